	.target	sm_90a

	.elftype	@"ET_EXEC"


//--------------------- .note.nv.tkinfo           --------------------------
	.section	.note.nv.tkinfo,"",@"SHT_NOTE"
	.sectionflags	@"SHF_NOTE_NV_TKINFO"
	.tkinfo
        /*0018*/ 	.word	0x00000002
        /*0030*/ 	.string	""
        /*0030*/ 	.string	"ptxas"
        /*0030*/ 	.string	"Cuda compilation tools, release 13.0, V13.0.88"
        /*0030*/ 	.string	"Build cuda_13.0.r13.0/compiler.36424714_0"
        /*0030*/ 	.string	"-arch sm_90a -m 64 "



//--------------------- .note.nv.cuinfo           --------------------------
	.section	.note.nv.cuinfo,"",@"SHT_NOTE"
	.sectionflags	@"SHF_NOTE_NV_CUINFO"
        /*0018*/ 	.short	0x0002
        /*001a*/ 	.short	0x005a
        /*001c*/ 	.short	0x0082
	.zero		2


//--------------------- .nv.info                  --------------------------
	.section	.nv.info,"",@"SHT_CUDA_INFO"
	.align	4


	//----- nvinfo : EIATTR_REGCOUNT
	.align		4
        /*0000*/ 	.byte	0x04, 0x2f
        /*0002*/ 	.short	(.L_12 - .L_11)
	.align		4
.L_11:
        /*0004*/ 	.word	index@(_ZN5flash16flash_fwd_kernelI23Flash_fwd_kernel_traitsILi192ELi64ELi64ELi4ELb0ELb0EN7cutlass10bfloat16_tE19Flash_kernel_traitsILi192ELi64ELi64ELi4ES3_EELb0ELb1ELb0ELb1ELb0ELb0ELb1ELb0EEEvNS_16Flash_fwd_paramsE)
        /*0008*/ 	.word	0x000000ff


	//----- nvinfo : EIATTR_FRAME_SIZE
	.align		4
.L_12:
        /*000c*/ 	.byte	0x04, 0x11
        /*000e*/ 	.short	(.L_14 - .L_13)
	.align		4
.L_13:
        /*0010*/ 	.word	index@(_ZN5flash16flash_fwd_kernelI23Flash_fwd_kernel_traitsILi192ELi64ELi64ELi4ELb0ELb0EN7cutlass10bfloat16_tE19Flash_kernel_traitsILi192ELi64ELi64ELi4ES3_EELb0ELb1ELb0ELb1ELb0ELb0ELb1ELb0EEEvNS_16Flash_fwd_paramsE)
        /*0014*/ 	.word	0x00000000


	//----- nvinfo : EIATTR_REGCOUNT
	.align		4
.L_14:
        /*0018*/ 	.byte	0x04, 0x2f
        /*001a*/ 	.short	(.L_16 - .L_15)
	.align		4
.L_15:
        /*001c*/ 	.word	index@(_ZN5flash16flash_fwd_kernelI23Flash_fwd_kernel_traitsILi192ELi64ELi64ELi4ELb0ELb0EN7cutlass10bfloat16_tE19Flash_kernel_traitsILi192ELi64ELi64ELi4ES3_EELb1ELb1ELb0ELb1ELb0ELb0ELb0ELb1EEEvNS_16Flash_fwd_paramsE)
        /*0020*/ 	.word	0x000000ff


	//----- nvinfo : EIATTR_FRAME_SIZE
	.align		4
.L_16:
        /*0024*/ 	.byte	0x04, 0x11
        /*0026*/ 	.short	(.L_18 - .L_17)
	.align		4
.L_17:
        /*0028*/ 	.word	index@(_ZN5flash16flash_fwd_kernelI23Flash_fwd_kernel_traitsILi192ELi64ELi64ELi4ELb0ELb0EN7cutlass10bfloat16_tE19Flash_kernel_traitsILi192ELi64ELi64ELi4ES3_EELb1ELb1ELb0ELb1ELb0ELb0ELb0ELb1EEEvNS_16Flash_fwd_paramsE)
        /*002c*/ 	.word	0x00000088


	//----- nvinfo : EIATTR_REGCOUNT
	.align		4
.L_18:
        /*0030*/ 	.byte	0x04, 0x2f
        /*0032*/ 	.short	(.L_20 - .L_19)
	.align		4
.L_19:
        /*0034*/ 	.word	index@(_ZN5flash16flash_fwd_kernelI23Flash_fwd_kernel_traitsILi192ELi64ELi64ELi4ELb0ELb0EN7cutlass10bfloat16_tE19Flash_kernel_traitsILi192ELi64ELi64ELi4ES3_EELb0ELb1ELb0ELb0ELb0ELb0ELb1ELb0EEEvNS_16Flash_fwd_paramsE)
        /*0038*/ 	.word	0x000000ff


	//----- nvinfo : EIATTR_FRAME_SIZE
	.align		4
.L_20:
        /*003c*/ 	.byte	0x04, 0x11
        /*003e*/ 	.short	(.L_22 - .L_21)
	.align		4
.L_21:
        /*0040*/ 	.word	index@(_ZN5flash16flash_fwd_kernelI23Flash_fwd_kernel_traitsILi192ELi64ELi64ELi4ELb0ELb0EN7cutlass10bfloat16_tE19Flash_kernel_traitsILi192ELi64ELi64ELi4ES3_EELb0ELb1ELb0ELb0ELb0ELb0ELb1ELb0EEEvNS_16Flash_fwd_paramsE)
        /*0044*/ 	.word	0x00000000


	//----- nvinfo : EIATTR_REGCOUNT
	.align		4
.L_22:
        /*0048*/ 	.byte	0x04, 0x2f
        /*004a*/ 	.short	(.L_24 - .L_23)
	.align		4
.L_23:
        /*004c*/ 	.word	index@(_ZN5flash16flash_fwd_kernelI23Flash_fwd_kernel_traitsILi192ELi64ELi64ELi4ELb0ELb0EN7cutlass10bfloat16_tE19Flash_kernel_traitsILi192ELi64ELi64ELi4ES3_EELb1ELb1ELb0ELb0ELb0ELb0ELb0ELb1EEEvNS_16Flash_fwd_paramsE)
        /*0050*/ 	.word	0x000000ff


	//----- nvinfo : EIATTR_FRAME_SIZE
	.align		4
.L_24:
        /*0054*/ 	.byte	0x04, 0x11
        /*0056*/ 	.short	(.L_26 - .L_25)
	.align		4
.L_25:
        /*0058*/ 	.word	index@(_ZN5flash16flash_fwd_kernelI23Flash_fwd_kernel_traitsILi192ELi64ELi64ELi4ELb0ELb0EN7cutlass10bfloat16_tE19Flash_kernel_traitsILi192ELi64ELi64ELi4ES3_EELb1ELb1ELb0ELb0ELb0ELb0ELb0ELb1EEEvNS_16Flash_fwd_paramsE)
        /*005c*/ 	.word	0x000000b0


	//----- nvinfo : EIATTR_REGCOUNT
	.align		4
.L_26:
        /*0060*/ 	.byte	0x04, 0x2f
        /*0062*/ 	.short	(.L_28 - .L_27)
	.align		4
.L_27:
        /*0064*/ 	.word	index@(_ZN5flash16flash_fwd_kernelI23Flash_fwd_kernel_traitsILi192ELi64ELi64ELi4ELb0ELb0EN7cutlass10bfloat16_tE19Flash_kernel_traitsILi192ELi64ELi64ELi4ES3_EELb1ELb1ELb0ELb1ELb0ELb0ELb0ELb0EEEvNS_16Flash_fwd_paramsE)
        /*0068*/ 	.word	0x000000f8


	//----- nvinfo : EIATTR_FRAME_SIZE
	.align		4
.L_28:
        /*006c*/ 	.byte	0x04, 0x11
        /*006e*/ 	.short	(.L_30 - .L_29)
	.align		4
.L_29:
        /*0070*/ 	.word	index@(_ZN5flash16flash_fwd_kernelI23Flash_fwd_kernel_traitsILi192ELi64ELi64ELi4ELb0ELb0EN7cutlass10bfloat16_tE19Flash_kernel_traitsILi192ELi64ELi64ELi4ES3_EELb1ELb1ELb0ELb1ELb0ELb0ELb0ELb0EEEvNS_16Flash_fwd_paramsE)
        /*0074*/ 	.word	0x00000000


	//----- nvinfo : EIATTR_REGCOUNT
	.align		4
.L_30:
        /*0078*/ 	.byte	0x04, 0x2f
        /*007a*/ 	.short	(.L_32 - .L_31)
	.align		4
.L_31:
        /*007c*/ 	.word	index@(_ZN5flash16flash_fwd_kernelI23Flash_fwd_kernel_traitsILi192ELi64ELi64ELi4ELb0ELb0EN7cutlass10bfloat16_tE19Flash_kernel_traitsILi192ELi64ELi64ELi4ES3_EELb0ELb1ELb0ELb0ELb0ELb1ELb1ELb0EEEvNS_16Flash_fwd_paramsE)
        /*0080*/ 	.word	0x000000ff


	//----- nvinfo : EIATTR_FRAME_SIZE
	.align		4
.L_32:
        /*0084*/ 	.byte	0x04, 0x11
        /*0086*/ 	.short	(.L_34 - .L_33)
	.align		4
.L_33:
        /*0088*/ 	.word	index@(_ZN5flash16flash_fwd_kernelI23Flash_fwd_kernel_traitsILi192ELi64ELi64ELi4ELb0ELb0EN7cutlass10bfloat16_tE19Flash_kernel_traitsILi192ELi64ELi64ELi4ES3_EELb0ELb1ELb0ELb0ELb0ELb1ELb1ELb0EEEvNS_16Flash_fwd_paramsE)
        /*008c*/ 	.word	0x00000000


	//----- nvinfo : EIATTR_REGCOUNT
	.align		4
.L_34:
        /*0090*/ 	.byte	0x04, 0x2f
        /*0092*/ 	.short	(.L_36 - .L_35)
	.align		4
.L_35:
        /*0094*/ 	.word	index@(_ZN5flash16flash_fwd_kernelI23Flash_fwd_kernel_traitsILi192ELi64ELi64ELi4ELb0ELb0EN7cutlass10bfloat16_tE19Flash_kernel_traitsILi192ELi64ELi64ELi4ES3_EELb1ELb1ELb0ELb0ELb0ELb1ELb0ELb0EEEvNS_16Flash_fwd_paramsE)
        /*0098*/ 	.word	0x000000e4


	//----- nvinfo : EIATTR_FRAME_SIZE
	.align		4
.L_36:
        /*009c*/ 	.byte	0x04, 0x11
        /*009e*/ 	.short	(.L_38 - .L_37)
	.align		4
.L_37:
        /*00a0*/ 	.word	index@(_ZN5flash16flash_fwd_kernelI23Flash_fwd_kernel_traitsILi192ELi64ELi64ELi4ELb0ELb0EN7cutlass10bfloat16_tE19Flash_kernel_traitsILi192ELi64ELi64ELi4ES3_EELb1ELb1ELb0ELb0ELb0ELb1ELb0ELb0EEEvNS_16Flash_fwd_paramsE)
        /*00a4*/ 	.word	0x00000000


	//----- nvinfo : EIATTR_REGCOUNT
	.align		4
.L_38:
        /*00a8*/ 	.byte	0x04, 0x2f
        /*00aa*/ 	.short	(.L_40 - .L_39)
	.align		4
.L_39:
        /*00ac*/ 	.word	index@(_ZN5flash16flash_fwd_kernelI23Flash_fwd_kernel_traitsILi192ELi64ELi64ELi4ELb0ELb0EN7cutlass10bfloat16_tE19Flash_kernel_traitsILi192ELi64ELi64ELi4ES3_EELb1ELb1ELb0ELb0ELb0ELb0ELb0ELb0EEEvNS_16Flash_fwd_paramsE)
        /*00b0*/ 	.word	0x000000f6


	//----- nvinfo : EIATTR_FRAME_SIZE
	.align		4
.L_40:
        /*00b4*/ 	.byte	0x04, 0x11
        /*00b6*/ 	.short	(.L_42 - .L_41)
	.align		4
.L_41:
        /*00b8*/ 	.word	index@(_ZN5flash16flash_fwd_kernelI23Flash_fwd_kernel_traitsILi192ELi64ELi64ELi4ELb0ELb0EN7cutlass10bfloat16_tE19Flash_kernel_traitsILi192ELi64ELi64ELi4ES3_EELb1ELb1ELb0ELb0ELb0ELb0ELb0ELb0EEEvNS_16Flash_fwd_paramsE)
        /*00bc*/ 	.word	0x00000000


	//----- nvinfo : EIATTR_REGCOUNT
	.align		4
.L_42:
        /*00c0*/ 	.byte	0x04, 0x2f
        /*00c2*/ 	.short	(.L_44 - .L_43)
	.align		4
.L_43:
        /*00c4*/ 	.word	index@(_ZN5flash16flash_fwd_kernelI23Flash_fwd_kernel_traitsILi192ELi128ELi64ELi8ELb0ELb0EN7cutlass10bfloat16_tE19Flash_kernel_traitsILi192ELi128ELi64ELi8ES3_EELb0ELb1ELb0ELb1ELb0ELb0ELb1ELb0EEEvNS_16Flash_fwd_paramsE)
        /*00c8*/ 	.word	0x000000ff


	//----- nvinfo : EIATTR_FRAME_SIZE
	.align		4
.L_44:
        /*00cc*/ 	.byte	0x04, 0x11
        /*00ce*/ 	.short	(.L_46 - .L_45)
	.align		4
.L_45:
        /*00d0*/ 	.word	index@(_ZN5flash16flash_fwd_kernelI23Flash_fwd_kernel_traitsILi192ELi128ELi64ELi8ELb0ELb0EN7cutlass10bfloat16_tE19Flash_kernel_traitsILi192ELi128ELi64ELi8ES3_EELb0ELb1ELb0ELb1ELb0ELb0ELb1ELb0EEEvNS_16Flash_fwd_paramsE)
        /*00d4*/ 	.word	0x00000000


	//----- nvinfo : EIATTR_REGCOUNT
	.align		4
.L_46:
        /*00d8*/ 	.byte	0x04, 0x2f
        /*00da*/ 	.short	(.L_48 - .L_47)
	.align		4
.L_47:
        /*00dc*/ 	.word	index@(_ZN5flash16flash_fwd_kernelI23Flash_fwd_kernel_traitsILi192ELi128ELi64ELi8ELb0ELb0EN7cutlass10bfloat16_tE19Flash_kernel_traitsILi192ELi128ELi64ELi8ES3_EELb0ELb1ELb0ELb1ELb0ELb0ELb0ELb0EEEvNS_16Flash_fwd_paramsE)
        /*00e0*/ 	.word	0x000000f6


	//----- nvinfo : EIATTR_FRAME_SIZE
	.align		4
.L_48:
        /*00e4*/ 	.byte	0x04, 0x11
        /*00e6*/ 	.short	(.L_50 - .L_49)
	.align		4
.L_49:
        /*00e8*/ 	.word	index@(_ZN5flash16flash_fwd_kernelI23Flash_fwd_kernel_traitsILi192ELi128ELi64ELi8ELb0ELb0EN7cutlass10bfloat16_tE19Flash_kernel_traitsILi192ELi128ELi64ELi8ES3_EELb0ELb1ELb0ELb1ELb0ELb0ELb0ELb0EEEvNS_16Flash_fwd_paramsE)
        /*00ec*/ 	.word	0x00000000


	//----- nvinfo : EIATTR_REGCOUNT
	.align		4
.L_50:
        /*00f0*/ 	.byte	0x04, 0x2f
        /*00f2*/ 	.short	(.L_52 - .L_51)
	.align		4
.L_51:
        /*00f4*/ 	.word	index@(_ZN5flash16flash_fwd_kernelI23Flash_fwd_kernel_traitsILi192ELi128ELi64ELi8ELb0ELb0EN7cutlass10bfloat16_tE19Flash_kernel_traitsILi192ELi128ELi64ELi8ES3_EELb0ELb1ELb0ELb0ELb0ELb0ELb1ELb0EEEvNS_16Flash_fwd_paramsE)
        /*00f8*/ 	.word	0x000000ff


	//----- nvinfo : EIATTR_FRAME_SIZE
	.align		4
.L_52:
        /*00fc*/ 	.byte	0x04, 0x11
        /*00fe*/ 	.short	(.L_54 - .L_53)
	.align		4
.L_53:
        /*0100*/ 	.word	index@(_ZN5flash16flash_fwd_kernelI23Flash_fwd_kernel_traitsILi192ELi128ELi64ELi8ELb0ELb0EN7cutlass10bfloat16_tE19Flash_kernel_traitsILi192ELi128ELi64ELi8ES3_EELb0ELb1ELb0ELb0ELb0ELb0ELb1ELb0EEEvNS_16Flash_fwd_paramsE)
        /*0104*/ 	.word	0x00000000


	//----- nvinfo : EIATTR_REGCOUNT
	.align		4
.L_54:
        /*0108*/ 	.byte	0x04, 0x2f
        /*010a*/ 	.short	(.L_56 - .L_55)
	.align		4
.L_55:
        /*010c*/ 	.word	index@(_ZN5flash16flash_fwd_kernelI23Flash_fwd_kernel_traitsILi192ELi128ELi64ELi8ELb0ELb0EN7cutlass10bfloat16_tE19Flash_kernel_traitsILi192ELi128ELi64ELi8ES3_EELb0ELb1ELb0ELb0ELb0ELb0ELb0ELb0EEEvNS_16Flash_fwd_paramsE)
        /*0110*/ 	.word	0x000000f6


	//----- nvinfo : EIATTR_FRAME_SIZE
	.align		4
.L_56:
        /*0114*/ 	.byte	0x04, 0x11
        /*0116*/ 	.short	(.L_58 - .L_57)
	.align		4
.L_57:
        /*0118*/ 	.word	index@(_ZN5flash16flash_fwd_kernelI23Flash_fwd_kernel_traitsILi192ELi128ELi64ELi8ELb0ELb0EN7cutlass10bfloat16_tE19Flash_kernel_traitsILi192ELi128ELi64ELi8ES3_EELb0ELb1ELb0ELb0ELb0ELb0ELb0ELb0EEEvNS_16Flash_fwd_paramsE)
        /*011c*/ 	.word	0x00000000


	//----- nvinfo : EIATTR_REGCOUNT
	.align		4
.L_58:
        /*0120*/ 	.byte	0x04, 0x2f
        /*0122*/ 	.short	(.L_60 - .L_59)
	.align		4
.L_59:
        /*0124*/ 	.word	index@(_ZN5flash16flash_fwd_kernelI23Flash_fwd_kernel_traitsILi192ELi128ELi64ELi8ELb0ELb0EN7cutlass10bfloat16_tE19Flash_kernel_traitsILi192ELi128ELi64ELi8ES3_EELb0ELb1ELb0ELb0ELb0ELb1ELb1ELb0EEEvNS_16Flash_fwd_paramsE)
        /*0128*/ 	.word	0x000000fa


	//----- nvinfo : EIATTR_FRAME_SIZE
	.align		4
.L_60:
        /*012c*/ 	.byte	0x04, 0x11
        /*012e*/ 	.short	(.L_62 - .L_61)
	.align		4
.L_61:
        /*0130*/ 	.word	index@(_ZN5flash16flash_fwd_kernelI23Flash_fwd_kernel_traitsILi192ELi128ELi64ELi8ELb0ELb0EN7cutlass10bfloat16_tE19Flash_kernel_traitsILi192ELi128ELi64ELi8ES3_EELb0ELb1ELb0ELb0ELb0ELb1ELb1ELb0EEEvNS_16Flash_fwd_paramsE)
        /*0134*/ 	.word	0x00000000


	//----- nvinfo : EIATTR_REGCOUNT
	.align		4
.L_62:
        /*0138*/ 	.byte	0x04, 0x2f
        /*013a*/ 	.short	(.L_64 - .L_63)
	.align		4
.L_63:
        /*013c*/ 	.word	index@(_ZN5flash16flash_fwd_kernelI23Flash_fwd_kernel_traitsILi192ELi128ELi64ELi8ELb0ELb0EN7cutlass10bfloat16_tE19Flash_kernel_traitsILi192ELi128ELi64ELi8ES3_EELb0ELb1ELb0ELb0ELb0ELb1ELb0ELb0EEEvNS_16Flash_fwd_paramsE)
        /*0140*/ 	.word	0x000000de


	//----- nvinfo : EIATTR_FRAME_SIZE
	.align		4
.L_64:
        /*0144*/ 	.byte	0x04, 0x11
        /*0146*/ 	.short	(.L_66 - .L_65)
	.align		4
.L_65:
        /*0148*/ 	.word	index@(_ZN5flash16flash_fwd_kernelI23Flash_fwd_kernel_traitsILi192ELi128ELi64ELi8ELb0ELb0EN7cutlass10bfloat16_tE19Flash_kernel_traitsILi192ELi128ELi64ELi8ES3_EELb0ELb1ELb0ELb0ELb0ELb1ELb0ELb0EEEvNS_16Flash_fwd_paramsE)
        /*014c*/ 	.word	0x00000000


	//----- nvinfo : EIATTR_MIN_STACK_SIZE
	.align		4
.L_66:
        /*0150*/ 	.byte	0x04, 0x12
        /*0152*/ 	.short	(.L_68 - .L_67)
	.align		4
.L_67:
        /*0154*/ 	.word	index@(_ZN5flash16flash_fwd_kernelI23Flash_fwd_kernel_traitsILi192ELi128ELi64ELi8ELb0ELb0EN7cutlass10bfloat16_tE19Flash_kernel_traitsILi192ELi128ELi64ELi8ES3_EELb0ELb1ELb0ELb0ELb0ELb1ELb0ELb0EEEvNS_16Flash_fwd_paramsE)
        /*0158*/ 	.word	0x00000000


	//----- nvinfo : EIATTR_MIN_STACK_SIZE
	.align		4
.L_68:
        /*015c*/ 	.byte	0x04, 0x12
        /*015e*/ 	.short	(.L_70 - .L_69)
	.align		4
.L_69:
        /*0160*/ 	.word	index@(_ZN5flash16flash_fwd_kernelI23Flash_fwd_kernel_traitsILi192ELi128ELi64ELi8ELb0ELb0EN7cutlass10bfloat16_tE19Flash_kernel_traitsILi192ELi128ELi64ELi8ES3_EELb0ELb1ELb0ELb0ELb0ELb1ELb1ELb0EEEvNS_16Flash_fwd_paramsE)
        /*0164*/ 	.word	0x00000000


	//----- nvinfo : EIATTR_MIN_STACK_SIZE
	.align		4
.L_70:
        /*0168*/ 	.byte	0x04, 0x12
        /*016a*/ 	.short	(.L_72 - .L_71)
	.align		4
.L_71:
        /*016c*/ 	.word	index@(_ZN5flash16flash_fwd_kernelI23Flash_fwd_kernel_traitsILi192ELi128ELi64ELi8ELb0ELb0EN7cutlass10bfloat16_tE19Flash_kernel_traitsILi192ELi128ELi64ELi8ES3_EELb0ELb1ELb0ELb0ELb0ELb0ELb0ELb0EEEvNS_16Flash_fwd_paramsE)
        /*0170*/ 	.word	0x00000000


	//----- nvinfo : EIATTR_MIN_STACK_SIZE
	.align		4
.L_72:
        /*0174*/ 	.byte	0x04, 0x12
        /*0176*/ 	.short	(.L_74 - .L_73)
	.align		4
.L_73:
        /*0178*/ 	.word	index@(_ZN5flash16flash_fwd_kernelI23Flash_fwd_kernel_traitsILi192ELi128ELi64ELi8ELb0ELb0EN7cutlass10bfloat16_tE19Flash_kernel_traitsILi192ELi128ELi64ELi8ES3_EELb0ELb1ELb0ELb0ELb0ELb0ELb1ELb0EEEvNS_16Flash_fwd_paramsE)
        /*017c*/ 	.word	0x00000000


	//----- nvinfo : EIATTR_MIN_STACK_SIZE
	.align		4
.L_74:
        /*0180*/ 	.byte	0x04, 0x12
        /*0182*/ 	.short	(.L_76 - .L_75)
	.align		4
.L_75:
        /*0184*/ 	.word	index@(_ZN5flash16flash_fwd_kernelI23Flash_fwd_kernel_traitsILi192ELi128ELi64ELi8ELb0ELb0EN7cutlass10bfloat16_tE19Flash_kernel_traitsILi192ELi128ELi64ELi8ES3_EELb0ELb1ELb0ELb1ELb0ELb0ELb0ELb0EEEvNS_16Flash_fwd_paramsE)
        /*0188*/ 	.word	0x00000000


	//----- nvinfo : EIATTR_MIN_STACK_SIZE
	.align		4
.L_76:
        /*018c*/ 	.byte	0x04, 0x12
        /*018e*/ 	.short	(.L_78 - .L_77)
	.align		4
.L_77:
        /*0190*/ 	.word	index@(_ZN5flash16flash_fwd_kernelI23Flash_fwd_kernel_traitsILi192ELi128ELi64ELi8ELb0ELb0EN7cutlass10bfloat16_tE19Flash_kernel_traitsILi192ELi128ELi64ELi8ES3_EELb0ELb1ELb0ELb1ELb0ELb0ELb1ELb0EEEvNS_16Flash_fwd_paramsE)
        /*0194*/ 	.word	0x00000000


	//----- nvinfo : EIATTR_MIN_STACK_SIZE
	.align		4
.L_78:
        /*0198*/ 	.byte	0x04, 0x12
        /*019a*/ 	.short	(.L_80 - .L_79)
	.align		4
.L_79:
        /*019c*/ 	.word	index@(_ZN5flash16flash_fwd_kernelI23Flash_fwd_kernel_traitsILi192ELi64ELi64ELi4ELb0ELb0EN7cutlass10bfloat16_tE19Flash_kernel_traitsILi192ELi64ELi64ELi4ES3_EELb1ELb1ELb0ELb0ELb0ELb0ELb0ELb0EEEvNS_16Flash_fwd_paramsE)
        /*01a0*/ 	.word	0x00000000


	//----- nvinfo : EIATTR_MIN_STACK_SIZE
	.align		4
.L_80:
        /*01a4*/ 	.byte	0x04, 0x12
        /*01a6*/ 	.short	(.L_82 - .L_81)
	.align		4
.L_81:
        /*01a8*/ 	.word	index@(_ZN5flash16flash_fwd_kernelI23Flash_fwd_kernel_traitsILi192ELi64ELi64ELi4ELb0ELb0EN7cutlass10bfloat16_tE19Flash_kernel_traitsILi192ELi64ELi64ELi4ES3_EELb1ELb1ELb0ELb0ELb0ELb1ELb0ELb0EEEvNS_16Flash_fwd_paramsE)
        /*01ac*/ 	.word	0x00000000


	//----- nvinfo : EIATTR_MIN_STACK_SIZE
	.align		4
.L_82:
        /*01b0*/ 	.byte	0x04, 0x12
        /*01b2*/ 	.short	(.L_84 - .L_83)
	.align		4
.L_83:
        /*01b4*/ 	.word	index@(_ZN5flash16flash_fwd_kernelI23Flash_fwd_kernel_traitsILi192ELi64ELi64ELi4ELb0ELb0EN7cutlass10bfloat16_tE19Flash_kernel_traitsILi192ELi64ELi64ELi4ES3_EELb0ELb1ELb0ELb0ELb0ELb1ELb1ELb0EEEvNS_16Flash_fwd_paramsE)
        /*01b8*/ 	.word	0x00000000


	//----- nvinfo : EIATTR_MIN_STACK_SIZE
	.align		4
.L_84:
        /*01bc*/ 	.byte	0x04, 0x12
        /*01be*/ 	.short	(.L_86 - .L_85)
	.align		4
.L_85:
        /*01c0*/ 	.word	index@(_ZN5flash16flash_fwd_kernelI23Flash_fwd_kernel_traitsILi192ELi64ELi64ELi4ELb0ELb0EN7cutlass10bfloat16_tE19Flash_kernel_traitsILi192ELi64ELi64ELi4ES3_EELb1ELb1ELb0ELb1ELb0ELb0ELb0ELb0EEEvNS_16Flash_fwd_paramsE)
        /*01c4*/ 	.word	0x00000000


	//----- nvinfo : EIATTR_MIN_STACK_SIZE
	.align		4
.L_86:
        /*01c8*/ 	.byte	0x04, 0x12
        /*01ca*/ 	.short	(.L_88 - .L_87)
	.align		4
.L_87:
        /*01cc*/ 	.word	index@(_ZN5flash16flash_fwd_kernelI23Flash_fwd_kernel_traitsILi192ELi64ELi64ELi4ELb0ELb0EN7cutlass10bfloat16_tE19Flash_kernel_traitsILi192ELi64ELi64ELi4ES3_EELb1ELb1ELb0ELb0ELb0ELb0ELb0ELb1EEEvNS_16Flash_fwd_paramsE)
        /*01d0*/ 	.word	0x000000b0


	//----- nvinfo : EIATTR_MIN_STACK_SIZE
	.align		4
.L_88:
        /*01d4*/ 	.byte	0x04, 0x12
        /*01d6*/ 	.short	(.L_90 - .L_89)
	.align		4
.L_89:
        /*01d8*/ 	.word	index@(_ZN5flash16flash_fwd_kernelI23Flash_fwd_kernel_traitsILi192ELi64ELi64ELi4ELb0ELb0EN7cutlass10bfloat16_tE19Flash_kernel_traitsILi192ELi64ELi64ELi4ES3_EELb0ELb1ELb0ELb0ELb0ELb0ELb1ELb0EEEvNS_16Flash_fwd_paramsE)
        /*01dc*/ 	.word	0x00000000


	//----- nvinfo : EIATTR_MIN_STACK_SIZE
	.align		4
.L_90:
        /*01e0*/ 	.byte	0x04, 0x12
        /*01e2*/ 	.short	(.L_92 - .L_91)
	.align		4
.L_91:
        /*01e4*/ 	.word	index@(_ZN5flash16flash_fwd_kernelI23Flash_fwd_kernel_traitsILi192ELi64ELi64ELi4ELb0ELb0EN7cutlass10bfloat16_tE19Flash_kernel_traitsILi192ELi64ELi64ELi4ES3_EELb1ELb1ELb0ELb1ELb0ELb0ELb0ELb1EEEvNS_16Flash_fwd_paramsE)
        /*01e8*/ 	.word	0x00000088


	//----- nvinfo : EIATTR_MIN_STACK_SIZE
	.align		4
.L_92:
        /*01ec*/ 	.byte	0x04, 0x12
        /*01ee*/ 	.short	(.L_94 - .L_93)
	.align		4
.L_93:
        /*01f0*/ 	.word	index@(_ZN5flash16flash_fwd_kernelI23Flash_fwd_kernel_traitsILi192ELi64ELi64ELi4ELb0ELb0EN7cutlass10bfloat16_tE19Flash_kernel_traitsILi192ELi64ELi64ELi4ES3_EELb0ELb1ELb0ELb1ELb0ELb0ELb1ELb0EEEvNS_16Flash_fwd_paramsE)
        /*01f4*/ 	.word	0x00000000
.L_94:


//--------------------- .nv.compat                --------------------------
	.section	.nv.compat,"",@"SHT_CUDA_COMPAT_INFO"
	.align	4
        /*0000*/ 	.byte	0x02, 0x09, 0x01, 0x00, 0x02, 0x02, 0x01, 0x00, 0x02, 0x05, 0x05, 0x00, 0x03, 0x07, 0x01, 0x01
        /*0010*/ 	.byte	0x02, 0x03, 0x00, 0x00, 0x02, 0x06, 0x01, 0x00, 0x04, 0x0b, 0x08, 0x00, 0x00, 0x00, 0x00, 0x00
        /*0020*/ 	.byte	0x00, 0x00, 0x00, 0x00


//--------------------- .nv.info._ZN5flash16flash_fwd_kernelI23Flash_fwd_kernel_traitsILi192ELi128ELi64ELi8ELb0ELb0EN7cutlass10bfloat16_tE19Flash_kernel_traitsILi192ELi128ELi64ELi8ES3_EELb0ELb1ELb0ELb0ELb0ELb1ELb0ELb0EEEvNS_16Flash_fwd_paramsE --------------------------
	.section	.nv.info._ZN5flash16flash_fwd_kernelI23Flash_fwd_kernel_traitsILi192ELi128ELi64ELi8ELb0ELb0EN7cutlass10bfloat16_tE19Flash_kernel_traitsILi192ELi128ELi64ELi8ES3_EELb0ELb1ELb0ELb0ELb0ELb1ELb0ELb0EEEvNS_16Flash_fwd_paramsE,"",@"SHT_CUDA_INFO"
	.sectionflags	@""
	.align	4


	//----- nvinfo : EIATTR_CUDA_API_VERSION
	.align		4
        /*0000*/ 	.byte	0x04, 0x37
        /*0002*/ 	.short	(.L_96 - .L_95)
.L_95:
        /*0004*/ 	.word	0x00000082


	//----- nvinfo : EIATTR_KPARAM_INFO
	.align		4
.L_96:
        /*0008*/ 	.byte	0x04, 0x17
        /*000a*/ 	.short	(.L_98 - .L_97)
.L_97:
        /*000c*/ 	.word	0x00000000
        /*0010*/ 	.short	0x0000
        /*0012*/ 	.short	0x0000
        /*0014*/ 	.byte	0x00, 0xf0, 0x41, 0x07


	//----- nvinfo : EIATTR_SPARSE_MMA_MASK
	.align		4
.L_98:
        /*0018*/ 	.byte	0x03, 0x50
        /*001a*/ 	.short	0x0000


	//----- nvinfo : EIATTR_MAXREG_COUNT
	.align		4
        /*001c*/ 	.byte	0x03, 0x1b
        /*001e*/ 	.short	0x00ff


	//----- nvinfo : EIATTR_NUM_BARRIERS
	.align		4
        /*0020*/ 	.byte	0x02, 0x4c
        /*0022*/ 	.byte	0x01
	.zero		1


	//----- nvinfo : EIATTR_MERCURY_ISA_VERSION
	.align		4
        /*0024*/ 	.byte	0x03, 0x5f
        /*0026*/ 	.short	0x0101


	//----- nvinfo : EIATTR_COOP_GROUP_MASK_REGIDS
	.align		4
        /*0028*/ 	.byte	0x04, 0x29
        /*002a*/ 	.short	(.L_100 - .L_99)


	//   ....[0]....
.L_99:
        /*002c*/ 	.word	0xffffffff


	//   ....[1]....
        /*0030*/ 	.word	0xffffffff


	//   ....[2]....
        /*0034*/ 	.word	0xffffffff


	//   ....[3]....
        /*0038*/ 	.word	0xffffffff


	//   ....[4]....
        /*003c*/ 	.word	0xffffffff


	//   ....[5]....
        /*0040*/ 	.word	0xffffffff


	//   ....[6]....
        /*0044*/ 	.word	0xffffffff


	//   ....[7]....
        /*0048*/ 	.word	0xffffffff


	//   ....[8]....
        /*004c*/ 	.word	0xffffffff


	//   ....[9]....
        /*0050*/ 	.word	0xffffffff


	//   ....[10]....
        /*0054*/ 	.word	0xffffffff


	//   ....[11]....
        /*0058*/ 	.word	0xffffffff


	//   ....[12]....
        /*005c*/ 	.word	0xffffffff


	//   ....[13]....
        /*0060*/ 	.word	0xffffffff


	//   ....[14]....
        /*0064*/ 	.word	0xffffffff


	//   ....[15]....
        /*0068*/ 	.word	0xffffffff


	//   ....[16]....
        /*006c*/ 	.word	0xffffffff


	//   ....[17]....
        /*0070*/ 	.word	0xffffffff


	//   ....[18]....
        /*0074*/ 	.word	0xffffffff


	//   ....[19]....
        /*0078*/ 	.word	0xffffffff


	//----- nvinfo : EIATTR_COOP_GROUP_INSTR_OFFSETS
	.align		4
.L_100:
        /*007c*/ 	.byte	0x04, 0x28
        /*007e*/ 	.short	(.L_102 - .L_101)


	//   ....[0]....
.L_101:
        /*0080*/ 	.word	0x00002d90


	//   ....[1]....
        /*0084*/ 	.word	0x00002eb0


	//   ....[2]....
        /*0088*/ 	.word	0x00002ee0


	//   ....[3]....
        /*008c*/ 	.word	0x00003030


	//   ....[4]....
        /*0090*/ 	.word	0x00005470


	//   ....[5]....
        /*0094*/ 	.word	0x00005530


	//   ....[6]....
        /*0098*/ 	.word	0x00005550


	//   ....[7]....
        /*009c*/ 	.word	0x00005570


	//   ....[8]....
        /*00a0*/ 	.word	0x000080d0


	//   ....[9]....
        /*00a4*/ 	.word	0x000081c0


	//   ....[10]....
        /*00a8*/ 	.word	0x000081e0


	//   ....[11]....
        /*00ac*/ 	.word	0x00008200


	//   ....[12]....
        /*00b0*/ 	.word	0x0000a920


	//   ....[13]....
        /*00b4*/ 	.word	0x0000a940


	//   ....[14]....
        /*00b8*/ 	.word	0x0000a9c0


	//   ....[15]....
        /*00bc*/ 	.word	0x0000a9d0


	//   ....[16]....
        /*00c0*/ 	.word	0x0000c0c0


	//   ....[17]....
        /*00c4*/ 	.word	0x0000c100


	//   ....[18]....
        /*00c8*/ 	.word	0x0000c180


	//   ....[19]....
        /*00cc*/ 	.word	0x0000c190


	//----- nvinfo : EIATTR_EXIT_INSTR_OFFSETS
	.align		4
.L_102:
        /*00d0*/ 	.byte	0x04, 0x1c
        /*00d2*/ 	.short	(.L_104 - .L_103)


	//   ....[0]....
.L_103:
        /*00d4*/ 	.word	0x000004c0


	//   ....[1]....
        /*00d8*/ 	.word	0x0000dba0


	//   ....[2]....
        /*00dc*/ 	.word	0x0000dca0


	//   ....[3]....
        /*00e0*/ 	.word	0x0000e7a0


	//   ....[4]....
        /*00e4*/ 	.word	0x0000e830


	//----- nvinfo : EIATTR_CRS_STACK_SIZE
	.align		4
.L_104:
        /*00e8*/ 	.byte	0x04, 0x1e
        /*00ea*/ 	.short	(.L_106 - .L_105)
.L_105:
        /*00ec*/ 	.word	0x00000000


	//----- nvinfo : EIATTR_CBANK_PARAM_SIZE
	.align		4
.L_106:
        /*00f0*/ 	.byte	0x03, 0x19
        /*00f2*/ 	.short	0x01d0


	//----- nvinfo : EIATTR_PARAM_CBANK
	.align		4
        /*00f4*/ 	.byte	0x04, 0x0a
        /*00f6*/ 	.short	(.L_108 - .L_107)
	.align		4
.L_107:
        /*00f8*/ 	.word	index@(.nv.constant0._ZN5flash16flash_fwd_kernelI23Flash_fwd_kernel_traitsILi192ELi128ELi64ELi8ELb0ELb0EN7cutlass10bfloat16_tE19Flash_kernel_traitsILi192ELi128ELi64ELi8ES3_EELb0ELb1ELb0ELb0ELb0ELb1ELb0ELb0EEEvNS_16Flash_fwd_paramsE)
        /*00fc*/ 	.short	0x0210
        /*00fe*/ 	.short	0x01d0


	//----- nvinfo : EIATTR_SW_WAR
	.align		4
.L_108:
        /*0100*/ 	.byte	0x04, 0x36
        /*0102*/ 	.short	(.L_110 - .L_109)
.L_109:
        /*0104*/ 	.word	0x00000008
.L_110:


//--------------------- .nv.info._ZN5flash16flash_fwd_kernelI23Flash_fwd_kernel_traitsILi192ELi128ELi64ELi8ELb0ELb0EN7cutlass10bfloat16_tE19Flash_kernel_traitsILi192ELi128ELi64ELi8ES3_EELb0ELb1ELb0ELb0ELb0ELb1ELb1ELb0EEEvNS_16Flash_fwd_paramsE --------------------------
	.section	.nv.info._ZN5flash16flash_fwd_kernelI23Flash_fwd_kernel_traitsILi192ELi128ELi64ELi8ELb0ELb0EN7cutlass10bfloat16_tE19Flash_kernel_traitsILi192ELi128ELi64ELi8ES3_EELb0ELb1ELb0ELb0ELb0ELb1ELb1ELb0EEEvNS_16Flash_fwd_paramsE,"",@"SHT_CUDA_INFO"
	.sectionflags	@""
	.align	4


	//----- nvinfo : EIATTR_CUDA_API_VERSION
	.align		4
        /*0000*/ 	.byte	0x04, 0x37
        /*0002*/ 	.short	(.L_112 - .L_111)
.L_111:
        /*0004*/ 	.word	0x00000082


	//----- nvinfo : EIATTR_KPARAM_INFO
	.align		4
.L_112:
        /*0008*/ 	.byte	0x04, 0x17
        /*000a*/ 	.short	(.L_114 - .L_113)
.L_113:
        /*000c*/ 	.word	0x00000000
        /*0010*/ 	.short	0x0000
        /*0012*/ 	.short	0x0000
        /*0014*/ 	.byte	0x00, 0xf0, 0x41, 0x07


	//----- nvinfo : EIATTR_SPARSE_MMA_MASK
	.align		4
.L_114:
        /*0018*/ 	.byte	0x03, 0x50
        /*001a*/ 	.short	0x0000


	//----- nvinfo : EIATTR_MAXREG_COUNT
	.align		4
        /*001c*/ 	.byte	0x03, 0x1b
        /*001e*/ 	.short	0x00ff


	//----- nvinfo : EIATTR_NUM_BARRIERS
	.align		4
        /*0020*/ 	.byte	0x02, 0x4c
        /*0022*/ 	.byte	0x01
	.zero		1


	//----- nvinfo : EIATTR_MERCURY_ISA_VERSION
	.align		4
        /*0024*/ 	.byte	0x03, 0x5f
        /*0026*/ 	.short	0x0101


	//----- nvinfo : EIATTR_COOP_GROUP_MASK_REGIDS
	.align		4
        /*0028*/ 	.byte	0x04, 0x29
        /*002a*/ 	.short	(.L_116 - .L_115)


	//   ....[0]....
.L_115:
        /*002c*/ 	.word	0xffffffff


	//   ....[1]....
        /*0030*/ 	.word	0xffffffff


	//   ....[2]....
        /*0034*/ 	.word	0xffffffff


	//   ....[3]....
        /*0038*/ 	.word	0xffffffff


	//   ....[4]....
        /*003c*/ 	.word	0xffffffff


	//   ....[5]....
        /*0040*/ 	.word	0xffffffff


	//   ....[6]....
        /*0044*/ 	.word	0xffffffff


	//   ....[7]....
        /*0048*/ 	.word	0xffffffff


	//   ....[8]....
        /*004c*/ 	.word	0xffffffff


	//   ....[9]....
        /*0050*/ 	.word	0xffffffff


	//   ....[10]....
        /*0054*/ 	.word	0xffffffff


	//   ....[11]....
        /*0058*/ 	.word	0xffffffff


	//   ....[12]....
        /*005c*/ 	.word	0xffffffff


	//   ....[13]....
        /*0060*/ 	.word	0xffffffff


	//   ....[14]....
        /*0064*/ 	.word	0xffffffff


	//   ....[15]....
        /*0068*/ 	.word	0xffffffff


	//   ....[16]....
        /*006c*/ 	.word	0xffffffff


	//   ....[17]....
        /*0070*/ 	.word	0xffffffff


	//   ....[18]....
        /*0074*/ 	.word	0xffffffff


	//   ....[19]....
        /*0078*/ 	.word	0xffffffff


	//----- nvinfo : EIATTR_COOP_GROUP_INSTR_OFFSETS
	.align		4
.L_116:
        /*007c*/ 	.byte	0x04, 0x28
        /*007e*/ 	.short	(.L_118 - .L_117)


	//   ....[0]....
.L_117:
        /*0080*/ 	.word	0x00003190


	//   ....[1]....
        /*0084*/ 	.word	0x000032b0


	//   ....[2]....
        /*0088*/ 	.word	0x000032e0


	//   ....[3]....
        /*008c*/ 	.word	0x00003470


	//   ....[4]....
        /*0090*/ 	.word	0x00005c80


	//   ....[5]....
        /*0094*/ 	.word	0x00005d50


	//   ....[6]....
        /*0098*/ 	.word	0x00005d70


	//   ....[7]....
        /*009c*/ 	.word	0x00005d90


	//   ....[8]....
        /*00a0*/ 	.word	0x00008d10


	//   ....[9]....
        /*00a4*/ 	.word	0x00008e10


	//   ....[10]....
        /*00a8*/ 	.word	0x00008e30


	//   ....[11]....
        /*00ac*/ 	.word	0x00008e50


	//   ....[12]....
        /*00b0*/ 	.word	0x0000b970


	//   ....[13]....
        /*00b4*/ 	.word	0x0000b990


	//   ....[14]....
        /*00b8*/ 	.word	0x0000ba30


	//   ....[15]....
        /*00bc*/ 	.word	0x0000ba40


	//   ....[16]....
        /*00c0*/ 	.word	0x0000d110


	//   ....[17]....
        /*00c4*/ 	.word	0x0000d150


	//   ....[18]....
        /*00c8*/ 	.word	0x0000d1d0


	//   ....[19]....
        /*00cc*/ 	.word	0x0000d1e0


	//----- nvinfo : EIATTR_EXIT_INSTR_OFFSETS
	.align		4
.L_118:
        /*00d0*/ 	.byte	0x04, 0x1c
        /*00d2*/ 	.short	(.L_120 - .L_119)


	//   ....[0]....
.L_119:
        /*00d4*/ 	.word	0x000004c0


	//   ....[1]....
        /*00d8*/ 	.word	0x0000ebf0


	//   ....[2]....
        /*00dc*/ 	.word	0x0000ecf0


	//   ....[3]....
        /*00e0*/ 	.word	0x0000f7f0


	//   ....[4]....
        /*00e4*/ 	.word	0x0000f880


	//----- nvinfo : EIATTR_CRS_STACK_SIZE
	.align		4
.L_120:
        /*00e8*/ 	.byte	0x04, 0x1e
        /*00ea*/ 	.short	(.L_122 - .L_121)
.L_121:
        /*00ec*/ 	.word	0x00000000


	//----- nvinfo : EIATTR_CBANK_PARAM_SIZE
	.align		4
.L_122:
        /*00f0*/ 	.byte	0x03, 0x19
        /*00f2*/ 	.short	0x01d0


	//----- nvinfo : EIATTR_PARAM_CBANK
	.align		4
        /*00f4*/ 	.byte	0x04, 0x0a
        /*00f6*/ 	.short	(.L_124 - .L_123)
	.align		4
.L_123:
        /*00f8*/ 	.word	index@(.nv.constant0._ZN5flash16flash_fwd_kernelI23Flash_fwd_kernel_traitsILi192ELi128ELi64ELi8ELb0ELb0EN7cutlass10bfloat16_tE19Flash_kernel_traitsILi192ELi128ELi64ELi8ES3_EELb0ELb1ELb0ELb0ELb0ELb1ELb1ELb0EEEvNS_16Flash_fwd_paramsE)
        /*00fc*/ 	.short	0x0210
        /*00fe*/ 	.short	0x01d0


	//----- nvinfo : EIATTR_SW_WAR
	.align		4
.L_124:
        /*0100*/ 	.byte	0x04, 0x36
        /*0102*/ 	.short	(.L_126 - .L_125)
.L_125:
        /*0104*/ 	.word	0x00000008
.L_126:


//--------------------- .nv.info._ZN5flash16flash_fwd_kernelI23Flash_fwd_kernel_traitsILi192ELi128ELi64ELi8ELb0ELb0EN7cutlass10bfloat16_tE19Flash_kernel_traitsILi192ELi128ELi64ELi8ES3_EELb0ELb1ELb0ELb0ELb0ELb0ELb0ELb0EEEvNS_16Flash_fwd_paramsE --------------------------
	.section	.nv.info._ZN5flash16flash_fwd_kernelI23Flash_fwd_kernel_traitsILi192ELi128ELi64ELi8ELb0ELb0EN7cutlass10bfloat16_tE19Flash_kernel_traitsILi192ELi128ELi64ELi8ES3_EELb0ELb1ELb0ELb0ELb0ELb0ELb0ELb0EEEvNS_16Flash_fwd_paramsE,"",@"SHT_CUDA_INFO"
	.sectionflags	@""
	.align	4


	//----- nvinfo : EIATTR_CUDA_API_VERSION
	.align		4
        /*0000*/ 	.byte	0x04, 0x37
        /*0002*/ 	.short	(.L_128 - .L_127)
.L_127:
        /*0004*/ 	.word	0x00000082


	//----- nvinfo : EIATTR_KPARAM_INFO
	.align		4
.L_128:
        /*0008*/ 	.byte	0x04, 0x17
        /*000a*/ 	.short	(.L_130 - .L_129)
.L_129:
        /*000c*/ 	.word	0x00000000
        /*0010*/ 	.short	0x0000
        /*0012*/ 	.short	0x0000
        /*0014*/ 	.byte	0x00, 0xf0, 0x41, 0x07


	//----- nvinfo : EIATTR_SPARSE_MMA_MASK
	.align		4
.L_130:
        /*0018*/ 	.byte	0x03, 0x50
        /*001a*/ 	.short	0x0000


	//----- nvinfo : EIATTR_MAXREG_COUNT
	.align		4
        /*001c*/ 	.byte	0x03, 0x1b
        /*001e*/ 	.short	0x00ff


	//----- nvinfo : EIATTR_NUM_BARRIERS
	.align		4
        /*0020*/ 	.byte	0x02, 0x4c
        /*0022*/ 	.byte	0x01
	.zero		1


	//----- nvinfo : EIATTR_MERCURY_ISA_VERSION
	.align		4
        /*0024*/ 	.byte	0x03, 0x5f
        /*0026*/ 	.short	0x0101


	//----- nvinfo : EIATTR_COOP_GROUP_MASK_REGIDS
	.align		4
        /*0028*/ 	.byte	0x04, 0x29
        /*002a*/ 	.short	(.L_132 - .L_131)


	//   ....[0]....
.L_131:
        /*002c*/ 	.word	0xffffffff


	//   ....[1]....
        /*0030*/ 	.word	0xffffffff


	//   ....[2]....
        /*0034*/ 	.word	0xffffffff


	//   ....[3]....
        /*0038*/ 	.word	0xffffffff


	//   ....[4]....
        /*003c*/ 	.word	0xffffffff


	//   ....[5]....
        /*0040*/ 	.word	0xffffffff


	//   ....[6]....
        /*0044*/ 	.word	0xffffffff


	//   ....[7]....
        /*0048*/ 	.word	0xffffffff


	//   ....[8]....
        /*004c*/ 	.word	0xffffffff


	//   ....[9]....
        /*0050*/ 	.word	0xffffffff


	//   ....[10]....
        /*0054*/ 	.word	0xffffffff


	//   ....[11]....
        /*0058*/ 	.word	0xffffffff


	//   ....[12]....
        /*005c*/ 	.word	0xffffffff


	//   ....[13]....
        /*0060*/ 	.word	0xffffffff


	//   ....[14]....
        /*0064*/ 	.word	0xffffffff


	//   ....[15]....
        /*0068*/ 	.word	0xffffffff


	//   ....[16]....
        /*006c*/ 	.word	0xffffffff


	//   ....[17]....
        /*0070*/ 	.word	0xffffffff


	//   ....[18]....
        /*0074*/ 	.word	0xffffffff


	//   ....[19]....
        /*0078*/ 	.word	0xffffffff


	//----- nvinfo : EIATTR_COOP_GROUP_INSTR_OFFSETS
	.align		4
.L_132:
        /*007c*/ 	.byte	0x04, 0x28
        /*007e*/ 	.short	(.L_134 - .L_133)


	//   ....[0]....
.L_133:
        /*0080*/ 	.word	0x00003ca0


	//   ....[1]....
        /*0084*/ 	.word	0x00003cc0


	//   ....[2]....
        /*0088*/ 	.word	0x00003d60


	//   ....[3]....
        /*008c*/ 	.word	0x00003d70


	//   ....[4]....
        /*0090*/ 	.word	0x00006740


	//   ....[5]....
        /*0094*/ 	.word	0x00006750


	//   ....[6]....
        /*0098*/ 	.word	0x00006780


	//   ....[7]....
        /*009c*/ 	.word	0x00006790


	//   ....[8]....
        /*00a0*/ 	.word	0x00009830


	//   ....[9]....
        /*00a4*/ 	.word	0x00009840


	//   ....[10]....
        /*00a8*/ 	.word	0x00009870


	//   ....[11]....
        /*00ac*/ 	.word	0x00009880


	//   ....[12]....
        /*00b0*/ 	.word	0x0000c480


	//   ....[13]....
        /*00b4*/ 	.word	0x0000c4a0


	//   ....[14]....
        /*00b8*/ 	.word	0x0000c520


	//   ....[15]....
        /*00bc*/ 	.word	0x0000c530


	//   ....[16]....
        /*00c0*/ 	.word	0x0000dc20


	//   ....[17]....
        /*00c4*/ 	.word	0x0000dc60


	//   ....[18]....
        /*00c8*/ 	.word	0x0000dce0


	//   ....[19]....
        /*00cc*/ 	.word	0x0000dd10


	//----- nvinfo : EIATTR_EXIT_INSTR_OFFSETS
	.align		4
.L_134:
        /*00d0*/ 	.byte	0x04, 0x1c
        /*00d2*/ 	.short	(.L_136 - .L_135)


	//   ....[0]....
.L_135:
        /*00d4*/ 	.word	0x000004b0


	//   ....[1]....
        /*00d8*/ 	.word	0x0000f7f0


	//   ....[2]....
        /*00dc*/ 	.word	0x0000f920


	//   ....[3]....
        /*00e0*/ 	.word	0x0000f940


	//   ....[4]....
        /*00e4*/ 	.word	0x00010560


	//   ....[5]....
        /*00e8*/ 	.word	0x000105f0


	//----- nvinfo : EIATTR_CRS_STACK_SIZE
	.align		4
.L_136:
        /*00ec*/ 	.byte	0x04, 0x1e
        /*00ee*/ 	.short	(.L_138 - .L_137)
.L_137:
        /*00f0*/ 	.word	0x00000000


	//----- nvinfo : EIATTR_CBANK_PARAM_SIZE
	.align		4
.L_138:
        /*00f4*/ 	.byte	0x03, 0x19
        /*00f6*/ 	.short	0x01d0


	//----- nvinfo : EIATTR_PARAM_CBANK
	.align		4
        /*00f8*/ 	.byte	0x04, 0x0a
        /*00fa*/ 	.short	(.L_140 - .L_139)
	.align		4
.L_139:
        /*00fc*/ 	.word	index@(.nv.constant0._ZN5flash16flash_fwd_kernelI23Flash_fwd_kernel_traitsILi192ELi128ELi64ELi8ELb0ELb0EN7cutlass10bfloat16_tE19Flash_kernel_traitsILi192ELi128ELi64ELi8ES3_EELb0ELb1ELb0ELb0ELb0ELb0ELb0ELb0EEEvNS_16Flash_fwd_paramsE)
        /*0100*/ 	.short	0x0210
        /*0102*/ 	.short	0x01d0


	//----- nvinfo : EIATTR_SW_WAR
	.align		4
.L_140:
        /*0104*/ 	.byte	0x04, 0x36
        /*0106*/ 	.short	(.L_142 - .L_141)
.L_141:
        /*0108*/ 	.word	0x00000008
.L_142:


//--------------------- .nv.info._ZN5flash16flash_fwd_kernelI23Flash_fwd_kernel_traitsILi192ELi128ELi64ELi8ELb0ELb0EN7cutlass10bfloat16_tE19Flash_kernel_traitsILi192ELi128ELi64ELi8ES3_EELb0ELb1ELb0ELb0ELb0ELb0ELb1ELb0EEEvNS_16Flash_fwd_paramsE --------------------------
	.section	.nv.info._ZN5flash16flash_fwd_kernelI23Flash_fwd_kernel_traitsILi192ELi128ELi64ELi8ELb0ELb0EN7cutlass10bfloat16_tE19Flash_kernel_traitsILi192ELi128ELi64ELi8ES3_EELb0ELb1ELb0ELb0ELb0ELb0ELb1ELb0EEEvNS_16Flash_fwd_paramsE,"",@"SHT_CUDA_INFO"
	.sectionflags	@""
	.align	4


	//----- nvinfo : EIATTR_CUDA_API_VERSION
	.align		4
        /*0000*/ 	.byte	0x04, 0x37
        /*0002*/ 	.short	(.L_144 - .L_143)
.L_143:
        /*0004*/ 	.word	0x00000082


	//----- nvinfo : EIATTR_KPARAM_INFO
	.align		4
.L_144:
        /*0008*/ 	.byte	0x04, 0x17
        /*000a*/ 	.short	(.L_146 - .L_145)
.L_145:
        /*000c*/ 	.word	0x00000000
        /*0010*/ 	.short	0x0000
        /*0012*/ 	.short	0x0000
        /*0014*/ 	.byte	0x00, 0xf0, 0x41, 0x07


	//----- nvinfo : EIATTR_SPARSE_MMA_MASK
	.align		4
.L_146:
        /*0018*/ 	.byte	0x03, 0x50
        /*001a*/ 	.short	0x0000


	//----- nvinfo : EIATTR_MAXREG_COUNT
	.align		4
        /*001c*/ 	.byte	0x03, 0x1b
        /*001e*/ 	.short	0x00ff


	//----- nvinfo : EIATTR_NUM_BARRIERS
	.align		4
        /*0020*/ 	.byte	0x02, 0x4c
        /*0022*/ 	.byte	0x01
	.zero		1


	//----- nvinfo : EIATTR_MERCURY_ISA_VERSION
	.align		4
        /*0024*/ 	.byte	0x03, 0x5f
        /*0026*/ 	.short	0x0101


	//----- nvinfo : EIATTR_COOP_GROUP_MASK_REGIDS
	.align		4
        /*0028*/ 	.byte	0x04, 0x29
        /*002a*/ 	.short	(.L_148 - .L_147)


	//   ....[0]....
.L_147:
        /*002c*/ 	.word	0xffffffff


	//   ....[1]....
        /*0030*/ 	.word	0xffffffff


	//   ....[2]....
        /*0034*/ 	.word	0xffffffff


	//   ....[3]....
        /*0038*/ 	.word	0xffffffff


	//   ....[4]....
        /*003c*/ 	.word	0xffffffff


	//   ....[5]....
        /*0040*/ 	.word	0xffffffff


	//   ....[6]....
        /*0044*/ 	.word	0xffffffff


	//   ....[7]....
        /*0048*/ 	.word	0xffffffff


	//   ....[8]....
        /*004c*/ 	.word	0xffffffff


	//   ....[9]....
        /*0050*/ 	.word	0xffffffff


	//   ....[10]....
        /*0054*/ 	.word	0xffffffff


	//   ....[11]....
        /*0058*/ 	.word	0xffffffff


	//   ....[12]....
        /*005c*/ 	.word	0xffffffff


	//   ....[13]....
        /*0060*/ 	.word	0xffffffff


	//   ....[14]....
        /*0064*/ 	.word	0xffffffff


	//   ....[15]....
        /*0068*/ 	.word	0xffffffff


	//   ....[16]....
        /*006c*/ 	.word	0xffffffff


	//   ....[17]....
        /*0070*/ 	.word	0xffffffff


	//   ....[18]....
        /*0074*/ 	.word	0xffffffff


	//   ....[19]....
        /*0078*/ 	.word	0xffffffff


	//----- nvinfo : EIATTR_COOP_GROUP_INSTR_OFFSETS
	.align		4
.L_148:
        /*007c*/ 	.byte	0x04, 0x28
        /*007e*/ 	.short	(.L_150 - .L_149)


	//   ....[0]....
.L_149:
        /*0080*/ 	.word	0x000040b0


	//   ....[1]....
        /*0084*/ 	.word	0x000040d0


	//   ....[2]....
        /*0088*/ 	.word	0x00004170


	//   ....[3]....
        /*008c*/ 	.word	0x00004180


	//   ....[4]....
        /*0090*/ 	.word	0x00006f20


	//   ....[5]....
        /*0094*/ 	.word	0x00006f30


	//   ....[6]....
        /*0098*/ 	.word	0x00006f70


	//   ....[7]....
        /*009c*/ 	.word	0x00006f80


	//   ....[8]....
        /*00a0*/ 	.word	0x0000a440


	//   ....[9]....
        /*00a4*/ 	.word	0x0000a450


	//   ....[10]....
        /*00a8*/ 	.word	0x0000a480


	//   ....[11]....
        /*00ac*/ 	.word	0x0000a490


	//   ....[12]....
        /*00b0*/ 	.word	0x0000d490


	//   ....[13]....
        /*00b4*/ 	.word	0x0000d4b0


	//   ....[14]....
        /*00b8*/ 	.word	0x0000d550


	//   ....[15]....
        /*00bc*/ 	.word	0x0000d560


	//   ....[16]....
        /*00c0*/ 	.word	0x0000ec30


	//   ....[17]....
        /*00c4*/ 	.word	0x0000ec70


	//   ....[18]....
        /*00c8*/ 	.word	0x0000ecf0


	//   ....[19]....
        /*00cc*/ 	.word	0x0000ed20


	//----- nvinfo : EIATTR_EXIT_INSTR_OFFSETS
	.align		4
.L_150:
        /*00d0*/ 	.byte	0x04, 0x1c
        /*00d2*/ 	.short	(.L_152 - .L_151)


	//   ....[0]....
.L_151:
        /*00d4*/ 	.word	0x000004b0


	//   ....[1]....
        /*00d8*/ 	.word	0x00010800


	//   ....[2]....
        /*00dc*/ 	.word	0x00010930


	//   ....[3]....
        /*00e0*/ 	.word	0x00010950


	//   ....[4]....
        /*00e4*/ 	.word	0x00011570


	//   ....[5]....
        /*00e8*/ 	.word	0x00011600


	//----- nvinfo : EIATTR_CRS_STACK_SIZE
	.align		4
.L_152:
        /*00ec*/ 	.byte	0x04, 0x1e
        /*00ee*/ 	.short	(.L_154 - .L_153)
.L_153:
        /*00f0*/ 	.word	0x00000000


	//----- nvinfo : EIATTR_CBANK_PARAM_SIZE
	.align		4
.L_154:
        /*00f4*/ 	.byte	0x03, 0x19
        /*00f6*/ 	.short	0x01d0


	//----- nvinfo : EIATTR_PARAM_CBANK
	.align		4
        /*00f8*/ 	.byte	0x04, 0x0a
        /*00fa*/ 	.short	(.L_156 - .L_155)
	.align		4
.L_155:
        /*00fc*/ 	.word	index@(.nv.constant0._ZN5flash16flash_fwd_kernelI23Flash_fwd_kernel_traitsILi192ELi128ELi64ELi8ELb0ELb0EN7cutlass10bfloat16_tE19Flash_kernel_traitsILi192ELi128ELi64ELi8ES3_EELb0ELb1ELb0ELb0ELb0ELb0ELb1ELb0EEEvNS_16Flash_fwd_paramsE)
        /*0100*/ 	.short	0x0210
        /*0102*/ 	.short	0x01d0


	//----- nvinfo : EIATTR_SW_WAR
	.align		4
.L_156:
        /*0104*/ 	.byte	0x04, 0x36
        /*0106*/ 	.short	(.L_158 - .L_157)
.L_157:
        /*0108*/ 	.word	0x00000008
.L_158:


//--------------------- .nv.info._ZN5flash16flash_fwd_kernelI23Flash_fwd_kernel_traitsILi192ELi128ELi64ELi8ELb0ELb0EN7cutlass10bfloat16_tE19Flash_kernel_traitsILi192ELi128ELi64ELi8ES3_EELb0ELb1ELb0ELb1ELb0ELb0ELb0ELb0EEEvNS_16Flash_fwd_paramsE --------------------------
	.section	.nv.info._ZN5flash16flash_fwd_kernelI23Flash_fwd_kernel_traitsILi192ELi128ELi64ELi8ELb0ELb0EN7cutlass10bfloat16_tE19Flash_kernel_traitsILi192ELi128ELi64ELi8ES3_EELb0ELb1ELb0ELb1ELb0ELb0ELb0ELb0EEEvNS_16Flash_fwd_paramsE,"",@"SHT_CUDA_INFO"
	.sectionflags	@""
	.align	4


	//----- nvinfo : EIATTR_CUDA_API_VERSION
	.align		4
        /*0000*/ 	.byte	0x04, 0x37
        /*0002*/ 	.short	(.L_160 - .L_159)
.L_159:
        /*0004*/ 	.word	0x00000082


	//----- nvinfo : EIATTR_KPARAM_INFO
	.align		4
.L_160:
        /*0008*/ 	.byte	0x04, 0x17
        /*000a*/ 	.short	(.L_162 - .L_161)
.L_161:
        /*000c*/ 	.word	0x00000000
        /*0010*/ 	.short	0x0000
        /*0012*/ 	.short	0x0000
        /*0014*/ 	.byte	0x00, 0xf0, 0x41, 0x07


	//----- nvinfo : EIATTR_SPARSE_MMA_MASK
	.align		4
.L_162:
        /*0018*/ 	.byte	0x03, 0x50
        /*001a*/ 	.short	0x0000


	//----- nvinfo : EIATTR_MAXREG_COUNT
	.align		4
        /*001c*/ 	.byte	0x03, 0x1b
        /*001e*/ 	.short	0x00ff


	//----- nvinfo : EIATTR_NUM_BARRIERS
	.align		4
        /*0020*/ 	.byte	0x02, 0x4c
        /*0022*/ 	.byte	0x01
	.zero		1


	//----- nvinfo : EIATTR_MERCURY_ISA_VERSION
	.align		4
        /*0024*/ 	.byte	0x03, 0x5f
        /*0026*/ 	.short	0x0101


	//----- nvinfo : EIATTR_COOP_GROUP_MASK_REGIDS
	.align		4
        /*0028*/ 	.byte	0x04, 0x29
        /*002a*/ 	.short	(.L_164 - .L_163)


	//   ....[0]....
.L_163:
        /*002c*/ 	.word	0xffffffff


	//   ....[1]....
        /*0030*/ 	.word	0xffffffff


	//   ....[2]....
        /*0034*/ 	.word	0xffffffff


	//   ....[3]....
        /*0038*/ 	.word	0xffffffff


	//   ....[4]....
        /*003c*/ 	.word	0xffffffff


	//   ....[5]....
        /*0040*/ 	.word	0xffffffff


	//   ....[6]....
        /*0044*/ 	.word	0xffffffff


	//   ....[7]....
        /*0048*/ 	.word	0xffffffff


	//   ....[8]....
        /*004c*/ 	.word	0xffffffff


	//   ....[9]....
        /*0050*/ 	.word	0xffffffff


	//   ....[10]....
        /*0054*/ 	.word	0xffffffff


	//   ....[11]....
        /*0058*/ 	.word	0xffffffff


	//   ....[12]....
        /*005c*/ 	.word	0xffffffff


	//   ....[13]....
        /*0060*/ 	.word	0xffffffff


	//   ....[14]....
        /*0064*/ 	.word	0xffffffff


	//   ....[15]....
        /*0068*/ 	.word	0xffffffff


	//   ....[16]....
        /*006c*/ 	.word	0xffffffff


	//   ....[17]....
        /*0070*/ 	.word	0xffffffff


	//   ....[18]....
        /*0074*/ 	.word	0xffffffff


	//   ....[19]....
        /*0078*/ 	.word	0xffffffff


	//----- nvinfo : EIATTR_COOP_GROUP_INSTR_OFFSETS
	.align		4
.L_164:
        /*007c*/ 	.byte	0x04, 0x28
        /*007e*/ 	.short	(.L_166 - .L_165)


	//   ....[0]....
.L_165:
        /*0080*/ 	.word	0x00004100


	//   ....[1]....
        /*0084*/ 	.word	0x00004120


	//   ....[2]....
        /*0088*/ 	.word	0x000041c0


	//   ....[3]....
        /*008c*/ 	.word	0x000041d0


	//   ....[4]....
        /*0090*/ 	.word	0x00006eb0


	//   ....[5]....
        /*0094*/ 	.word	0x00006ec0


	//   ....[6]....
        /*0098*/ 	.word	0x00006ef0


	//   ....[7]....
        /*009c*/ 	.word	0x00006f00


	//   ....[8]....
        /*00a0*/ 	.word	0x0000a270


	//   ....[9]....
        /*00a4*/ 	.word	0x0000a280


	//   ....[10]....
        /*00a8*/ 	.word	0x0000a2b0


	//   ....[11]....
        /*00ac*/ 	.word	0x0000a2c0


	//   ....[12]....
        /*00b0*/ 	.word	0x0000d2c0


	//   ....[13]....
        /*00b4*/ 	.word	0x0000d2e0


	//   ....[14]....
        /*00b8*/ 	.word	0x0000d360


	//   ....[15]....
        /*00bc*/ 	.word	0x0000d370


	//   ....[16]....
        /*00c0*/ 	.word	0x0000ea60


	//   ....[17]....
        /*00c4*/ 	.word	0x0000eaa0


	//   ....[18]....
        /*00c8*/ 	.word	0x0000eb20


	//   ....[19]....
        /*00cc*/ 	.word	0x0000eb30


	//----- nvinfo : EIATTR_EXIT_INSTR_OFFSETS
	.align		4
.L_166:
        /*00d0*/ 	.byte	0x04, 0x1c
        /*00d2*/ 	.short	(.L_168 - .L_167)


	//   ....[0]....
.L_167:
        /*00d4*/ 	.word	0x000004b0


	//   ....[1]....
        /*00d8*/ 	.word	0x00010630


	//   ....[2]....
        /*00dc*/ 	.word	0x00010760


	//   ....[3]....
        /*00e0*/ 	.word	0x00010780


	//   ....[4]....
        /*00e4*/ 	.word	0x000113a0


	//   ....[5]....
        /*00e8*/ 	.word	0x00011430


	//----- nvinfo : EIATTR_CRS_STACK_SIZE
	.align		4
.L_168:
        /*00ec*/ 	.byte	0x04, 0x1e
        /*00ee*/ 	.short	(.L_170 - .L_169)
.L_169:
        /*00f0*/ 	.word	0x00000000


	//----- nvinfo : EIATTR_CBANK_PARAM_SIZE
	.align		4
.L_170:
        /*00f4*/ 	.byte	0x03, 0x19
        /*00f6*/ 	.short	0x01d0


	//----- nvinfo : EIATTR_PARAM_CBANK
	.align		4
        /*00f8*/ 	.byte	0x04, 0x0a
        /*00fa*/ 	.short	(.L_172 - .L_171)
	.align		4
.L_171:
        /*00fc*/ 	.word	index@(.nv.constant0._ZN5flash16flash_fwd_kernelI23Flash_fwd_kernel_traitsILi192ELi128ELi64ELi8ELb0ELb0EN7cutlass10bfloat16_tE19Flash_kernel_traitsILi192ELi128ELi64ELi8ES3_EELb0ELb1ELb0ELb1ELb0ELb0ELb0ELb0EEEvNS_16Flash_fwd_paramsE)
        /*0100*/ 	.short	0x0210
        /*0102*/ 	.short	0x01d0


	//----- nvinfo : EIATTR_SW_WAR
	.align		4
.L_172:
        /*0104*/ 	.byte	0x04, 0x36
        /*0106*/ 	.short	(.L_174 - .L_173)
.L_173:
        /*0108*/ 	.word	0x00000008
.L_174:


//--------------------- .nv.info._ZN5flash16flash_fwd_kernelI23Flash_fwd_kernel_traitsILi192ELi128ELi64ELi8ELb0ELb0EN7cutlass10bfloat16_tE19Flash_kernel_traitsILi192ELi128ELi64ELi8ES3_EELb0ELb1ELb0ELb1ELb0ELb0ELb1ELb0EEEvNS_16Flash_fwd_paramsE --------------------------
	.section	.nv.info._ZN5flash16flash_fwd_kernelI23Flash_fwd_kernel_traitsILi192ELi128ELi64ELi8ELb0ELb0EN7cutlass10bfloat16_tE19Flash_kernel_traitsILi192ELi128ELi64ELi8ES3_EELb0ELb1ELb0ELb1ELb0ELb0ELb1ELb0EEEvNS_16Flash_fwd_paramsE,"",@"SHT_CUDA_INFO"
	.sectionflags	@""
	.align	4


	//----- nvinfo : EIATTR_CUDA_API_VERSION
	.align		4
        /*0000*/ 	.byte	0x04, 0x37
        /*0002*/ 	.short	(.L_176 - .L_175)
.L_175:
        /*0004*/ 	.word	0x00000082


	//----- nvinfo : EIATTR_KPARAM_INFO
	.align		4
.L_176:
        /*0008*/ 	.byte	0x04, 0x17
        /*000a*/ 	.short	(.L_178 - .L_177)
.L_177:
        /*000c*/ 	.word	0x00000000
        /*0010*/ 	.short	0x0000
        /*0012*/ 	.short	0x0000
        /*0014*/ 	.byte	0x00, 0xf0, 0x41, 0x07


	//----- nvinfo : EIATTR_SPARSE_MMA_MASK
	.align		4
.L_178:
        /*0018*/ 	.byte	0x03, 0x50
        /*001a*/ 	.short	0x0000


	//----- nvinfo : EIATTR_MAXREG_COUNT
	.align		4
        /*001c*/ 	.byte	0x03, 0x1b
        /*001e*/ 	.short	0x00ff


	//----- nvinfo : EIATTR_NUM_BARRIERS
	.align		4
        /*0020*/ 	.byte	0x02, 0x4c
        /*0022*/ 	.byte	0x01
	.zero		1


	//----- nvinfo : EIATTR_MERCURY_ISA_VERSION
	.align		4
        /*0024*/ 	.byte	0x03, 0x5f
        /*0026*/ 	.short	0x0101


	//----- nvinfo : EIATTR_COOP_GROUP_MASK_REGIDS
	.align		4
        /*0028*/ 	.byte	0x04, 0x29
        /*002a*/ 	.short	(.L_180 - .L_179)


	//   ....[0]....
.L_179:
        /*002c*/ 	.word	0xffffffff


	//   ....[1]....
        /*0030*/ 	.word	0xffffffff


	//   ....[2]....
        /*0034*/ 	.word	0xffffffff


	//   ....[3]....
        /*0038*/ 	.word	0xffffffff


	//   ....[4]....
        /*003c*/ 	.word	0xffffffff


	//   ....[5]....
        /*0040*/ 	.word	0xffffffff


	//   ....[6]....
        /*0044*/ 	.word	0xffffffff


	//   ....[7]....
        /*0048*/ 	.word	0xffffffff


	//   ....[8]....
        /*004c*/ 	.word	0xffffffff


	//   ....[9]....
        /*0050*/ 	.word	0xffffffff


	//   ....[10]....
        /*0054*/ 	.word	0xffffffff


	//   ....[11]....
        /*0058*/ 	.word	0xffffffff


	//   ....[12]....
        /*005c*/ 	.word	0xffffffff


	//   ....[13]....
        /*0060*/ 	.word	0xffffffff


	//   ....[14]....
        /*0064*/ 	.word	0xffffffff


	//   ....[15]....
        /*0068*/ 	.word	0xffffffff


	//   ....[16]....
        /*006c*/ 	.word	0xffffffff


	//   ....[17]....
        /*0070*/ 	.word	0xffffffff


	//   ....[18]....
        /*0074*/ 	.word	0xffffffff


	//   ....[19]....
        /*0078*/ 	.word	0xffffffff


	//----- nvinfo : EIATTR_COOP_GROUP_INSTR_OFFSETS
	.align		4
.L_180:
        /*007c*/ 	.byte	0x04, 0x28
        /*007e*/ 	.short	(.L_182 - .L_181)


	//   ....[0]....
.L_181:
        /*0080*/ 	.word	0x00004510


	//   ....[1]....
        /*0084*/ 	.word	0x00004530


	//   ....[2]....
        /*0088*/ 	.word	0x000045d0


	//   ....[3]....
        /*008c*/ 	.word	0x000045e0


	//   ....[4]....
        /*0090*/ 	.word	0x00007690


	//   ....[5]....
        /*0094*/ 	.word	0x000076a0


	//   ....[6]....
        /*0098*/ 	.word	0x000076e0


	//   ....[7]....
        /*009c*/ 	.word	0x000076f0


	//   ....[8]....
        /*00a0*/ 	.word	0x0000ae90


	//   ....[9]....
        /*00a4*/ 	.word	0x0000aea0


	//   ....[10]....
        /*00a8*/ 	.word	0x0000aed0


	//   ....[11]....
        /*00ac*/ 	.word	0x0000aee0


	//   ....[12]....
        /*00b0*/ 	.word	0x0000e2d0


	//   ....[13]....
        /*00b4*/ 	.word	0x0000e2f0


	//   ....[14]....
        /*00b8*/ 	.word	0x0000e390


	//   ....[15]....
        /*00bc*/ 	.word	0x0000e3a0


	//   ....[16]....
        /*00c0*/ 	.word	0x0000fa70


	//   ....[17]....
        /*00c4*/ 	.word	0x0000fab0


	//   ....[18]....
        /*00c8*/ 	.word	0x0000fb30


	//   ....[19]....
        /*00cc*/ 	.word	0x0000fb40


	//----- nvinfo : EIATTR_EXIT_INSTR_OFFSETS
	.align		4
.L_182:
        /*00d0*/ 	.byte	0x04, 0x1c
        /*00d2*/ 	.short	(.L_184 - .L_183)


	//   ....[0]....
.L_183:
        /*00d4*/ 	.word	0x000004b0


	//   ....[1]....
        /*00d8*/ 	.word	0x00011640


	//   ....[2]....
        /*00dc*/ 	.word	0x00011770


	//   ....[3]....
        /*00e0*/ 	.word	0x00011790


	//   ....[4]....
        /*00e4*/ 	.word	0x000123b0


	//   ....[5]....
        /*00e8*/ 	.word	0x00012440


	//----- nvinfo : EIATTR_CRS_STACK_SIZE
	.align		4
.L_184:
        /*00ec*/ 	.byte	0x04, 0x1e
        /*00ee*/ 	.short	(.L_186 - .L_185)
.L_185:
        /*00f0*/ 	.word	0x00000000


	//----- nvinfo : EIATTR_CBANK_PARAM_SIZE
	.align		4
.L_186:
        /*00f4*/ 	.byte	0x03, 0x19
        /*00f6*/ 	.short	0x01d0


	//----- nvinfo : EIATTR_PARAM_CBANK
	.align		4
        /*00f8*/ 	.byte	0x04, 0x0a
        /*00fa*/ 	.short	(.L_188 - .L_187)
	.align		4
.L_187:
        /*00fc*/ 	.word	index@(.nv.constant0._ZN5flash16flash_fwd_kernelI23Flash_fwd_kernel_traitsILi192ELi128ELi64ELi8ELb0ELb0EN7cutlass10bfloat16_tE19Flash_kernel_traitsILi192ELi128ELi64ELi8ES3_EELb0ELb1ELb0ELb1ELb0ELb0ELb1ELb0EEEvNS_16Flash_fwd_paramsE)
        /*0100*/ 	.short	0x0210
        /*0102*/ 	.short	0x01d0


	//----- nvinfo : EIATTR_SW_WAR
	.align		4
.L_188:
        /*0104*/ 	.byte	0x04, 0x36
        /*0106*/ 	.short	(.L_190 - .L_189)
.L_189:
        /*0108*/ 	.word	0x00000008
.L_190:


//--------------------- .nv.info._ZN5flash16flash_fwd_kernelI23Flash_fwd_kernel_traitsILi192ELi64ELi64ELi4ELb0ELb0EN7cutlass10bfloat16_tE19Flash_kernel_traitsILi192ELi64ELi64ELi4ES3_EELb1ELb1ELb0ELb0ELb0ELb0ELb0ELb0EEEvNS_16Flash_fwd_paramsE --------------------------
	.section	.nv.info._ZN5flash16flash_fwd_kernelI23Flash_fwd_kernel_traitsILi192ELi64ELi64ELi4ELb0ELb0EN7cutlass10bfloat16_tE19Flash_kernel_traitsILi192ELi64ELi64ELi4ES3_EELb1ELb1ELb0ELb0ELb0ELb0ELb0ELb0EEEvNS_16Flash_fwd_paramsE,"",@"SHT_CUDA_INFO"
	.sectionflags	@""
	.align	4


	//----- nvinfo : EIATTR_CUDA_API_VERSION
	.align		4
        /*0000*/ 	.byte	0x04, 0x37
        /*0002*/ 	.short	(.L_192 - .L_191)
.L_191:
        /*0004*/ 	.word	0x00000082


	//----- nvinfo : EIATTR_KPARAM_INFO
	.align		4
.L_192:
        /*0008*/ 	.byte	0x04, 0x17
        /*000a*/ 	.short	(.L_194 - .L_193)
.L_193:
        /*000c*/ 	.word	0x00000000
        /*0010*/ 	.short	0x0000
        /*0012*/ 	.short	0x0000
        /*0014*/ 	.byte	0x00, 0xf0, 0x41, 0x07


	//----- nvinfo : EIATTR_SPARSE_MMA_MASK
	.align		4
.L_194:
        /*0018*/ 	.byte	0x03, 0x50
        /*001a*/ 	.short	0x0000


	//----- nvinfo : EIATTR_MAXREG_COUNT
	.align		4
        /*001c*/ 	.byte	0x03, 0x1b
        /*001e*/ 	.short	0x00ff


	//----- nvinfo : EIATTR_NUM_BARRIERS
	.align		4
        /*0020*/ 	.byte	0x02, 0x4c
        /*0022*/ 	.byte	0x01
	.zero		1


	//----- nvinfo : EIATTR_MERCURY_ISA_VERSION
	.align		4
        /*0024*/ 	.byte	0x03, 0x5f
        /*0026*/ 	.short	0x0101


	//----- nvinfo : EIATTR_COOP_GROUP_MASK_REGIDS
	.align		4
        /*0028*/ 	.byte	0x04, 0x29
        /*002a*/ 	.short	(.L_196 - .L_195)


	//   ....[0]....
.L_195:
        /*002c*/ 	.word	0xffffffff


	//   ....[1]....
        /*0030*/ 	.word	0xffffffff


	//   ....[2]....
        /*0034*/ 	.word	0xffffffff


	//   ....[3]....
        /*0038*/ 	.word	0xffffffff


	//   ....[4]....
        /*003c*/ 	.word	0xffffffff


	//   ....[5]....
        /*0040*/ 	.word	0xffffffff


	//   ....[6]....
        /*0044*/ 	.word	0xffffffff


	//   ....[7]....
        /*0048*/ 	.word	0xffffffff


	//   ....[8]....
        /*004c*/ 	.word	0xffffffff


	//   ....[9]....
        /*0050*/ 	.word	0xffffffff


	//   ....[10]....
        /*0054*/ 	.word	0xffffffff


	//   ....[11]....
        /*0058*/ 	.word	0xffffffff


	//   ....[12]....
        /*005c*/ 	.word	0xffffffff


	//   ....[13]....
        /*0060*/ 	.word	0xffffffff


	//   ....[14]....
        /*0064*/ 	.word	0xffffffff


	//   ....[15]....
        /*0068*/ 	.word	0xffffffff


	//----- nvinfo : EIATTR_COOP_GROUP_INSTR_OFFSETS
	.align		4
.L_196:
        /*006c*/ 	.byte	0x04, 0x28
        /*006e*/ 	.short	(.L_198 - .L_197)


	//   ....[0]....
.L_197:
        /*0070*/ 	.word	0x00004cd0


	//   ....[1]....
        /*0074*/ 	.word	0x00004d90


	//   ....[2]....
        /*0078*/ 	.word	0x00004df0


	//   ....[3]....
        /*007c*/ 	.word	0x00004ea0


	//   ....[4]....
        /*0080*/ 	.word	0x00008710


	//   ....[5]....
        /*0084*/ 	.word	0x00008740


	//   ....[6]....
        /*0088*/ 	.word	0x00008840


	//   ....[7]....
        /*008c*/ 	.word	0x00008870


	//   ....[8]....
        /*0090*/ 	.word	0x0000c3b0


	//   ....[9]....
        /*0094*/ 	.word	0x0000c450


	//   ....[10]....
        /*0098*/ 	.word	0x0000c510


	//   ....[11]....
        /*009c*/ 	.word	0x0000c570


	//   ....[12]....
        /*00a0*/ 	.word	0x0000e530


	//   ....[13]....
        /*00a4*/ 	.word	0x0000e570


	//   ....[14]....
        /*00a8*/ 	.word	0x0000e5d0


	//   ....[15]....
        /*00ac*/ 	.word	0x0000e5e0


	//----- nvinfo : EIATTR_EXIT_INSTR_OFFSETS
	.align		4
.L_198:
        /*00b0*/ 	.byte	0x04, 0x1c
        /*00b2*/ 	.short	(.L_200 - .L_199)


	//   ....[0]....
.L_199:
        /*00b4*/ 	.word	0x00000680


	//   ....[1]....
        /*00b8*/ 	.word	0x00010120


	//   ....[2]....
        /*00bc*/ 	.word	0x00010250


	//   ....[3]....
        /*00c0*/ 	.word	0x00010270


	//   ....[4]....
        /*00c4*/ 	.word	0x00010e60


	//   ....[5]....
        /*00c8*/ 	.word	0x00010ef0


	//----- nvinfo : EIATTR_CRS_STACK_SIZE
	.align		4
.L_200:
        /*00cc*/ 	.byte	0x04, 0x1e
        /*00ce*/ 	.short	(.L_202 - .L_201)
.L_201:
        /*00d0*/ 	.word	0x00000000


	//----- nvinfo : EIATTR_CBANK_PARAM_SIZE
	.align		4
.L_202:
        /*00d4*/ 	.byte	0x03, 0x19
        /*00d6*/ 	.short	0x01d0


	//----- nvinfo : EIATTR_PARAM_CBANK
	.align		4
        /*00d8*/ 	.byte	0x04, 0x0a
        /*00da*/ 	.short	(.L_204 - .L_203)
	.align		4
.L_203:
        /*00dc*/ 	.word	index@(.nv.constant0._ZN5flash16flash_fwd_kernelI23Flash_fwd_kernel_traitsILi192ELi64ELi64ELi4ELb0ELb0EN7cutlass10bfloat16_tE19Flash_kernel_traitsILi192ELi64ELi64ELi4ES3_EELb1ELb1ELb0ELb0ELb0ELb0ELb0ELb0EEEvNS_16Flash_fwd_paramsE)
        /*00e0*/ 	.short	0x0210
        /*00e2*/ 	.short	0x01d0


	//----- nvinfo : EIATTR_SW_WAR
	.align		4
.L_204:
        /*00e4*/ 	.byte	0x04, 0x36
        /*00e6*/ 	.short	(.L_206 - .L_205)
.L_205:
        /*00e8*/ 	.word	0x00000008
.L_206:


//--------------------- .nv.info._ZN5flash16flash_fwd_kernelI23Flash_fwd_kernel_traitsILi192ELi64ELi64ELi4ELb0ELb0EN7cutlass10bfloat16_tE19Flash_kernel_traitsILi192ELi64ELi64ELi4ES3_EELb1ELb1ELb0ELb0ELb0ELb1ELb0ELb0EEEvNS_16Flash_fwd_paramsE --------------------------
	.section	.nv.info._ZN5flash16flash_fwd_kernelI23Flash_fwd_kernel_traitsILi192ELi64ELi64ELi4ELb0ELb0EN7cutlass10bfloat16_tE19Flash_kernel_traitsILi192ELi64ELi64ELi4ES3_EELb1ELb1ELb0ELb0ELb0ELb1ELb0ELb0EEEvNS_16Flash_fwd_paramsE,"",@"SHT_CUDA_INFO"
	.sectionflags	@""
	.align	4


	//----- nvinfo : EIATTR_CUDA_API_VERSION
	.align		4
        /*0000*/ 	.byte	0x04, 0x37
        /*0002*/ 	.short	(.L_208 - .L_207)
.L_207:
        /*0004*/ 	.word	0x00000082


	//----- nvinfo : EIATTR_KPARAM_INFO
	.align		4
.L_208:
        /*0008*/ 	.byte	0x04, 0x17
        /*000a*/ 	.short	(.L_210 - .L_209)
.L_209:
        /*000c*/ 	.word	0x00000000
        /*0010*/ 	.short	0x0000
        /*0012*/ 	.short	0x0000
        /*0014*/ 	.byte	0x00, 0xf0, 0x41, 0x07


	//----- nvinfo : EIATTR_SPARSE_MMA_MASK
	.align		4
.L_210:
        /*0018*/ 	.byte	0x03, 0x50
        /*001a*/ 	.short	0x0000


	//----- nvinfo : EIATTR_MAXREG_COUNT
	.align		4
        /*001c*/ 	.byte	0x03, 0x1b
        /*001e*/ 	.short	0x00ff


	//----- nvinfo : EIATTR_NUM_BARRIERS
	.align		4
        /*0020*/ 	.byte	0x02, 0x4c
        /*0022*/ 	.byte	0x01
	.zero		1


	//----- nvinfo : EIATTR_MERCURY_ISA_VERSION
	.align		4
        /*0024*/ 	.byte	0x03, 0x5f
        /*0026*/ 	.short	0x0101


	//----- nvinfo : EIATTR_INT_WARP_WIDE_INSTR_OFFSETS
	.align		4
        /*0028*/ 	.byte	0x04, 0x31
        /*002a*/ 	.short	(.L_212 - .L_211)


	//   ....[0]....
.L_211:
        /*002c*/ 	.word	0x000015f0


	//   ....[1]....
        /*0030*/ 	.word	0x00001a50


	//----- nvinfo : EIATTR_COOP_GROUP_MASK_REGIDS
	.align		4
.L_212:
        /*0034*/ 	.byte	0x04, 0x29
        /*0036*/ 	.short	(.L_214 - .L_213)


	//   ....[0]....
.L_213:
        /*0038*/ 	.word	0xffffffff


	//   ....[1]....
        /*003c*/ 	.word	0xffffffff


	//   ....[2]....
        /*0040*/ 	.word	0xffffffff


	//   ....[3]....
        /*0044*/ 	.word	0xffffffff


	//   ....[4]....
        /*0048*/ 	.word	0xffffffff


	//   ....[5]....
        /*004c*/ 	.word	0xffffffff


	//   ....[6]....
        /*0050*/ 	.word	0xffffffff


	//   ....[7]....
        /*0054*/ 	.word	0xffffffff


	//   ....[8]....
        /*0058*/ 	.word	0xffffffff


	//   ....[9]....
        /*005c*/ 	.word	0xffffffff


	//   ....[10]....
        /*0060*/ 	.word	0xffffffff


	//   ....[11]....
        /*0064*/ 	.word	0xffffffff


	//   ....[12]....
        /*0068*/ 	.word	0xffffffff


	//   ....[13]....
        /*006c*/ 	.word	0xffffffff


	//   ....[14]....
        /*0070*/ 	.word	0xffffffff


	//   ....[15]....
        /*0074*/ 	.word	0xffffffff


	//----- nvinfo : EIATTR_COOP_GROUP_INSTR_OFFSETS
	.align		4
.L_214:
        /*0078*/ 	.byte	0x04, 0x28
        /*007a*/ 	.short	(.L_216 - .L_215)


	//   ....[0]....
.L_215:
        /*007c*/ 	.word	0x00003410


	//   ....[1]....
        /*0080*/ 	.word	0x00003650


	//   ....[2]....
        /*0084*/ 	.word	0x00003690


	//   ....[3]....
        /*0088*/ 	.word	0x00003820


	//   ....[4]....
        /*008c*/ 	.word	0x000066c0


	//   ....[5]....
        /*0090*/ 	.word	0x00006850


	//   ....[6]....
        /*0094*/ 	.word	0x00006880


	//   ....[7]....
        /*0098*/ 	.word	0x000069c0


	//   ....[8]....
        /*009c*/ 	.word	0x00009a80


	//   ....[9]....
        /*00a0*/ 	.word	0x00009b40


	//   ....[10]....
        /*00a4*/ 	.word	0x00009b70


	//   ....[11]....
        /*00a8*/ 	.word	0x00009bb0


	//   ....[12]....
        /*00ac*/ 	.word	0x0000bb80


	//   ....[13]....
        /*00b0*/ 	.word	0x0000bbc0


	//   ....[14]....
        /*00b4*/ 	.word	0x0000bc20


	//   ....[15]....
        /*00b8*/ 	.word	0x0000bc30


	//----- nvinfo : EIATTR_EXIT_INSTR_OFFSETS
	.align		4
.L_216:
        /*00bc*/ 	.byte	0x04, 0x1c
        /*00be*/ 	.short	(.L_218 - .L_217)


	//   ....[0]....
.L_217:
        /*00c0*/ 	.word	0x000006c0


	//   ....[1]....
        /*00c4*/ 	.word	0x0000d620


	//   ....[2]....
        /*00c8*/ 	.word	0x0000d720


	//   ....[3]....
        /*00cc*/ 	.word	0x0000e200


	//   ....[4]....
        /*00d0*/ 	.word	0x0000e290


	//----- nvinfo : EIATTR_CRS_STACK_SIZE
	.align		4
.L_218:
        /*00d4*/ 	.byte	0x04, 0x1e
        /*00d6*/ 	.short	(.L_220 - .L_219)
.L_219:
        /*00d8*/ 	.word	0x00000000


	//----- nvinfo : EIATTR_CBANK_PARAM_SIZE
	.align		4
.L_220:
        /*00dc*/ 	.byte	0x03, 0x19
        /*00de*/ 	.short	0x01d0


	//----- nvinfo : EIATTR_PARAM_CBANK
	.align		4
        /*00e0*/ 	.byte	0x04, 0x0a
        /*00e2*/ 	.short	(.L_222 - .L_221)
	.align		4
.L_221:
        /*00e4*/ 	.word	index@(.nv.constant0._ZN5flash16flash_fwd_kernelI23Flash_fwd_kernel_traitsILi192ELi64ELi64ELi4ELb0ELb0EN7cutlass10bfloat16_tE19Flash_kernel_traitsILi192ELi64ELi64ELi4ES3_EELb1ELb1ELb0ELb0ELb0ELb1ELb0ELb0EEEvNS_16Flash_fwd_paramsE)
        /*00e8*/ 	.short	0x0210
        /*00ea*/ 	.short	0x01d0


	//----- nvinfo : EIATTR_SW_WAR
	.align		4
.L_222:
        /*00ec*/ 	.byte	0x04, 0x36
        /*00ee*/ 	.short	(.L_224 - .L_223)
.L_223:
        /*00f0*/ 	.word	0x00000008
.L_224:


//--------------------- .nv.info._ZN5flash16flash_fwd_kernelI23Flash_fwd_kernel_traitsILi192ELi64ELi64ELi4ELb0ELb0EN7cutlass10bfloat16_tE19Flash_kernel_traitsILi192ELi64ELi64ELi4ES3_EELb0ELb1ELb0ELb0ELb0ELb1ELb1ELb0EEEvNS_16Flash_fwd_paramsE --------------------------
	.section	.nv.info._ZN5flash16flash_fwd_kernelI23Flash_fwd_kernel_traitsILi192ELi64ELi64ELi4ELb0ELb0EN7cutlass10bfloat16_tE19Flash_kernel_traitsILi192ELi64ELi64ELi4ES3_EELb0ELb1ELb0ELb0ELb0ELb1ELb1ELb0EEEvNS_16Flash_fwd_paramsE,"",@"SHT_CUDA_INFO"
	.sectionflags	@""
	.align	4


	//----- nvinfo : EIATTR_CUDA_API_VERSION
	.align		4
        /*0000*/ 	.byte	0x04, 0x37
        /*0002*/ 	.short	(.L_226 - .L_225)
.L_225:
        /*0004*/ 	.word	0x00000082


	//----- nvinfo : EIATTR_KPARAM_INFO
	.align		4
.L_226:
        /*0008*/ 	.byte	0x04, 0x17
        /*000a*/ 	.short	(.L_228 - .L_227)
.L_227:
        /*000c*/ 	.word	0x00000000
        /*0010*/ 	.short	0x0000
        /*0012*/ 	.short	0x0000
        /*0014*/ 	.byte	0x00, 0xf0, 0x41, 0x07


	//----- nvinfo : EIATTR_SPARSE_MMA_MASK
	.align		4
.L_228:
        /*0018*/ 	.byte	0x03, 0x50
        /*001a*/ 	.short	0x0000


	//----- nvinfo : EIATTR_MAXREG_COUNT
	.align		4
        /*001c*/ 	.byte	0x03, 0x1b
        /*001e*/ 	.short	0x00ff


	//----- nvinfo : EIATTR_NUM_BARRIERS
	.align		4
        /*0020*/ 	.byte	0x02, 0x4c
        /*0022*/ 	.byte	0x01
	.zero		1


	//----- nvinfo : EIATTR_MERCURY_ISA_VERSION
	.align		4
        /*0024*/ 	.byte	0x03, 0x5f
        /*0026*/ 	.short	0x0101


	//----- nvinfo : EIATTR_COOP_GROUP_MASK_REGIDS
	.align		4
        /*0028*/ 	.byte	0x04, 0x29
        /*002a*/ 	.short	(.L_230 - .L_229)


	//   ....[0]....
.L_229:
        /*002c*/ 	.word	0xffffffff


	//   ....[1]....
        /*0030*/ 	.word	0xffffffff


	//   ....[2]....
        /*0034*/ 	.word	0xffffffff


	//   ....[3]....
        /*0038*/ 	.word	0xffffffff


	//   ....[4]....
        /*003c*/ 	.word	0xffffffff


	//   ....[5]....
        /*0040*/ 	.word	0xffffffff


	//   ....[6]....
        /*0044*/ 	.word	0xffffffff


	//   ....[7]....
        /*0048*/ 	.word	0xffffffff


	//   ....[8]....
        /*004c*/ 	.word	0xffffffff


	//   ....[9]....
        /*0050*/ 	.word	0xffffffff


	//   ....[10]....
        /*0054*/ 	.word	0xffffffff


	//   ....[11]....
        /*0058*/ 	.word	0xffffffff


	//   ....[12]....
        /*005c*/ 	.word	0xffffffff


	//   ....[13]....
        /*0060*/ 	.word	0xffffffff


	//   ....[14]....
        /*0064*/ 	.word	0xffffffff


	//   ....[15]....
        /*0068*/ 	.word	0xffffffff


	//----- nvinfo : EIATTR_COOP_GROUP_INSTR_OFFSETS
	.align		4
.L_230:
        /*006c*/ 	.byte	0x04, 0x28
        /*006e*/ 	.short	(.L_232 - .L_231)


	//   ....[0]....
.L_231:
        /*0070*/ 	.word	0x000033f0


	//   ....[1]....
        /*0074*/ 	.word	0x00003500


	//   ....[2]....
        /*0078*/ 	.word	0x00003530


	//   ....[3]....
        /*007c*/ 	.word	0x000036c0


	//   ....[4]....
        /*0080*/ 	.word	0x00005fe0


	//   ....[5]....
        /*0084*/ 	.word	0x00006080


	//   ....[6]....
        /*0088*/ 	.word	0x000060a0


	//   ....[7]....
        /*008c*/ 	.word	0x000060c0


	//   ....[8]....
        /*0090*/ 	.word	0x00008d60


	//   ....[9]....
        /*0094*/ 	.word	0x00008da0


	//   ....[10]....
        /*0098*/ 	.word	0x00008e40


	//   ....[11]....
        /*009c*/ 	.word	0x00008e50


	//   ....[12]....
        /*00a0*/ 	.word	0x0000a510


	//   ....[13]....
        /*00a4*/ 	.word	0x0000a550


	//   ....[14]....
        /*00a8*/ 	.word	0x0000a5a0


	//   ....[15]....
        /*00ac*/ 	.word	0x0000a5b0


	//----- nvinfo : EIATTR_EXIT_INSTR_OFFSETS
	.align		4
.L_232:
        /*00b0*/ 	.byte	0x04, 0x1c
        /*00b2*/ 	.short	(.L_234 - .L_233)


	//   ....[0]....
.L_233:
        /*00b4*/ 	.word	0x00000320


	//   ....[1]....
        /*00b8*/ 	.word	0x0000bfd0


	//   ....[2]....
        /*00bc*/ 	.word	0x0000c0d0


	//   ....[3]....
        /*00c0*/ 	.word	0x0000cb90


	//   ....[4]....
        /*00c4*/ 	.word	0x0000cc20


	//----- nvinfo : EIATTR_CRS_STACK_SIZE
	.align		4
.L_234:
        /*00c8*/ 	.byte	0x04, 0x1e
        /*00ca*/ 	.short	(.L_236 - .L_235)
.L_235:
        /*00cc*/ 	.word	0x00000000


	//----- nvinfo : EIATTR_CBANK_PARAM_SIZE
	.align		4
.L_236:
        /*00d0*/ 	.byte	0x03, 0x19
        /*00d2*/ 	.short	0x01d0


	//----- nvinfo : EIATTR_PARAM_CBANK
	.align		4
        /*00d4*/ 	.byte	0x04, 0x0a
        /*00d6*/ 	.short	(.L_238 - .L_237)
	.align		4
.L_237:
        /*00d8*/ 	.word	index@(.nv.constant0._ZN5flash16flash_fwd_kernelI23Flash_fwd_kernel_traitsILi192ELi64ELi64ELi4ELb0ELb0EN7cutlass10bfloat16_tE19Flash_kernel_traitsILi192ELi64ELi64ELi4ES3_EELb0ELb1ELb0ELb0ELb0ELb1ELb1ELb0EEEvNS_16Flash_fwd_paramsE)
        /*00dc*/ 	.short	0x0210
        /*00de*/ 	.short	0x01d0


	//----- nvinfo : EIATTR_SW_WAR
	.align		4
.L_238:
        /*00e0*/ 	.byte	0x04, 0x36
        /*00e2*/ 	.short	(.L_240 - .L_239)
.L_239:
        /*00e4*/ 	.word	0x00000008
.L_240:


//--------------------- .nv.info._ZN5flash16flash_fwd_kernelI23Flash_fwd_kernel_traitsILi192ELi64ELi64ELi4ELb0ELb0EN7cutlass10bfloat16_tE19Flash_kernel_traitsILi192ELi64ELi64ELi4ES3_EELb1ELb1ELb0ELb1ELb0ELb0ELb0ELb0EEEvNS_16Flash_fwd_paramsE --------------------------
	.section	.nv.info._ZN5flash16flash_fwd_kernelI23Flash_fwd_kernel_traitsILi192ELi64ELi64ELi4ELb0ELb0EN7cutlass10bfloat16_tE19Flash_kernel_traitsILi192ELi64ELi64ELi4ES3_EELb1ELb1ELb0ELb1ELb0ELb0ELb0ELb0EEEvNS_16Flash_fwd_paramsE,"",@"SHT_CUDA_INFO"
	.sectionflags	@""
	.align	4


	//----- nvinfo : EIATTR_CUDA_API_VERSION
	.align		4
        /*0000*/ 	.byte	0x04, 0x37
        /*0002*/ 	.short	(.L_242 - .L_241)
.L_241:
        /*0004*/ 	.word	0x00000082


	//----- nvinfo : EIATTR_KPARAM_INFO
	.align		4
.L_242:
        /*0008*/ 	.byte	0x04, 0x17
        /*000a*/ 	.short	(.L_244 - .L_243)
.L_243:
        /*000c*/ 	.word	0x00000000
        /*0010*/ 	.short	0x0000
        /*0012*/ 	.short	0x0000
        /*0014*/ 	.byte	0x00, 0xf0, 0x41, 0x07


	//----- nvinfo : EIATTR_SPARSE_MMA_MASK
	.align		4
.L_244:
        /*0018*/ 	.byte	0x03, 0x50
        /*001a*/ 	.short	0x0000


	//----- nvinfo : EIATTR_MAXREG_COUNT
	.align		4
        /*001c*/ 	.byte	0x03, 0x1b
        /*001e*/ 	.short	0x00ff


	//----- nvinfo : EIATTR_NUM_BARRIERS
	.align		4
        /*0020*/ 	.byte	0x02, 0x4c
        /*0022*/ 	.byte	0x01
	.zero		1


	//----- nvinfo : EIATTR_MERCURY_ISA_VERSION
	.align		4
        /*0024*/ 	.byte	0x03, 0x5f
        /*0026*/ 	.short	0x0101


	//----- nvinfo : EIATTR_COOP_GROUP_MASK_REGIDS
	.align		4
        /*0028*/ 	.byte	0x04, 0x29
        /*002a*/ 	.short	(.L_246 - .L_245)


	//   ....[0]....
.L_245:
        /*002c*/ 	.word	0xffffffff


	//   ....[1]....
        /*0030*/ 	.word	0xffffffff


	//   ....[2]....
        /*0034*/ 	.word	0xffffffff


	//   ....[3]....
        /*0038*/ 	.word	0xffffffff


	//   ....[4]....
        /*003c*/ 	.word	0xffffffff


	//   ....[5]....
        /*0040*/ 	.word	0xffffffff


	//   ....[6]....
        /*0044*/ 	.word	0xffffffff


	//   ....[7]....
        /*0048*/ 	.word	0xffffffff


	//   ....[8]....
        /*004c*/ 	.word	0xffffffff


	//   ....[9]....
        /*0050*/ 	.word	0xffffffff


	//   ....[10]....
        /*0054*/ 	.word	0xffffffff


	//   ....[11]....
        /*0058*/ 	.word	0xffffffff


	//   ....[12]....
        /*005c*/ 	.word	0xffffffff


	//   ....[13]....
        /*0060*/ 	.word	0xffffffff


	//   ....[14]....
        /*0064*/ 	.word	0xffffffff


	//   ....[15]....
        /*0068*/ 	.word	0xffffffff


	//----- nvinfo : EIATTR_COOP_GROUP_INSTR_OFFSETS
	.align		4
.L_246:
        /*006c*/ 	.byte	0x04, 0x28
        /*006e*/ 	.short	(.L_248 - .L_247)


	//   ....[0]....
.L_247:
        /*0070*/ 	.word	0x000050f0


	//   ....[1]....
        /*0074*/ 	.word	0x000051a0


	//   ....[2]....
        /*0078*/ 	.word	0x00005210


	//   ....[3]....
        /*007c*/ 	.word	0x000052d0


	//   ....[4]....
        /*0080*/ 	.word	0x00008e90


	//   ....[5]....
        /*0084*/ 	.word	0x00008f00


	//   ....[6]....
        /*0088*/ 	.word	0x00008fb0


	//   ....[7]....
        /*008c*/ 	.word	0x00009000


	//   ....[8]....
        /*0090*/ 	.word	0x0000cf20


	//   ....[9]....
        /*0094*/ 	.word	0x0000cfc0


	//   ....[10]....
        /*0098*/ 	.word	0x0000d080


	//   ....[11]....
        /*009c*/ 	.word	0x0000d0e0


	//   ....[12]....
        /*00a0*/ 	.word	0x0000f0a0


	//   ....[13]....
        /*00a4*/ 	.word	0x0000f0e0


	//   ....[14]....
        /*00a8*/ 	.word	0x0000f140


	//   ....[15]....
        /*00ac*/ 	.word	0x0000f150


	//----- nvinfo : EIATTR_EXIT_INSTR_OFFSETS
	.align		4
.L_248:
        /*00b0*/ 	.byte	0x04, 0x1c
        /*00b2*/ 	.short	(.L_250 - .L_249)


	//   ....[0]....
.L_249:
        /*00b4*/ 	.word	0x00000680


	//   ....[1]....
        /*00b8*/ 	.word	0x00010c90


	//   ....[2]....
        /*00bc*/ 	.word	0x00010dc0


	//   ....[3]....
        /*00c0*/ 	.word	0x00010de0


	//   ....[4]....
        /*00c4*/ 	.word	0x000119d0


	//   ....[5]....
        /*00c8*/ 	.word	0x00011a60


	//----- nvinfo : EIATTR_CRS_STACK_SIZE
	.align		4
.L_250:
        /*00cc*/ 	.byte	0x04, 0x1e
        /*00ce*/ 	.short	(.L_252 - .L_251)
.L_251:
        /*00d0*/ 	.word	0x00000000


	//----- nvinfo : EIATTR_CBANK_PARAM_SIZE
	.align		4
.L_252:
        /*00d4*/ 	.byte	0x03, 0x19
        /*00d6*/ 	.short	0x01d0


	//----- nvinfo : EIATTR_PARAM_CBANK
	.align		4
        /*00d8*/ 	.byte	0x04, 0x0a
        /*00da*/ 	.short	(.L_254 - .L_253)
	.align		4
.L_253:
        /*00dc*/ 	.word	index@(.nv.constant0._ZN5flash16flash_fwd_kernelI23Flash_fwd_kernel_traitsILi192ELi64ELi64ELi4ELb0ELb0EN7cutlass10bfloat16_tE19Flash_kernel_traitsILi192ELi64ELi64ELi4ES3_EELb1ELb1ELb0ELb1ELb0ELb0ELb0ELb0EEEvNS_16Flash_fwd_paramsE)
        /*00e0*/ 	.short	0x0210
        /*00e2*/ 	.short	0x01d0


	//----- nvinfo : EIATTR_SW_WAR
	.align		4
.L_254:
        /*00e4*/ 	.byte	0x04, 0x36
        /*00e6*/ 	.short	(.L_256 - .L_255)
.L_255:
        /*00e8*/ 	.word	0x00000008
.L_256:


//--------------------- .nv.info._ZN5flash16flash_fwd_kernelI23Flash_fwd_kernel_traitsILi192ELi64ELi64ELi4ELb0ELb0EN7cutlass10bfloat16_tE19Flash_kernel_traitsILi192ELi64ELi64ELi4ES3_EELb1ELb1ELb0ELb0ELb0ELb0ELb0ELb1EEEvNS_16Flash_fwd_paramsE --------------------------
	.section	.nv.info._ZN5flash16flash_fwd_kernelI23Flash_fwd_kernel_traitsILi192ELi64ELi64ELi4ELb0ELb0EN7cutlass10bfloat16_tE19Flash_kernel_traitsILi192ELi64ELi64ELi4ES3_EELb1ELb1ELb0ELb0ELb0ELb0ELb0ELb1EEEvNS_16Flash_fwd_paramsE,"",@"SHT_CUDA_INFO"
	.sectionflags	@""
	.align	4


	//----- nvinfo : EIATTR_CUDA_API_VERSION
	.align		4
        /*0000*/ 	.byte	0x04, 0x37
        /*0002*/ 	.short	(.L_258 - .L_257)
.L_257:
        /*0004*/ 	.word	0x00000082


	//----- nvinfo : EIATTR_KPARAM_INFO
	.align		4
.L_258:
        /*0008*/ 	.byte	0x04, 0x17
        /*000a*/ 	.short	(.L_260 - .L_259)
.L_259:
        /*000c*/ 	.word	0x00000000
        /*0010*/ 	.short	0x0000
        /*0012*/ 	.short	0x0000
        /*0014*/ 	.byte	0x00, 0xf0, 0x41, 0x07


	//----- nvinfo : EIATTR_SPARSE_MMA_MASK
	.align		4
.L_260:
        /*0018*/ 	.byte	0x03, 0x50
        /*001a*/ 	.short	0x0000


	//----- nvinfo : EIATTR_MAXREG_COUNT
	.align		4
        /*001c*/ 	.byte	0x03, 0x1b
        /*001e*/ 	.short	0x00ff


	//----- nvinfo : EIATTR_NUM_BARRIERS
	.align		4
        /*0020*/ 	.byte	0x02, 0x4c
        /*0022*/ 	.byte	0x01
	.zero		1


	//----- nvinfo : EIATTR_ANNOTATIONS
	.align		4
        /*0024*/ 	.byte	0x04, 0x55
        /*0026*/ 	.short	(.L_262 - .L_261)


	//   ....[0]....
.L_261:
        /*0028*/ 	.word	0x00000001
        /*002c*/ 	.byte	0xf0, 0x09, 0x00, 0x00, 0x01, 0x00, 0x00, 0x00, 0x00, 0x11, 0x00, 0x00, 0x01, 0x00, 0x00, 0x00
        /* <DEDUP_REMOVED lines=51> */
        /*036c*/ 	.byte	0xc0, 0x47, 0x01, 0x00


	//----- nvinfo : EIATTR_MERCURY_ISA_VERSION
	.align		4
.L_262:
        /*0370*/ 	.byte	0x03, 0x5f
        /*0372*/ 	.short	0x0101


	//----- nvinfo : EIATTR_COOP_GROUP_MASK_REGIDS
	.align		4
        /*0374*/ 	.byte	0x04, 0x29
        /*0376*/ 	.short	(.L_264 - .L_263)


	//   ....[0]....
.L_263:
        /*0378*/ 	.word	0xffffffff


	//   ....[1]....
        /*037c*/ 	.word	0xffffffff


	//   ....[2]....
        /*0380*/ 	.word	0xffffffff


	//   ....[3]....
        /*0384*/ 	.word	0xffffffff


	//   ....[4]....
        /*0388*/ 	.word	0xffffffff


	//   ....[5]....
        /*038c*/ 	.word	0xffffffff


	//   ....[6]....
        /*0390*/ 	.word	0xffffffff


	//   ....[7]....
        /*0394*/ 	.word	0xffffffff


	//   ....[8]....
        /*0398*/ 	.word	0xffffffff


	//   ....[9]....
        /*039c*/ 	.word	0xffffffff


	//   ....[10]....
        /*03a0*/ 	.word	0xffffffff


	//   ....[11]....
        /*03a4*/ 	.word	0xffffffff


	//   ....[12]....
        /*03a8*/ 	.word	0xffffffff


	//   ....[13]....
        /*03ac*/ 	.word	0xffffffff


	//   ....[14]....
        /*03b0*/ 	.word	0xffffffff


	//   ....[15]....
        /*03b4*/ 	.word	0xffffffff


	//----- nvinfo : EIATTR_COOP_GROUP_INSTR_OFFSETS
	.align		4
.L_264:
        /*03b8*/ 	.byte	0x04, 0x28
        /*03ba*/ 	.short	(.L_266 - .L_265)


	//   ....[0]....
.L_265:
        /*03bc*/ 	.word	0x00004f60


	//   ....[1]....
        /*03c0*/ 	.word	0x00005040


	//   ....[2]....
        /*03c4*/ 	.word	0x000050b0


	//   ....[3]....
        /*03c8*/ 	.word	0x00005220


	//   ....[4]....
        /*03cc*/ 	.word	0x0000a640


	//   ....[5]....
        /*03d0*/ 	.word	0x0000a6a0


	//   ....[6]....
        /*03d4*/ 	.word	0x0000a6c0


	//   ....[7]....
        /*03d8*/ 	.word	0x0000a720


	//   ....[8]....
        /*03dc*/ 	.word	0x0000fec0


	//   ....[9]....
        /*03e0*/ 	.word	0x0000ffc0


	//   ....[10]....
        /*03e4*/ 	.word	0x0000fff0


	//   ....[11]....
        /*03e8*/ 	.word	0x00010070


	//   ....[12]....
        /*03ec*/ 	.word	0x00013180


	//   ....[13]....
        /*03f0*/ 	.word	0x00013190


	//   ....[14]....
        /*03f4*/ 	.word	0x000131c0


	//   ....[15]....
        /*03f8*/ 	.word	0x000131d0


	//----- nvinfo : EIATTR_EXIT_INSTR_OFFSETS
	.align		4
.L_266:
        /*03fc*/ 	.byte	0x04, 0x1c
        /*03fe*/ 	.short	(.L_268 - .L_267)


	//   ....[0]....
.L_267:
        /*0400*/ 	.word	0x00000690


	//   ....[1]....
        /*0404*/ 	.word	0x00014d50


	//   ....[2]....
        /*0408*/ 	.word	0x00014e80


	//   ....[3]....
        /*040c*/ 	.word	0x00014ea0


	//   ....[4]....
        /*0410*/ 	.word	0x00015ad0


	//   ....[5]....
        /*0414*/ 	.word	0x00015b60


	//----- nvinfo : EIATTR_CRS_STACK_SIZE
	.align		4
.L_268:
        /*0418*/ 	.byte	0x04, 0x1e
        /*041a*/ 	.short	(.L_270 - .L_269)
.L_269:
        /*041c*/ 	.word	0x00000000


	//----- nvinfo : EIATTR_CBANK_PARAM_SIZE
	.align		4
.L_270:
        /*0420*/ 	.byte	0x03, 0x19
        /*0422*/ 	.short	0x01d0


	//----- nvinfo : EIATTR_PARAM_CBANK
	.align		4
        /*0424*/ 	.byte	0x04, 0x0a
        /*0426*/ 	.short	(.L_272 - .L_271)
	.align		4
.L_271:
        /*0428*/ 	.word	index@(.nv.constant0._ZN5flash16flash_fwd_kernelI23Flash_fwd_kernel_traitsILi192ELi64ELi64ELi4ELb0ELb0EN7cutlass10bfloat16_tE19Flash_kernel_traitsILi192ELi64ELi64ELi4ES3_EELb1ELb1ELb0ELb0ELb0ELb0ELb0ELb1EEEvNS_16Flash_fwd_paramsE)
        /*042c*/ 	.short	0x0210
        /*042e*/ 	.short	0x01d0


	//----- nvinfo : EIATTR_SW_WAR
	.align		4
.L_272:
        /*0430*/ 	.byte	0x04, 0x36
        /*0432*/ 	.short	(.L_274 - .L_273)
.L_273:
        /*0434*/ 	.word	0x00000008
.L_274:


//--------------------- .nv.info._ZN5flash16flash_fwd_kernelI23Flash_fwd_kernel_traitsILi192ELi64ELi64ELi4ELb0ELb0EN7cutlass10bfloat16_tE19Flash_kernel_traitsILi192ELi64ELi64ELi4ES3_EELb0ELb1ELb0ELb0ELb0ELb0ELb1ELb0EEEvNS_16Flash_fwd_paramsE --------------------------
	.section	.nv.info._ZN5flash16flash_fwd_kernelI23Flash_fwd_kernel_traitsILi192ELi64ELi64ELi4ELb0ELb0EN7cutlass10bfloat16_tE19Flash_kernel_traitsILi192ELi64ELi64ELi4ES3_EELb0ELb1ELb0ELb0ELb0ELb0ELb1ELb0EEEvNS_16Flash_fwd_paramsE,"",@"SHT_CUDA_INFO"
	.sectionflags	@""
	.align	4


	//----- nvinfo : EIATTR_CUDA_API_VERSION
	.align		4
        /*0000*/ 	.byte	0x04, 0x37
        /*0002*/ 	.short	(.L_276 - .L_275)
.L_275:
        /*0004*/ 	.word	0x00000082


	//----- nvinfo : EIATTR_KPARAM_INFO
	.align		4
.L_276:
        /*0008*/ 	.byte	0x04, 0x17
        /*000a*/ 	.short	(.L_278 - .L_277)
.L_277:
        /*000c*/ 	.word	0x00000000
        /*0010*/ 	.short	0x0000
        /*0012*/ 	.short	0x0000
        /*0014*/ 	.byte	0x00, 0xf0, 0x41, 0x07


	//----- nvinfo : EIATTR_SPARSE_MMA_MASK
	.align		4
.L_278:
        /*0018*/ 	.byte	0x03, 0x50
        /*001a*/ 	.short	0x0000


	//----- nvinfo : EIATTR_MAXREG_COUNT
	.align		4
        /*001c*/ 	.byte	0x03, 0x1b
        /*001e*/ 	.short	0x00ff


	//----- nvinfo : EIATTR_NUM_BARRIERS
	.align		4
        /*0020*/ 	.byte	0x02, 0x4c
        /*0022*/ 	.byte	0x01
	.zero		1


	//----- nvinfo : EIATTR_MERCURY_ISA_VERSION
	.align		4
        /*0024*/ 	.byte	0x03, 0x5f
        /*0026*/ 	.short	0x0101


	//----- nvinfo : EIATTR_COOP_GROUP_MASK_REGIDS
	.align		4
        /*0028*/ 	.byte	0x04, 0x29
        /*002a*/ 	.short	(.L_280 - .L_279)


	//   ....[0]....
.L_279:
        /*002c*/ 	.word	0xffffffff


	//   ....[1]....
        /*0030*/ 	.word	0xffffffff


	//   ....[2]....
        /*0034*/ 	.word	0xffffffff


	//   ....[3]....
        /*0038*/ 	.word	0xffffffff


	//   ....[4]....
        /*003c*/ 	.word	0xffffffff


	//   ....[5]....
        /*0040*/ 	.word	0xffffffff


	//   ....[6]....
        /*0044*/ 	.word	0xffffffff


	//   ....[7]....
        /*0048*/ 	.word	0xffffffff


	//   ....[8]....
        /*004c*/ 	.word	0xffffffff


	//   ....[9]....
        /*0050*/ 	.word	0xffffffff


	//   ....[10]....
        /*0054*/ 	.word	0xffffffff


	//   ....[11]....
        /*0058*/ 	.word	0xffffffff


	//   ....[12]....
        /*005c*/ 	.word	0xffffffff


	//   ....[13]....
        /*0060*/ 	.word	0xffffffff


	//   ....[14]....
        /*0064*/ 	.word	0xffffffff


	//   ....[15]....
        /*0068*/ 	.word	0xffffffff


	//----- nvinfo : EIATTR_COOP_GROUP_INSTR_OFFSETS
	.align		4
.L_280:
        /*006c*/ 	.byte	0x04, 0x28
        /*006e*/ 	.short	(.L_282 - .L_281)


	//   ....[0]....
.L_281:
        /*0070*/ 	.word	0x00004b60


	//   ....[1]....
        /*0074*/ 	.word	0x00004b80


	//   ....[2]....
        /*0078*/ 	.word	0x00004c20


	//   ....[3]....
        /*007c*/ 	.word	0x00004c30


	//   ....[4]....
        /*0080*/ 	.word	0x00008090


	//   ....[5]....
        /*0084*/ 	.word	0x000080a0


	//   ....[6]....
        /*0088*/ 	.word	0x000080d0


	//   ....[7]....
        /*008c*/ 	.word	0x000080e0


	//   ....[8]....
        /*0090*/ 	.word	0x0000b760


	//   ....[9]....
        /*0094*/ 	.word	0x0000b7a0


	//   ....[10]....
        /*0098*/ 	.word	0x0000b820


	//   ....[11]....
        /*009c*/ 	.word	0x0000b830


	//   ....[12]....
        /*00a0*/ 	.word	0x0000cf10


	//   ....[13]....
        /*00a4*/ 	.word	0x0000cf50


	//   ....[14]....
        /*00a8*/ 	.word	0x0000cfb0


	//   ....[15]....
        /*00ac*/ 	.word	0x0000cfc0


	//----- nvinfo : EIATTR_EXIT_INSTR_OFFSETS
	.align		4
.L_282:
        /*00b0*/ 	.byte	0x04, 0x1c
        /*00b2*/ 	.short	(.L_284 - .L_283)


	//   ....[0]....
.L_283:
        /*00b4*/ 	.word	0x00000310


	//   ....[1]....
        /*00b8*/ 	.word	0x0000eac0


	//   ....[2]....
        /*00bc*/ 	.word	0x0000ebf0


	//   ....[3]....
        /*00c0*/ 	.word	0x0000ec10


	//   ....[4]....
        /*00c4*/ 	.word	0x0000f810


	//   ....[5]....
        /*00c8*/ 	.word	0x0000f8a0


	//----- nvinfo : EIATTR_CRS_STACK_SIZE
	.align		4
.L_284:
        /*00cc*/ 	.byte	0x04, 0x1e
        /*00ce*/ 	.short	(.L_286 - .L_285)
.L_285:
        /*00d0*/ 	.word	0x00000000


	//----- nvinfo : EIATTR_CBANK_PARAM_SIZE
	.align		4
.L_286:
        /*00d4*/ 	.byte	0x03, 0x19
        /*00d6*/ 	.short	0x01d0


	//----- nvinfo : EIATTR_PARAM_CBANK
	.align		4
        /*00d8*/ 	.byte	0x04, 0x0a
        /*00da*/ 	.short	(.L_288 - .L_287)
	.align		4
.L_287:
        /*00dc*/ 	.word	index@(.nv.constant0._ZN5flash16flash_fwd_kernelI23Flash_fwd_kernel_traitsILi192ELi64ELi64ELi4ELb0ELb0EN7cutlass10bfloat16_tE19Flash_kernel_traitsILi192ELi64ELi64ELi4ES3_EELb0ELb1ELb0ELb0ELb0ELb0ELb1ELb0EEEvNS_16Flash_fwd_paramsE)
        /*00e0*/ 	.short	0x0210
        /*00e2*/ 	.short	0x01d0


	//----- nvinfo : EIATTR_SW_WAR
	.align		4
.L_288:
        /*00e4*/ 	.byte	0x04, 0x36
        /*00e6*/ 	.short	(.L_290 - .L_289)
.L_289:
        /*00e8*/ 	.word	0x00000008
.L_290:


//--------------------- .nv.info._ZN5flash16flash_fwd_kernelI23Flash_fwd_kernel_traitsILi192ELi64ELi64ELi4ELb0ELb0EN7cutlass10bfloat16_tE19Flash_kernel_traitsILi192ELi64ELi64ELi4ES3_EELb1ELb1ELb0ELb1ELb0ELb0ELb0ELb1EEEvNS_16Flash_fwd_paramsE --------------------------
	.section	.nv.info._ZN5flash16flash_fwd_kernelI23Flash_fwd_kernel_traitsILi192ELi64ELi64ELi4ELb0ELb0EN7cutlass10bfloat16_tE19Flash_kernel_traitsILi192ELi64ELi64ELi4ES3_EELb1ELb1ELb0ELb1ELb0ELb0ELb0ELb1EEEvNS_16Flash_fwd_paramsE,"",@"SHT_CUDA_INFO"
	.sectionflags	@""
	.align	4


	//----- nvinfo : EIATTR_CUDA_API_VERSION
	.align		4
        /*0000*/ 	.byte	0x04, 0x37
        /*0002*/ 	.short	(.L_292 - .L_291)
.L_291:
        /*0004*/ 	.word	0x00000082


	//----- nvinfo : EIATTR_KPARAM_INFO
	.align		4
.L_292:
        /*0008*/ 	.byte	0x04, 0x17
        /*000a*/ 	.short	(.L_294 - .L_293)
.L_293:
        /*000c*/ 	.word	0x00000000
        /*0010*/ 	.short	0x0000
        /*0012*/ 	.short	0x0000
        /*0014*/ 	.byte	0x00, 0xf0, 0x41, 0x07


	//----- nvinfo : EIATTR_SPARSE_MMA_MASK
	.align		4
.L_294:
        /*0018*/ 	.byte	0x03, 0x50
        /*001a*/ 	.short	0x0000


	//----- nvinfo : EIATTR_MAXREG_COUNT
	.align		4
        /*001c*/ 	.byte	0x03, 0x1b
        /*001e*/ 	.short	0x00ff


	//----- nvinfo : EIATTR_NUM_BARRIERS
	.align		4
        /*0020*/ 	.byte	0x02, 0x4c
        /*0022*/ 	.byte	0x01
	.zero		1


	//----- nvinfo : EIATTR_ANNOTATIONS
	.align		4
        /*0024*/ 	.byte	0x04, 0x55
        /*0026*/ 	.short	(.L_296 - .L_295)


	//   ....[0]....
.L_295:
        /* <DEDUP_REMOVED lines=44> */


	//----- nvinfo : EIATTR_MERCURY_ISA_VERSION
	.align		4
.L_296:
        /*02d0*/ 	.byte	0x03, 0x5f
        /*02d2*/ 	.short	0x0101


	//----- nvinfo : EIATTR_COOP_GROUP_MASK_REGIDS
	.align		4
        /*02d4*/ 	.byte	0x04, 0x29
        /*02d6*/ 	.short	(.L_298 - .L_297)


	//   ....[0]....
.L_297:
        /*02d8*/ 	.word	0xffffffff


	//   ....[1]....
        /*02dc*/ 	.word	0xffffffff


	//   ....[2]....
        /*02e0*/ 	.word	0xffffffff


	//   ....[3]....
        /*02e4*/ 	.word	0xffffffff


	//   ....[4]....
        /*02e8*/ 	.word	0xffffffff


	//   ....[5]....
        /*02ec*/ 	.word	0xffffffff


	//   ....[6]....
        /*02f0*/ 	.word	0xffffffff


	//   ....[7]....
        /*02f4*/ 	.word	0xffffffff


	//   ....[8]....
        /*02f8*/ 	.word	0xffffffff


	//   ....[9]....
        /*02fc*/ 	.word	0xffffffff


	//   ....[10]....
        /*0300*/ 	.word	0xffffffff


	//   ....[11]....
        /*0304*/ 	.word	0xffffffff


	//   ....[12]....
        /*0308*/ 	.word	0xffffffff


	//   ....[13]....
        /*030c*/ 	.word	0xffffffff


	//   ....[14]....
        /*0310*/ 	.word	0xffffffff


	//   ....[15]....
        /*0314*/ 	.word	0xffffffff


	//----- nvinfo : EIATTR_COOP_GROUP_INSTR_OFFSETS
	.align		4
.L_298:
        /*0318*/ 	.byte	0x04, 0x28
        /*031a*/ 	.short	(.L_300 - .L_299)


	//   ....[0]....
.L_299:
        /*031c*/ 	.word	0x00005280


	//   ....[1]....
        /*0320*/ 	.word	0x000052e0


	//   ....[2]....
        /*0324*/ 	.word	0x00005320


	//   ....[3]....
        /*0328*/ 	.word	0x00005350


	//   ....[4]....
        /*032c*/ 	.word	0x0000a8a0


	//   ....[5]....
        /*0330*/ 	.word	0x0000a900


	//   ....[6]....
        /*0334*/ 	.word	0x0000a920


	//   ....[7]....
        /*0338*/ 	.word	0x0000a990


	//   ....[8]....
        /*033c*/ 	.word	0x00010490


	//   ....[9]....
        /*0340*/ 	.word	0x00010520


	//   ....[10]....
        /*0344*/ 	.word	0x00010620


	//   ....[11]....
        /*0348*/ 	.word	0x00010660


	//   ....[12]....
        /*034c*/ 	.word	0x000135b0


	//   ....[13]....
        /*0350*/ 	.word	0x000135c0


	//   ....[14]....
        /*0354*/ 	.word	0x000135f0


	//   ....[15]....
        /*0358*/ 	.word	0x00013600


	//----- nvinfo : EIATTR_EXIT_INSTR_OFFSETS
	.align		4
.L_300:
        /*035c*/ 	.byte	0x04, 0x1c
        /*035e*/ 	.short	(.L_302 - .L_301)


	//   ....[0]....
.L_301:
        /*0360*/ 	.word	0x00000690


	//   ....[1]....
        /*0364*/ 	.word	0x00015180


	//   ....[2]....
        /*0368*/ 	.word	0x000152b0


	//   ....[3]....
        /*036c*/ 	.word	0x000152d0


	//   ....[4]....
        /*0370*/ 	.word	0x00015f00


	//   ....[5]....
        /*0374*/ 	.word	0x00015f90


	//----- nvinfo : EIATTR_CRS_STACK_SIZE
	.align		4
.L_302:
        /*0378*/ 	.byte	0x04, 0x1e
        /*037a*/ 	.short	(.L_304 - .L_303)
.L_303:
        /*037c*/ 	.word	0x00000000


	//----- nvinfo : EIATTR_CBANK_PARAM_SIZE
	.align		4
.L_304:
        /*0380*/ 	.byte	0x03, 0x19
        /*0382*/ 	.short	0x01d0


	//----- nvinfo : EIATTR_PARAM_CBANK
	.align		4
        /*0384*/ 	.byte	0x04, 0x0a
        /*0386*/ 	.short	(.L_306 - .L_305)
	.align		4
.L_305:
        /*0388*/ 	.word	index@(.nv.constant0._ZN5flash16flash_fwd_kernelI23Flash_fwd_kernel_traitsILi192ELi64ELi64ELi4ELb0ELb0EN7cutlass10bfloat16_tE19Flash_kernel_traitsILi192ELi64ELi64ELi4ES3_EELb1ELb1ELb0ELb1ELb0ELb0ELb0ELb1EEEvNS_16Flash_fwd_paramsE)
        /*038c*/ 	.short	0x0210
        /*038e*/ 	.short	0x01d0


	//----- nvinfo : EIATTR_SW_WAR
	.align		4
.L_306:
        /*0390*/ 	.byte	0x04, 0x36
        /*0392*/ 	.short	(.L_308 - .L_307)
.L_307:
        /*0394*/ 	.word	0x00000008
.L_308:


//--------------------- .nv.info._ZN5flash16flash_fwd_kernelI23Flash_fwd_kernel_traitsILi192ELi64ELi64ELi4ELb0ELb0EN7cutlass10bfloat16_tE19Flash_kernel_traitsILi192ELi64ELi64ELi4ES3_EELb0ELb1ELb0ELb1ELb0ELb0ELb1ELb0EEEvNS_16Flash_fwd_paramsE --------------------------
	.section	.nv.info._ZN5flash16flash_fwd_kernelI23Flash_fwd_kernel_traitsILi192ELi64ELi64ELi4ELb0ELb0EN7cutlass10bfloat16_tE19Flash_kernel_traitsILi192ELi64ELi64ELi4ES3_EELb0ELb1ELb0ELb1ELb0ELb0ELb1ELb0EEEvNS_16Flash_fwd_paramsE,"",@"SHT_CUDA_INFO"
	.sectionflags	@""
	.align	4


	//----- nvinfo : EIATTR_CUDA_API_VERSION
	.align		4
        /*0000*/ 	.byte	0x04, 0x37
        /*0002*/ 	.short	(.L_310 - .L_309)
.L_309:
        /*0004*/ 	.word	0x00000082


	//----- nvinfo : EIATTR_KPARAM_INFO
	.align		4
.L_310:
        /*0008*/ 	.byte	0x04, 0x17
        /*000a*/ 	.short	(.L_312 - .L_311)
.L_311:
        /*000c*/ 	.word	0x00000000
        /*0010*/ 	.short	0x0000
        /*0012*/ 	.short	0x0000
        /*0014*/ 	.byte	0x00, 0xf0, 0x41, 0x07


	//----- nvinfo : EIATTR_SPARSE_MMA_MASK
	.align		4
.L_312:
        /*0018*/ 	.byte	0x03, 0x50
        /*001a*/ 	.short	0x0000


	//----- nvinfo : EIATTR_MAXREG_COUNT
	.align		4
        /*001c*/ 	.byte	0x03, 0x1b
        /*001e*/ 	.short	0x00ff


	//----- nvinfo : EIATTR_NUM_BARRIERS
	.align		4
        /*0020*/ 	.byte	0x02, 0x4c
        /*0022*/ 	.byte	0x01
	.zero		1


	//----- nvinfo : EIATTR_MERCURY_ISA_VERSION
	.align		4
        /*0024*/ 	.byte	0x03, 0x5f
        /*0026*/ 	.short	0x0101


	//----- nvinfo : EIATTR_COOP_GROUP_MASK_REGIDS
	.align		4
        /*0028*/ 	.byte	0x04, 0x29
        /*002a*/ 	.short	(.L_314 - .L_313)


	//   ....[0]....
.L_313:
        /*002c*/ 	.word	0xffffffff


	//   ....[1]....
        /*0030*/ 	.word	0xffffffff


	//   ....[2]....
        /*0034*/ 	.word	0xffffffff


	//   ....[3]....
        /*0038*/ 	.word	0xffffffff


	//   ....[4]....
        /*003c*/ 	.word	0xffffffff


	//   ....[5]....
        /*0040*/ 	.word	0xffffffff


	//   ....[6]....
        /*0044*/ 	.word	0xffffffff


	//   ....[7]....
        /*0048*/ 	.word	0xffffffff


	//   ....[8]....
        /*004c*/ 	.word	0xffffffff


	//   ....[9]....
        /*0050*/ 	.word	0xffffffff


	//   ....[10]....
        /*0054*/ 	.word	0xffffffff


	//   ....[11]....
        /*0058*/ 	.word	0xffffffff


	//   ....[12]....
        /*005c*/ 	.word	0xffffffff


	//   ....[13]....
        /*0060*/ 	.word	0xffffffff


	//   ....[14]....
        /*0064*/ 	.word	0xffffffff


	//   ....[15]....
        /*0068*/ 	.word	0xffffffff


	//----- nvinfo : EIATTR_COOP_GROUP_INSTR_OFFSETS
	.align		4
.L_314:
        /*006c*/ 	.byte	0x04, 0x28
        /*006e*/ 	.short	(.L_316 - .L_315)


	//   ....[0]....
.L_315:
        /*0070*/ 	.word	0x00004f70


	//   ....[1]....
        /*0074*/ 	.word	0x00004f90


	//   ....[2]....
        /*0078*/ 	.word	0x00005030


	//   ....[3]....
        /*007c*/ 	.word	0x00005040


	//   ....[4]....
        /*0080*/ 	.word	0x00008780


	//   ....[5]....
        /*0084*/ 	.word	0x00008790


	//   ....[6]....
        /*0088*/ 	.word	0x000087c0


	//   ....[7]....
        /*008c*/ 	.word	0x000087d0


	//   ....[8]....
        /*0090*/ 	.word	0x0000c260


	//   ....[9]....
        /*0094*/ 	.word	0x0000c280


	//   ....[10]....
        /*0098*/ 	.word	0x0000c320


	//   ....[11]....
        /*009c*/ 	.word	0x0000c330


	//   ....[12]....
        /*00a0*/ 	.word	0x0000da00


	//   ....[13]....
        /*00a4*/ 	.word	0x0000da40


	//   ....[14]....
        /*00a8*/ 	.word	0x0000da90


	//   ....[15]....
        /*00ac*/ 	.word	0x0000daa0


	//----- nvinfo : EIATTR_EXIT_INSTR_OFFSETS
	.align		4
.L_316:
        /*00b0*/ 	.byte	0x04, 0x1c
        /*00b2*/ 	.short	(.L_318 - .L_317)


	//   ....[0]....
.L_317:
        /*00b4*/ 	.word	0x00000310


	//   ....[1]....
        /*00b8*/ 	.word	0x0000f5b0


	//   ....[2]....
        /*00bc*/ 	.word	0x0000f6e0


	//   ....[3]....
        /*00c0*/ 	.word	0x0000f700


	//   ....[4]....
        /*00c4*/ 	.word	0x00010300


	//   ....[5]....
        /*00c8*/ 	.word	0x00010390


	//----- nvinfo : EIATTR_CRS_STACK_SIZE
	.align		4
.L_318:
        /*00cc*/ 	.byte	0x04, 0x1e
        /*00ce*/ 	.short	(.L_320 - .L_319)
.L_319:
        /*00d0*/ 	.word	0x00000000


	//----- nvinfo : EIATTR_CBANK_PARAM_SIZE
	.align		4
.L_320:
        /*00d4*/ 	.byte	0x03, 0x19
        /*00d6*/ 	.short	0x01d0


	//----- nvinfo : EIATTR_PARAM_CBANK
	.align		4
        /*00d8*/ 	.byte	0x04, 0x0a
        /*00da*/ 	.short	(.L_322 - .L_321)
	.align		4
.L_321:
        /*00dc*/ 	.word	index@(.nv.constant0._ZN5flash16flash_fwd_kernelI23Flash_fwd_kernel_traitsILi192ELi64ELi64ELi4ELb0ELb0EN7cutlass10bfloat16_tE19Flash_kernel_traitsILi192ELi64ELi64ELi4ES3_EELb0ELb1ELb0ELb1ELb0ELb0ELb1ELb0EEEvNS_16Flash_fwd_paramsE)
        /*00e0*/ 	.short	0x0210
        /*00e2*/ 	.short	0x01d0


	//----- nvinfo : EIATTR_SW_WAR
	.align		4
.L_322:
        /*00e4*/ 	.byte	0x04, 0x36
        /*00e6*/ 	.short	(.L_324 - .L_323)
.L_323:
        /*00e8*/ 	.word	0x00000008
.L_324:


//--------------------- .nv.callgraph             --------------------------
	.section	.nv.callgraph,"",@"SHT_CUDA_CALLGRAPH"
	.align	4
	.sectionentsize	8
	.align		4
        /*0000*/ 	.word	0x00000000
	.align		4
        /*0004*/ 	.word	0xffffffff
	.align		4
        /*0008*/ 	.word	0x00000000
	.align		4
        /*000c*/ 	.word	0xfffffffe
	.align		4
        /*0010*/ 	.word	0x00000000
	.align		4
        /*0014*/ 	.word	0xfffffffd
	.align		4
        /*0018*/ 	.word	0x00000000
	.align		4
        /*001c*/ 	.word	0xfffffffc


//--------------------- .nv.constant4             --------------------------
	.section	.nv.constant4,"a",@progbits
	.align	8
	.align		8
.nv.constant4:
        /*0000*/ 	.dword	_ZN73_INTERNAL_c3e29e2a_37_flash_fwd_hdim192_bf16_causal_sm80_cu_a6473388_30384cuda3std3__45__cpo5beginE
	.align		8
        /*0008*/ 	.dword	_ZN73_INTERNAL_c3e29e2a_37_flash_fwd_hdim192_bf16_causal_sm80_cu_a6473388_30384cuda3std3__45__cpo3endE
	.align		8
        /*0010*/ 	.dword	_ZN73_INTERNAL_c3e29e2a_37_flash_fwd_hdim192_bf16_causal_sm80_cu_a6473388_30384cuda3std3__45__cpo6cbeginE
	.align		8
        /*0018*/ 	.dword	_ZN73_INTERNAL_c3e29e2a_37_flash_fwd_hdim192_bf16_causal_sm80_cu_a6473388_30384cuda3std3__45__cpo4cendE
	.align		8
        /*0020*/ 	.dword	_ZN73_INTERNAL_c3e29e2a_37_flash_fwd_hdim192_bf16_causal_sm80_cu_a6473388_30384cuda3std3__475_GLOBAL__N__c3e29e2a_37_flash_fwd_hdim192_bf16_causal_sm80_cu_a6473388_30386ignoreE
	.align		8
        /*0028*/ 	.dword	_ZN73_INTERNAL_c3e29e2a_37_flash_fwd_hdim192_bf16_causal_sm80_cu_a6473388_30384cuda3std3__419piecewise_constructE
	.align		8
        /*0030*/ 	.dword	_ZN73_INTERNAL_c3e29e2a_37_flash_fwd_hdim192_bf16_causal_sm80_cu_a6473388_30384cuda3std3__48in_placeE
	.align		8
        /*0038*/ 	.dword	_ZN73_INTERNAL_c3e29e2a_37_flash_fwd_hdim192_bf16_causal_sm80_cu_a6473388_30384cuda3std6ranges3__45__cpo4swapE
	.align		8
        /*0040*/ 	.dword	_ZN73_INTERNAL_c3e29e2a_37_flash_fwd_hdim192_bf16_causal_sm80_cu_a6473388_30384cuda3std6ranges3__45__cpo9iter_moveE
	.align		8
        /*0048*/ 	.dword	_ZN73_INTERNAL_c3e29e2a_37_flash_fwd_hdim192_bf16_causal_sm80_cu_a6473388_30384cute7productE
	.align		8
        /*0050*/ 	.dword	_ZN73_INTERNAL_c3e29e2a_37_flash_fwd_hdim192_bf16_causal_sm80_cu_a6473388_30384cute1_E


//--------------------- .text._ZN5flash16flash_fwd_kernelI23Flash_fwd_kernel_traitsILi192ELi128ELi64ELi8ELb0ELb0EN7cutlass10bfloat16_tE19Flash_kernel_traitsILi192ELi128ELi64ELi8ES3_EELb0ELb1ELb0ELb0ELb0ELb1ELb0ELb0EEEvNS_16Flash_fwd_paramsE --------------------------
	.section	.text._ZN5flash16flash_fwd_kernelI23Flash_fwd_kernel_traitsILi192ELi128ELi64ELi8ELb0ELb0EN7cutlass10bfloat16_tE19Flash_kernel_traitsILi192ELi128ELi64ELi8ES3_EELb0ELb1ELb0ELb0ELb0ELb1ELb0ELb0EEEvNS_16Flash_fwd_paramsE,"ax",@progbits
	.align	128
        .global         _ZN5flash16flash_fwd_kernelI23Flash_fwd_kernel_traitsILi192ELi128ELi64ELi8ELb0ELb0EN7cutlass10bfloat16_tE19Flash_kernel_traitsILi192ELi128ELi64ELi8ES3_EELb0ELb1ELb0ELb0ELb0ELb1ELb0ELb0EEEvNS_16Flash_fwd_paramsE
        .type           _ZN5flash16flash_fwd_kernelI23Flash_fwd_kernel_traitsILi192ELi128ELi64ELi8ELb0ELb0EN7cutlass10bfloat16_tE19Flash_kernel_traitsILi192ELi128ELi64ELi8ES3_EELb0ELb1ELb0ELb0ELb0ELb1ELb0ELb0EEEvNS_16Flash_fwd_paramsE,@function
        .size           _ZN5flash16flash_fwd_kernelI23Flash_fwd_kernel_traitsILi192ELi128ELi64ELi8ELb0ELb0EN7cutlass10bfloat16_tE19Flash_kernel_traitsILi192ELi128ELi64ELi8ES3_EELb0ELb1ELb0ELb0ELb0ELb1ELb0ELb0EEEvNS_16Flash_fwd_paramsE,(.L_x_799 - _ZN5flash16flash_fwd_kernelI23Flash_fwd_kernel_traitsILi192ELi128ELi64ELi8ELb0ELb0EN7cutlass10bfloat16_tE19Flash_kernel_traitsILi192ELi128ELi64ELi8ES3_EELb0ELb1ELb0ELb0ELb0ELb1ELb0ELb0EEEvNS_16Flash_fwd_paramsE)
        .other          _ZN5flash16flash_fwd_kernelI23Flash_fwd_kernel_traitsILi192ELi128ELi64ELi8ELb0ELb0EN7cutlass10bfloat16_tE19Flash_kernel_traitsILi192ELi128ELi64ELi8ES3_EELb0ELb1ELb0ELb0ELb0ELb1ELb0ELb0EEEvNS_16Flash_fwd_paramsE,@"STO_CUDA_ENTRY STV_DEFAULT"
_ZN5flash16flash_fwd_kernelI23Flash_fwd_kernel_traitsILi192ELi128ELi64ELi8ELb0ELb0EN7cutlass10bfloat16_tE19Flash_kernel_traitsILi192ELi128ELi64ELi8ES3_EELb0ELb1ELb0ELb0ELb0ELb1ELb0ELb0EEEvNS_16Flash_fwd_paramsE:
.text._ZN5flash16flash_fwd_kernelI23Flash_fwd_kernel_traitsILi192ELi128ELi64ELi8ELb0ELb0EN7cutlass10bfloat16_tE19Flash_kernel_traitsILi192ELi128ELi64ELi8ES3_EELb0ELb1ELb0ELb0ELb0ELb1ELb0ELb0EEEvNS_16Flash_fwd_paramsE:
[----:B------:R-:W-:Y:S08]  /*0000*/  LDC R1, c[0x0][0x28] ;  /* 0x00000a00ff017b82 */ /* 0x000ff00000000800 */
[----:B------:R-:W1:Y:S01]  /*0010*/  S2UR UR8, SR_CTAID.Y ;  /* 0x00000000000879c3 */ /* 0x000e620000002600 */
[----:B------:R-:W-:Y:S01]  /*0020*/  ULDC.64 UR4, c[0x0][0x300] ;  /* 0x0000c00000047ab9 */ /* 0x000fe20000000a00 */
[----:B------:R-:W-:Y:S01]  /*0030*/  ULDC.64 UR6, c[0x0][0x2f0] ;  /* 0x0000bc0000067ab9 */ /* 0x000fe20000000a00 */
[----:B------:R-:W-:-:S02]  /*0040*/  UISETP.NE.U32.AND UP1, UPT, UR4, URZ, UPT ;  /* 0x0000003f0400728c */ /* 0x000fc4000bf25070 */
[----:B------:R-:W-:Y:S02]  /*0050*/  UISETP.NE.U32.AND UP2, UPT, UR6, URZ, UPT ;  /* 0x0000003f0600728c */ /* 0x000fe4000bf45070 */
[----:B------:R-:W-:Y:S02]  /*0060*/  UISETP.NE.AND.EX UP1, UPT, UR5, URZ, UPT, UP1 ;  /* 0x0000003f0500728c */ /* 0x000fe4000bf25310 */
[----:B------:R-:W-:Y:S01]  /*0070*/  UISETP.NE.AND.EX UP2, UPT, UR7, URZ, UPT, UP2 ;  /* 0x0000003f0700728c */ /* 0x000fe2000bf45320 */
[----:B------:R-:W-:Y:S01]  /*0080*/  ULDC.64 UR10, c[0x0][0x2f0] ;  /* 0x0000bc00000a7ab9 */ /* 0x000fe20000000a00 */
[----:B------:R-:W-:Y:S02]  /*0090*/  ULDC.U8 UR6, c[0x0][0x3c2] ;  /* 0x0000f08000067ab9 */ /* 0x000fe40000000000 */
[----:B------:R-:W-:Y:S01]  /*00a0*/  PLOP3.LUT P0, PT, PT, PT, UP1, 0x80, 0x0 ;  /* 0x000000000000781c */ /* 0x000fe20003f0f018 */
[----:B------:R-:W-:Y:S01]  /*00b0*/  ULDC.64 UR4, c[0x0][0x2f8] ;  /* 0x0000be0000047ab9 */ /* 0x000fe20000000a00 */
[----:B------:R-:W-:Y:S01]  /*00c0*/  PLOP3.LUT P2, PT, PT, PT, UP2, 0x80, 0x0 ;  /* 0x000000000000781c */ /* 0x000fe20003f4f028 */
[----:B------:R-:W-:-:S02]  /*00d0*/  UISETP.NE.AND UP3, UPT, UR6, URZ, UPT ;  /* 0x0000003f0600728c */ /* 0x000fc4000bf65270 */
[----:B------:R-:W-:Y:S01]  /*00e0*/  UISETP.EQ.U32.AND UP0, UPT, UR4, URZ, UPT ;  /* 0x0000003f0400728c */ /* 0x000fe2000bf02070 */
[----:B------:R-:W-:Y:S01]  /*00f0*/  ULDC.64 UR20, c[0x0][0x208] ;  /* 0x0000820000147ab9 */ /* 0x000fe20000000a00 */
[----:B------:R-:W-:Y:S02]  /*0100*/  ULDC.64 UR6, c[0x0][0x2f8] ;  /* 0x0000be0000067ab9 */ /* 0x000fe40000000a00 */
[----:B------:R-:W-:Y:S02]  /*0110*/  UISETP.EQ.OR.EX UP0, UPT, UR5, URZ, !UP3, UP0 ;  /* 0x0000003f0500728c */ /* 0x000fe4000df02700 */
[----:B-1----:R-:W-:-:S06]  /*0120*/  UIMAD.WIDE UR10, UR8, 0x4, UR10 ;  /* 0x00000004080a78a5 */ /* 0x002fcc000f8e020a */
[----:B------:R-:W-:Y:S02]  /*0130*/  IMAD.U32 R10, RZ, RZ, UR10 ;  /* 0x0000000aff0a7e24 */ /* 0x000fe4000f8e00ff */
[----:B------:R-:W-:Y:S01]  /*0140*/  IMAD.U32 R11, RZ, RZ, UR11 ;  /* 0x0000000bff0b7e24 */ /* 0x000fe2000f8e00ff */
[----:B------:R-:W-:Y:S02]  /*0150*/  @UP1 ULDC.64 UR10, c[0x0][0x300] ;  /* 0x0000c000000a1ab9 */ /* 0x000fe40000000a00 */
[----:B------:R-:W-:Y:S02]  /*0160*/  @UP1 UIMAD.WIDE UR10, UR8, 0x4, UR10 ;  /* 0x00000004080a18a5 */ /* 0x000fe4000f8e020a */
[----:B------:R-:W2:Y:S04]  /*0170*/  @P2 LDG.E R5, desc[UR20][R10.64] ;  /* 0x000000140a052981 */ /* 0x000ea8000c1e1900 */
[----:B------:R-:W-:Y:S01]  /*0180*/  IMAD.U32 R8, RZ, RZ, UR10 ;  /* 0x0000000aff087e24 */ /* 0x000fe2000f8e00ff */
[----:B------:R-:W3:Y:S01]  /*0190*/  @P2 LDG.E R0, desc[UR20][R10.64+0x4] ;  /* 0x000004140a002981 */ /* 0x000ee2000c1e1900 */
[----:B------:R-:W-:Y:S01]  /*01a0*/  IMAD.U32 R9, RZ, RZ, UR11 ;  /* 0x0000000bff097e24 */ /* 0x000fe2000f8e00ff */
[----:B------:R-:W-:Y:S01]  /*01b0*/  PLOP3.LUT P1, PT, PT, PT, UP0, 0x80, 0x0 ;  /* 0x000000000000781c */ /* 0x000fe20003f2f008 */
[----:B------:R-:W-:-:S03]  /*01c0*/  UIMAD.WIDE UR6, UR8, 0x4, UR6 ;  /* 0x00000004080678a5 */ /* 0x000fc6000f8e0206 */
[----:B------:R-:W4:Y:S03]  /*01d0*/  @P0 LDG.E R3, desc[UR20][R8.64] ;  /* 0x0000001408030981 */ /* 0x000f26000c1e1900 */
[----:B------:R-:W-:Y:S02]  /*01e0*/  IMAD.U32 R6, RZ, RZ, UR6 ;  /* 0x00000006ff067e24 */ /* 0x000fe4000f8e00ff */
[----:B------:R-:W-:-:S05]  /*01f0*/  IMAD.U32 R7, RZ, RZ, UR7 ;  /* 0x00000007ff077e24 */ /* 0x000fca000f8e00ff */
[----:B------:R-:W5:Y:S01]  /*0200*/  @!P1 LDG.E R4, desc[UR20][R6.64] ;  /* 0x0000001406049981 */ /* 0x000f62000c1e1900 */
[----:B------:R-:W-:Y:S01]  /*0210*/  UMOV UR15, 0xffffffff ;  /* 0xffffffff000f7882 */ /* 0x000fe20000000000 */
[----:B------:R-:W-:Y:S01]  /*0220*/  UMOV UR9, URZ ;  /* 0x0000003f00097c82 */ /* 0x000fe20008000000 */
[----:B------:R-:W1:Y:S01]  /*0230*/  S2R R2, SR_TID.X ;  /* 0x0000000000027919 */ /* 0x000e620000002100 */
[----:B------:R-:W-:Y:S01]  /*0240*/  UMOV UR10, 0xffffffff ;  /* 0xffffffff000a7882 */ /* 0x000fe20000000000 */
[----:B------:R-:W1:Y:S08]  /*0250*/  S2UR UR16, SR_CTAID.X ;  /* 0x00000000001079c3 */ /* 0x000e700000002500 */
[----:B------:R-:W1:Y:S01]  /*0260*/  S2UR UR11, SR_CTAID.Z ;  /* 0x00000000000b79c3 */ /* 0x000e620000002700 */
[----:B--2---:R-:W-:-:S02]  /*0270*/  @P2 R2UR UR15, R5 ;  /* 0x00000000050f22ca */ /* 0x004fc400000e0000 */
[----:B---3--:R-:W-:Y:S02]  /*0280*/  @P2 R2UR UR17, R0 ;  /* 0x00000000001122ca */ /* 0x008fe400000e0000 */
[----:B----4-:R-:W-:Y:S02]  /*0290*/  @P0 R2UR UR9, R3 ;  /* 0x00000000030902ca */ /* 0x010fe400000e0000 */
[----:B------:R-:W-:-:S04]  /*02a0*/  ISETP.NE.U32.AND P0, PT, RZ, UR4, PT ;  /* 0x00000004ff007c0c */ /* 0x000fc8000bf05070 */
[----:B------:R-:W-:-:S05]  /*02b0*/  ISETP.NE.AND.EX P0, PT, RZ, UR5, PT, P0 ;  /* 0x00000005ff007c0c */ /* 0x000fca000bf05300 */
[----:B------:R-:W-:Y:S01]  /*02c0*/  @UP2 UIADD3 UR17, UR17, -UR15, URZ ;  /* 0x8000000f11112290 */ /* 0x000fe2000fffe03f */
[----:B-----5:R-:W-:-:S06]  /*02d0*/  @!P1 R2UR UR10, R4 ;  /* 0x00000000040a92ca */ /* 0x020fcc00000e0000 */
[----:B------:R-:W-:Y:S01]  /*02e0*/  @!UP2 ULDC UR17, c[0x0][0x2c4] ;  /* 0x0000b1000011aab9 */ /* 0x000fe20000000800 */
[----:B-1----:R-:W-:Y:S08]  /*02f0*/  @!P0 BRA `(.L_x_0) ;  /* 0x00000000001c8947 */ /* 0x002ff00003800000 */
[----:B------:R-:W-:-:S13]  /*0300*/  PLOP3.LUT P0, PT, PT, PT, UP3, 0x80, 0x0 ;  /* 0x000000000000781c */ /* 0x000fda0003f0f038 */
[----:B------:R-:W2:Y:S04]  /*0310*/  @P0 LDG.E R0, desc[UR20][R6.64+0x4] ;  /* 0x0000041406000981 */ /* 0x000ea8000c1e1900 */
[----:B------:R-:W3:Y:S01]  /*0320*/  @!P0 LDG.E R3, desc[UR20][R6.64] ;  /* 0x0000001406038981 */ /* 0x000ee2000c1e1900 */
[----:B--2---:R-:W-:-:S13]  /*0330*/  @P0 R2UR UR6, R0 ;  /* 0x00000000000602ca */ /* 0x004fda00000e0000 */
[----:B------:R-:W-:-:S07]  /*0340*/  @UP3 UIADD3 UR6, UR6, -UR10, URZ ;  /* 0x8000000a06063290 */ /* 0x000fce000fffe03f */
[----:B---3--:R-:W-:Y:S01]  /*0350*/  @!P0 R2UR UR6, R3 ;  /* 0x00000000030682ca */ /* 0x008fe200000e0000 */
[----:B------:R-:W-:-:S14]  /*0360*/  BRA `(.L_x_1) ;  /* 0x0000000000047947 */ /* 0x000fdc0003800000 */
.L_x_0:
[----:B------:R-:W-:-:S05]  /*0370*/  ULDC UR6, c[0x0][0x2c8] ;  /* 0x0000b20000067ab9 */ /* 0x000fca0000000800 */
.L_x_1:
[----:B------:R-:W-:Y:S02]  /*0380*/  ULDC.64 UR4, c[0x0][0x308] ;  /* 0x0000c20000047ab9 */ /* 0x000fe40000000a00 */
[----:B------:R-:W-:-:S04]  /*0390*/  UISETP.NE.U32.AND UP2, UPT, UR4, URZ, UPT ;  /* 0x0000003f0400728c */ /* 0x000fc8000bf45070 */
[----:B------:R-:W-:-:S06]  /*03a0*/  UISETP.NE.AND.EX UP2, UPT, UR5, URZ, UPT, UP2 ;  /* 0x0000003f0500728c */ /* 0x000fcc000bf45320 */
[----:B------:R-:W-:-:S05]  /*03b0*/  PLOP3.LUT P0, PT, PT, PT, UP2, 0x80, 0x0 ;  /* 0x000000000000781c */ /* 0x000fca0003f0f028 */
[----:B------:R-:W-:Y:S02]  /*03c0*/  @UP2 ULDC.64 UR4, c[0x0][0x308] ;  /* 0x0000c20000042ab9 */ /* 0x000fe40000000a00 */
[----:B------:R-:W-:-:S06]  /*03d0*/  @UP2 UIMAD.WIDE UR4, UR8, 0x4, UR4 ;  /* 0x00000004080428a5 */ /* 0x000fcc000f8e0204 */
[----:B------:R-:W-:Y:S02]  /*03e0*/  IMAD.U32 R4, RZ, RZ, UR4 ;  /* 0x00000004ff047e24 */ /* 0x000fe4000f8e00ff */
[----:B------:R-:W-:Y:S01]  /*03f0*/  IMAD.U32 R5, RZ, RZ, UR5 ;  /* 0x00000005ff057e24 */ /* 0x000fe2000f8e00ff */
[----:B------:R-:W-:Y:S01]  /*0400*/  USHF.L.U32 UR25, UR16, 0x7, URZ ;  /* 0x0000000710197899 */ /* 0x000fe2000800063f */
[----:B------:R-:W-:-:S03]  /*0410*/  @!UP2 ULDC.64 UR4, c[0x0][0x318] ;  /* 0x0000c6000004aab9 */ /* 0x000fc60000000a00 */
[----:B------:R-:W2:Y:S01]  /*0420*/  @P0 LDG.E R0, desc[UR20][R4.64] ;  /* 0x0000001404000981 */ /* 0x000ea2000c1e1900 */
[----:B------:R-:W-:Y:S02]  /*0430*/  UISETP.GT.AND UP1, UPT, UR17, UR25, UPT ;  /* 0x000000191100728c */ /* 0x000fe4000bf24270 */
[----:B------:R-:W-:-:S03]  /*0440*/  @!UP2 UISETP.NE.U32.AND UP0, UPT, UR4, URZ, UPT ;  /* 0x0000003f0400a28c */ /* 0x000fc6000bf05070 */
[----:B------:R-:W-:Y:S01]  /*0450*/  @!UP2 ULDC UR4, c[0x0][0x2cc] ;  /* 0x0000b3000004aab9 */ /* 0x000fe20000000800 */
[----:B------:R-:W-:-:S04]  /*0460*/  @!UP2 UISETP.NE.AND.EX UP0, UPT, UR5, URZ, UPT, UP0 ;  /* 0x0000003f0500a28c */ /* 0x000fc8000bf05300 */
[----:B------:R-:W-:Y:S01]  /*0470*/  @!UP2 USEL UR4, UR4, URZ, UP0 ;  /* 0x0000003f0404a287 */ /* 0x000fe20008000000 */
[----:B--2---:R-:W-:Y:S02]  /*0480*/  @P0 R2UR UR26, R0 ;  /* 0x00000000001a02ca */ /* 0x004fe400000e0000 */
[----:B------:R-:W-:-:S11]  /*0490*/  PLOP3.LUT P0, PT, PT, PT, UP1, 0x80, 0x0 ;  /* 0x000000000000781c */ /* 0x000fd60003f0f018 */
[----:B------:R-:W-:Y:S02]  /*04a0*/  @UP2 UIADD3 UR26, UR26, -UR9, URZ ;  /* 0x800000091a1a2290 */ /* 0x000fe4000fffe03f */
[----:B------:R-:W-:Y:S01]  /*04b0*/  @!UP2 UIADD3 UR26, UR4, UR6, -UR9 ;  /* 0x00000006041aa290 */ /* 0x000fe2000fffe809 */
[----:B------:R-:W-:Y:S11]  /*04c0*/  @!P0 EXIT ;  /* 0x000000000000894d */ /* 0x000ff60003800000 */
[----:B------:R-:W-:Y:S01]  /*04d0*/  UIADD3 UR5, -UR17, 0xbf, UR25 ;  /* 0x000000bf11057890 */ /* 0x000fe2000fffe119 */
[----:B------:R-:W-:Y:S01]  /*04e0*/  ULDC UR24, c[0x0][0x398] ;  /* 0x0000e60000187ab9 */ /* 0x000fe20000000800 */
[----:B------:R-:W-:Y:S02]  /*04f0*/  UIADD3 UR7, UR26, 0x3f, URZ ;  /* 0x0000003f1a077890 */ /* 0x000fe4000fffe03f */
[----:B------:R-:W-:Y:S02]  /*0500*/  UIADD3 UR5, UR5, UR24, UR26 ;  /* 0x0000001805057290 */ /* 0x000fe4000fffe01a */
[----:B------:R-:W-:Y:S02]  /*0510*/  USHF.R.S32.HI UR6, URZ, 0x1f, UR7 ;  /* 0x0000001f3f067899 */ /* 0x000fe40008011407 */
[----:B------:R-:W-:Y:S02]  /*0520*/  USHF.R.S32.HI UR4, URZ, 0x1f, UR5 ;  /* 0x0000001f3f047899 */ /* 0x000fe40008011405 */
[----:B------:R-:W-:-:S02]  /*0530*/  ULEA.HI UR6, UR6, UR7, URZ, 0x6 ;  /* 0x0000000706067291 */ /* 0x000fc4000f8f303f */
[----:B------:R-:W-:Y:S02]  /*0540*/  ULEA.HI UR4, UR4, UR5, URZ, 0x6 ;  /* 0x0000000504047291 */ /* 0x000fe4000f8f303f */
[----:B------:R-:W-:Y:S02]  /*0550*/  USHF.R.S32.HI UR6, URZ, 0x6, UR6 ;  /* 0x000000063f067899 */ /* 0x000fe40008011406 */
[----:B------:R-:W-:-:S04]  /*0560*/  USHF.R.S32.HI UR4, URZ, 0x6, UR4 ;  /* 0x000000063f047899 */ /* 0x000fc80008011404 */
[----:B------:R-:W-:-:S04]  /*0570*/  UISETP.LT.AND UP0, UPT, UR6, UR4, UPT ;  /* 0x000000040600728c */ /* 0x000fc8000bf01270 */
[----:B------:R-:W-:-:S04]  /*0580*/  USEL UR18, UR6, UR4, UP0 ;  /* 0x0000000406127287 */ /* 0x000fc80008000000 */
[----:B------:R-:W-:-:S06]  /*0590*/  UISETP.GE.AND UP0, UPT, UR18, 0x1, UPT ;  /* 0x000000011200788c */ /* 0x000fcc000bf06270 */
[----:B------:R-:W-:-:S13]  /*05a0*/  PLOP3.LUT P0, PT, PT, PT, UP0, 0x80, 0x0 ;  /* 0x000000000000781c */ /* 0x000fda0003f0f008 */
[----:B------:R-:W-:Y:S05]  /*05b0*/  @!P0 BRA `(.L_x_2) ;  /* 0x000000d400bc8947 */ /* 0x000fea0003800000 */
[----:B------:R-:W1:Y:S01]  /*05c0*/  LDC R10, c[0x0][0x278] ;  /* 0x00009e00ff0a7b82 */ /* 0x000e620000000800 */
[----:B------:R-:W2:Y:S01]  /*05d0*/  S2R R6, SR_CTAID.Z ;  /* 0x0000000000067919 */ /* 0x000ea20000002700 */
[----:B------:R-:W-:Y:S01]  /*05e0*/  SHF.R.S32.HI R3, RZ, 0x1f, R2 ;  /* 0x0000001fff037819 */ /* 0x000fe20000011402 */
[----:B------:R-:W-:Y:S01]  /*05f0*/  UIADD3 UR14, -UR25, UR17, URZ ;  /* 0x00000011190e7290 */ /* 0x000fe2000fffe13f */
[----:B------:R-:W-:Y:S01]  /*0600*/  IMAD.U32 R13, RZ, RZ, UR16 ;  /* 0x00000010ff0d7e24 */ /* 0x000fe2000f8e00ff */
[----:B------:R-:W-:Y:S01]  /*0610*/  UISETP.NE.AND UP0, UPT, UR15, -0x1, UPT ;  /* 0xffffffff0f00788c */ /* 0x000fe2000bf05270 */
[CC--:B------:R-:W-:Y:S02]  /*0620*/  LEA.HI R5, R3.reuse, R2.reuse, RZ, 0x3 ;  /* 0x0000000203057211 */ /* 0x0c0fe400078f18ff */
[----:B------:R-:W3:Y:S01]  /*0630*/  S2UR UR13, SR_CgaCtaId ;  /* 0x00000000000d79c3 */ /* 0x000ee20000008800 */
[----:B------:R-:W-:Y:S02]  /*0640*/  LEA.HI R16, R3, R2, RZ, 0x6 ;  /* 0x0000000203107211 */ /* 0x000fe400078f30ff */
[----:B------:R-:W-:-:S02]  /*0650*/  SHF.R.S32.HI R22, RZ, 0x3, R5 ;  /* 0x00000003ff167819 */ /* 0x000fc40000011405 */
[----:B------:R-:W-:Y:S01]  /*0660*/  LOP3.LUT R5, R5, 0xfffffff8, RZ, 0xc0, !PT ;  /* 0xfffffff805057812 */ /* 0x000fe200078ec0ff */
[----:B------:R-:W-:Y:S01]  /*0670*/  IMAD.SHL.U32 R16, R16, 0x8, RZ ;  /* 0x0000000810107824 */ /* 0x000fe200078e00ff */
[C---:B------:R-:W-:Y:S01]  /*0680*/  ISETP.GE.AND P0, PT, R22.reuse, UR14, PT ;  /* 0x0000000e16007c0c */ /* 0x040fe2000bf06270 */
[C---:B------:R-:W-:Y:S01]  /*0690*/  IMAD.SHL.U32 R25, R22.reuse, 0x40, RZ ;  /* 0x0000004016197824 */ /* 0x040fe200078e00ff */
[----:B------:R-:W-:Y:S01]  /*06a0*/  @UP0 ULDC.64 UR4, c[0x0][0x240] ;  /* 0x0000900000040ab9 */ /* 0x000fe20000000a00 */
[----:B------:R-:W-:Y:S01]  /*06b0*/  VIADD R11, R22, 0x20 ;  /* 0x00000020160b7836 */ /* 0x000fe20000000000 */
[----:B------:R-:W-:Y:S01]  /*06c0*/  @UP0 UIMAD.WIDE.U32 UR6, UR15, UR4, URZ ;  /* 0x000000040f0602a5 */ /* 0x000fe2000f8e003f */
[--C-:B------:R-:W-:Y:S02]  /*06d0*/  SHF.R.S32.HI R23, RZ, 0x1f, R22.reuse ;  /* 0x0000001fff177819 */ /* 0x100fe40000011416 */
[----:B------:R-:W-:Y:S01]  /*06e0*/  LOP3.LUT R25, R25, 0x1c0, RZ, 0xc0, !PT ;  /* 0x000001c019197812 */ /* 0x000fe200078ec0ff */
[----:B------:R-:W-:Y:S01]  /*06f0*/  @UP0 UIMAD UR12, UR15, UR5, UR7 ;  /* 0x000000050f0c02a4 */ /* 0x000fe2000f8e0207 */
[----:B-1----:R-:W-:Y:S01]  /*0700*/  IABS R4, R10 ;  /* 0x0000000a00047213 */ /* 0x002fe20000000000 */
[----:B------:R-:W-:Y:S01]  /*0710*/  @!UP0 USHF.R.S32.HI UR7, URZ, 0x1f, UR8 ;  /* 0x0000001f3f078899 */ /* 0x000fe20008011408 */
[----:B------:R-:W-:Y:S01]  /*0720*/  IMAD.WIDE R12, R13, 0x80, R22 ;  /* 0x000000800d0c7825 */ /* 0x000fe200078e0216 */
[----:B------:R-:W-:Y:S01]  /*0730*/  @!UP0 ULDC.64 UR4, c[0x0][0x228] ;  /* 0x00008a0000048ab9 */ /* 0x000fe20000000a00 */
[----:B------:R-:W1:Y:S01]  /*0740*/  I2F.RP R0, R4 ;  /* 0x0000000400007306 */ /* 0x000e620000209400 */
[----:B------:R-:W-:-:S02]  /*0750*/  @!UP0 UIMAD UR7, UR7, UR4, URZ ;  /* 0x00000004070782a4 */ /* 0x000fc4000f8e023f */
[----:B------:R-:W-:Y:S01]  /*0760*/  @!UP0 UIMAD.WIDE.U32 UR22, UR8, UR4, URZ ;  /* 0x00000004081682a5 */ /* 0x000fe2000f8e003f */
[----:B--2---:R-:W-:Y:S01]  /*0770*/  IABS R6, R6 ;  /* 0x0000000600067213 */ /* 0x004fe20000000000 */
[----:B------:R-:W-:Y:S02]  /*0780*/  @!UP0 UIMAD UR5, UR8, UR5, UR7 ;  /* 0x00000005080582a4 */ /* 0x000fe4000f8e0207 */
[----:B------:R-:W-:Y:S02]  /*0790*/  USHF.R.S32.HI UR4, URZ, 0x1f, UR11 ;  /* 0x0000001f3f047899 */ /* 0x000fe4000801140b */
[----:B------:R-:W-:Y:S01]  /*07a0*/  @!UP0 UIADD3 UR12, UR23, UR5, URZ ;  /* 0x00000005170c8290 */ /* 0x000fe2000fffe03f */
[----:B------:R-:W-:Y:S01]  /*07b0*/  @!UP0 UMOV UR6, UR22 ;  /* 0x0000001600068c82 */ /* 0x000fe20008000000 */
[----:B------:R-:W-:Y:S01]  /*07c0*/  UIADD3 UR5, UR18, -0x1, URZ ;  /* 0xffffffff12057890 */ /* 0x000fe2000fffe03f */
[----:B-1----:R-:W1:Y:S01]  /*07d0*/  MUFU.RCP R8, R0 ;  /* 0x0000000000087308 */ /* 0x002e620000001000 */
[----:B------:R-:W-:-:S02]  /*07e0*/  UISETP.NE.AND UP0, UPT, UR10, -0x1, UPT ;  /* 0xffffffff0a00788c */ /* 0x000fc4000bf05270 */
[----:B------:R-:W-:-:S06]  /*07f0*/  UIMAD UR23, UR5, -0x40, UR26 ;  /* 0xffffffc0051778a4 */ /* 0x000fcc000f8e021a */
[----:B------:R-:W-:-:S03]  /*0800*/  ISETP.GE.AND P6, PT, R22, UR23, PT ;  /* 0x0000001716007c0c */ /* 0x000fc6000bfc6270 */
[----:B------:R-:W-:Y:S01]  /*0810*/  @UP0 UIADD3 UR19, UR9, UR10, URZ ;  /* 0x0000000a09130290 */ /* 0x000fe2000fffe03f */
[----:B-1----:R-:W-:Y:S02]  /*0820*/  VIADD R8, R8, 0xffffffe ;  /* 0x0ffffffe08087836 */ /* 0x002fe40000000000 */
[----:B------:R-:W-:Y:S02]  /*0830*/  VIADD R0, R22, 0x40 ;  /* 0x0000004016007836 */ /* 0x000fe40000000000 */
[----:B------:R-:W1:Y:S05]  /*0840*/  F2I.FTZ.U32.TRUNC.NTZ R9, R8 ;  /* 0x0000000800097305 */ /* 0x000e6a000021f000 */
[----:B------:R-:W2:Y:S01]  /*0850*/  @!P6 S2R R24, SR_CgaCtaId ;  /* 0x000000000018e919 */ /* 0x000ea20000008800 */
[----:B------:R-:W-:Y:S01]  /*0860*/  ISETP.GE.AND P2, PT, R0, UR14, PT ;  /* 0x0000000e00007c0c */ /* 0x000fe2000bf46270 */
[----:B------:R-:W-:-:S04]  /*0870*/  IMAD.IADD R0, R2, 0x1, -R5 ;  /* 0x0000000102007824 */ /* 0x000fc800078e0a05 */
[----:B------:R-:W-:-:S05]  /*0880*/  IMAD.SHL.U32 R32, R0, 0x8, RZ ;  /* 0x0000000800207824 */ /* 0x000fca00078e00ff */
[----:B------:R-:W-:Y:S01]  /*0890*/  SHF.R.S32.HI R33, RZ, 0x1f, R32 ;  /* 0x0000001fff217819 */ /* 0x000fe20000011420 */
[----:B-1----:R-:W-:Y:S02]  /*08a0*/  IMAD.MOV R7, RZ, RZ, -R9 ;  /* 0x000000ffff077224 */ /* 0x002fe400078e0a09 */
[----:B------:R-:W-:Y:S02]  /*08b0*/  IMAD.MOV.U32 R8, RZ, RZ, RZ ;  /* 0x000000ffff087224 */ /* 0x000fe400078e00ff */
[----:B------:R-:W-:-:S04]  /*08c0*/  IMAD R7, R7, R4, RZ ;  /* 0x0000000407077224 */ /* 0x000fc800078e02ff */
[----:B------:R-:W-:Y:S01]  /*08d0*/  IMAD.HI.U32 R207, R9, R7, R8 ;  /* 0x0000000709cf7227 */ /* 0x000fe200078e0008 */
[----:B------:R-:W-:Y:S02]  /*08e0*/  LOP3.LUT R8, R25, 0x38, R32, 0xf8, !PT ;  /* 0x0000003819087812 */ /* 0x000fe400078ef820 */
[----:B------:R-:W-:-:S03]  /*08f0*/  SHF.R.U32.HI R25, RZ, 0x3, R25 ;  /* 0x00000003ff197819 */ /* 0x000fc60000011619 */
[----:B------:R-:W-:Y:S01]  /*0900*/  IMAD.HI.U32 R207, R207, R6, RZ ;  /* 0x00000006cfcf7227 */ /* 0x000fe200078e00ff */
[----:B------:R-:W-:Y:S02]  /*0910*/  LOP3.LUT R25, R8, R25, RZ, 0x3c, !PT ;  /* 0x0000001908197212 */ /* 0x000fe400078e3cff */
[----:B------:R-:W1:Y:S01]  /*0920*/  @!P0 LDC.64 R8, c[0x0][0x240] ;  /* 0x00009000ff088b82 */ /* 0x000e620000000a00 */
[----:B------:R-:W-:Y:S01]  /*0930*/  IMAD.MOV R5, RZ, RZ, -R207 ;  /* 0x000000ffff057224 */ /* 0x000fe200078e0acf */
[----:B------:R-:W-:-:S03]  /*0940*/  LOP3.LUT R25, R25, 0xfffffe00, R16, 0xf8, !PT ;  /* 0xfffffe0019197812 */ /* 0x000fc600078ef810 */
[----:B------:R-:W-:Y:S01]  /*0950*/  IMAD R5, R4, R5, R6 ;  /* 0x0000000504057224 */ /* 0x000fe200078e0206 */
[----:B------:R-:W-:Y:S01]  /*0960*/  IADD3 R6, P3, R32, UR6, RZ ;  /* 0x0000000620067c10 */ /* 0x000fe2000ff7e0ff */
[----:B------:R-:W-:Y:S02]  /*0970*/  ULDC.64 UR6, c[0x0][0x258] ;  /* 0x0000960000067ab9 */ /* 0x000fe40000000a00 */
[----:B------:R-:W-:Y:S01]  /*0980*/  IMAD.U32 R30, RZ, RZ, UR6 ;  /* 0x00000006ff1e7e24 */ /* 0x000fe2000f8e00ff */
[----:B------:R-:W-:Y:S01]  /*0990*/  ISETP.GT.U32.AND P1, PT, R4, R5, PT ;  /* 0x000000050400720c */ /* 0x000fe20003f24070 */
[----:B------:R-:W-:Y:S01]  /*09a0*/  UIMAD UR4, UR4, UR6, URZ ;  /* 0x00000006040472a4 */ /* 0x000fe2000f8e023f */
[----:B------:R-:W-:Y:S01]  /*09b0*/  IADD3.X R7, R33, UR12, RZ, P3, !PT ;  /* 0x0000000c21077c10 */ /* 0x000fe20009ffe4ff */
[----:B------:R-:W-:Y:S01]  /*09c0*/  @UP0 UIADD3 UR6, UR9, UR10, URZ ;  /* 0x0000000a09060290 */ /* 0x000fe2000fffe03f */
[----:B------:R-:W-:Y:S01]  /*09d0*/  ISETP.GE.AND P3, PT, R11, UR14, PT ;  /* 0x0000000e0b007c0c */ /* 0x000fe2000bf66270 */
[----:B------:R-:W-:Y:S01]  /*09e0*/  UIMAD UR4, UR11, UR7, UR4 ;  /* 0x000000070b0472a4 */ /* 0x000fe2000f8e0204 */
[----:B------:R-:W-:-:S02]  /*09f0*/  IMAD.WIDE.U32 R30, R30, UR11, R6 ;  /* 0x0000000b1e1e7c25 */ /* 0x000fc4000f8e0006 */
[----:B------:R-:W4:Y:S03]  /*0a00*/  @!P0 LDC.64 R6, c[0x0][0x210] ;  /* 0x00008400ff068b82 */ /* 0x000f260000000a00 */
[----:B------:R-:W-:Y:S01]  /*0a10*/  VIADD R29, R31, UR4 ;  /* 0x000000041f1d7c36 */ /* 0x000fe20008000000 */
[----:B------:R-:W-:Y:S01]  /*0a20*/  UMOV UR4, 0x400 ;  /* 0x0000040000047882 */ /* 0x000fe20000000000 */
[----:B------:R-:W-:Y:S01]  /*0a30*/  @!P1 IMAD.IADD R5, R5, 0x1, -R4 ;  /* 0x0000000105059824 */ /* 0x000fe200078e0a04 */
[----:B---3--:R-:W-:Y:S01]  /*0a40*/  ULEA UR4, UR13, UR4, 0x18 ;  /* 0x000000040d047291 */ /* 0x008fe2000f8ec03f */
[----:B------:R-:W-:Y:S02]  /*0a50*/  @!P0 IMAD.MOV.U32 R28, RZ, RZ, R30 ;  /* 0x000000ffff1c8224 */ /* 0x000fe400078e001e */
[----:B------:R-:W-:Y:S01]  /*0a60*/  @!P1 VIADD R207, R207, 0x1 ;  /* 0x00000001cfcf9836 */ /* 0x000fe20000000000 */
[----:B------:R-:W-:Y:S01]  /*0a70*/  ISETP.GE.U32.AND P4, PT, R5, R4, PT ;  /* 0x000000040500720c */ /* 0x000fe20003f86070 */
[-C--:B-1----:R-:W-:Y:S01]  /*0a80*/  @!P0 IMAD R4, R13, R8.reuse, RZ ;  /* 0x000000080d048224 */ /* 0x082fe200078e02ff */
[----:B------:R-:W-:Y:S01]  /*0a90*/  LOP3.LUT R5, R10, UR11, RZ, 0x3c, !PT ;  /* 0x0000000b0a057c12 */ /* 0x000fe2000f8e3cff */
[----:B------:R-:W1:Y:S01]  /*0aa0*/  @!P3 LDC.64 R26, c[0x0][0x210] ;  /* 0x00008400ff1abb82 */ /* 0x000e620000000a00 */
[C---:B------:R-:W-:Y:S01]  /*0ab0*/  @!P0 IMAD.WIDE.U32 R18, R12.reuse, R8, R28 ;  /* 0x000000080c128225 */ /* 0x040fe200078e001c */
[C---:B------:R-:W-:Y:S01]  /*0ac0*/  @!P3 IADD3 R8, P1, R12.reuse, 0x20, RZ ;  /* 0x000000200c08b810 */ /* 0x040fe20007f3e0ff */
[----:B------:R-:W-:Y:S01]  /*0ad0*/  @UP0 ULDC.64 UR12, c[0x0][0x248] ;  /* 0x00009200000c0ab9 */ /* 0x000fe20000000a00 */
[----:B------:R-:W-:Y:S01]  /*0ae0*/  ISETP.GE.AND P5, PT, R5, RZ, PT ;  /* 0x000000ff0500720c */ /* 0x000fe20003fa6270 */
[----:B------:R-:W-:Y:S01]  /*0af0*/  @!P0 IMAD R9, R12, R9, R4 ;  /* 0x000000090c098224 */ /* 0x000fe200078e0204 */
[----:B------:R-:W-:Y:S01]  /*0b00*/  LEA R203, R25, UR4, 0x1 ;  /* 0x0000000419cb7c11 */ /* 0x000fe2000f8e08ff */
[----:B------:R-:W-:Y:S01]  /*0b10*/  @!P3 IMAD.MOV.U32 R15, RZ, RZ, R29 ;  /* 0x000000ffff0fb224 */ /* 0x000fe200078e001d */
[----:B------:R-:W3:Y:S01]  /*0b20*/  @!P3 LDC.64 R4, c[0x0][0x240] ;  /* 0x00009000ff04bb82 */ /* 0x000ee20000000a00 */
[----:B------:R-:W-:Y:S01]  /*0b30*/  @!P0 IMAD.IADD R14, R19, 0x1, R9 ;  /* 0x00000001130e8824 */ /* 0x000fe200078e0209 */
[----:B------:R-:W-:Y:S01]  /*0b40*/  @UP0 ULDC.64 UR10, c[0x0][0x250] ;  /* 0x00009400000a0ab9 */ /* 0x000fe20000000a00 */
[----:B------:R-:W-:Y:S01]  /*0b50*/  @P4 VIADD R207, R207, 0x1 ;  /* 0x00000001cfcf4836 */ /* 0x000fe20000000000 */
[----:B------:R-:W-:Y:S01]  /*0b60*/  ISETP.NE.AND P4, PT, R10, RZ, PT ;  /* 0x000000ff0a00720c */ /* 0x000fe20003f85270 */
[----:B------:R-:W-:Y:S01]  /*0b70*/  @!P3 IMAD.X R9, RZ, RZ, R13, P1 ;  /* 0x000000ffff09b224 */ /* 0x000fe200008e060d */
[----:B------:R-:W-:-:S02]  /*0b80*/  @UP0 UIMAD.WIDE.U32 UR30, UR19, UR12, URZ ;  /* 0x0000000c131e02a5 */ /* 0x000fc4000f8e003f */
[----:B------:R-:W-:Y:S01]  /*0b90*/  @UP0 UIMAD.WIDE.U32 UR28, UR6, UR10, URZ ;  /* 0x0000000a061c02a5 */ /* 0x000fe2000f8e003f */
[----:B------:R-:W-:Y:S01]  /*0ba0*/  @!P5 IMAD.MOV R207, RZ, RZ, -R207 ;  /* 0x000000ffffcfd224 */ /* 0x000fe200078e0acf */
[----:B----4-:R-:W-:Y:S01]  /*0bb0*/  @!P0 LEA R20, P5, R18, R6, 0x1 ;  /* 0x0000000612148211 */ /* 0x010fe200078a08ff */
[----:B------:R-:W-:Y:S01]  /*0bc0*/  VIADD R6, R22, 0x60 ;  /* 0x0000006016067836 */ /* 0x000fe20000000000 */
[----:B------:R-:W-:Y:S02]  /*0bd0*/  @UP0 UIMAD UR19, UR19, UR13, URZ ;  /* 0x0000000d131302a4 */ /* 0x000fe4000f8e023f */
[----:B------:R-:W-:Y:S01]  /*0be0*/  @!P0 LEA.HI.X R21, R18, R7, R14, 0x1, P5 ;  /* 0x0000000712158211 */ /* 0x000fe200028f0c0e */
[----:B------:R-:W-:Y:S01]  /*0bf0*/  @!P3 IMAD.MOV.U32 R14, RZ, RZ, R30 ;  /* 0x000000ffff0eb224 */ /* 0x000fe200078e001e */
[----:B------:R-:W-:Y:S01]  /*0c00*/  ISETP.GE.AND P1, PT, R6, UR14, PT ;  /* 0x0000000e06007c0c */ /* 0x000fe2000bf26270 */
[----:B------:R-:W4:Y:S01]  /*0c10*/  @!P3 S2R R18, SR_CgaCtaId ;  /* 0x000000000012b919 */ /* 0x000f220000008800 */
[----:B------:R-:W-:Y:S01]  /*0c20*/  @!P4 LOP3.LUT R207, RZ, R10, RZ, 0x33, !PT ;  /* 0x0000000affcfc212 */ /* 0x000fe200078e33ff */
[----:B------:R-:W-:Y:S01]  /*0c30*/  @UP0 UIMAD UR6, UR6, UR11, URZ ;  /* 0x0000000b060602a4 */ /* 0x000fe2000f8e023f */
[C---:B------:R-:W-:Y:S01]  /*0c40*/  ISETP.GE.AND P5, PT, R11.reuse, UR23, PT ;  /* 0x000000170b007c0c */ /* 0x040fe2000bfa6270 */
[----:B------:R-:W-:Y:S01]  /*0c50*/  @!PT LDS RZ, [RZ] ;  /* 0x00000000fffff984 */ /* 0x000fe20000000800 */
[----:B------:R-:W-:Y:S01]  /*0c60*/  @!PT LDS RZ, [RZ] ;  /* 0x00000000fffff984 */ /* 0x000fe20000000800 */
[----:B------:R-:W-:Y:S01]  /*0c70*/  @!PT LDS RZ, [RZ] ;  /* 0x00000000fffff984 */ /* 0x000fe20000000800 */
[----:B------:R-:W-:Y:S01]  /*0c80*/  @!P0 LDGSTS.E.BYPASS.LTC128B.128 [R203], desc[UR20][R20.64] ;  /* 0x0000000014cb8fae */ /* 0x000fe2000b901d54 */
[----:B------:R-:W-:Y:S01]  /*0c90*/  ISETP.GE.AND P4, PT, R11, UR23, PT ;  /* 0x000000170b007c0c */ /* 0x000fe2000bf86270 */
[----:B------:R-:W-:Y:S01]  /*0ca0*/  @UP0 UIADD3 UR27, UR29, UR6, URZ ;  /* 0x000000061d1b0290 */ /* 0x000fe2000fffe03f */
[----:B---3--:R-:W-:Y:S01]  /*0cb0*/  @!P3 IMAD R6, R9, R4, RZ ;  /* 0x000000040906b224 */ /* 0x008fe200078e02ff */
[----:B------:R-:W-:Y:S01]  /*0cc0*/  @!P0 LDGSTS.E.BYPASS.LTC128B.128 [R203+0x4000], desc[UR20][R20.64+0x80] ;  /* 0x0400008014cb8fae */ /* 0x000fe2000b901d54 */
[----:B------:R-:W-:Y:S01]  /*0cd0*/  LEA.HI R7, R3, R2, RZ, 0x4 ;  /* 0x0000000203077211 */ /* 0x000fe200078f20ff */
[----:B------:R-:W-:Y:S01]  /*0ce0*/  @UP0 UIADD3 UR19, UR31, UR19, URZ ;  /* 0x000000131f130290 */ /* 0x000fe2000fffe03f */
[C---:B------:R-:W-:Y:S01]  /*0cf0*/  @!P3 IMAD R6, R8.reuse, R5, R6 ;  /* 0x000000050806b224 */ /* 0x040fe200078e0206 */
[----:B------:R3:W-:Y:S01]  /*0d00*/  @!P0 LDGSTS.E.BYPASS.LTC128B.128 [R203+0x8000], desc[UR20][R20.64+0x100] ;  /* 0x0800010014cb8fae */ /* 0x0007e2000b901d54 */
[----:B------:R-:W-:Y:S01]  /*0d10*/  @!P3 IMAD.WIDE.U32 R8, R8, R4, R14 ;  /* 0x000000040808b225 */ /* 0x000fe200078e000e */
[----:B------:R-:W-:Y:S01]  /*0d20*/  @!P6 MOV R5, 0x400 ;  /* 0x000004000005e802 */ /* 0x000fe20000000f00 */
[----:B------:R-:W-:Y:S01]  /*0d30*/  @UP0 UMOV UR22, UR30 ;  /* 0x0000001e00160c82 */ /* 0x000fe20008000000 */
[----:B------:R-:W5:Y:S01]  /*0d40*/  @!P2 S2R R10, SR_CgaCtaId ;  /* 0x00000000000aa919 */ /* 0x000f620000008800 */
[----:B------:R-:W-:Y:S01]  /*0d50*/  @!P3 IMAD.IADD R4, R9, 0x1, R6 ;  /* 0x000000010904b824 */ /* 0x000fe200078e0206 */
[----:B-1----:R-:W-:Y:S01]  /*0d60*/  @!P3 LEA R26, P0, R8, R26, 0x1 ;  /* 0x0000001a081ab211 */ /* 0x002fe200078008ff */
[----:B------:R-:W1:Y:S01]  /*0d70*/  @!P1 S2R R16, SR_CgaCtaId ;  /* 0x0000000000109919 */ /* 0x000e620000008800 */
[----:B------:R-:W-:-:S02]  /*0d80*/  SHF.R.S32.HI R6, RZ, 0x4, R7 ;  /* 0x00000004ff067819 */ /* 0x000fc40000011407 */
[----:B------:R-:W-:Y:S02]  /*0d90*/  @!P3 LEA.HI.X R27, R8, R27, R4, 0x1, P0 ;  /* 0x0000001b081bb211 */ /* 0x000fe400000f0c04 */
[----:B------:R-:W-:Y:S01]  /*0da0*/  @!P2 IADD3 R11, P0, R12, 0x40, RZ ;  /* 0x000000400c0ba810 */ /* 0x000fe20007f1e0ff */
[----:B------:R-:W1:Y:S01]  /*0db0*/  @!P5 S2R R4, SR_CgaCtaId ;  /* 0x000000000004d919 */ /* 0x000e620000008800 */
[----:B------:R-:W1:Y:S01]  /*0dc0*/  @!P2 LDC.64 R8, c[0x0][0x240] ;  /* 0x00009000ff08ab82 */ /* 0x000e620000000a00 */
[C---:B------:R-:W-:Y:S02]  /*0dd0*/  LEA.HI R201, R7.reuse, R6, RZ, 0x1 ;  /* 0x0000000607c97211 */ /* 0x040fe400078f08ff */
[----:B------:R-:W-:Y:S02]  /*0de0*/  LOP3.LUT R7, R7, 0xfffffff0, RZ, 0xc0, !PT ;  /* 0xfffffff007077812 */ /* 0x000fe400078ec0ff */
[----:B--2---:R-:W-:Y:S02]  /*0df0*/  @!P6 LEA R24, R24, R5, 0x18 ;  /* 0x000000051818e211 */ /* 0x004fe400078ec0ff */
[----:B------:R-:W-:-:S02]  /*0e00*/  LOP3.LUT R201, R201, 0xfffffffe, RZ, 0xc0, !PT ;  /* 0xfffffffec9c97812 */ /* 0x000fc400078ec0ff */
[----:B------:R-:W-:Y:S01]  /*0e10*/  @!P2 MOV R5, 0x400 ;  /* 0x000004000005a802 */ /* 0x000fe20000000f00 */
[----:B---3--:R-:W-:Y:S01]  /*0e20*/  @!P2 IMAD.X R21, RZ, RZ, R13, P0 ;  /* 0x000000ffff15a224 */ /* 0x008fe200000e060d */
[----:B------:R-:W-:Y:S01]  /*0e30*/  @!P1 IADD3 R20, P0, R12, 0x60, RZ ;  /* 0x000000600c149810 */ /* 0x000fe20007f1e0ff */
[----:B------:R-:W-:Y:S02]  /*0e40*/  IMAD.IADD R12, R2, 0x1, -R7 ;  /* 0x00000001020c7824 */ /* 0x000fe400078e0a07 */
[----:B------:R-:W-:Y:S02]  /*0e50*/  IMAD.IADD R201, R6, 0x1, -R201 ;  /* 0x0000000106c97824 */ /* 0x000fe400078e0ac9 */
[----:B------:R-:W-:Y:S01]  /*0e60*/  @!P1 IMAD.X R19, RZ, RZ, R13, P0 ;  /* 0x000000ffff139224 */ /* 0x000fe200000e060d */
[----:B------:R-:W-:Y:S02]  /*0e70*/  PLOP3.LUT P0, PT, PT, PT, UP0, 0x80, 0x0 ;  /* 0x000000000000781c */ /* 0x000fe40003f0f008 */
[----:B------:R-:W-:-:S02]  /*0e80*/  @!P3 MOV R13, 0x400 ;  /* 0x00000400000db802 */ /* 0x000fc40000000f00 */
[----:B-----5:R-:W-:Y:S02]  /*0e90*/  @!P2 LEA R10, R10, R5, 0x18 ;  /* 0x000000050a0aa211 */ /* 0x020fe400078ec0ff */
[----:B----4-:R-:W-:Y:S02]  /*0ea0*/  @!P3 LEA R18, R18, R13, 0x18 ;  /* 0x0000000d1212b211 */ /* 0x010fe400078ec0ff */
[----:B------:R-:W-:-:S05]  /*0eb0*/  SHF.R.S32.HI R5, RZ, 0x1f, R12 ;  /* 0x0000001fff057819 */ /* 0x000fca000001140c */
[----:B------:R-:W-:Y:S05]  /*0ec0*/  @P0 BRA `(.L_x_3) ;  /* 0x0000000000340947 */ /* 0x000fea0003800000 */
[----:B------:R-:W-:Y:S01]  /*0ed0*/  USHF.R.S32.HI UR22, URZ, 0x1f, UR9 ;  /* 0x0000001f3f167899 */ /* 0x000fe20008011409 */
[----:B------:R-:W-:Y:S01]  /*0ee0*/  ULDC.64 UR12, c[0x0][0x248] ;  /* 0x00009200000c7ab9 */ /* 0x000fe20000000a00 */
[----:B------:R-:W-:Y:S02]  /*0ef0*/  USHF.R.S32.HI UR19, URZ, 0x1f, UR8 ;  /* 0x0000001f3f137899 */ /* 0x000fe40008011408 */
[----:B------:R-:W-:Y:S02]  /*0f00*/  UIMAD UR22, UR22, UR12, URZ ;  /* 0x0000000c161672a4 */ /* 0x000fe4000f8e023f */
[----:B------:R-:W-:Y:S02]  /*0f10*/  UIMAD.WIDE.U32 UR30, UR9, UR12, URZ ;  /* 0x0000000c091e72a5 */ /* 0x000fe4000f8e003f */
[----:B------:R-:W-:Y:S01]  /*0f20*/  UIMAD UR22, UR9, UR13, UR22 ;  /* 0x0000000d091672a4 */ /* 0x000fe2000f8e0216 */
[----:B------:R-:W-:-:S03]  /*0f30*/  ULDC.64 UR6, c[0x0][0x230] ;  /* 0x00008c0000067ab9 */ /* 0x000fc60000000a00 */
[----:B------:R-:W-:Y:S02]  /*0f40*/  UIADD3 UR31, UR31, UR22, URZ ;  /* 0x000000161f1f7290 */ /* 0x000fe4000fffe03f */
[----:B------:R-:W-:Y:S02]  /*0f50*/  UIMAD UR19, UR19, UR6, URZ ;  /* 0x00000006131372a4 */ /* 0x000fe4000f8e023f */
[----:B------:R-:W-:Y:S02]  /*0f60*/  UIMAD.WIDE.U32 UR30, UR8, UR6, UR30 ;  /* 0x00000006081e72a5 */ /* 0x000fe4000f8e001e */
[----:B------:R-:W-:-:S04]  /*0f70*/  UIMAD UR7, UR8, UR7, UR19 ;  /* 0x00000007080772a4 */ /* 0x000fc8000f8e0213 */
[----:B------:R-:W-:Y:S01]  /*0f80*/  UIADD3 UR19, UR31, UR7, URZ ;  /* 0x000000071f137290 */ /* 0x000fe2000fffe03f */
[----:B------:R-:W-:-:S11]  /*0f90*/  UMOV UR22, UR30 ;  /* 0x0000001e00167c82 */ /* 0x000fd60008000000 */
.L_x_3:
[----:B------:R-:W-:Y:S01]  /*0fa0*/  LEA.HI R14, R5, R12, RZ, 0x3 ;  /* 0x0000000c050e7211 */ /* 0x000fe200078f18ff */
[----:B------:R-:W-:Y:S06]  /*0fb0*/  @P0 BRA `(.L_x_4) ;  /* 0x0000000000300947 */ /* 0x000fec0003800000 */
[----:B------:R-:W-:Y:S01]  /*0fc0*/  USHF.R.S32.HI UR27, URZ, 0x1f, UR9 ;  /* 0x0000001f3f1b7899 */ /* 0x000fe20008011409 */
[----:B------:R-:W-:Y:S01]  /*0fd0*/  ULDC.64 UR10, c[0x0][0x250] ;  /* 0x00009400000a7ab9 */ /* 0x000fe20000000a00 */
[----:B------:R-:W-:Y:S02]  /*0fe0*/  ULDC.64 UR6, c[0x0][0x238] ;  /* 0x00008e0000067ab9 */ /* 0x000fe40000000a00 */
[----:B------:R-:W-:Y:S02]  /*0ff0*/  UIMAD UR27, UR27, UR10, URZ ;  /* 0x0000000a1b1b72a4 */ /* 0x000fe4000f8e023f */
[----:B------:R-:W-:Y:S02]  /*1000*/  UIMAD.WIDE.U32 UR28, UR9, UR10, URZ ;  /* 0x0000000a091c72a5 */ /* 0x000fe4000f8e003f */
[----:B------:R-:W-:Y:S02]  /*1010*/  UIMAD UR27, UR9, UR11, UR27 ;  /* 0x0000000b091b72a4 */ /* 0x000fe4000f8e021b */
[----:B------:R-:W-:-:S02]  /*1020*/  USHF.R.S32.HI UR9, URZ, 0x1f, UR8 ;  /* 0x0000001f3f097899 */ /* 0x000fc40008011408 */
[----:B------:R-:W-:Y:S02]  /*1030*/  UIADD3 UR29, UR29, UR27, URZ ;  /* 0x0000001b1d1d7290 */ /* 0x000fe4000fffe03f */
[----:B------:R-:W-:Y:S02]  /*1040*/  UIMAD UR9, UR9, UR6, URZ ;  /* 0x00000006090972a4 */ /* 0x000fe4000f8e023f */
[----:B------:R-:W-:Y:S02]  /*1050*/  UIMAD.WIDE.U32 UR28, UR8, UR6, UR28 ;  /* 0x00000006081c72a5 */ /* 0x000fe4000f8e001c */
[----:B------:R-:W-:-:S04]  /*1060*/  UIMAD UR7, UR8, UR7, UR9 ;  /* 0x00000007080772a4 */ /* 0x000fc8000f8e0209 */
[----:B------:R-:W-:-:S12]  /*1070*/  UIADD3 UR27, UR29, UR7, URZ ;  /* 0x000000071d1b7290 */ /* 0x000fd8000fffe03f */
.L_x_4:
[----:B------:R-:W-:Y:S01]  /*1080*/  IMAD R15, R23, UR12, RZ ;  /* 0x0000000c170f7c24 */ /* 0x000fe2000f8e02ff */
[----:B------:R-:W-:Y:S01]  /*1090*/  @!P5 MOV R7, 0x400 ;  /* 0x000004000007d802 */ /* 0x000fe20000000f00 */
[----:B------:R-:W-:Y:S01]  /*10a0*/  IMAD.WIDE.U32 R34, R22, UR12, R32 ;  /* 0x0000000c16227c25 */ /* 0x000fe2000f8e0020 */
[----:B------:R-:W-:Y:S01]  /*10b0*/  @!P1 MOV R13, 0x400 ;  /* 0x00000400000d9802 */ /* 0x000fe20000000f00 */
[----:B------:R-:W-:Y:S01]  /*10c0*/  ULDC.64 UR8, c[0x0][0x260] ;  /* 0x0000980000087ab9 */ /* 0x000fe20000000a00 */
[----:B-1----:R-:W-:Y:S01]  /*10d0*/  @!P5 LEA R4, R4, R7, 0x18 ;  /* 0x000000070404d211 */ /* 0x002fe200078ec0ff */
[----:B------:R-:W-:Y:S01]  /*10e0*/  IMAD R6, R22, UR13, R15 ;  /* 0x0000000d16067c24 */ /* 0x000fe2000f8e020f */
[----:B------:R-:W-:Y:S01]  /*10f0*/  IADD3 R204, P0, R34, UR22, RZ ;  /* 0x0000001622cc7c10 */ /* 0x000fe2000ff1e0ff */
[----:B------:R-:W-:Y:S01]  /*1100*/  IMAD.WIDE.U32 R32, R22, UR10, R32 ;  /* 0x0000000a16207c25 */ /* 0x000fe2000f8e0020 */
[----:B------:R-:W-:Y:S01]  /*1110*/  LOP3.LUT R5, R14, 0xfffffff8, RZ, 0xc0, !PT ;  /* 0xfffffff80e057812 */ /* 0x000fe200078ec0ff */
[----:B------:R-:W-:Y:S01]  /*1120*/  ULDC.64 UR6, c[0x0][0x268] ;  /* 0x00009a0000067ab9 */ /* 0x000fe20000000a00 */
[----:B------:R-:W-:Y:S01]  /*1130*/  IADD3.X R205, R35, UR19, R6, P0, !PT ;  /* 0x0000001323cd7c10 */ /* 0x000fe200087fe406 */
[----:B------:R-:W-:Y:S01]  /*1140*/  IMAD R15, R23, UR10, RZ ;  /* 0x0000000a170f7c24 */ /* 0x000fe2000f8e02ff */
[----:B------:R-:W1:Y:S01]  /*1150*/  @!P1 LDC.64 R6, c[0x0][0x240] ;  /* 0x00009000ff069b82 */ /* 0x000e620000000a00 */
[----:B------:R-:W-:Y:S01]  /*1160*/  @!P2 IMAD R17, R25, 0x2, R10 ;  /* 0x000000021911a824 */ /* 0x000fe200078e020a */
[----:B------:R-:W-:Y:S01]  /*1170*/  IADD3 R148, P0, R32, UR28, RZ ;  /* 0x0000001c20947c10 */ /* 0x000fe2000ff1e0ff */
[----:B------:R-:W-:Y:S01]  /*1180*/  IMAD R10, R22, UR11, R15 ;  /* 0x0000000b160a7c24 */ /* 0x000fe2000f8e020f */
[----:B------:R-:W-:Y:S01]  /*1190*/  @!P1 LEA R16, R16, R13, 0x18 ;  /* 0x0000000d10109211 */ /* 0x000fe200078ec0ff */
[----:B------:R-:W-:Y:S01]  /*11a0*/  @!P2 IMAD R28, R21, R8, RZ ;  /* 0x00000008151ca224 */ /* 0x000fe200078e02ff */
[----:B------:R-:W-:Y:S01]  /*11b0*/  USHF.L.U64.HI UR19, UR12, 0x6, UR13 ;  /* 0x000000060c137899 */ /* 0x000fe2000801020d */
[----:B------:R-:W-:Y:S01]  /*11c0*/  @!P2 IMAD.MOV.U32 R31, RZ, RZ, R29 ;  /* 0x000000ffff1fa224 */ /* 0x000fe200078e001d */
[----:B------:R-:W-:Y:S01]  /*11d0*/  IADD3.X R149, R33, UR27, R10, P0, !PT ;  /* 0x0000001b21957c10 */ /* 0x000fe200087fe40a */
[----:B------:R-:W-:Y:S01]  /*11e0*/  IMAD.IADD R5, R12, 0x1, -R5 ;  /* 0x000000010c057824 */ /* 0x000fe200078e0a05 */
[----:B------:R-:W-:Y:S01]  /*11f0*/  SHF.R.S32.HI R10, RZ, 0x1f, R207 ;  /* 0x0000001fff0a7819 */ /* 0x000fe200000114cf */
[----:B------:R-:W2:Y:S01]  /*1200*/  @!P2 LDC.64 R12, c[0x0][0x210] ;  /* 0x00008400ff0cab82 */ /* 0x000ea20000000a00 */
[C---:B------:R-:W-:Y:S01]  /*1210*/  @!P3 IMAD R18, R25.reuse, 0x2, R18 ;  /* 0x000000021912b824 */ /* 0x040fe200078e0212 */
[----:B------:R-:W-:Y:S01]  /*1220*/  USHF.L.U32 UR22, UR12, 0x6, URZ ;  /* 0x000000060c167899 */ /* 0x000fe2000800063f */
[C---:B------:R-:W-:Y:S01]  /*1230*/  @!P1 IMAD R16, R25.reuse, 0x2, R16 ;  /* 0x0000000219109824 */ /* 0x040fe200078e0210 */
[----:B------:R-:W-:Y:S01]  /*1240*/  UIMAD.WIDE.U32 UR28, UR5, UR10, URZ ;  /* 0x0000000a051c72a5 */ /* 0x000fe2000f8e003f */
[C---:B------:R-:W-:Y:S01]  /*1250*/  @!P6 IMAD R15, R25.reuse, 0x2, R24 ;  /* 0x00000002190fe824 */ /* 0x040fe200078e0218 */
[----:B------:R-:W-:Y:S01]  /*1260*/  @!PT LDS RZ, [RZ] ;  /* 0x00000000fffff984 */ /* 0x000fe20000000800 */
[----:B------:R-:W-:Y:S01]  /*1270*/  @!PT LDS RZ, [RZ] ;  /* 0x00000000fffff984 */ /* 0x000fe20000000800 */
[----:B------:R-:W-:Y:S01]  /*1280*/  @!PT LDS RZ, [RZ] ;  /* 0x00000000fffff984 */ /* 0x000fe20000000800 */
[----:B------:R-:W-:Y:S01]  /*1290*/  @!P3 LDGSTS.E.BYPASS.LTC128B.128 [R18+0x1000], desc[UR20][R26.64] ;  /* 0x010000001a12bfae */ /* 0x000fe2000b901d54 */
[----:B------:R-:W-:Y:S01]  /*12a0*/  @!P5 IMAD R4, R25, 0x2, R4 ;  /* 0x000000021904d824 */ /* 0x000fe200078e0204 */
[----:B------:R-:W-:Y:S01]  /*12b0*/  LEA.HI R3, R3, R2, RZ, 0x5 ;  /* 0x0000000203037211 */ /* 0x000fe200078f28ff */
[----:B------:R-:W-:Y:S01]  /*12c0*/  @!P1 IMAD.MOV.U32 R25, RZ, RZ, R29 ;  /* 0x000000ffff199224 */ /* 0x000fe200078e001d */
[----:B------:R-:W-:Y:S01]  /*12d0*/  @!P3 LDGSTS.E.BYPASS.LTC128B.128 [R18+0x5000], desc[UR20][R26.64+0x80] ;  /* 0x050000801a12bfae */ /* 0x000fe2000b901d54 */
[C---:B------:R-:W-:Y:S01]  /*12e0*/  @!P2 IMAD R21, R11.reuse, R9, R28 ;  /* 0x000000090b15a224 */ /* 0x040fe200078e021c */
[----:B------:R-:W-:Y:S01]  /*12f0*/  UISETP.GE.AND UP0, UPT, UR18, 0x2, UPT ;  /* 0x000000021200788c */ /* 0x000fe2000bf06270 */
[----:B------:R-:W-:Y:S01]  /*1300*/  @!P2 IMAD.WIDE.U32 R28, R11, R8, R30 ;  /* 0x000000080b1ca225 */ /* 0x000fe200078e001e */
[----:B------:R3:W-:Y:S03]  /*1310*/  @!P3 LDGSTS.E.BYPASS.LTC128B.128 [R18+0x9000], desc[UR20][R26.64+0x100] ;  /* 0x090001001a12bfae */ /* 0x0007e6000b901d54 */
[----:B------:R-:W-:-:S02]  /*1320*/  IMAD R8, R10, UR8, RZ ;  /* 0x000000080a087c24 */ /* 0x000fc4000f8e02ff */
[----:B------:R-:W-:Y:S02]  /*1330*/  IMAD R10, R10, UR6, RZ ;  /* 0x000000060a0a7c24 */ /* 0x000fe4000f8e02ff */
[C---:B------:R-:W-:Y:S01]  /*1340*/  IMAD R209, R207.reuse, UR9, R8 ;  /* 0x00000009cfd17c24 */ /* 0x040fe2000f8e0208 */
[----:B------:R-:W-:Y:S01]  /*1350*/  USHF.L.U32 UR9, UR12, 0x5, URZ ;  /* 0x000000050c097899 */ /* 0x000fe2000800063f */
[----:B------:R-:W4:Y:S01]  /*1360*/  @!P1 LDC.64 R8, c[0x0][0x210] ;  /* 0x00008400ff089b82 */ /* 0x000f220000000a00 */
[C---:B------:R-:W-:Y:S01]  /*1370*/  IMAD.WIDE.U32 R204, R207.reuse, UR8, R204 ;  /* 0x00000008cfcc7c25 */ /* 0x040fe2000f8e00cc */
[----:B--2---:R-:W-:Y:S01]  /*1380*/  @!P2 LEA R12, P0, R28, R12, 0x1 ;  /* 0x0000000c1c0ca211 */ /* 0x004fe200078008ff */
[----:B------:R-:W-:Y:S02]  /*1390*/  USHF.L.U64.HI UR8, UR12, 0x5, UR13 ;  /* 0x000000050c087899 */ /* 0x000fe4000801020d */
[----:B------:R-:W-:Y:S01]  /*13a0*/  IMAD.WIDE.U32 R148, R207, UR6, R148 ;  /* 0x00000006cf947c25 */ /* 0x000fe2000f8e0094 */
[----:B------:R-:W-:-:S03]  /*13b0*/  UIMAD UR6, UR19, UR5, URZ ;  /* 0x00000005130672a4 */ /* 0x000fc6000f8e023f */
[----:B------:R-:W-:Y:S01]  /*13c0*/  IMAD R207, R207, UR7, R10 ;  /* 0x00000007cfcf7c24 */ /* 0x000fe2000f8e020a */
[----:B------:R-:W-:Y:S01]  /*13d0*/  USHF.R.S32.HI UR7, URZ, 0x1f, UR5 ;  /* 0x0000001f3f077899 */ /* 0x000fe20008011405 */
[----:B------:R-:W2:Y:S01]  /*13e0*/  @!P6 LDC.64 R10, c[0x0][0x218] ;  /* 0x00008600ff0aeb82 */ /* 0x000ea20000000a00 */
[----:B------:R-:W-:Y:S02]  /*13f0*/  @!P1 IMAD.MOV.U32 R24, RZ, RZ, R30 ;  /* 0x000000ffff189224 */ /* 0x000fe400078e001e */
[-C--:B-1----:R-:W-:Y:S01]  /*1400*/  @!P1 IMAD R19, R19, R6.reuse, RZ ;  /* 0x0000000613139224 */ /* 0x082fe200078e02ff */
[----:B------:R-:W-:Y:S01]  /*1410*/  UIMAD UR6, UR7, UR22, UR6 ;  /* 0x00000016070672a4 */ /* 0x000fe2000f8e0206 */
[----:B------:R-:W-:Y:S01]  /*1420*/  @!P1 IMAD.WIDE.U32 R24, R20, R6, R24 ;  /* 0x0000000614189225 */ /* 0x000fe200078e0018 */
[----:B------:R-:W-:-:S03]  /*1430*/  UIMAD UR7, UR7, UR10, URZ ;  /* 0x0000000a070772a4 */ /* 0x000fc6000f8e023f */
[----:B------:R-:W-:Y:S01]  /*1440*/  @!P1 IMAD R19, R20, R7, R19 ;  /* 0x0000000714139224 */ /* 0x000fe200078e0213 */
[----:B------:R-:W-:Y:S01]  /*1450*/  UIMAD UR7, UR5, UR11, UR7 ;  /* 0x0000000b050772a4 */ /* 0x000fe2000f8e0207 */
[----:B------:R-:W1:Y:S01]  /*1460*/  @!P5 LDC.64 R6, c[0x0][0x218] ;  /* 0x00008600ff06db82 */ /* 0x000e620000000a00 */
[----:B------:R-:W-:Y:S02]  /*1470*/  @!P2 IMAD.IADD R21, R29, 0x1, R21 ;  /* 0x000000011d15a824 */ /* 0x000fe400078e0215 */
[----:B------:R-:W-:Y:S01]  /*1480*/  IMAD.IADD R209, R205, 0x1, R209 ;  /* 0x00000001cdd17824 */ /* 0x000fe200078e02d1 */
[----:B------:R-:W-:Y:S01]  /*1490*/  UIADD3 UR7, UR29, UR7, URZ ;  /* 0x000000071d077290 */ /* 0x000fe2000fffe03f */
[----:B------:R-:W-:Y:S01]  /*14a0*/  IMAD.MOV.U32 R208, RZ, RZ, R204 ;  /* 0x000000ffffd07224 */ /* 0x000fe200078e00cc */
[----:B------:R-:W-:Y:S01]  /*14b0*/  @!P2 LEA.HI.X R13, R28, R13, R21, 0x1, P0 ;  /* 0x0000000d1c0da211 */ /* 0x000fe200000f0c15 */
[----:B------:R-:W-:Y:S01]  /*14c0*/  IMAD.U32 R21, RZ, RZ, UR5 ;  /* 0x00000005ff157e24 */ /* 0x000fe2000f8e00ff */
[----:B----4-:R-:W-:Y:S01]  /*14d0*/  @!P1 LEA R20, P0, R24, R8, 0x1 ;  /* 0x0000000818149211 */ /* 0x010fe200078008ff */
[----:B---3--:R-:W-:-:S02]  /*14e0*/  @!P1 IMAD.IADD R18, R25, 0x1, R19 ;  /* 0x0000000119129824 */ /* 0x008fc400078e0213 */
[----:B------:R-:W-:Y:S01]  /*14f0*/  IMAD.WIDE.U32 R26, R21, UR22, R208 ;  /* 0x00000016151a7c25 */ /* 0x000fe2000f8e00d0 */
[----:B------:R-:W-:Y:S02]  /*1500*/  @!P2 LDGSTS.E.BYPASS.LTC128B.128 [R17+0x2000], desc[UR20][R12.64] ;  /* 0x020000000c11afae */ /* 0x000fe4000b901d54 */
[----:B------:R-:W-:Y:S01]  /*1510*/  @!P1 LEA.HI.X R21, R24, R9, R18, 0x1, P0 ;  /* 0x0000000918159211 */ /* 0x000fe200000f0c12 */
[----:B------:R-:W-:Y:S01]  /*1520*/  VIADD R8, R27, UR6 ;  /* 0x000000061b087c36 */ /* 0x000fe20008000000 */
[----:B------:R-:W-:Y:S01]  /*1530*/  @!P2 LDGSTS.E.BYPASS.LTC128B.128 [R17+0x6000], desc[UR20][R12.64+0x80] ;  /* 0x060000800c11afae */ /* 0x000fe2000b901d54 */
[----:B--2---:R-:W-:Y:S01]  /*1540*/  @!P6 LEA R10, P0, R26, R10, 0x1 ;  /* 0x0000000a1a0ae211 */ /* 0x004fe200078008ff */
[----:B------:R-:W-:Y:S01]  /*1550*/  IMAD.SHL.U32 R23, R22, 0x8, RZ ;  /* 0x0000000816177824 */ /* 0x000fe200078e00ff */
[----:B------:R-:W-:Y:S01]  /*1560*/  USHF.L.U32 UR6, UR11, 0x5, URZ ;  /* 0x000000050b067899 */ /* 0x000fe2000800063f */
[----:B------:R2:W-:Y:S01]  /*1570*/  @!P2 LDGSTS.E.BYPASS.LTC128B.128 [R17+0xa000], desc[UR20][R12.64+0x100] ;  /* 0x0a0001000c11afae */ /* 0x0005e2000b901d54 */
[C---:B------:R-:W-:Y:S01]  /*1580*/  @!P5 IADD3 R9, P2, R26.reuse, UR9, RZ ;  /* 0x000000091a09dc10 */ /* 0x040fe2000ff5e0ff */
[----:B------:R-:W-:Y:S01]  /*1590*/  IMAD.IADD R207, R149, 0x1, R207 ;  /* 0x0000000195cf7824 */ /* 0x000fe200078e02cf */
[----:B------:R-:W-:Y:S01]  /*15a0*/  @!P6 LEA.HI.X R11, R26, R11, R8, 0x1, P0 ;  /* 0x0000000b1a0be211 */ /* 0x000fe200000f0c08 */
[----:B------:R-:W-:Y:S01]  /*15b0*/  @!P1 LDGSTS.E.BYPASS.LTC128B.128 [R16+0x3000], desc[UR20][R20.64] ;  /* 0x0300000014109fae */ /* 0x000fe2000b901d54 */
[----:B------:R-:W-:Y:S01]  /*15c0*/  @!P5 IADD3.X R8, R8, UR8, RZ, P2, !PT ;  /* 0x000000080808dc10 */ /* 0x000fe200097fe4ff */
[----:B------:R-:W-:Y:S01]  /*15d0*/  IMAD.SHL.U32 R85, R14, 0x40, RZ ;  /* 0x000000400e557824 */ /* 0x000fe200078e00ff */
[C---:B-1----:R-:W-:Y:S01]  /*15e0*/  @!P5 LEA R18, P2, R9.reuse, R6, 0x1 ;  /* 0x000000060912d211 */ /* 0x042fe200078408ff */
[----:B------:R-:W-:Y:S01]  /*15f0*/  @!P1 LDGSTS.E.BYPASS.LTC128B.128 [R16+0x7000], desc[UR20][R20.64+0x80] ;  /* 0x0700008014109fae */ /* 0x000fe2000b901d54 */
[----:B------:R-:W-:Y:S01]  /*1600*/  ISETP.GE.AND P0, PT, R22, UR23, PT ;  /* 0x0000001716007c0c */ /* 0x000fe2000bf06270 */
[----:B------:R-:W-:Y:S01]  /*1610*/  IMAD.U32 R14, RZ, RZ, UR6 ;  /* 0x00000006ff0e7e24 */ /* 0x000fe2000f8e00ff */
[----:B------:R-:W-:Y:S01]  /*1620*/  @!P5 LEA.HI.X R19, R9, R7, R8, 0x1, P2 ;  /* 0x000000070913d211 */ /* 0x000fe200010f0c08 */
[----:B------:R1:W-:Y:S01]  /*1630*/  @!P1 LDGSTS.E.BYPASS.LTC128B.128 [R16+0xb000], desc[UR20][R20.64+0x100] ;  /* 0x0b00010014109fae */ /* 0x0003e2000b901d54 */
[----:B------:R-:W3:Y:S01]  /*1640*/  @!P4 LDC.64 R8, c[0x0][0x220] ;  /* 0x00008800ff08cb82 */ /* 0x000ee20000000a00 */
[----:B------:R-:W-:Y:S01]  /*1650*/  LOP3.LUT R85, R85, 0xfffffe00, RZ, 0xc0, !PT ;  /* 0xfffffe0055557812 */ /* 0x000fe200078ec0ff */
[----:B------:R-:W-:Y:S01]  /*1660*/  IMAD.SHL.U32 R150, R2, 0x2, RZ ;  /* 0x0000000202967824 */ /* 0x000fe200078e00ff */
[----:B------:R-:W-:Y:S04]  /*1670*/  @!P6 LDGSTS.E.BYPASS.LTC128B.128 [R15+0xc000], desc[UR20][R10.64] ;  /* 0x0c0000000a0fefae */ /* 0x000fe8000b901d54 */
[----:B------:R-:W-:Y:S01]  /*1680*/  @!P6 LDGSTS.E.BYPASS.LTC128B.128 [R15+0xe000], desc[UR20][R10.64+0x80] ;  /* 0x0e0000800a0fefae */ /* 0x000fe2000b901d54 */
[----:B------:R-:W-:Y:S01]  /*1690*/  LOP3.LUT R150, R150, 0x6, RZ, 0xc0, !PT ;  /* 0x0000000696967812 */ /* 0x000fe200078ec0ff */
[----:B------:R-:W4:Y:S02]  /*16a0*/  @!P0 LDC.64 R6, c[0x0][0x220] ;  /* 0x00008800ff068b82 */ /* 0x000f240000000a00 */
[----:B------:R5:W-:Y:S01]  /*16b0*/  @!P6 LDGSTS.E.BYPASS.LTC128B.128 [R15+0x10000], desc[UR20][R10.64+0x100] ;  /* 0x100001000a0fefae */ /* 0x000be2000b901d54 */
[----:B--2---:R-:W-:-:S03]  /*16c0*/  IMAD.SHL.U32 R12, R0, 0x40, RZ ;  /* 0x00000040000c7824 */ /* 0x004fc600078e00ff */
[----:B------:R-:W-:Y:S01]  /*16d0*/  @!P5 LDGSTS.E.BYPASS.LTC128B.128 [R4+0xd000], desc[UR20][R18.64] ;  /* 0x0d0000001204dfae */ /* 0x000fe2000b901d54 */
[----:B------:R-:W-:Y:S02]  /*16e0*/  IMAD.SHL.U32 R13, R201, 0x8, RZ ;  /* 0x00000008c90d7824 */ /* 0x000fe400078e00ff */
[----:B------:R-:W-:Y:S01]  /*16f0*/  IMAD.U32 R17, RZ, RZ, UR29 ;  /* 0x0000001dff117e24 */ /* 0x000fe2000f8e00ff */
[----:B------:R-:W-:Y:S01]  /*1700*/  @!P5 LDGSTS.E.BYPASS.LTC128B.128 [R4+0xf000], desc[UR20][R18.64+0x80] ;  /* 0x0f0000801204dfae */ /* 0x000fe2000b901d54 */
[----:B------:R-:W-:-:S03]  /*1710*/  LOP3.LUT R12, R12, 0x1c0, RZ, 0xc0, !PT ;  /* 0x000001c00c0c7812 */ /* 0x000fc600078ec0ff */
[----:B------:R2:W-:Y:S01]  /*1720*/  @!P5 LDGSTS.E.BYPASS.LTC128B.128 [R4+0x11000], desc[UR20][R18.64+0x100] ;  /* 0x110001001204dfae */ /* 0x0005e2000b901d54 */
[----:B-1----:R-:W-:-:S03]  /*1730*/  IMAD.U32 R16, RZ, RZ, UR28 ;  /* 0x0000001cff107e24 */ /* 0x002fc6000f8e00ff */
[----:B------:R-:W0:Y:S01]  /*1740*/  LDGDEPBAR ;  /* 0x00000000000079af */ /* 0x000e220000000000 */
[----:B------:R-:W-:Y:S01]  /*1750*/  UIMAD.WIDE.U32 UR28, UR10, 0x20, URZ ;  /* 0x000000200a1c78a5 */ /* 0x000fe2000f8e003f */
[----:B-----5:R-:W-:Y:S01]  /*1760*/  IMAD.SHL.U32 R10, R5, 0x40, RZ ;  /* 0x00000040050a7824 */ /* 0x020fe200078e00ff */
[----:B------:R-:W-:Y:S01]  /*1770*/  LOP3.LUT R15, R12, 0x8, R23, 0xf8, !PT ;  /* 0x000000080c0f7812 */ /* 0x000fe200078ef817 */
[----:B------:R-:W-:Y:S01]  /*1780*/  IMAD.U32 R11, RZ, RZ, UR7 ;  /* 0x00000007ff0b7e24 */ /* 0x000fe2000f8e00ff */
[----:B------:R-:W-:-:S04]  /*1790*/  SHF.R.U32.HI R12, RZ, 0x3, R12 ;  /* 0x00000003ff0c7819 */ /* 0x000fc8000001160c */
[----:B------:R-:W-:Y:S02]  /*17a0*/  LOP3.LUT R12, R15, R12, RZ, 0x3c, !PT ;  /* 0x0000000c0f0c7212 */ /* 0x000fe400078e3cff */
[----:B--2---:R-:W-:Y:S01]  /*17b0*/  LOP3.LUT R4, R10, 0x1c0, RZ, 0xc0, !PT ;  /* 0x000001c00a047812 */ /* 0x004fe200078ec0ff */
[----:B------:R-:W-:-:S04]  /*17c0*/  DEPBAR.LE SB0, 0x0 ;  /* 0x000080000000791a */ /* 0x000fc80000000000 */
[----:B------:R-:W-:Y:S01]  /*17d0*/  BAR.SYNC.DEFER_BLOCKING 0x0 ;  /* 0x0000000000007b1d */ /* 0x000fe20000010000 */
[----:B------:R-:W-:Y:S01]  /*17e0*/  LEA R10, P1, R16, R148, 0x6 ;  /* 0x00000094100a7211 */ /* 0x000fe200078230ff */
[----:B------:R-:W-:Y:S01]  /*17f0*/  IMAD R201, R201, 0x200, R12 ;  /* 0x00000200c9c97824 */ /* 0x000fe200078e020c */
[----:B------:R-:W-:Y:S02]  /*1800*/  LOP3.LUT R13, R4, 0x8, R13, 0xf8, !PT ;  /* 0x00000008040d7812 */ /* 0x000fe400078ef80d */
[----:B------:R-:W-:Y:S02]  /*1810*/  SHF.R.U32.HI R4, RZ, 0x3, R4 ;  /* 0x00000003ff047819 */ /* 0x000fe40000011604 */
[----:B----4-:R-:W-:Y:S02]  /*1820*/  @!P0 LEA R20, P2, R10, R6, 0x1 ;  /* 0x000000060a148211 */ /* 0x010fe400078408ff */
[----:B------:R-:W-:Y:S02]  /*1830*/  LEA.HI.X R11, R16, R207, R11, 0x6, P1 ;  /* 0x000000cf100b7211 */ /* 0x000fe400008f340b */
[----:B------:R-:W-:-:S02]  /*1840*/  SHF.R.S32.HI R6, RZ, 0x5, R3 ;  /* 0x00000005ff067819 */ /* 0x000fc40000011403 */
[----:B------:R-:W-:Y:S02]  /*1850*/  LOP3.LUT R4, R13, R4, RZ, 0x3c, !PT ;  /* 0x000000040d047212 */ /* 0x000fe400078e3cff */
[C---:B------:R-:W-:Y:S02]  /*1860*/  @!P4 IADD3 R13, P1, R10.reuse, UR28, RZ ;  /* 0x0000001c0a0dcc10 */ /* 0x040fe4000ff3e0ff */
[----:B------:R-:W-:Y:S01]  /*1870*/  @!P0 LEA.HI.X R21, R10, R7, R11, 0x1, P2 ;  /* 0x000000070a158211 */ /* 0x000fe200010f0c0b */
[----:B------:R-:W-:Y:S01]  /*1880*/  IMAD R7, R6, 0x400, R85 ;  /* 0x0000040006077824 */ /* 0x000fe200078e0255 */
[----:B------:R-:W-:Y:S02]  /*1890*/  @!P4 IADD3.X R14, R11, UR29, R14, P1, !PT ;  /* 0x0000001d0b0ecc10 */ /* 0x000fe40008ffe40e */
[----:B---3--:R-:W-:Y:S01]  /*18a0*/  @!P4 LEA R8, P1, R13, R8, 0x1 ;  /* 0x000000080d08c211 */ /* 0x008fe200078208ff */
[----:B------:R-:W-:Y:S01]  /*18b0*/  IMAD.IADD R202, R4, 0x1, R7 ;  /* 0x0000000104ca7824 */ /* 0x000fe200078e0207 */
[----:B------:R-:W-:Y:S01]  /*18c0*/  LEA R201, R201, UR4, 0x1 ;  /* 0x00000004c9c97c11 */ /* 0x000fe2000f8e08ff */
[----:B------:R-:W-:Y:S01]  /*18d0*/  @P0 STS.128 [R203+0x12000], RZ ;  /* 0x012000ffcb000388 */ /* 0x000fe20000000c00 */
[----:B------:R-:W-:Y:S01]  /*18e0*/  @!P4 LEA.HI.X R9, R13, R9, R14, 0x1, P1 ;  /* 0x000000090d09c211 */ /* 0x000fe200008f0c0e */
[----:B------:R-:W-:Y:S01]  /*18f0*/  IMAD.MOV.U32 R7, RZ, RZ, 0x10 ;  /* 0x00000010ff077424 */ /* 0x000fe200078e00ff */
[----:B------:R-:W-:Y:S01]  /*1900*/  LEA R202, R202, UR4, 0x1 ;  /* 0x00000004caca7c11 */ /* 0x000fe2000f8e08ff */
[----:B------:R-:W-:Y:S01]  /*1910*/  @P0 STS.128 [R203+0x14000], RZ ;  /* 0x014000ffcb000388 */ /* 0x000fe20000000c00 */
[----:B------:R-:W-:Y:S01]  /*1920*/  R2P PR, R5, 0x6 ;  /* 0x0000000605007804 */ /* 0x000fe20000000000 */
[----:B------:R-:W-:Y:S01]  /*1930*/  IMAD.MOV.U32 R5, RZ, RZ, 0x20 ;  /* 0x00000020ff057424 */ /* 0x000fe200078e00ff */
[----:B------:R-:W-:Y:S01]  /*1940*/  LOP3.LUT R3, R3, 0xffffffe0, RZ, 0xc0, !PT ;  /* 0xffffffe003037812 */ /* 0x000fe200078ec0ff */
[----:B------:R-:W-:Y:S01]  /*1950*/  @P0 STS.128 [R203+0x16000], RZ ;  /* 0x016000ffcb000388 */ /* 0x000fe20000000c00 */
[----:B------:R-:W-:Y:S01]  /*1960*/  VIADD R199, R201, 0xc020 ;  /* 0x0000c020c9c77836 */ /* 0x000fe20000000000 */
[----:B------:R-:W-:-:S02]  /*1970*/  SEL R7, R7, 0xfffffff0, !P1 ;  /* 0xfffffff007077807 */ /* 0x000fc40004800000 */
[----:B------:R-:W-:Y:S01]  /*1980*/  @!PT LDS RZ, [RZ] ;  /* 0x00000000fffff984 */ /* 0x000fe20000000800 */
[----:B------:R-:W-:Y:S01]  /*1990*/  @!PT LDS RZ, [RZ] ;  /* 0x00000000fffff984 */ /* 0x000fe20000000800 */
[----:B------:R-:W-:Y:S01]  /*19a0*/  @!PT LDS RZ, [RZ] ;  /* 0x00000000fffff984 */ /* 0x000fe20000000800 */
[----:B------:R-:W-:Y:S01]  /*19b0*/  @!P0 LDGSTS.E.BYPASS.LTC128B.128 [R203+0x12000], desc[UR20][R20.64] ;  /* 0x1200000014cb8fae */ /* 0x000fe2000b901d54 */
[----:B------:R-:W-:Y:S01]  /*19c0*/  SEL R5, R5, 0xffffffe0, !P2 ;  /* 0xffffffe005057807 */ /* 0x000fe20005000000 */
[----:B------:R-:W-:Y:S01]  /*19d0*/  IMAD.IADD R3, R2, 0x1, -R3 ;  /* 0x0000000102037824 */ /* 0x000fe200078e0a03 */
[----:B------:R-:W-:Y:S01]  /*19e0*/  R2P PR, R0, 0x6 ;  /* 0x0000000600007804 */ /* 0x000fe20000000000 */
[----:B------:R-:W-:Y:S01]  /*19f0*/  @!P0 LDGSTS.E.BYPASS.LTC128B.128 [R203+0x14000], desc[UR20][R20.64+0x80] ;  /* 0x1400008014cb8fae */ /* 0x000fe2000b901d54 */
[----:B------:R-:W-:Y:S02]  /*1a00*/  VIADD R0, R201, 0xc000 ;  /* 0x0000c000c9007836 */ /* 0x000fe40000000000 */
[--C-:B------:R-:W-:Y:S01]  /*1a10*/  IMAD R200, R7, 0x2, R202.reuse ;  /* 0x0000000207c87824 */ /* 0x100fe200078e02ca */
[----:B------:R1:W-:Y:S01]  /*1a20*/  @!P0 LDGSTS.E.BYPASS.LTC128B.128 [R203+0x16000], desc[UR20][R20.64+0x100] ;  /* 0x1600010014cb8fae */ /* 0x0003e2000b901d54 */
[C---:B------:R-:W-:Y:S02]  /*1a30*/  IMAD R198, R5.reuse, 0x2, R202 ;  /* 0x0000000205c67824 */ /* 0x040fe400078e02ca */
[----:B------:R-:W-:Y:S01]  /*1a40*/  IMAD R197, R5, 0x2, R200 ;  /* 0x0000000205c57824 */ /* 0x000fe200078e02c8 */
[----:B------:R-:W-:Y:S04]  /*1a50*/  @P4 STS.128 [R203+0x13000], RZ ;  /* 0x013000ffcb004388 */ /* 0x000fe80000000c00 */
[----:B------:R-:W-:Y:S01]  /*1a60*/  @P4 STS.128 [R203+0x15000], RZ ;  /* 0x015000ffcb004388 */ /* 0x000fe20000000c00 */
[----:B------:R-:W-:-:S02]  /*1a70*/  @P1 VIADD R199, R0, 0xffffffe0 ;  /* 0xffffffe000c71836 */ /* 0x000fc40000000000 */
[----:B------:R-:W-:Y:S01]  /*1a80*/  IMAD.MOV.U32 R0, RZ, RZ, 0x40 ;  /* 0x00000040ff007424 */ /* 0x000fe200078e00ff */
[----:B------:R-:W-:Y:S04]  /*1a90*/  @P4 STS.128 [R203+0x17000], RZ ;  /* 0x017000ffcb004388 */ /* 0x000fe80000000c00 */
[----:B------:R-:W-:Y:S01]  /*1aa0*/  @!PT LDS RZ, [RZ] ;  /* 0x00000000fffff984 */ /* 0x000fe20000000800 */
[----:B------:R-:W-:Y:S01]  /*1ab0*/  @!PT LDS RZ, [RZ] ;  /* 0x00000000fffff984 */ /* 0x000fe20000000800 */
[----:B------:R-:W-:Y:S01]  /*1ac0*/  @!PT LDS RZ, [RZ] ;  /* 0x00000000fffff984 */ /* 0x000fe20000000800 */
[----:B------:R-:W-:Y:S01]  /*1ad0*/  @!P4 LDGSTS.E.BYPASS.LTC128B.128 [R203+0x13000], desc[UR20][R8.64] ;  /* 0x1300000008cbcfae */ /* 0x000fe2000b901d54 */
[----:B------:R-:W-:-:S03]  /*1ae0*/  SEL R0, R0, 0xffffffc0, !P2 ;  /* 0xffffffc000007807 */ /* 0x000fc60005000000 */
[----:B------:R-:W-:Y:S02]  /*1af0*/  @!P4 LDGSTS.E.BYPASS.LTC128B.128 [R203+0x15000], desc[UR20][R8.64+0x80] ;  /* 0x1500008008cbcfae */ /* 0x000fe4000b901d54 */
[----:B------:R-:W-:Y:S02]  /*1b00*/  IMAD.IADD R195, R201, 0x1, R0 ;  /* 0x00000001c9c37824 */ /* 0x000fe400078e0200 */
[----:B------:R2:W-:Y:S01]  /*1b10*/  @!P4 LDGSTS.E.BYPASS.LTC128B.128 [R203+0x17000], desc[UR20][R8.64+0x100] ;  /* 0x1700010008cbcfae */ /* 0x0005e2000b901d54 */
[----:B------:R-:W-:Y:S01]  /*1b20*/  IMAD.IADD R188, R0, 0x1, R199 ;  /* 0x0000000100bc7824 */ /* 0x000fe200078e02c7 */
[----:B------:R-:W-:Y:S02]  /*1b30*/  SHF.R.S32.HI R0, RZ, 0x1f, R3 ;  /* 0x0000001fff007819 */ /* 0x000fe40000011403 */
[----:B------:R-:W-:Y:S02]  /*1b40*/  LDSM.16.M88.4 R16, [R202] ;  /* 0x00000000ca10783b */ /* 0x000fe40000000200 */
[----:B------:R-:W-:-:S02]  /*1b50*/  LEA.HI R3, R0, R3, RZ, 0x2 ;  /* 0x0000000300037211 */ /* 0x000fc400078f10ff */
[----:B------:R-:W3:Y:S02]  /*1b60*/  LDSM.16.M88.4 R36, [R201+0xc000] ;  /* 0x00c00000c924783b */ /* 0x000ee40000000200 */
[----:B------:R-:W-:Y:S01]  /*1b70*/  SHF.R.S32.HI R0, RZ, 0x2, R3 ;  /* 0x00000002ff007819 */ /* 0x000fe20000011403 */
[----:B------:R-:W-:Y:S01]  /*1b80*/  IMAD.U32 R3, RZ, RZ, UR5 ;  /* 0x00000005ff037e24 */ /* 0x000fe2000f8e00ff */
[----:B------:R-:W4:Y:S03]  /*1b90*/  LDSM.16.M88.4 R28, [R201+0xc800] ;  /* 0x00c80000c91c783b */ /* 0x000f260000000200 */
[----:B------:R-:W-:Y:S01]  /*1ba0*/  IMAD R3, R3, 0x40, R150 ;  /* 0x0000004003037824 */ /* 0x000fe200078e0296 */
[----:B-1----:R-:W1:Y:S04]  /*1bb0*/  LDSM.16.M88.4 R20, [R201+0xd000] ;  /* 0x00d00000c914783b */ /* 0x002e680000000200 */
[----:B------:R-:W-:Y:S04]  /*1bc0*/  LDSM.16.M88.4 R48, [R200] ;  /* 0x00000000c830783b */ /* 0x000fe80000000200 */
[----:B------:R-:W-:Y:S04]  /*1bd0*/  LDSM.16.M88.4 R52, [R199] ;  /* 0x00000000c734783b */ /* 0x000fe80000000200 */
[----:B--2---:R-:W2:Y:S04]  /*1be0*/  LDSM.16.M88.4 R8, [R201+0xd800] ;  /* 0x00d80000c908783b */ /* 0x004ea80000000200 */
[----:B------:R-:W5:Y:S04]  /*1bf0*/  LDSM.16.M88.4 R56, [R199+0x800] ;  /* 0x00080000c738783b */ /* 0x000f680000000200 */
[----:B------:R-:W5:Y:S04]  /*1c00*/  LDSM.16.M88.4 R12, [R199+0x1000] ;  /* 0x00100000c70c783b */ /* 0x000f680000000200 */
[----:B------:R-:W5:Y:S04]  /*1c10*/  LDSM.16.M88.4 R60, [R199+0x1800] ;  /* 0x00180000c73c783b */ /* 0x000f680000000200 */
[----:B------:R-:W-:Y:S01]  /*1c20*/  LDSM.16.M88.4 R64, [R198] ;  /* 0x00000000c640783b */ /* 0x000fe20000000200 */
[C---:B---3--:R-:W-:Y:S03]  /*1c30*/  HMMA.16816.F32.BF16 R40, R16.reuse, R36, RZ ;  /* 0x000000241028723c */ /* 0x048fe600000418ff */
[----:B------:R-:W3:Y:S04]  /*1c40*/  LDSM.16.M88.4 R44, [R195+0xc000] ;  /* 0x00c00000c32c783b */ /* 0x000ee80000000200 */
[----:B------:R-:W-:Y:S01]  /*1c50*/  LDSM.16.M88.4 R76, [R195+0xd800] ;  /* 0x00d80000c34c783b */ /* 0x000fe20000000200 */
[C---:B------:R-:W-:Y:S03]  /*1c60*/  HMMA.16816.F32.BF16 R36, R16.reuse, R38, RZ ;  /* 0x000000261024723c */ /* 0x040fe600000418ff */
[----:B------:R-:W-:Y:S03]  /*1c70*/  LDSM.16.M88.4 R72, [R188+0x1800] ;  /* 0x00180000bc48783b */ /* 0x000fe60000000200 */
[C---:B----4-:R-:W-:Y:S01]  /*1c80*/  HMMA.16816.F32.BF16 R32, R16.reuse, R28, RZ ;  /* 0x0000001c1020723c */ /* 0x050fe200000418ff */
[----:B------:R-:W-:Y:S04]  /*1c90*/  LDSM.16.M88.4 R80, [R195+0xf000] ;  /* 0x00f00000c350783b */ /* 0x000fe80000000200 */
[----:B------:R-:W0:Y:S01]  /*1ca0*/  LDGDEPBAR ;  /* 0x00000000000079af */ /* 0x000e220000000000 */
[C---:B-1----:R-:W-:Y:S06]  /*1cb0*/  HMMA.16816.F32.BF16 R24, R16.reuse, R20, RZ ;  /* 0x000000141018723c */ /* 0x042fec00000418ff */
[C---:B------:R-:W-:Y:S06]  /*1cc0*/  HMMA.16816.F32.BF16 R28, R16.reuse, R30, RZ ;  /* 0x0000001e101c723c */ /* 0x040fec00000418ff */
[C---:B------:R-:W-:Y:S06]  /*1cd0*/  HMMA.16816.F32.BF16 R20, R16.reuse, R22, RZ ;  /* 0x000000161014723c */ /* 0x040fec00000418ff */
[C---:B--2---:R-:W-:Y:S06]  /*1ce0*/  HMMA.16816.F32.BF16 R68, R16.reuse, R8, RZ ;  /* 0x000000081044723c */ /* 0x044fec00000418ff */
[----:B------:R-:W-:Y:S01]  /*1cf0*/  HMMA.16816.F32.BF16 R16, R16, R10, RZ ;  /* 0x0000000a1010723c */ /* 0x000fe200000418ff */
[----:B------:R-:W1:Y:S05]  /*1d00*/  LDSM.16.M88.4 R8, [R195+0xc800] ;  /* 0x00c80000c308783b */ /* 0x000e6a0000000200 */
[C---:B------:R-:W-:Y:S06]  /*1d10*/  HMMA.16816.F32.BF16 R40, R48.reuse, R52, R40 ;  /* 0x000000343028723c */ /* 0x040fec0000041828 */
[C---:B------:R-:W-:Y:S01]  /*1d20*/  HMMA.16816.F32.BF16 R36, R48.reuse, R54, R36 ;  /* 0x000000363024723c */ /* 0x040fe20000041824 */
[----:B------:R-:W2:Y:S05]  /*1d30*/  LDSM.16.M88.4 R52, [R195+0xd000] ;  /* 0x00d00000c334783b */ /* 0x000eaa0000000200 */
[C---:B-----5:R-:W-:Y:S06]  /*1d40*/  HMMA.16816.F32.BF16 R32, R48.reuse, R56, R32 ;  /* 0x000000383020723c */ /* 0x060fec0000041820 */
[C---:B------:R-:W-:Y:S01]  /*1d50*/  HMMA.16816.F32.BF16 R28, R48.reuse, R58, R28 ;  /* 0x0000003a301c723c */ /* 0x040fe2000004181c */
[----:B------:R-:W-:Y:S05]  /*1d60*/  LDSM.16.M88.4 R56, [R188] ;  /* 0x00000000bc38783b */ /* 0x000fea0000000200 */
[C---:B------:R-:W-:Y:S06]  /*1d70*/  HMMA.16816.F32.BF16 R24, R48.reuse, R12, R24 ;  /* 0x0000000c3018723c */ /* 0x040fec0000041818 */
[C---:B------:R-:W-:Y:S01]  /*1d80*/  HMMA.16816.F32.BF16 R20, R48.reuse, R14, R20 ;  /* 0x0000000e3014723c */ /* 0x040fe20000041814 */
[----:B------:R-:W4:Y:S05]  /*1d90*/  LDSM.16.M88.4 R12, [R197] ;  /* 0x00000000c50c783b */ /* 0x000f2a0000000200 */
[C---:B------:R-:W-:Y:S06]  /*1da0*/  HMMA.16816.F32.BF16 R68, R48.reuse, R60, R68 ;  /* 0x0000003c3044723c */ /* 0x040fec0000041844 */
[----:B------:R-:W-:Y:S01]  /*1db0*/  HMMA.16816.F32.BF16 R16, R48, R62, R16 ;  /* 0x0000003e3010723c */ /* 0x000fe20000041810 */
[----:B------:R-:W5:Y:S04]  /*1dc0*/  LDSM.16.M88.4 R48, [R188+0x800] ;  /* 0x00080000bc30783b */ /* 0x000f680000000200 */
[----:B------:R-:W-:Y:S01]  /*1dd0*/  LDSM.16.M88.4 R60, [R201+0xe000] ;  /* 0x00e00000c93c783b */ /* 0x000fe20000000200 */
[C---:B---3--:R-:W-:Y:S06]  /*1de0*/  HMMA.16816.F32.BF16 R40, R64.reuse, R44, R40 ;  /* 0x0000002c4028723c */ /* 0x048fec0000041828 */
[C---:B------:R-:W-:Y:S01]  /*1df0*/  HMMA.16816.F32.BF16 R36, R64.reuse, R46, R36 ;  /* 0x0000002e4024723c */ /* 0x040fe20000041824 */
[----:B------:R-:W3:Y:S05]  /*1e00*/  LDSM.16.M88.4 R44, [R188+0x1000] ;  /* 0x00100000bc2c783b */ /* 0x000eea0000000200 */
[C---:B-1----:R-:W-:Y:S06]  /*1e10*/  HMMA.16816.F32.BF16 R32, R64.reuse, R8, R32 ;  /* 0x000000084020723c */ /* 0x042fec0000041820 */
[C---:B------:R-:W-:Y:S01]  /*1e20*/  HMMA.16816.F32.BF16 R28, R64.reuse, R10, R28 ;  /* 0x0000000a401c723c */ /* 0x040fe2000004181c */
[----:B------:R-:W1:Y:S05]  /*1e30*/  LDSM.16.M88.4 R8, [R202+0x4000] ;  /* 0x00400000ca08783b */ /* 0x000e6a0000000200 */
[C---:B--2---:R-:W-:Y:S06]  /*1e40*/  HMMA.16816.F32.BF16 R24, R64.reuse, R52, R24 ;  /* 0x000000344018723c */ /* 0x044fec0000041818 */
[C---:B------:R-:W-:Y:S01]  /*1e50*/  HMMA.16816.F32.BF16 R20, R64.reuse, R54, R20 ;  /* 0x000000364014723c */ /* 0x040fe20000041814 */
[----:B------:R-:W2:Y:S05]  /*1e60*/  LDSM.16.M88.4 R52, [R201+0xe800] ;  /* 0x00e80000c934783b */ /* 0x000eaa0000000200 */
[C---:B------:R-:W-:Y:S06]  /*1e70*/  HMMA.16816.F32.BF16 R68, R64.reuse, R76, R68 ;  /* 0x0000004c4044723c */ /* 0x040fec0000041844 */
[----:B------:R-:W-:Y:S01]  /*1e80*/  HMMA.16816.F32.BF16 R64, R64, R78, R16 ;  /* 0x0000004e4040723c */ /* 0x000fe20000041810 */
[----:B------:R-:W2:Y:S04]  /*1e90*/  LDSM.16.M88.4 R16, [R201+0xf000] ;  /* 0x00f00000c910783b */ /* 0x000ea80000000200 */
[----:B------:R-:W-:Y:S01]  /*1ea0*/  LDSM.16.M88.4 R76, [R199+0x3000] ;  /* 0x00300000c74c783b */ /* 0x000fe20000000200 */
[C---:B----4-:R-:W-:Y:S06]  /*1eb0*/  HMMA.16816.F32.BF16 R40, R12.reuse, R56, R40 ;  /* 0x000000380c28723c */ /* 0x050fec0000041828 */
[C---:B------:R-:W-:Y:S01]  /*1ec0*/  HMMA.16816.F32.BF16 R36, R12.reuse, R58, R36 ;  /* 0x0000003a0c24723c */ /* 0x040fe20000041824 */
[----:B------:R-:W4:Y:S05]  /*1ed0*/  LDSM.16.M88.4 R56, [R201+0xf800] ;  /* 0x00f80000c938783b */ /* 0x000f2a0000000200 */
[C---:B-----5:R-:W-:Y:S06]  /*1ee0*/  HMMA.16816.F32.BF16 R32, R12.reuse, R48, R32 ;  /* 0x000000300c20723c */ /* 0x060fec0000041820 */
[C---:B------:R-:W-:Y:S01]  /*1ef0*/  HMMA.16816.F32.BF16 R28, R12.reuse, R50, R28 ;  /* 0x000000320c1c723c */ /* 0x040fe2000004181c */
[----:B------:R-:W-:Y:S05]  /*1f00*/  LDSM.16.M88.4 R48, [R200+0x4000] ;  /* 0x00400000c830783b */ /* 0x000fea0000000200 */
[C---:B---3--:R-:W-:Y:S06]  /*1f10*/  HMMA.16816.F32.BF16 R24, R12.reuse, R44, R24 ;  /* 0x0000002c0c18723c */ /* 0x048fec0000041818 */
[C---:B------:R-:W-:Y:S01]  /*1f20*/  HMMA.16816.F32.BF16 R20, R12.reuse, R46, R20 ;  /* 0x0000002e0c14723c */ /* 0x040fe20000041814 */
[----:B------:R-:W3:Y:S05]  /*1f30*/  LDSM.16.M88.4 R44, [R199+0x2000] ;  /* 0x00200000c72c783b */ /* 0x000eea0000000200 */
[C---:B------:R-:W-:Y:S06]  /*1f40*/  HMMA.16816.F32.BF16 R68, R12.reuse, R72, R68 ;  /* 0x000000480c44723c */ /* 0x040fec0000041844 */
[----:B------:R-:W-:Y:S01]  /*1f50*/  HMMA.16816.F32.BF16 R64, R12, R74, R64 ;  /* 0x0000004a0c40723c */ /* 0x000fe20000041840 */
[----:B------:R-:W5:Y:S04]  /*1f60*/  LDSM.16.M88.4 R12, [R199+0x2800] ;  /* 0x00280000c70c783b */ /* 0x000f680000000200 */
[----:B------:R-:W-:Y:S01]  /*1f70*/  LDSM.16.M88.4 R72, [R195+0xf800] ;  /* 0x00f80000c348783b */ /* 0x000fe20000000200 */
[C---:B-1----:R-:W-:Y:S06]  /*1f80*/  HMMA.16816.F32.BF16 R40, R8.reuse, R60, R40 ;  /* 0x0000003c0828723c */ /* 0x042fec0000041828 */
[C---:B------:R-:W-:Y:S01]  /*1f90*/  HMMA.16816.F32.BF16 R36, R8.reuse, R62, R36 ;  /* 0x0000003e0824723c */ /* 0x040fe20000041824 */
[----:B------:R-:W-:Y:S05]  /*1fa0*/  LDSM.16.M88.4 R60, [R198+0x4000] ;  /* 0x00400000c63c783b */ /* 0x000fea0000000200 */
[C---:B--2---:R-:W-:Y:S06]  /*1fb0*/  HMMA.16816.F32.BF16 R32, R8.reuse, R52, R32 ;  /* 0x000000340820723c */ /* 0x044fec0000041820 */
[C---:B------:R-:W-:Y:S01]  /*1fc0*/  HMMA.16816.F32.BF16 R28, R8.reuse, R54, R28 ;  /* 0x00000036081c723c */ /* 0x040fe2000004181c */
[----:B------:R-:W-:Y:S05]  /*1fd0*/  LDSM.16.M88.4 R52, [R199+0x3800] ;  /* 0x00380000c734783b */ /* 0x000fea0000000200 */
[C---:B------:R-:W-:Y:S06]  /*1fe0*/  HMMA.16816.F32.BF16 R24, R8.reuse, R16, R24 ;  /* 0x000000100818723c */ /* 0x040fec0000041818 */
[C---:B------:R-:W-:Y:S01]  /*1ff0*/  HMMA.16816.F32.BF16 R20, R8.reuse, R18, R20 ;  /* 0x000000120814723c */ /* 0x040fe20000041814 */
[----:B------:R-:W1:Y:S05]  /*2000*/  LDSM.16.M88.4 R16, [R195+0xe000] ;  /* 0x00e00000c310783b */ /* 0x000e6a0000000200 */
[C---:B----4-:R-:W-:Y:S06]  /*2010*/  HMMA.16816.F32.BF16 R68, R8.reuse, R56, R68 ;  /* 0x000000380844723c */ /* 0x050fec0000041844 */
[----:B------:R-:W-:Y:S01]  /*2020*/  HMMA.16816.F32.BF16 R64, R8, R58, R64 ;  /* 0x0000003a0840723c */ /* 0x000fe20000041840 */
[----:B------:R-:W2:Y:S04]  /*2030*/  LDSM.16.M88.4 R8, [R195+0xe800] ;  /* 0x00e80000c308783b */ /* 0x000ea80000000200 */
[----:B------:R-:W-:Y:S01]  /*2040*/  LDSM.16.M88.4 R56, [R188+0x2800] ;  /* 0x00280000bc38783b */ /* 0x000fe20000000200 */
[C---:B---3--:R-:W-:Y:S06]  /*2050*/  HMMA.16816.F32.BF16 R40, R48.reuse, R44, R40 ;  /* 0x0000002c3028723c */ /* 0x048fec0000041828 */
[C---:B------:R-:W-:Y:S01]  /*2060*/  HMMA.16816.F32.BF16 R36, R48.reuse, R46, R36 ;  /* 0x0000002e3024723c */ /* 0x040fe20000041824 */
[----:B------:R-:W-:Y:S05]  /*2070*/  LDSM.16.M88.4 R44, [R197+0x4000] ;  /* 0x00400000c52c783b */ /* 0x000fea0000000200 */
[C---:B-----5:R-:W-:Y:S06]  /*2080*/  HMMA.16816.F32.BF16 R32, R48.reuse, R12, R32 ;  /* 0x0000000c3020723c */ /* 0x060fec0000041820 */
[C---:B------:R-:W-:Y:S01]  /*2090*/  HMMA.16816.F32.BF16 R28, R48.reuse, R14, R28 ;  /* 0x0000000e301c723c */ /* 0x040fe2000004181c */
[----:B------:R-:W3:Y:S05]  /*20a0*/  LDSM.16.M88.4 R12, [R188+0x2000] ;  /* 0x00200000bc0c783b */ /* 0x000eea0000000200 */
[----:B------:R-:W-:Y:S06]  /*20b0*/  HMMA.16816.F32.BF16 R24, R48, R76, R24 ;  /* 0x0000004c3018723c */ /* 0x000fec0000041818 */
[----:B-1----:R-:W-:Y:S06]  /*20c0*/  HMMA.16816.F32.BF16 R40, R60, R16, R40 ;  /* 0x000000103c28723c */ /* 0x002fec0000041828 */
[C---:B------:R-:W-:Y:S06]  /*20d0*/  HMMA.16816.F32.BF16 R68, R48.reuse, R52, R68 ;  /* 0x000000343044723c */ /* 0x040fec0000041844 */
[----:B------:R-:W-:Y:S01]  /*20e0*/  HMMA.16816.F32.BF16 R64, R48, R54, R64 ;  /* 0x000000363040723c */ /* 0x000fe20000041840 */
[----:B------:R-:W1:Y:S05]  /*20f0*/  LDSM.16.M88.4 R52, [R188+0x3000] ;  /* 0x00300000bc34783b */ /* 0x000e6a0000000200 */
[----:B------:R-:W-:Y:S01]  /*2100*/  HMMA.16816.F32.BF16 R36, R60, R18, R36 ;  /* 0x000000123c24723c */ /* 0x000fe20000041824 */
[----:B------:R-:W-:Y:S05]  /*2110*/  LDSM.16.M88.4 R16, [R201+0x10000] ;  /* 0x01000000c910783b */ /* 0x000fea0000000200 */
[----:B------:R-:W-:Y:S01]  /*2120*/  HMMA.16816.F32.BF16 R20, R48, R78, R20 ;  /* 0x0000004e3014723c */ /* 0x000fe20000041814 */
[----:B------:R-:W4:Y:S04]  /*2130*/  LDSM.16.M88.4 R76, [R202+0x8000] ;  /* 0x00800000ca4c783b */ /* 0x000f280000000200 */
[----:B------:R-:W5:Y:S01]  /*2140*/  LDSM.16.M88.4 R48, [R188+0x3800] ;  /* 0x00380000bc30783b */ /* 0x000f620000000200 */
[C---:B--2---:R-:W-:Y:S06]  /*2150*/  HMMA.16816.F32.BF16 R32, R60.reuse, R8, R32 ;  /* 0x000000083c20723c */ /* 0x044fec0000041820 */
[C---:B------:R-:W-:Y:S01]  /*2160*/  HMMA.16816.F32.BF16 R28, R60.reuse, R10, R28 ;  /* 0x0000000a3c1c723c */ /* 0x040fe2000004181c */
[----:B------:R-:W2:Y:S05]  /*2170*/  LDSM.16.M88.4 R8, [R201+0x10800] ;  /* 0x01080000c908783b */ /* 0x000eaa0000000200 */
[----:B------:R-:W-:Y:S06]  /*2180*/  HMMA.16816.F32.BF16 R24, R60, R80, R24 ;  /* 0x000000503c18723c */ /* 0x000fec0000041818 */
[----:B---3--:R-:W-:Y:S06]  /*2190*/  HMMA.16816.F32.BF16 R40, R44, R12, R40 ;  /* 0x0000000c2c28723c */ /* 0x008fec0000041828 */
[C---:B------:R-:W-:Y:S06]  /*21a0*/  HMMA.16816.F32.BF16 R68, R60.reuse, R72, R68 ;  /* 0x000000483c44723c */ /* 0x040fec0000041844 */
[----:B------:R-:W-:Y:S01]  /*21b0*/  HMMA.16816.F32.BF16 R64, R60, R74, R64 ;  /* 0x0000004a3c40723c */ /* 0x000fe20000041840 */
[----:B------:R-:W-:Y:S05]  /*21c0*/  LDSM.16.M88.4 R72, [R201+0x11800] ;  /* 0x01180000c948783b */ /* 0x000fea0000000200 */
[----:B------:R-:W-:Y:S01]  /*21d0*/  HMMA.16816.F32.BF16 R36, R44, R14, R36 ;  /* 0x0000000e2c24723c */ /* 0x000fe20000041824 */
[----:B------:R-:W3:Y:S05]  /*21e0*/  LDSM.16.M88.4 R12, [R201+0x11000] ;  /* 0x01100000c90c783b */ /* 0x000eea0000000200 */
[----:B------:R-:W-:Y:S01]  /*21f0*/  HMMA.16816.F32.BF16 R20, R60, R82, R20 ;  /* 0x000000523c14723c */ /* 0x000fe20000041814 */
[----:B------:R-:W-:Y:S05]  /*2200*/  LDSM.16.M88.4 R60, [R200+0x8000] ;  /* 0x00800000c83c783b */ /* 0x000fea0000000200 */
[C---:B------:R-:W-:Y:S06]  /*2210*/  HMMA.16816.F32.BF16 R32, R44.reuse, R56, R32 ;  /* 0x000000382c20723c */ /* 0x040fec0000041820 */
[C---:B------:R-:W-:Y:S01]  /*2220*/  HMMA.16816.F32.BF16 R28, R44.reuse, R58, R28 ;  /* 0x0000003a2c1c723c */ /* 0x040fe2000004181c */
[----:B------:R-:W3:Y:S05]  /*2230*/  LDSM.16.M88.4 R56, [R199+0x4000] ;  /* 0x00400000c738783b */ /* 0x000eea0000000200 */
[----:B-1----:R-:W-:Y:S06]  /*2240*/  HMMA.16816.F32.BF16 R24, R44, R52, R24 ;  /* 0x000000342c18723c */ /* 0x002fec0000041818 */
[----:B----4-:R-:W-:Y:S06]  /*2250*/  HMMA.16816.F32.BF16 R40, R76, R16, R40 ;  /* 0x000000104c28723c */ /* 0x010fec0000041828 */
[C---:B-----5:R-:W-:Y:S06]  /*2260*/  HMMA.16816.F32.BF16 R68, R44.reuse, R48, R68 ;  /* 0x000000302c44723c */ /* 0x060fec0000041844 */
[----:B------:R-:W-:Y:S01]  /*2270*/  HMMA.16816.F32.BF16 R64, R44, R50, R64 ;  /* 0x000000322c40723c */ /* 0x000fe20000041840 */
[----:B------:R-:W1:Y:S05]  /*2280*/  LDSM.16.M88.4 R48, [R199+0x5000] ;  /* 0x00500000c730783b */ /* 0x000e6a0000000200 */
[----:B------:R-:W-:Y:S01]  /*2290*/  HMMA.16816.F32.BF16 R36, R76, R18, R36 ;  /* 0x000000124c24723c */ /* 0x000fe20000041824 */
[----:B------:R-:W-:Y:S05]  /*22a0*/  LDSM.16.M88.4 R16, [R195+0x10000] ;  /* 0x01000000c310783b */ /* 0x000fea0000000200 */
[----:B------:R-:W-:Y:S01]  /*22b0*/  HMMA.16816.F32.BF16 R20, R44, R54, R20 ;  /* 0x000000362c14723c */ /* 0x000fe20000041814 */
[----:B------:R-:W4:Y:S04]  /*22c0*/  LDSM.16.M88.4 R52, [R199+0x4800] ;  /* 0x00480000c734783b */ /* 0x000f280000000200 */
[----:B------:R-:W-:Y:S01]  /*22d0*/  LDSM.16.M88.4 R44, [R199+0x5800] ;  /* 0x00580000c72c783b */ /* 0x000fe20000000200 */
[C---:B--2---:R-:W-:Y:S06]  /*22e0*/  HMMA.16816.F32.BF16 R32, R76.reuse, R8, R32 ;  /* 0x000000084c20723c */ /* 0x044fec0000041820 */
[C---:B------:R-:W-:Y:S01]  /*22f0*/  HMMA.16816.F32.BF16 R28, R76.reuse, R10, R28 ;  /* 0x0000000a4c1c723c */ /* 0x040fe2000004181c */
[----:B------:R-:W2:Y:S05]  /*2300*/  LDSM.16.M88.4 R8, [R198+0x8000] ;  /* 0x00800000c608783b */ /* 0x000eaa0000000200 */
[----:B---3--:R-:W-:Y:S06]  /*2310*/  HMMA.16816.F32.BF16 R24, R76, R12, R24 ;  /* 0x0000000c4c18723c */ /* 0x008fec0000041818 */
[C---:B------:R-:W-:Y:S06]  /*2320*/  HMMA.16816.F32.BF16 R40, R60.reuse, R56, R40 ;  /* 0x000000383c28723c */ /* 0x040fec0000041828 */
[----:B------:R-:W-:Y:S01]  /*2330*/  HMMA.16816.F32.BF16 R56, R60, R58, R36 ;  /* 0x0000003a3c38723c */ /* 0x000fe20000041824 */
[----:B------:R-:W3:Y:S05]  /*2340*/  LDSM.16.M88.4 R36, [R195+0x11000] ;  /* 0x01100000c324783b */ /* 0x000eea0000000200 */
[----:B------:R-:W-:Y:S01]  /*2350*/  HMMA.16816.F32.BF16 R20, R76, R14, R20 ;  /* 0x0000000e4c14723c */ /* 0x000fe20000041814 */
[----:B------:R-:W5:Y:S05]  /*2360*/  LDSM.16.M88.4 R12, [R195+0x10800] ;  /* 0x01080000c30c783b */ /* 0x000f6a0000000200 */
[----:B-1----:R-:W-:Y:S06]  /*2370*/  HMMA.16816.F32.BF16 R24, R60, R48, R24 ;  /* 0x000000303c18723c */ /* 0x002fec0000041818 */
[----:B------:R-:W-:Y:S01]  /*2380*/  HMMA.16816.F32.BF16 R68, R76, R72, R68 ;  /* 0x000000484c44723c */ /* 0x000fe20000041844 */
[----:B------:R-:W-:-:S05]  /*2390*/  VIADD R49, R3, 0x18 ;  /* 0x0000001803317836 */ /* 0x000fca0000000000 */
[----:B------:R-:W-:Y:S01]  /*23a0*/  HMMA.16816.F32.BF16 R64, R76, R74, R64 ;  /* 0x0000004a4c40723c */ /* 0x000fe20000041840 */
[----:B------:R-:W-:Y:S05]  /*23b0*/  LDSM.16.M88.4 R72, [R188+0x4000] ;  /* 0x00400000bc48783b */ /* 0x000fea0000000200 */
[C---:B----4-:R-:W-:Y:S01]  /*23c0*/  HMMA.16816.F32.BF16 R76, R60.reuse, R52, R32 ;  /* 0x000000343c4c723c */ /* 0x050fe20000041820 */
[----:B------:R-:W1:Y:S05]  /*23d0*/  LDSM.16.M88.4 R32, [R197+0x8000] ;  /* 0x00800000c520783b */ /* 0x000e6a0000000200 */
[C---:B------:R-:W-:Y:S06]  /*23e0*/  HMMA.16816.F32.BF16 R28, R60.reuse, R54, R28 ;  /* 0x000000363c1c723c */ /* 0x040fec000004181c */
[----:B------:R-:W-:Y:S06]  /*23f0*/  HMMA.16816.F32.BF16 R20, R60, R50, R20 ;  /* 0x000000323c14723c */ /* 0x000fec0000041814 */
[----:B--2---:R-:W-:Y:S01]  /*2400*/  HMMA.16816.F32.BF16 R40, R8, R16, R40 ;  /* 0x000000100828723c */ /* 0x004fe20000041828 */
[----:B------:R-:W-:-:S05]  /*2410*/  VIADD R51, R3, 0x19 ;  /* 0x0000001903337836 */ /* 0x000fca0000000000 */
[C---:B------:R-:W-:Y:S01]  /*2420*/  HMMA.16816.F32.BF16 R56, R8.reuse, R18, R56 ;  /* 0x000000120838723c */ /* 0x040fe20000041838 */
[----:B------:R-:W2:Y:S05]  /*2430*/  LDSM.16.M88.4 R16, [R188+0x4800] ;  /* 0x00480000bc10783b */ /* 0x000eaa0000000200 */
[C---:B---3--:R-:W-:Y:S06]  /*2440*/  HMMA.16816.F32.BF16 R24, R8.reuse, R36, R24 ;  /* 0x000000240818723c */ /* 0x048fec0000041818 */
[----:B-----5:R-:W-:Y:S01]  /*2450*/  HMMA.16816.F32.BF16 R76, R8, R12, R76 ;  /* 0x0000000c084c723c */ /* 0x020fe2000004184c */
[----:B------:R-:W-:-:S04]  /*2460*/  LEA R37, R6, UR25, 0x4 ;  /* 0x0000001906257c11 */ /* 0x000fc8000f8e20ff */
[----:B------:R-:W-:Y:S01]  /*2470*/  IADD3 R37, R37, 0x1, R0 ;  /* 0x0000000125257810 */ /* 0x000fe20007ffe000 */
[----:B------:R-:W-:Y:S01]  /*2480*/  IMAD.U32 R0, RZ, RZ, UR26 ;  /* 0x0000001aff007e24 */ /* 0x000fe2000f8e00ff */
[C---:B------:R-:W-:Y:S01]  /*2490*/  HMMA.16816.F32.BF16 R28, R8.reuse, R14, R28 ;  /* 0x0000000e081c723c */ /* 0x040fe2000004181c */
[----:B------:R-:W3:Y:S03]  /*24a0*/  LDSM.16.M88.4 R12, [R188+0x5000] ;  /* 0x00500000bc0c783b */ /* 0x000ee60000000200 */
[----:B------:R-:W-:Y:S02]  /*24b0*/  IADD3 R2, R0, -UR17, R37 ;  /* 0x8000001100027c10 */ /* 0x000fe4000fffe025 */
[----:B------:R-:W-:Y:S01]  /*24c0*/  HMMA.16816.F32.BF16 R20, R8, R38, R20 ;  /* 0x000000260814723c */ /* 0x000fe20000041814 */
[----:B------:R-:W4:Y:S05]  /*24d0*/  LDSM.16.M88.4 R36, [R195+0x11800] ;  /* 0x01180000c324783b */ /* 0x000f2a0000000200 */
[----:B-1----:R-:W-:Y:S06]  /*24e0*/  HMMA.16816.F32.BF16 R56, R32, R74, R56 ;  /* 0x0000004a2038723c */ /* 0x002fec0000041838 */
[C---:B------:R-:W-:Y:S06]  /*24f0*/  HMMA.16816.F32.BF16 R64, R60.reuse, R46, R64 ;  /* 0x0000002e3c40723c */ /* 0x040fec0000041840 */
[----:B------:R-:W-:Y:S01]  /*2500*/  HMMA.16816.F32.BF16 R68, R60, R44, R68 ;  /* 0x0000002c3c44723c */ /* 0x000fe20000041844 */
[----:B------:R-:W-:-:S05]  /*2510*/  VIADD R47, R2, UR24 ;  /* 0x00000018022f7c36 */ /* 0x000fca0008000000 */
[C---:B--2---:R-:W-:Y:S01]  /*2520*/  HMMA.16816.F32.BF16 R76, R32.reuse, R16, R76 ;  /* 0x00000010204c723c */ /* 0x044fe2000004184c */
[----:B------:R-:W-:Y:S01]  /*2530*/  VIMNMX R2, R47, UR26, PT ;  /* 0x0000001a2f027c48 */ /* 0x000fe2000bfe0100 */
[----:B------:R-:W-:Y:S01]  /*2540*/  VIADD R45, R3, 0x1 ;  /* 0x00000001032d7836 */ /* 0x000fe20000000000 */
[----:B------:R-:W-:Y:S01]  /*2550*/  VIADDMNMX R0, R47, 0x8, R0, PT ;  /* 0x000000082f007846 */ /* 0x000fe20003800100 */
[C---:B------:R-:W-:Y:S02]  /*2560*/  VIADD R47, R3.reuse, 0x8 ;  /* 0x00000008032f7836 */ /* 0x040fe40000000000 */
[C---:B------:R-:W-:Y:S01]  /*2570*/  HMMA.16816.F32.BF16 R28, R32.reuse, R18, R28 ;  /* 0x00000012201c723c */ /* 0x040fe2000004181c */
[----:B------:R-:W-:Y:S01]  /*2580*/  VIADD R17, R3, 0x9 ;  /* 0x0000000903117836 */ /* 0x000fe20000000000 */
[C---:B------:R-:W-:Y:S02]  /*2590*/  ISETP.GE.AND P4, PT, R45.reuse, R2, PT ;  /* 0x000000022d00720c */ /* 0x040fe40003f86270 */
[----:B------:R-:W-:Y:S01]  /*25a0*/  ISETP.GE.AND P3, PT, R45, R0, PT ;  /* 0x000000002d00720c */ /* 0x000fe20003f66270 */
[----:B------:R-:W-:Y:S01]  /*25b0*/  VIADD R45, R3, 0x10 ;  /* 0x00000010032d7836 */ /* 0x000fe20000000000 */
[C---:B------:R-:W-:Y:S01]  /*25c0*/  ISETP.GE.AND P0, PT, R17.reuse, R2, PT ;  /* 0x000000021100720c */ /* 0x040fe20003f06270 */
[----:B------:R-:W-:Y:S01]  /*25d0*/  HMMA.16816.F32.BF16 R40, R32, R72, R40 ;  /* 0x000000482028723c */ /* 0x000fe20000041828 */
[----:B------:R-:W-:-:S02]  /*25e0*/  ISETP.GE.AND P6, PT, R17, R0, PT ;  /* 0x000000001100720c */ /* 0x000fc40003fc6270 */
[----:B------:R-:W1:Y:S01]  /*25f0*/  LDSM.16.M88.4 R16, [R188+0x5800] ;  /* 0x00580000bc10783b */ /* 0x000e620000000200 */
[----:B------:R-:W-:Y:S01]  /*2600*/  ISETP.GE.AND P5, PT, R47, R2, PT ;  /* 0x000000022f00720c */ /* 0x000fe20003fa6270 */
[----:B------:R-:W-:-:S04]  /*2610*/  DEPBAR.LE SB0, 0x0 ;  /* 0x000080000000791a */ /* 0x000fc80000000000 */
[----:B------:R-:W-:Y:S01]  /*2620*/  FSEL R56, R56, -INF , !P5 ;  /* 0xff80000038387808 */ /* 0x000fe20006800000 */
[----:B---3--:R-:W-:Y:S01]  /*2630*/  HMMA.16816.F32.BF16 R24, R32, R12, R24 ;  /* 0x0000000c2018723c */ /* 0x008fe20000041818 */
[-C--:B------:R-:W-:Y:S02]  /*2640*/  ISETP.GE.AND P5, PT, R45, R0.reuse, PT ;  /* 0x000000002d00720c */ /* 0x080fe40003fa6270 */
[----:B------:R-:W-:Y:S01]  /*2650*/  ISETP.GE.AND P1, PT, R47, R0, PT ;  /* 0x000000002f00720c */ /* 0x000fe20003f26270 */
[----:B------:R-:W-:Y:S01]  /*2660*/  VIADD R47, R3, 0x11 ;  /* 0x00000011032f7836 */ /* 0x000fe20000000000 */
[-C--:B------:R-:W-:Y:S01]  /*2670*/  ISETP.GE.AND P2, PT, R45, R2.reuse, PT ;  /* 0x000000022d00720c */ /* 0x080fe20003f46270 */
[----:B----4-:R-:W-:Y:S01]  /*2680*/  HMMA.16816.F32.BF16 R68, R8, R36, R68 ;  /* 0x000000240844723c */ /* 0x010fe20000041844 */
[----:B------:R-:W-:Y:S02]  /*2690*/  FSEL R13, R78, -INF , !P5 ;  /* 0xff8000004e0d7808 */ /* 0x000fe40006800000 */
[----:B------:R-:W-:-:S02]  /*26a0*/  ISETP.GE.AND P5, PT, R51, R2, PT ;  /* 0x000000023300720c */ /* 0x000fc40003fa6270 */
[----:B------:R-:W-:Y:S01]  /*26b0*/  FSEL R45, R58, -INF , !P1 ;  /* 0xff8000003a2d7808 */ /* 0x000fe20004800000 */
[----:B------:R-:W-:Y:S01]  /*26c0*/  HMMA.16816.F32.BF16 R64, R8, R38, R64 ;  /* 0x000000260840723c */ /* 0x000fe20000041840 */
[-C--:B------:R-:W-:Y:S01]  /*26d0*/  ISETP.GE.AND P1, PT, R47, R2.reuse, PT ;  /* 0x000000022f00720c */ /* 0x080fe20003f26270 */
[----:B------:R-:W-:Y:S01]  /*26e0*/  VIADD R37, R3, 0x21 ;  /* 0x0000002103257836 */ /* 0x000fe20000000000 */
[----:B------:R-:W-:Y:S02]  /*26f0*/  FSEL R12, R41, -INF , !P4 ;  /* 0xff800000290c7808 */ /* 0x000fe40006000000 */
[----:B------:R-:W-:Y:S01]  /*2700*/  FSEL R6, R77, -INF , !P1 ;  /* 0xff8000004d067808 */ /* 0x000fe20004800000 */
[----:B------:R-:W-:Y:S01]  /*2710*/  HMMA.16816.F32.BF16 R20, R32, R14, R20 ;  /* 0x0000000e2014723c */ /* 0x000fe20000041814 */
[----:B------:R-:W-:Y:S01]  /*2720*/  FSEL R8, R29, -INF , !P5 ;  /* 0xff8000001d087808 */ /* 0x000fe20006800000 */
[C---:B------:R-:W-:Y:S01]  /*2730*/  VIADD R29, R3.reuse, 0x29 ;  /* 0x00000029031d7836 */ /* 0x040fe20000000000 */
[----:B------:R-:W-:-:S02]  /*2740*/  ISETP.GE.AND P5, PT, R3, R2, PT ;  /* 0x000000020300720c */ /* 0x000fc40003fa6270 */
[----:B------:R-:W-:Y:S02]  /*2750*/  ISETP.GE.AND P1, PT, R51, R0, PT ;  /* 0x000000003300720c */ /* 0x000fe40003f26270 */
[----:B------:R-:W-:Y:S01]  /*2760*/  VIADD R15, R3, 0x28 ;  /* 0x00000028030f7836 */ /* 0x000fe20000000000 */
[----:B------:R-:W-:Y:S02]  /*2770*/  FSEL R40, R40, -INF , !P5 ;  /* 0xff80000028287808 */ /* 0x000fe40006800000 */
[----:B------:R-:W-:Y:S01]  /*2780*/  FSEL R9, R31, -INF , !P1 ;  /* 0xff8000001f097808 */ /* 0x000fe20004800000 */
[----:B------:R-:W-:Y:S01]  /*2790*/  BAR.SYNC.DEFER_BLOCKING 0x0 ;  /* 0x0000000000007b1d */ /* 0x000fe20000010000 */
[C---:B------:R-:W-:Y:S02]  /*27a0*/  ISETP.GE.AND P5, PT, R15.reuse, R2, PT ;  /* 0x000000020f00720c */ /* 0x040fe40003fa6270 */
[----:B------:R-:W-:Y:S01]  /*27b0*/  ISETP.GE.AND P1, PT, R15, R0, PT ;  /* 0x000000000f00720c */ /* 0x000fe20003f26270 */
[----:B-1----:R-:W-:Y:S01]  /*27c0*/  HMMA.16816.F32.BF16 R68, R32, R16, R68 ;  /* 0x000000102044723c */ /* 0x002fe20000041844 */
[----:B------:R-:W-:-:S02]  /*27d0*/  FMNMX.FTZ R15, R40, R12, !PT ;  /* 0x0000000c280f7209 */ /* 0x000fc40007810000 */
[----:B------:R-:W-:Y:S02]  /*27e0*/  FSEL R44, R57, -INF , !P0 ;  /* 0xff800000392c7808 */ /* 0x000fe40004000000 */
[-C--:B------:R-:W-:Y:S01]  /*27f0*/  ISETP.GE.AND P0, PT, R47, R0.reuse, PT ;  /* 0x000000002f00720c */ /* 0x080fe20003f06270 */
[----:B------:R-:W-:Y:S01]  /*2800*/  HMMA.16816.F32.BF16 R64, R32, R18, R64 ;  /* 0x000000122040723c */ /* 0x000fe20000041840 */
[----:B------:R-:W-:Y:S01]  /*2810*/  FSEL R76, R76, -INF , !P2 ;  /* 0xff8000004c4c7808 */ /* 0x000fe20005000000 */
[----:B------:R-:W-:Y:S01]  /*2820*/  VIADD R17, R3, 0x30 ;  /* 0x0000003003117836 */ /* 0x000fe20000000000 */
[----:B------:R-:W-:Y:S02]  /*2830*/  FMNMX.FTZ R15, R56, R15, !PT ;  /* 0x0000000f380f7209 */ /* 0x000fe40007810000 */
[----:B------:R-:W-:Y:S02]  /*2840*/  FSEL R47, R59, -INF , !P6 ;  /* 0xff8000003b2f7808 */ /* 0x000fe40007000000 */
[----:B------:R-:W-:Y:S01]  /*2850*/  ISETP.GE.AND P2, PT, R49, R0, PT ;  /* 0x000000003100720c */ /* 0x000fe20003f46270 */
[----:B------:R-:W-:Y:S01]  /*2860*/  VIADD R19, R3, 0x31 ;  /* 0x0000003103137836 */ /* 0x000fe20000000000 */
[----:B------:R-:W-:Y:S01]  /*2870*/  ISETP.GE.AND P6, PT, R49, R2, PT ;  /* 0x000000023100720c */ /* 0x000fe20003fc6270 */
[----:B------:R-:W-:Y:S01]  /*2880*/  VIADD R49, R3, 0x20 ;  /* 0x0000002003317836 */ /* 0x000fe20000000000 */
[----:B------:R-:W-:-:S02]  /*2890*/  FMNMX.FTZ R15, R44, R15, !PT ;  /* 0x0000000f2c0f7209 */ /* 0x000fc40007810000 */
[----:B------:R-:W-:Y:S02]  /*28a0*/  FSEL R11, R30, -INF , !P2 ;  /* 0xff8000001e0b7808 */ /* 0x000fe40005000000 */
[----:B------:R-:W-:Y:S02]  /*28b0*/  FSEL R28, R28, -INF , !P6 ;  /* 0xff8000001c1c7808 */ /* 0x000fe40007000000 */
[C---:B------:R-:W-:Y:S02]  /*28c0*/  ISETP.GE.AND P2, PT, R37.reuse, R0, PT ;  /* 0x000000002500720c */ /* 0x040fe40003f46270 */
[-C--:B------:R-:W-:Y:S02]  /*28d0*/  ISETP.GE.AND P6, PT, R37, R2.reuse, PT ;  /* 0x000000022500720c */ /* 0x080fe40003fc6270 */
[----:B------:R-:W-:Y:S02]  /*28e0*/  FMNMX.FTZ R15, R76, R15, !PT ;  /* 0x0000000f4c0f7209 */ /* 0x000fe40007810000 */
[----:B------:R-:W-:-:S02]  /*28f0*/  ISETP.GE.AND P4, PT, R49, R2, PT ;  /* 0x000000023100720c */ /* 0x000fc40003f86270 */
[----:B------:R-:W-:Y:S02]  /*2900*/  FSEL R179, R27, -INF , !P2 ;  /* 0xff8000001bb37808 */ /* 0x000fe40005000000 */
[----:B------:R-:W-:Y:S02]  /*2910*/  FSEL R43, R43, -INF , !P3 ;  /* 0xff8000002b2b7808 */ /* 0x000fe40005800000 */
[----:B------:R-:W-:Y:S02]  /*2920*/  FSEL R162, R25, -INF , !P6 ;  /* 0xff80000019a27808 */ /* 0x000fe40007000000 */
[C---:B------:R-:W-:Y:S02]  /*2930*/  ISETP.GE.AND P2, PT, R17.reuse, R2, PT ;  /* 0x000000021100720c */ /* 0x040fe40003f46270 */
[-C--:B------:R-:W-:Y:S02]  /*2940*/  ISETP.GE.AND P3, PT, R17, R0.reuse, PT ;  /* 0x000000001100720c */ /* 0x080fe40003f66270 */
[----:B------:R-:W-:-:S02]  /*2950*/  ISETP.GE.AND P6, PT, R3, R0, PT ;  /* 0x000000000300720c */ /* 0x000fc40003fc6270 */
[----:B------:R-:W-:Y:S02]  /*2960*/  FMNMX.FTZ R17, R6, R15, !PT ;  /* 0x0000000f06117209 */ /* 0x000fe40007810000 */
[----:B------:R-:W-:Y:S02]  /*2970*/  FSEL R164, R24, -INF , !P4 ;  /* 0xff80000018a47808 */ /* 0x000fe40006000000 */
[----:B------:R-:W-:Y:S02]  /*2980*/  ISETP.GE.AND P4, PT, R29, R2, PT ;  /* 0x000000021d00720c */ /* 0x000fe40003f86270 */
[----:B------:R-:W-:Y:S02]  /*2990*/  FSEL R15, R42, -INF , !P6 ;  /* 0xff8000002a0f7808 */ /* 0x000fe40007000000 */
[----:B------:R-:W-:Y:S02]  /*29a0*/  FMNMX.FTZ R17, R28, R17, !PT ;  /* 0x000000111c117209 */ /* 0x000fe40007810000 */
[----:B------:R-:W-:-:S02]  /*29b0*/  FSEL R140, R21, -INF , !P4 ;  /* 0xff800000158c7808 */ /* 0x000fc40006000000 */
[----:B------:R-:W-:Y:S02]  /*29c0*/  FMNMX.FTZ R10, R15, R43, !PT ;  /* 0x0000002b0f0a7209 */ /* 0x000fe40007810000 */
[----:B------:R-:W-:Y:S01]  /*29d0*/  FMNMX.FTZ R21, R8, R17, !PT ;  /* 0x0000001108157209 */ /* 0x000fe20007810000 */
[----:B------:R-:W-:Y:S01]  /*29e0*/  VIADD R17, R3, 0x38 ;  /* 0x0000003803117836 */ /* 0x000fe20000000000 */
[----:B------:R-:W-:Y:S01]  /*29f0*/  FMNMX.FTZ R10, R45, R10, !PT ;  /* 0x0000000a2d0a7209 */ /* 0x000fe20007810000 */
[----:B------:R-:W-:Y:S01]  /*2a00*/  VIADD R3, R3, 0x39 ;  /* 0x0000003903037836 */ /* 0x000fe20000000000 */
[----:B------:R-:W-:Y:S02]  /*2a10*/  FMNMX.FTZ R21, R164, R21, !PT ;  /* 0x00000015a4157209 */ /* 0x000fe40007810000 */
[----:B------:R-:W-:Y:S02]  /*2a20*/  FSEL R93, R79, -INF , !P0 ;  /* 0xff8000004f5d7808 */ /* 0x000fe40004000000 */
[----:B------:R-:W-:-:S02]  /*2a30*/  ISETP.GE.AND P0, PT, R49, R0, PT ;  /* 0x000000003100720c */ /* 0x000fc40003f06270 */
[----:B------:R-:W-:Y:S02]  /*2a40*/  FSEL R142, R20, -INF , !P5 ;  /* 0xff800000148e7808 */ /* 0x000fe40006800000 */
[----:B------:R-:W-:Y:S02]  /*2a50*/  FMNMX.FTZ R10, R47, R10, !PT ;  /* 0x0000000a2f0a7209 */ /* 0x000fe40007810000 */
[----:B------:R-:W-:Y:S02]  /*2a60*/  FMNMX.FTZ R21, R162, R21, !PT ;  /* 0x00000015a2157209 */ /* 0x000fe40007810000 */
[----:B------:R-:W-:Y:S02]  /*2a70*/  FSEL R163, R26, -INF , !P0 ;  /* 0xff8000001aa37808 */ /* 0x000fe40004000000 */
[----:B------:R-:W-:Y:S02]  /*2a80*/  ISETP.GE.AND P0, PT, R29, R0, PT ;  /* 0x000000001d00720c */ /* 0x000fe40003f06270 */
[----:B------:R-:W-:-:S02]  /*2a90*/  FSEL R165, R22, -INF , !P1 ;  /* 0xff80000016a57808 */ /* 0x000fc40004800000 */
[----:B------:R-:W-:Y:S02]  /*2aa0*/  FMNMX.FTZ R10, R13, R10, !PT ;  /* 0x0000000a0d0a7209 */ /* 0x000fe40007810000 */
[----:B------:R-:W-:Y:S02]  /*2ab0*/  FMNMX.FTZ R21, R142, R21, !PT ;  /* 0x000000158e157209 */ /* 0x000fe40007810000 */
[-C--:B------:R-:W-:Y:S02]  /*2ac0*/  ISETP.GE.AND P1, PT, R17, R2.reuse, PT ;  /* 0x000000021100720c */ /* 0x080fe40003f26270 */
[----:B------:R-:W-:Y:S02]  /*2ad0*/  FSEL R177, R23, -INF , !P0 ;  /* 0xff80000017b17808 */ /* 0x000fe40004000000 */
[----:B------:R-:W-:Y:S02]  /*2ae0*/  ISETP.GE.AND P0, PT, R19, R2, PT ;  /* 0x000000021300720c */ /* 0x000fe40003f06270 */
[----:B------:R-:W-:-:S02]  /*2af0*/  FSEL R178, R68, -INF , !P2 ;  /* 0xff80000044b27808 */ /* 0x000fc40005000000 */
[----:B------:R-:W-:Y:S02]  /*2b00*/  FMNMX.FTZ R10, R93, R10, !PT ;  /* 0x0000000a5d0a7209 */ /* 0x000fe40007810000 */
[----:B------:R-:W-:Y:S02]  /*2b10*/  FMNMX.FTZ R21, R140, R21, !PT ;  /* 0x000000158c157209 */ /* 0x000fe40007810000 */
[----:B------:R-:W-:Y:S02]  /*2b20*/  FSEL R174, R64, -INF , !P1 ;  /* 0xff80000040ae7808 */ /* 0x000fe40004800000 */
[----:B------:R-:W-:Y:S02]  /*2b30*/  PLOP3.LUT P1, PT, PT, PT, UP0, 0x80, 0x0 ;  /* 0x000000000000781c */ /* 0x000fe40003f2f008 */
[----:B------:R-:W-:Y:S02]  /*2b40*/  FSEL R176, R69, -INF , !P0 ;  /* 0xff80000045b07808 */ /* 0x000fe40004000000 */
[----:B------:R-:W-:-:S02]  /*2b50*/  FMNMX.FTZ R10, R11, R10, !PT ;  /* 0x0000000a0b0a7209 */ /* 0x000fc40007810000 */
[----:B------:R-:W-:Y:S02]  /*2b60*/  FMNMX.FTZ R21, R178, R21, !PT ;  /* 0x00000015b2157209 */ /* 0x000fe40007810000 */
[----:B------:R-:W-:Y:S02]  /*2b70*/  ISETP.GE.AND P0, PT, R3, R2, PT ;  /* 0x000000020300720c */ /* 0x000fe40003f06270 */
[----:B------:R-:W-:Y:S02]  /*2b80*/  FMNMX.FTZ R10, R9, R10, !PT ;  /* 0x0000000a090a7209 */ /* 0x000fe40007810000 */
[----:B------:R-:W-:Y:S02]  /*2b90*/  FMNMX.FTZ R21, R176, R21, !PT ;  /* 0x00000015b0157209 */ /* 0x000fe40007810000 */
[----:B------:R-:W-:Y:S02]  /*2ba0*/  FSEL R172, R65, -INF , !P0 ;  /* 0xff80000041ac7808 */ /* 0x000fe40004000000 */
[----:B------:R-:W-:-:S02]  /*2bb0*/  FMNMX.FTZ R10, R163, R10, !PT ;  /* 0x0000000aa30a7209 */ /* 0x000fc40007810000 */
[----:B------:R-:W-:Y:S02]  /*2bc0*/  FMNMX.FTZ R21, R174, R21, !PT ;  /* 0x00000015ae157209 */ /* 0x000fe40007810000 */
[----:B------:R-:W-:Y:S02]  /*2bd0*/  FMNMX.FTZ R16, R179, R10, !PT ;  /* 0x0000000ab3107209 */ /* 0x000fe40007810000 */
[----:B------:R-:W-:Y:S01]  /*2be0*/  FMNMX.FTZ R21, R172, R21, !PT ;  /* 0x00000015ac157209 */ /* 0x000fe20007810000 */
[----:B------:R-:W-:Y:S06]  /*2bf0*/  @!P1 BRA `(.L_x_5) ;  /* 0x0000000000609947 */ /* 0x000fec0003800000 */
[----:B------:R-:W-:Y:S01]  /*2c00*/  UIADD3 UR7, UR18, -0x2, URZ ;  /* 0xfffffffe12077890 */ /* 0x000fe2000fffe03f */
[----:B------:R-:W-:-:S03]  /*2c10*/  IMAD.U32 R10, RZ, RZ, UR8 ;  /* 0x00000008ff0a7e24 */ /* 0x000fc6000f8e00ff */
[----:B------:R-:W-:Y:S02]  /*2c20*/  USHF.R.S32.HI UR6, URZ, 0x1f, UR7 ;  /* 0x0000001f3f067899 */ /* 0x000fe40008011407 */
[----:B------:R-:W-:Y:S01]  /*2c30*/  UIMAD UR23, UR19, UR7, URZ ;  /* 0x00000007131772a4 */ /* 0x000fe2000f8e023f */
[----:B------:R-:W-:-:S03]  /*2c40*/  IMAD.U32 R23, RZ, RZ, UR7 ;  /* 0x00000007ff177e24 */ /* 0x000fc6000f8e00ff */
[----:B------:R-:W-:Y:S01]  /*2c50*/  UIMAD UR23, UR6, UR22, UR23 ;  /* 0x00000016061772a4 */ /* 0x000fe2000f8e0217 */
[----:B------:R-:W-:Y:S02]  /*2c60*/  IMAD.WIDE.U32 R22, R23, UR22, R208 ;  /* 0x0000001617167c25 */ /* 0x000fe4000f8e00d0 */
[----:B------:R-:W-:-:S03]  /*2c70*/  ULDC.64 UR6, c[0x0][0x218] ;  /* 0x0000860000067ab9 */ /* 0x000fc60000000a00 */
[----:B------:R-:W-:Y:S01]  /*2c80*/  VIADD R14, R23, UR23 ;  /* 0x00000017170e7c36 */ /* 0x000fe20008000000 */
[C---:B------:R-:W-:Y:S02]  /*2c90*/  LEA R24, P0, R22.reuse, UR6, 0x1 ;  /* 0x0000000616187c11 */ /* 0x040fe4000f8008ff */
[----:B------:R-:W-:Y:S02]  /*2ca0*/  MOV R23, UR9 ;  /* 0x0000000900177c02 */ /* 0x000fe40008000f00 */
[----:B------:R-:W-:Y:S02]  /*2cb0*/  LEA.HI.X R25, R22, UR7, R14, 0x1, P0 ;  /* 0x0000000716197c11 */ /* 0x000fe400080f0c0e */
[----:B------:R-:W-:-:S03]  /*2cc0*/  LEA R22, P0, R23, R24, 0x1 ;  /* 0x0000001817167211 */ /* 0x000fc600078008ff */
[----:B------:R-:W-:Y:S01]  /*2cd0*/  @!PT LDS RZ, [RZ] ;  /* 0x00000000fffff984 */ /* 0x000fe20000000800 */
[----:B------:R-:W-:Y:S01]  /*2ce0*/  @!PT LDS RZ, [RZ] ;  /* 0x00000000fffff984 */ /* 0x000fe20000000800 */
[----:B------:R-:W-:Y:S01]  /*2cf0*/  @!PT LDS RZ, [RZ] ;  /* 0x00000000fffff984 */ /* 0x000fe20000000800 */
[----:B------:R1:W-:Y:S01]  /*2d00*/  LDGSTS.E.BYPASS.LTC128B.128 [R203+0xc000], desc[UR20][R24.64] ;  /* 0x0c00000018cb7fae */ /* 0x0003e2000b901d54 */
[----:B------:R-:W-:-:S03]  /*2d10*/  LEA.HI.X R23, R23, R25, R10, 0x1, P0 ;  /* 0x0000001917177211 */ /* 0x000fc600000f0c0a */
[----:B------:R1:W-:Y:S04]  /*2d20*/  LDGSTS.E.BYPASS.LTC128B.128 [R203+0xe000], desc[UR20][R24.64+0x80] ;  /* 0x0e00008018cb7fae */ /* 0x0003e8000b901d54 */
[----:B------:R1:W-:Y:S04]  /*2d30*/  LDGSTS.E.BYPASS.LTC128B.128 [R203+0x10000], desc[UR20][R24.64+0x100] ;  /* 0x1000010018cb7fae */ /* 0x0003e8000b901d54 */
[----:B------:R1:W-:Y:S04]  /*2d40*/  LDGSTS.E.BYPASS.LTC128B.128 [R203+0xd000], desc[UR20][R22.64] ;  /* 0x0d00000016cb7fae */ /* 0x0003e8000b901d54 */
[----:B------:R1:W-:Y:S04]  /*2d50*/  LDGSTS.E.BYPASS.LTC128B.128 [R203+0xf000], desc[UR20][R22.64+0x80] ;  /* 0x0f00008016cb7fae */ /* 0x0003e8000b901d54 */
[----:B------:R1:W-:Y:S04]  /*2d60*/  LDGSTS.E.BYPASS.LTC128B.128 [R203+0x11000], desc[UR20][R22.64+0x100] ;  /* 0x1100010016cb7fae */ /* 0x0003e8000b901d54 */
[----:B------:R-:W0:Y:S02]  /*2d70*/  LDGDEPBAR ;  /* 0x00000000000079af */ /* 0x000e240000000000 */
.L_x_5:
[----:B------:R-:W-:Y:S01]  /*2d80*/  FMNMX.FTZ R16, R165, R16, !PT ;  /* 0x00000010a5107209 */ /* 0x000fe20007810000 */
[----:B------:R-:W2:Y:S01]  /*2d90*/  SHFL.BFLY PT, R10, R21, 0x2, 0x1f ;  /* 0x0c401f00150a7f89 */ /* 0x000ea200000e0000 */
[----:B------:R-:W-:Y:S01]  /*2da0*/  ISETP.GE.AND P0, PT, R19, R0, PT ;  /* 0x000000001300720c */ /* 0x000fe20003f06270 */
[----:B------:R-:W-:Y:S01]  /*2db0*/  ULDC UR8, c[0x0][0x2ec] ;  /* 0x0000bb0000087ab9 */ /* 0x000fe20000000800 */
[----:B------:R-:W-:Y:S01]  /*2dc0*/  FSEL R173, R70, -INF , !P3 ;  /* 0xff80000046ad7808 */ /* 0x000fe20005800000 */
[----:B------:R-:W-:Y:S01]  /*2dd0*/  UMOV UR9, UR5 ;  /* 0x0000000500097c82 */ /* 0x000fe20008000000 */
[----:B------:R-:W-:Y:S02]  /*2de0*/  FMNMX.FTZ R16, R177, R16, !PT ;  /* 0x00000010b1107209 */ /* 0x000fe40007810000 */
[----:B------:R-:W-:Y:S02]  /*2df0*/  ISETP.GE.AND P2, PT, R17, R0, PT ;  /* 0x000000001100720c */ /* 0x000fe40003f46270 */
[----:B------:R-:W-:-:S02]  /*2e00*/  FSEL R171, R71, -INF , !P0 ;  /* 0xff80000047ab7808 */ /* 0x000fc40004000000 */
[----:B------:R-:W-:Y:S02]  /*2e10*/  FMNMX.FTZ R16, R173, R16, !PT ;  /* 0x00000010ad107209 */ /* 0x000fe40007810000 */
[----:B------:R-:W-:Y:S02]  /*2e20*/  ISETP.GE.AND P0, PT, R3, R0, PT ;  /* 0x000000000300720c */ /* 0x000fe40003f06270 */
[----:B------:R-:W-:Y:S02]  /*2e30*/  FSEL R169, R66, -INF , !P2 ;  /* 0xff80000042a97808 */ /* 0x000fe40005000000 */
[----:B------:R-:W-:Y:S02]  /*2e40*/  FMNMX.FTZ R16, R171, R16, !PT ;  /* 0x00000010ab107209 */ /* 0x000fe40007810000 */
[----:B------:R-:W-:Y:S02]  /*2e50*/  FSEL R167, R67, -INF , !P0 ;  /* 0xff80000043a77808 */ /* 0x000fe40004000000 */
[----:B------:R-:W-:-:S02]  /*2e60*/  FMNMX.FTZ R14, R169, R16, !PT ;  /* 0x00000010a90e7209 */ /* 0x000fc40007810000 */
[----:B------:R-:W-:Y:S02]  /*2e70*/  IADD3 R196, R85, R4, RZ ;  /* 0x0000000455c47210 */ /* 0x000fe40007ffe0ff */
[----:B------:R-:W-:Y:S02]  /*2e80*/  FMNMX.FTZ R14, R167, R14, !PT ;  /* 0x0000000ea70e7209 */ /* 0x000fe40007810000 */
[----:B--2---:R-:W-:Y:S02]  /*2e90*/  FMNMX.FTZ R21, R21, R10, !PT ;  /* 0x0000000a15157209 */ /* 0x004fe40007810000 */
[----:B------:R-:W-:Y:S01]  /*2ea0*/  LEA R196, R196, UR4, 0x1 ;  /* 0x00000004c4c47c11 */ /* 0x000fe2000f8e08ff */
[----:B------:R-:W2:Y:S01]  /*2eb0*/  SHFL.BFLY PT, R3, R14, 0x2, 0x1f ;  /* 0x0c401f000e037f89 */ /* 0x000ea200000e0000 */
[----:B------:R-:W-:Y:S02]  /*2ec0*/  IADD3 R191, R199, 0x800, RZ ;  /* 0x00000800c7bf7810 */ /* 0x000fe40007ffe0ff */
[-C--:B------:R-:W-:Y:S01]  /*2ed0*/  LEA R193, R5, R196.reuse, 0x1 ;  /* 0x000000c405c17211 */ /* 0x080fe200078e08ff */
[----:B------:R-:W3:Y:S01]  /*2ee0*/  SHFL.BFLY PT, R132, R21, 0x1, 0x1f ;  /* 0x0c201f0015847f89 */ /* 0x000ee200000e0000 */
[----:B------:R-:W-:-:S02]  /*2ef0*/  LEA R194, R7, R196, 0x1 ;  /* 0x000000c407c27211 */ /* 0x000fc400078e08ff */
[----:B------:R-:W-:Y:S01]  /*2f00*/  IADD3 R190, R199, 0x1000, RZ ;  /* 0x00001000c7be7810 */ /* 0x000fe20007ffe0ff */
[----:B------:R-:W-:Y:S01]  /*2f10*/  LDSM.16.MT88.4 R48, [R193+0x12000] ;  /* 0x01200000c130783b */ /* 0x000fe20000004200 */
[----:B------:R-:W-:Y:S02]  /*2f20*/  LEA R192, R5, R194, 0x1 ;  /* 0x000000c205c07211 */ /* 0x000fe400078e08ff */
[C---:B------:R-:W-:Y:S01]  /*2f30*/  IADD3 R189, R199.reuse, 0x1800, RZ ;  /* 0x00001800c7bd7810 */ /* 0x040fe20007ffe0ff */
[----:B------:R-:W-:Y:S01]  /*2f40*/  LDSM.16.MT88.4 R124, [R196+0x12000] ;  /* 0x01200000c47c783b */ /* 0x000fe20000004200 */
[C---:B------:R-:W-:Y:S02]  /*2f50*/  IADD3 R187, R199.reuse, 0x2000, RZ ;  /* 0x00002000c7bb7810 */ /* 0x040fe40007ffe0ff */
[C---:B------:R-:W-:Y:S01]  /*2f60*/  IADD3 R186, R199.reuse, 0x2800, RZ ;  /* 0x00002800c7ba7810 */ /* 0x040fe20007ffe0ff */
[----:B------:R-:W-:Y:S01]  /*2f70*/  LDSM.16.MT88.4 R64, [R196+0x14000] ;  /* 0x01400000c440783b */ /* 0x000fe20000004200 */
[----:B------:R-:W-:-:S02]  /*2f80*/  IADD3 R185, R199, 0x3000, RZ ;  /* 0x00003000c7b97810 */ /* 0x000fc40007ffe0ff */
[C---:B------:R-:W-:Y:S01]  /*2f90*/  IADD3 R184, R199.reuse, 0x3800, RZ ;  /* 0x00003800c7b87810 */ /* 0x040fe20007ffe0ff */
[----:B------:R-:W-:Y:S01]  /*2fa0*/  LDSM.16.MT88.4 R72, [R194+0x14000] ;  /* 0x01400000c248783b */ /* 0x000fe20000004200 */
[C---:B------:R-:W-:Y:S02]  /*2fb0*/  IADD3 R183, R199.reuse, 0x4000, RZ ;  /* 0x00004000c7b77810 */ /* 0x040fe40007ffe0ff */
[C---:B------:R-:W-:Y:S01]  /*2fc0*/  IADD3 R182, R199.reuse, 0x4800, RZ ;  /* 0x00004800c7b67810 */ /* 0x040fe20007ffe0ff */
[----:B------:R-:W-:Y:S01]  /*2fd0*/  LDSM.16.MT88.4 R80, [R193+0x14000] ;  /* 0x01400000c150783b */ /* 0x000fe20000004200 */
[----:B--2---:R-:W-:Y:S02]  /*2fe0*/  FMNMX.FTZ R10, R14, R3, !PT ;  /* 0x000000030e0a7209 */ /* 0x004fe40007810000 */
[----:B------:R-:W-:Y:S01]  /*2ff0*/  IADD3 R181, R199, 0x5000, RZ ;  /* 0x00005000c7b57810 */ /* 0x000fe20007ffe0ff */
[----:B------:R-:W-:Y:S01]  /*3000*/  LDSM.16.MT88.4 R88, [R192+0x14000] ;  /* 0x01400000c058783b */ /* 0x000fe20000004200 */
[----:B---3--:R-:W-:-:S02]  /*3010*/  FMNMX.FTZ R132, R21, R132, !PT ;  /* 0x0000008415847209 */ /* 0x008fc40007810000 */
[----:B------:R-:W-:Y:S01]  /*3020*/  IADD3 R180, R199, 0x5800, RZ ;  /* 0x00005800c7b47810 */ /* 0x000fe20007ffe0ff */
[----:B------:R-:W2:Y:S01]  /*3030*/  SHFL.BFLY PT, R3, R10, 0x1, 0x1f ;  /* 0x0c201f000a037f89 */ /* 0x000ea200000e0000 */
[C---:B------:R-:W-:Y:S01]  /*3040*/  FSETP.NEU.FTZ.AND P0, PT, R132.reuse, -INF , PT ;  /* 0xff8000008400780b */ /* 0x040fe20003f1d000 */
[----:B------:R-:W-:Y:S02]  /*3050*/  FMUL.FTZ R175, R132, UR8 ;  /* 0x0000000884af7c20 */ /* 0x000fe40008410000 */
[----:B------:R-:W-:Y:S03]  /*3060*/  LDSM.16.MT88.4 R96, [R196+0x16000] ;  /* 0x01600000c460783b */ /* 0x000fe60000004200 */
[----:B------:R-:W-:Y:S01]  /*3070*/  FSEL R175, R175, RZ, P0 ;  /* 0x000000ffafaf7208 */ /* 0x000fe20000000000 */
[----:B------:R-:W-:Y:S04]  /*3080*/  LDSM.16.MT88.4 R120, [R194+0x16000] ;  /* 0x01600000c278783b */ /* 0x000fe80000004200 */
[--C-:B------:R-:W-:Y:S01]  /*3090*/  FFMA.FTZ R158, R40, UR8, -R175.reuse ;  /* 0x00000008289e7c23 */ /* 0x100fe200080108af */
[--C-:B------:R-:W-:Y:S01]  /*30a0*/  FFMA.FTZ R154, R56, UR8, -R175.reuse ;  /* 0x00000008389a7c23 */ /* 0x100fe200080108af */
[----:B------:R-:W-:Y:S01]  /*30b0*/  LDSM.16.MT88.4 R116, [R193+0x16000] ;  /* 0x01600000c174783b */ /* 0x000fe20000004200 */
[--C-:B------:R-:W-:Y:S01]  /*30c0*/  FFMA.FTZ R155, R12, UR8, -R175.reuse ;  /* 0x000000080c9b7c23 */ /* 0x100fe200080108af */
[--C-:B------:R-:W-:Y:S01]  /*30d0*/  FFMA.FTZ R151, R44, UR8, -R175.reuse ;  /* 0x000000082c977c23 */ /* 0x100fe200080108af */
[--C-:B------:R-:W-:Y:S01]  /*30e0*/  FFMA.FTZ R135, R8, UR8, -R175.reuse ;  /* 0x0000000808877c23 */ /* 0x100fe200080108af */
[----:B------:R-:W-:Y:S01]  /*30f0*/  LDSM.16.MT88.4 R56, [R192+0x12000] ;  /* 0x01200000c038783b */ /* 0x000fe20000004200 */
[----:B------:R-:W-:Y:S01]  /*3100*/  MUFU.EX2 R158, R158 ;  /* 0x0000009e009e7308 */ /* 0x000fe20000000800 */
[--C-:B------:R-:W-:Y:S01]  /*3110*/  FFMA.FTZ R147, R76, UR8, -R175.reuse ;  /* 0x000000084c937c23 */ /* 0x100fe200080108af */
[--C-:B------:R-:W-:Y:S01]  /*3120*/  FFMA.FTZ R146, R6, UR8, -R175.reuse ;  /* 0x0000000806927c23 */ /* 0x100fe200080108af */
[----:B------:R-:W-:Y:S01]  /*3130*/  LDSM.16.MT88.4 R16, [R192+0x16000] ;  /* 0x01600000c010783b */ /* 0x000fe20000004200 */
[--C-:B------:R-:W-:Y:S01]  /*3140*/  FFMA.FTZ R144, R28, UR8, -R175.reuse ;  /* 0x000000081c907c23 */ /* 0x100fe200080108af */
[----:B--2---:R-:W-:Y:S01]  /*3150*/  FMNMX.FTZ R3, R10, R3, !PT ;  /* 0x000000030a037209 */ /* 0x004fe20007810000 */
[--C-:B------:R-:W-:Y:S01]  /*3160*/  FFMA.FTZ R159, R164, UR8, -R175.reuse ;  /* 0x00000008a49f7c23 */ /* 0x100fe200080108af */
[----:B------:R-:W-:Y:S01]  /*3170*/  LDSM.16.MT88.4 R4, [R193+0x14800] ;  /* 0x01480000c104783b */ /* 0x000fe20000004200 */
[----:B------:R-:W2:Y:S01]  /*3180*/  MUFU.EX2 R155, R155 ;  /* 0x0000009b009b7308 */ /* 0x000ea20000000800 */
[C---:B------:R-:W-:Y:S01]  /*3190*/  FSETP.NEU.FTZ.AND P0, PT, R3.reuse, -INF , PT ;  /* 0xff8000000300780b */ /* 0x040fe20003f1d000 */
[----:B------:R-:W-:Y:S01]  /*31a0*/  FMUL.FTZ R168, R3, UR8 ;  /* 0x0000000803a87c20 */ /* 0x000fe20008410000 */
[----:B-1----:R-:W-:Y:S01]  /*31b0*/  LDSM.16.MT88.4 R24, [R192+0x12800] ;  /* 0x01280000c018783b */ /* 0x002fe20000004200 */
[--C-:B------:R-:W-:Y:S01]  /*31c0*/  FFMA.FTZ R162, R162, UR8, -R175.reuse ;  /* 0x00000008a2a27c23 */ /* 0x100fe200080108af */
[--C-:B------:R-:W-:Y:S01]  /*31d0*/  FFMA.FTZ R161, R142, UR8, -R175.reuse ;  /* 0x000000088ea17c23 */ /* 0x100fe200080108af */
[--C-:B------:R-:W-:Y:S01]  /*31e0*/  FFMA.FTZ R164, R140, UR8, -R175.reuse ;  /* 0x000000088ca47c23 */ /* 0x100fe200080108af */
[----:B------:R-:W-:Y:S01]  /*31f0*/  FSEL R168, R168, RZ, P0 ;  /* 0x000000ffa8a87208 */ /* 0x000fe20000000000 */
[----:B------:R-:W-:Y:S01]  /*3200*/  MUFU.EX2 R154, R154 ;  /* 0x0000009a009a7308 */ /* 0x000fe20000000800 */
[----:B------:R-:W-:Y:S01]  /*3210*/  LDSM.16.MT88.4 R20, [R196+0x14800] ;  /* 0x01480000c414783b */ /* 0x000fe20000004200 */
[--C-:B------:R-:W-:Y:S01]  /*3220*/  FFMA.FTZ R213, R172, UR8, -R175.reuse ;  /* 0x00000008acd57c23 */ /* 0x100fe200080108af */
[--C-:B------:R-:W-:Y:S01]  /*3230*/  FFMA.FTZ R176, R176, UR8, -R175.reuse ;  /* 0x00000008b0b07c23 */ /* 0x100fe200080108af */
[--C-:B------:R-:W-:Y:S01]  /*3240*/  FFMA.FTZ R160, R43, UR8, -R168.reuse ;  /* 0x000000082ba07c23 */ /* 0x100fe200080108a8 */
[--C-:B------:R-:W-:Y:S01]  /*3250*/  FFMA.FTZ R157, R15, UR8, -R168.reuse ;  /* 0x000000080f9d7c23 */ /* 0x100fe200080108a8 */
[----:B------:R-:W1:Y:S01]  /*3260*/  LDSM.16.MT88.4 R40, [R194+0x12000] ;  /* 0x01200000c228783b */ /* 0x000e620000004200 */
[--C-:B------:R-:W-:Y:S01]  /*3270*/  FFMA.FTZ R156, R45, UR8, -R168.reuse ;  /* 0x000000082d9c7c23 */ /* 0x100fe200080108a8 */
[--C-:B------:R-:W-:Y:S01]  /*3280*/  FFMA.FTZ R153, R47, UR8, -R168.reuse ;  /* 0x000000082f997c23 */ /* 0x100fe200080108a8 */
[----:B------:R-:W3:Y:S01]  /*3290*/  MUFU.EX2 R151, R151 ;  /* 0x0000009700977308 */ /* 0x000ee20000000800 */
[--C-:B------:R-:W-:Y:S01]  /*32a0*/  FFMA.FTZ R152, R13, UR8, -R168.reuse ;  /* 0x000000080d987c23 */ /* 0x100fe200080108a8 */
[--C-:B------:R-:W-:Y:S01]  /*32b0*/  FFMA.FTZ R134, R11, UR8, -R168.reuse ;  /* 0x000000080b867c23 */ /* 0x100fe200080108a8 */
[----:B------:R-:W4:Y:S01]  /*32c0*/  LDSM.16.MT88.4 R12, [R193+0x12800] ;  /* 0x01280000c10c783b */ /* 0x000f220000004200 */
[--C-:B------:R-:W-:Y:S01]  /*32d0*/  FFMA.FTZ R133, R9, UR8, -R168.reuse ;  /* 0x0000000809857c23 */ /* 0x100fe200080108a8 */
[----:B--2---:R-:W-:Y:S01]  /*32e0*/  F2FP.BF16.F32.PACK_AB R112, R155, R158 ;  /* 0x0000009e9b70723e */ /* 0x004fe200000010ff */
[--C-:B------:R-:W-:Y:S01]  /*32f0*/  FFMA.FTZ R145, R93, UR8, -R168.reuse ;  /* 0x000000085d917c23 */ /* 0x100fe200080108a8 */
[----:B------:R-:W2:Y:S01]  /*3300*/  LDSM.16.MT88.4 R8, [R194+0x14800] ;  /* 0x01480000c208783b */ /* 0x000ea20000004200 */
[----:B------:R-:W-:Y:S01]  /*3310*/  MUFU.EX2 R157, R157 ;  /* 0x0000009d009d7308 */ /* 0x000fe20000000800 */
[--C-:B------:R-:W-:Y:S01]  /*3320*/  FFMA.FTZ R163, R163, UR8, -R168.reuse ;  /* 0x00000008a3a37c23 */ /* 0x100fe200080108a8 */
[--C-:B------:R-:W-:Y:S01]  /*3330*/  FFMA.FTZ R166, R179, UR8, -R168.reuse ;  /* 0x00000008b3a67c23 */ /* 0x100fe200080108a8 */
[----:B------:R-:W-:Y:S01]  /*3340*/  LDSM.16.MT88.4 R32, [R196+0x12800] ;  /* 0x01280000c420783b */ /* 0x000fe20000004200 */
[--C-:B------:R-:W-:Y:S01]  /*3350*/  FFMA.FTZ R165, R165, UR8, -R168.reuse ;  /* 0x00000008a5a57c23 */ /* 0x100fe200080108a8 */
[--C-:B------:R-:W-:Y:S01]  /*3360*/  FFMA.FTZ R170, R177, UR8, -R168.reuse ;  /* 0x00000008b1aa7c23 */ /* 0x100fe200080108a8 */
[--C-:B------:R-:W-:Y:S01]  /*3370*/  FFMA.FTZ R172, R173, UR8, -R168.reuse ;  /* 0x00000008adac7c23 */ /* 0x100fe200080108a8 */
[----:B------:R-:W-:Y:S01]  /*3380*/  LDSM.16.MT88.4 R28, [R194+0x12800] ;  /* 0x01280000c21c783b */ /* 0x000fe20000004200 */
[----:B------:R-:W5:Y:S01]  /*3390*/  MUFU.EX2 R160, R160 ;  /* 0x000000a000a07308 */ /* 0x000f620000000800 */
[----:B---3--:R-:W-:Y:S01]  /*33a0*/  F2FP.BF16.F32.PACK_AB R114, R151, R154 ;  /* 0x0000009a9772723e */ /* 0x008fe200000010ff */
[--C-:B------:R-:W-:Y:S01]  /*33b0*/  FFMA.FTZ R171, R171, UR8, -R168.reuse ;  /* 0x00000008abab7c23 */ /* 0x100fe200080108a8 */
[----:B------:R-:W-:Y:S01]  /*33c0*/  LDSM.16.MT88.4 R140, [R192+0x16800] ;  /* 0x01680000c08c783b */ /* 0x000fe20000004200 */
[--C-:B------:R-:W-:Y:S01]  /*33d0*/  FFMA.FTZ R169, R169, UR8, -R168.reuse ;  /* 0x00000008a9a97c23 */ /* 0x100fe200080108a8 */
[--C-:B------:R-:W-:Y:S01]  /*33e0*/  FFMA.FTZ R177, R178, UR8, -R175.reuse ;  /* 0x00000008b2b17c23 */ /* 0x100fe200080108af */
[----:B------:R-:W-:Y:S01]  /*33f0*/  FFMA.FTZ R174, R174, UR8, -R175 ;  /* 0x00000008aeae7c23 */ /* 0x000fe200080108af */
[----:B------:R-:W-:Y:S01]  /*3400*/  FFMA.FTZ R168, R167, UR8, -R168 ;  /* 0x00000008a7a87c23 */ /* 0x000fe200080108a8 */
[----:B------:R-:W-:Y:S01]  /*3410*/  MUFU.EX2 R156, R156 ;  /* 0x0000009c009c7308 */ /* 0x000fe20000000800 */
[----:B------:R-:W-:-:S04]  /*3420*/  FADD.FTZ R155, R158, R155 ;  /* 0x0000009b9e9b7221 */ /* 0x000fc80000010000 */
[----:B------:R-:W-:-:S03]  /*3430*/  FADD.FTZ R154, R154, R155 ;  /* 0x0000009b9a9a7221 */ /* 0x000fc60000010000 */
[----:B------:R-:W3:Y:S01]  /*3440*/  MUFU.EX2 R153, R153 ;  /* 0x0000009900997308 */ /* 0x000ee20000000800 */
[----:B-----5:R-:W-:Y:S01]  /*3450*/  F2FP.BF16.F32.PACK_AB R113, R160, R157 ;  /* 0x0000009da071723e */ /* 0x020fe200000010ff */
[----:B------:R-:W-:Y:S01]  /*3460*/  FADD.FTZ R157, R157, R160 ;  /* 0x000000a09d9d7221 */ /* 0x000fe20000010000 */
[----:B------:R-:W-:-:S05]  /*3470*/  FADD.FTZ R154, R151, R154 ;  /* 0x0000009a979a7221 */ /* 0x000fca0000010000 */
[----:B------:R-:W-:Y:S08]  /*3480*/  MUFU.EX2 R147, R147 ;  /* 0x0000009300937308 */ /* 0x000ff00000000800 */
[----:B------:R-:W5:Y:S01]  /*3490*/  MUFU.EX2 R146, R146 ;  /* 0x0000009200927308 */ /* 0x000f620000000800 */
[----:B---3--:R-:W-:Y:S01]  /*34a0*/  F2FP.BF16.F32.PACK_AB R115, R153, R156 ;  /* 0x0000009c9973723e */ /* 0x008fe200000010ff */
[----:B------:R-:W-:-:S04]  /*34b0*/  FADD.FTZ R156, R156, R157 ;  /* 0x0000009d9c9c7221 */ /* 0x000fc80000010000 */
[----:B------:R-:W-:Y:S02]  /*34c0*/  FADD.FTZ R153, R153, R156 ;  /* 0x0000009c99997221 */ /* 0x000fe40000010000 */
[C---:B------:R-:W-:Y:S01]  /*34d0*/  HMMA.16816.F32.BF16 R44, R112.reuse, R48, RZ ;  /* 0x00000030702c723c */ /* 0x040fe200000418ff */
[----:B------:R-:W-:Y:S05]  /*34e0*/  MUFU.EX2 R144, R144 ;  /* 0x0000009000907308 */ /* 0x000fea0000000800 */
[C---:B------:R-:W-:Y:S03]  /*34f0*/  HMMA.16816.F32.BF16 R48, R112.reuse, R50, RZ ;  /* 0x000000327030723c */ /* 0x040fe600000418ff */
[----:B------:R-:W3:Y:S01]  /*3500*/  MUFU.EX2 R135, R135 ;  /* 0x0000008700877308 */ /* 0x000ee20000000800 */
[C---:B-----5:R-:W-:Y:S01]  /*3510*/  F2FP.BF16.F32.PACK_AB R136, R146.reuse, R147 ;  /* 0x000000939288723e */ /* 0x060fe200000010ff */
[----:B------:R-:W-:Y:S01]  /*3520*/  FADD.FTZ R147, R147, R154 ;  /* 0x0000009a93937221 */ /* 0x000fe20000010000 */
[----:B------:R-:W-:Y:S03]  /*3530*/  HMMA.16816.F32.BF16 R128, R112, R124, RZ ;  /* 0x0000007c7080723c */ /* 0x000fe600000418ff */
[----:B------:R-:W-:-:S02]  /*3540*/  FADD.FTZ R147, R146, R147 ;  /* 0x0000009392937221 */ /* 0x000fc40000010000 */
[----:B------:R-:W-:Y:S01]  /*3550*/  MUFU.EX2 R152, R152 ;  /* 0x0000009800987308 */ /* 0x000fe20000000800 */
[C---:B-1----:R-:W-:Y:S06]  /*3560*/  HMMA.16816.F32.BF16 R36, R112.reuse, R40, RZ ;  /* 0x000000287024723c */ /* 0x042fec00000418ff */
[----:B------:R-:W-:Y:S01]  /*3570*/  HMMA.16816.F32.BF16 R52, R112, R56, RZ ;  /* 0x000000387034723c */ /* 0x000fe200000418ff */
[----:B------:R-:W1:Y:S01]  /*3580*/  MUFU.EX2 R145, R145 ;  /* 0x0000009100917308 */ /* 0x000e620000000800 */
[----:B---3--:R-:W-:-:S04]  /*3590*/  F2FP.BF16.F32.PACK_AB R138, R135, R144 ;  /* 0x00000090878a723e */ /* 0x008fc800000010ff */
[C---:B------:R-:W-:Y:S03]  /*35a0*/  HMMA.16816.F32.BF16 R60, R112.reuse, R64, RZ ;  /* 0x00000040703c723c */ /* 0x040fe600000418ff */
[----:B------:R-:W-:Y:S03]  /*35b0*/  MUFU.EX2 R134, R134 ;  /* 0x0000008600867308 */ /* 0x000fe60000000800 */
[C---:B------:R-:W-:Y:S05]  /*35c0*/  HMMA.16816.F32.BF16 R68, R112.reuse, R72, RZ ;  /* 0x000000487044723c */ /* 0x040fea00000418ff */
[----:B------:R-:W3:Y:S01]  /*35d0*/  MUFU.EX2 R133, R133 ;  /* 0x0000008500857308 */ /* 0x000ee20000000800 */
[----:B------:R-:W-:Y:S01]  /*35e0*/  HMMA.16816.F32.BF16 R76, R112, R80, RZ ;  /* 0x00000050704c723c */ /* 0x000fe200000418ff */
[----:B-1----:R-:W-:Y:S01]  /*35f0*/  F2FP.BF16.F32.PACK_AB R137, R145, R152 ;  /* 0x000000989189723e */ /* 0x002fe200000010ff */
[----:B------:R-:W-:-:S04]  /*3600*/  FADD.FTZ R152, R152, R153 ;  /* 0x0000009998987221 */ /* 0x000fc80000010000 */
[----:B------:R-:W-:Y:S01]  /*3610*/  HMMA.16816.F32.BF16 R84, R112, R88, RZ ;  /* 0x000000587054723c */ /* 0x000fe200000418ff */
[----:B------:R-:W-:Y:S01]  /*3620*/  MUFU.EX2 R159, R159 ;  /* 0x0000009f009f7308 */ /* 0x000fe20000000800 */
[----:B------:R-:W-:-:S04]  /*3630*/  FADD.FTZ R145, R145, R152 ;  /* 0x0000009891917221 */ /* 0x000fc80000010000 */
[C---:B------:R-:W-:Y:S03]  /*3640*/  HMMA.16816.F32.BF16 R92, R112.reuse, R96, RZ ;  /* 0x00000060705c723c */ /* 0x040fe600000418ff */
[----:B------:R-:W1:Y:S01]  /*3650*/  MUFU.EX2 R162, R162 ;  /* 0x000000a200a27308 */ /* 0x000e620000000800 */
[----:B---3--:R-:W-:Y:S02]  /*3660*/  F2FP.BF16.F32.PACK_AB R139, R133, R134 ;  /* 0x00000086858b723e */ /* 0x008fe400000010ff */
[C---:B------:R-:W-:Y:S05]  /*3670*/  HMMA.16816.F32.BF16 R100, R112.reuse, R120, RZ ;  /* 0x000000787064723c */ /* 0x040fea00000418ff */
[----:B------:R-:W-:Y:S01]  /*3680*/  MUFU.EX2 R161, R161 ;  /* 0x000000a100a17308 */ /* 0x000fe20000000800 */
[C---:B------:R-:W-:Y:S06]  /*3690*/  HMMA.16816.F32.BF16 R104, R112.reuse, R116, RZ ;  /* 0x000000747068723c */ /* 0x040fec00000418ff */
[C---:B------:R-:W-:Y:S01]  /*36a0*/  HMMA.16816.F32.BF16 R124, R112.reuse, R126, RZ ;  /* 0x0000007e707c723c */ /* 0x040fe200000418ff */
[----:B------:R-:W-:Y:S05]  /*36b0*/  MUFU.EX2 R164, R164 ;  /* 0x000000a400a47308 */ /* 0x000fea0000000800 */
[C---:B------:R-:W-:Y:S03]  /*36c0*/  HMMA.16816.F32.BF16 R40, R112.reuse, R42, RZ ;  /* 0x0000002a7028723c */ /* 0x040fe600000418ff */
[----:B------:R-:W-:Y:S03]  /*36d0*/  MUFU.EX2 R163, R163 ;  /* 0x000000a300a37308 */ /* 0x000fe60000000800 */
[C---:B------:R-:W-:Y:S05]  /*36e0*/  HMMA.16816.F32.BF16 R56, R112.reuse, R58, RZ ;  /* 0x0000003a7038723c */ /* 0x040fea00000418ff */
[----:B------:R-:W3:Y:S01]  /*36f0*/  MUFU.EX2 R166, R166 ;  /* 0x000000a600a67308 */ /* 0x000ee20000000800 */
[C---:B------:R-:W-:Y:S06]  /*3700*/  HMMA.16816.F32.BF16 R64, R112.reuse, R66, RZ ;  /* 0x000000427040723c */ /* 0x040fec00000418ff */
[C---:B------:R-:W-:Y:S01]  /*3710*/  HMMA.16816.F32.BF16 R72, R112.reuse, R74, RZ ;  /* 0x0000004a7048723c */ /* 0x040fe200000418ff */
[----:B------:R-:W-:Y:S05]  /*3720*/  MUFU.EX2 R165, R165 ;  /* 0x000000a500a57308 */ /* 0x000fea0000000800 */
[C---:B------:R-:W-:Y:S03]  /*3730*/  HMMA.16816.F32.BF16 R80, R112.reuse, R82, RZ ;  /* 0x000000527050723c */ /* 0x040fe600000418ff */
[----:B------:R-:W5:Y:S03]  /*3740*/  MUFU.EX2 R170, R170 ;  /* 0x000000aa00aa7308 */ /* 0x000f660000000800 */
[C---:B------:R-:W-:Y:S05]  /*3750*/  HMMA.16816.F32.BF16 R88, R112.reuse, R90, RZ ;  /* 0x0000005a7058723c */ /* 0x040fea00000418ff */
[----:B------:R-:W-:Y:S01]  /*3760*/  MUFU.EX2 R177, R177 ;  /* 0x000000b100b17308 */ /* 0x000fe20000000800 */
[C---:B------:R-:W-:Y:S06]  /*3770*/  HMMA.16816.F32.BF16 R96, R112.reuse, R98, RZ ;  /* 0x000000627060723c */ /* 0x040fec00000418ff */
[C---:B------:R-:W-:Y:S01]  /*3780*/  HMMA.16816.F32.BF16 R120, R112.reuse, R122, RZ ;  /* 0x0000007a7078723c */ /* 0x040fe200000418ff */
[----:B------:R-:W5:Y:S05]  /*3790*/  MUFU.EX2 R176, R176 ;  /* 0x000000b000b07308 */ /* 0x000f6a0000000800 */
[C---:B------:R-:W-:Y:S03]  /*37a0*/  HMMA.16816.F32.BF16 R116, R112.reuse, R118, RZ ;  /* 0x000000767074723c */ /* 0x040fe600000418ff */
[----:B------:R-:W-:Y:S03]  /*37b0*/  MUFU.EX2 R174, R174 ;  /* 0x000000ae00ae7308 */ /* 0x000fe60000000800 */
[C---:B------:R-:W-:Y:S05]  /*37c0*/  HMMA.16816.F32.BF16 R108, R112.reuse, R16, RZ ;  /* 0x00000010706c723c */ /* 0x040fea00000418ff */
[----:B------:R-:W-:Y:S01]  /*37d0*/  MUFU.EX2 R213, R213 ;  /* 0x000000d500d57308 */ /* 0x000fe20000000800 */
[----:B------:R-:W-:Y:S01]  /*37e0*/  HMMA.16816.F32.BF16 R112, R112, R18, RZ ;  /* 0x000000127070723c */ /* 0x000fe200000418ff */
[----:B------:R-:W1:Y:S05]  /*37f0*/  LDSM.16.MT88.4 R16, [R192+0x14800] ;  /* 0x01480000c010783b */ /* 0x000e6a0000004200 */
[C---:B----4-:R-:W-:Y:S01]  /*3800*/  HMMA.16816.F32.BF16 R44, R136.reuse, R12, R44 ;  /* 0x0000000c882c723c */ /* 0x050fe2000004182c */
[----:B------:R-:W-:Y:S05]  /*3810*/  MUFU.EX2 R172, R172 ;  /* 0x000000ac00ac7308 */ /* 0x000fea0000000800 */
[C---:B------:R-:W-:Y:S01]  /*3820*/  HMMA.16816.F32.BF16 R48, R136.reuse, R14, R48 ;  /* 0x0000000e8830723c */ /* 0x040fe20000041830 */
[----:B------:R-:W4:Y:S02]  /*3830*/  LDSM.16.MT88.4 R12, [R196+0x16800] ;  /* 0x01680000c40c783b */ /* 0x000f240000004200 */
[----:B------:R-:W5:Y:S03]  /*3840*/  MUFU.EX2 R171, R171 ;  /* 0x000000ab00ab7308 */ /* 0x000f660000000800 */
[C---:B--2---:R-:W-:Y:S05]  /*3850*/  HMMA.16816.F32.BF16 R68, R136.reuse, R8, R68 ;  /* 0x000000088844723c */ /* 0x044fea0000041844 */
[----:B------:R-:W-:Y:S01]  /*3860*/  MUFU.EX2 R169, R169 ;  /* 0x000000a900a97308 */ /* 0x000fe20000000800 */
[C---:B------:R-:W-:Y:S01]  /*3870*/  HMMA.16816.F32.BF16 R72, R136.reuse, R10, R72 ;  /* 0x0000000a8848723c */ /* 0x040fe20000041848 */
[----:B------:R-:W2:Y:S05]  /*3880*/  LDSM.16.MT88.4 R8, [R194+0x16800] ;  /* 0x01680000c208783b */ /* 0x000eaa0000004200 */
[C---:B------:R-:W-:Y:S01]  /*3890*/  HMMA.16816.F32.BF16 R76, R136.reuse, R4, R76 ;  /* 0x00000004884c723c */ /* 0x040fe2000004184c */
[----:B------:R-:W5:Y:S05]  /*38a0*/  MUFU.EX2 R168, R168 ;  /* 0x000000a800a87308 */ /* 0x000f6a0000000800 */
[C---:B------:R-:W-:Y:S01]  /*38b0*/  HMMA.16816.F32.BF16 R80, R136.reuse, R6, R80 ;  /* 0x000000068850723c */ /* 0x040fe20000041850 */
[----:B------:R-:W3:Y:S05]  /*38c0*/  LDSM.16.MT88.4 R4, [R193+0x16800] ;  /* 0x01680000c104783b */ /* 0x000eea0000004200 */
[C---:B-1----:R-:W-:Y:S06]  /*38d0*/  HMMA.16816.F32.BF16 R84, R136.reuse, R16, R84 ;  /* 0x000000108854723c */ /* 0x042fec0000041854 */
[C---:B------:R-:W-:Y:S01]  /*38e0*/  HMMA.16816.F32.BF16 R88, R136.reuse, R18, R88 ;  /* 0x000000128858723c */ /* 0x040fe20000041858 */
[----:B------:R-:W1:Y:S05]  /*38f0*/  LDSM.16.MT88.4 R16, [R193+0x13000] ;  /* 0x01300000c110783b */ /* 0x000e6a0000004200 */
[C---:B----4-:R-:W-:Y:S06]  /*3900*/  HMMA.16816.F32.BF16 R92, R136.reuse, R12, R92 ;  /* 0x0000000c885c723c */ /* 0x050fec000004185c */
[C---:B------:R-:W-:Y:S01]  /*3910*/  HMMA.16816.F32.BF16 R96, R136.reuse, R14, R96 ;  /* 0x0000000e8860723c */ /* 0x040fe20000041860 */
[----:B------:R-:W4:Y:S05]  /*3920*/  LDSM.16.MT88.4 R12, [R194+0x15000] ;  /* 0x01500000c20c783b */ /* 0x000f2a0000004200 */
[C---:B--2---:R-:W-:Y:S06]  /*3930*/  HMMA.16816.F32.BF16 R100, R136.reuse, R8, R100 ;  /* 0x000000088864723c */ /* 0x044fec0000041864 */
[C---:B------:R-:W-:Y:S01]  /*3940*/  HMMA.16816.F32.BF16 R120, R136.reuse, R10, R120 ;  /* 0x0000000a8878723c */ /* 0x040fe20000041878 */
[----:B------:R-:W2:Y:S05]  /*3950*/  LDSM.16.MT88.4 R8, [R193+0x15000] ;  /* 0x01500000c108783b */ /* 0x000eaa0000004200 */
[C---:B------:R-:W-:Y:S06]  /*3960*/  HMMA.16816.F32.BF16 R52, R136.reuse, R24, R52 ;  /* 0x000000188834723c */ /* 0x040fec0000041834 */
[C---:B------:R-:W-:Y:S01]  /*3970*/  HMMA.16816.F32.BF16 R56, R136.reuse, R26, R56 ;  /* 0x0000001a8838723c */ /* 0x040fe20000041838 */
[----:B------:R-:W2:Y:S05]  /*3980*/  LDSM.16.MT88.4 R24, [R196+0x13000] ;  /* 0x01300000c418783b */ /* 0x000eaa0000004200 */
[C---:B------:R-:W-:Y:S06]  /*3990*/  HMMA.16816.F32.BF16 R60, R136.reuse, R20, R60 ;  /* 0x00000014883c723c */ /* 0x040fec000004183c */
[C---:B------:R-:W-:Y:S01]  /*39a0*/  HMMA.16816.F32.BF16 R64, R136.reuse, R22, R64 ;  /* 0x000000168840723c */ /* 0x040fe20000041840 */
[----:B------:R-:W2:Y:S05]  /*39b0*/  LDSM.16.MT88.4 R20, [R196+0x15000] ;  /* 0x01500000c414783b */ /* 0x000eaa0000004200 */
[C---:B---3--:R-:W-:Y:S06]  /*39c0*/  HMMA.16816.F32.BF16 R104, R136.reuse, R4, R104 ;  /* 0x000000048868723c */ /* 0x048fec0000041868 */
[----:B------:R-:W-:Y:S01]  /*39d0*/  HMMA.16816.F32.BF16 R116, R136, R6, R116 ;  /* 0x000000068874723c */ /* 0x000fe20000041874 */
[----:B------:R-:W-:-:S02]  /*39e0*/  F2FP.BF16.F32.PACK_AB R4, R162, R159 ;  /* 0x0000009fa204723e */ /* 0x000fc400000010ff */
[----:B------:R-:W-:-:S03]  /*39f0*/  F2FP.BF16.F32.PACK_AB R5, R166, R163 ;  /* 0x000000a3a605723e */ /* 0x000fc600000010ff */
[----:B------:R-:W-:Y:S01]  /*3a00*/  HMMA.16816.F32.BF16 R128, R136, R32, R128 ;  /* 0x000000208880723c */ /* 0x000fe20000041880 */
[----:B------:R-:W-:Y:S02]  /*3a10*/  F2FP.BF16.F32.PACK_AB R6, R164, R161 ;  /* 0x000000a1a406723e */ /* 0x000fe400000010ff */
[----:B-----5:R-:W-:-:S03]  /*3a20*/  F2FP.BF16.F32.PACK_AB R7, R170, R165 ;  /* 0x000000a5aa07723e */ /* 0x020fc600000010ff */
[----:B------:R-:W-:Y:S01]  /*3a30*/  HMMA.16816.F32.BF16 R124, R136, R34, R124 ;  /* 0x00000022887c723c */ /* 0x000fe2000004187c */
[----:B------:R-:W-:Y:S05]  /*3a40*/  LDSM.16.MT88.4 R32, [R194+0x13000] ;  /* 0x01300000c220783b */ /* 0x000fea0000004200 */
[C---:B-1----:R-:W-:Y:S06]  /*3a50*/  HMMA.16816.F32.BF16 R44, R4.reuse, R16, R44 ;  /* 0x00000010042c723c */ /* 0x042fec000004182c */
[C---:B------:R-:W-:Y:S01]  /*3a60*/  HMMA.16816.F32.BF16 R48, R4.reuse, R18, R48 ;  /* 0x000000120430723c */ /* 0x040fe20000041830 */
[----:B------:R-:W1:Y:S05]  /*3a70*/  LDSM.16.MT88.4 R16, [R196+0x17000] ;  /* 0x01700000c410783b */ /* 0x000e6a0000004200 */
[C---:B----4-:R-:W-:Y:S06]  /*3a80*/  HMMA.16816.F32.BF16 R68, R4.reuse, R12, R68 ;  /* 0x0000000c0444723c */ /* 0x050fec0000041844 */
[C---:B------:R-:W-:Y:S01]  /*3a90*/  HMMA.16816.F32.BF16 R72, R4.reuse, R14, R72 ;  /* 0x0000000e0448723c */ /* 0x040fe20000041848 */
[----:B------:R-:W3:Y:S05]  /*3aa0*/  LDSM.16.MT88.4 R12, [R194+0x17000] ;  /* 0x01700000c20c783b */ /* 0x000eea0000004200 */
[C---:B--2---:R-:W-:Y:S06]  /*3ab0*/  HMMA.16816.F32.BF16 R76, R4.reuse, R8, R76 ;  /* 0x00000008044c723c */ /* 0x044fec000004184c */
[----:B------:R-:W-:Y:S01]  /*3ac0*/  HMMA.16816.F32.BF16 R80, R4, R10, R80 ;  /* 0x0000000a0450723c */ /* 0x000fe20000041850 */
[----:B------:R-:W2:Y:S05]  /*3ad0*/  LDSM.16.MT88.4 R8, [R193+0x17000] ;  /* 0x01700000c108783b */ /* 0x000eaa0000004200 */
[C---:B------:R-:W-:Y:S06]  /*3ae0*/  HMMA.16816.F32.BF16 R36, R136.reuse, R28, R36 ;  /* 0x0000001c8824723c */ /* 0x040fec0000041824 */
[----:B------:R-:W-:Y:S01]  /*3af0*/  HMMA.16816.F32.BF16 R40, R136, R30, R40 ;  /* 0x0000001e8828723c */ /* 0x000fe20000041828 */
[----:B------:R-:W4:Y:S05]  /*3b00*/  LDSM.16.MT88.4 R28, [R192+0x13000] ;  /* 0x01300000c01c783b */ /* 0x000f2a0000004200 */
[C---:B------:R-:W-:Y:S06]  /*3b10*/  HMMA.16816.F32.BF16 R128, R4.reuse, R24, R128 ;  /* 0x000000180480723c */ /* 0x040fec0000041880 */
[C---:B------:R-:W-:Y:S01]  /*3b20*/  HMMA.16816.F32.BF16 R124, R4.reuse, R26, R124 ;  /* 0x0000001a047c723c */ /* 0x040fe2000004187c */
[----:B------:R-:W5:Y:S05]  /*3b30*/  LDSM.16.MT88.4 R24, [R192+0x15000] ;  /* 0x01500000c018783b */ /* 0x000f6a0000004200 */
[C---:B------:R-:W-:Y:S06]  /*3b40*/  HMMA.16816.F32.BF16 R60, R4.reuse, R20, R60 ;  /* 0x00000014043c723c */ /* 0x040fec000004183c */
[C---:B------:R-:W-:Y:S01]  /*3b50*/  HMMA.16816.F32.BF16 R64, R4.reuse, R22, R64 ;  /* 0x000000160440723c */ /* 0x040fe20000041840 */
[----:B------:R-:W5:Y:S05]  /*3b60*/  LDSM.16.MT88.4 R20, [R192+0x17000] ;  /* 0x01700000c014783b */ /* 0x000f6a0000004200 */
[C---:B-1----:R-:W-:Y:S06]  /*3b70*/  HMMA.16816.F32.BF16 R92, R4.reuse, R16, R92 ;  /* 0x00000010045c723c */ /* 0x042fec000004185c */
[----:B------:R-:W-:Y:S01]  /*3b80*/  HMMA.16816.F32.BF16 R96, R4, R18, R96 ;  /* 0x000000120460723c */ /* 0x000fe20000041860 */
[----:B------:R-:W1:Y:S05]  /*3b90*/  LDSM.16.MT88.4 R16, [R196+0x13800] ;  /* 0x01380000c410783b */ /* 0x000e6a0000004200 */
[C---:B------:R-:W-:Y:S06]  /*3ba0*/  HMMA.16816.F32.BF16 R108, R136.reuse, R140, R108 ;  /* 0x0000008c886c723c */ /* 0x040fec000004186c */
[----:B------:R-:W-:Y:S01]  /*3bb0*/  HMMA.16816.F32.BF16 R112, R136, R142, R112 ;  /* 0x0000008e8870723c */ /* 0x000fe20000041870 */
[----:B------:R-:W-:Y:S04]  /*3bc0*/  LDSM.16.MT88.4 R140, [R194+0x13800] ;  /* 0x01380000c28c783b */ /* 0x000fe80000004200 */
[----:B------:R-:W-:Y:S01]  /*3bd0*/  LDSM.16.MT88.4 R136, [R193+0x13800] ;  /* 0x01380000c188783b */ /* 0x000fe20000004200 */
[C---:B---3--:R-:W-:Y:S06]  /*3be0*/  HMMA.16816.F32.BF16 R100, R4.reuse, R12, R100 ;  /* 0x0000000c0464723c */ /* 0x048fec0000041864 */
[C---:B------:R-:W-:Y:S01]  /*3bf0*/  HMMA.16816.F32.BF16 R120, R4.reuse, R14, R120 ;  /* 0x0000000e0478723c */ /* 0x040fe20000041878 */
[----:B------:R-:W3:Y:S05]  /*3c00*/  LDSM.16.MT88.4 R12, [R192+0x13800] ;  /* 0x01380000c00c783b */ /* 0x000eea0000004200 */
[C---:B--2---:R-:W-:Y:S06]  /*3c10*/  HMMA.16816.F32.BF16 R104, R4.reuse, R8, R104 ;  /* 0x000000080468723c */ /* 0x044fec0000041868 */
[C---:B------:R-:W-:Y:S01]  /*3c20*/  HMMA.16816.F32.BF16 R116, R4.reuse, R10, R116 ;  /* 0x0000000a0474723c */ /* 0x040fe20000041874 */
[----:B------:R-:W2:Y:S05]  /*3c30*/  LDSM.16.MT88.4 R8, [R192+0x15800] ;  /* 0x01580000c008783b */ /* 0x000eaa0000004200 */
[C---:B------:R-:W-:Y:S06]  /*3c40*/  HMMA.16816.F32.BF16 R36, R4.reuse, R32, R36 ;  /* 0x000000200424723c */ /* 0x040fec0000041824 */
[C---:B------:R-:W-:Y:S01]  /*3c50*/  HMMA.16816.F32.BF16 R40, R4.reuse, R34, R40 ;  /* 0x000000220428723c */ /* 0x040fe20000041828 */
[----:B------:R-:W-:Y:S05]  /*3c60*/  LDSM.16.MT88.4 R32, [R196+0x15800] ;  /* 0x01580000c420783b */ /* 0x000fea0000004200 */
[C---:B----4-:R-:W-:Y:S06]  /*3c70*/  HMMA.16816.F32.BF16 R52, R4.reuse, R28, R52 ;  /* 0x0000001c0434723c */ /* 0x050fec0000041834 */
[C---:B------:R-:W-:Y:S01]  /*3c80*/  HMMA.16816.F32.BF16 R56, R4.reuse, R30, R56 ;  /* 0x0000001e0438723c */ /* 0x040fe20000041838 */
[----:B------:R-:W-:Y:S05]  /*3c90*/  LDSM.16.MT88.4 R28, [R194+0x15800] ;  /* 0x01580000c21c783b */ /* 0x000fea0000004200 */
[C---:B-----5:R-:W-:Y:S06]  /*3ca0*/  HMMA.16816.F32.BF16 R84, R4.reuse, R24, R84 ;  /* 0x000000180454723c */ /* 0x060fec0000041854 */
[C---:B------:R-:W-:Y:S01]  /*3cb0*/  HMMA.16816.F32.BF16 R88, R4.reuse, R26, R88 ;  /* 0x0000001a0458723c */ /* 0x040fe20000041858 */
[----:B------:R-:W-:Y:S05]  /*3cc0*/  LDSM.16.MT88.4 R24, [R193+0x15800] ;  /* 0x01580000c118783b */ /* 0x000fea0000004200 */
[C---:B------:R-:W-:Y:S06]  /*3cd0*/  HMMA.16816.F32.BF16 R108, R4.reuse, R20, R108 ;  /* 0x00000014046c723c */ /* 0x040fec000004186c */
[----:B------:R-:W-:Y:S01]  /*3ce0*/  HMMA.16816.F32.BF16 R112, R4, R22, R112 ;  /* 0x000000160470723c */ /* 0x000fe20000041870 */
[----:B------:R-:W-:Y:S06]  /*3cf0*/  LDSM.16.MT88.4 R20, [R196+0x17800] ;  /* 0x01780000c414783b */ /* 0x000fec0000004200 */
[----:B------:R-:W-:-:S02]  /*3d00*/  F2FP.BF16.F32.PACK_AB R4, R176, R177 ;  /* 0x000000b1b004723e */ /* 0x000fc400000010ff */
[----:B------:R-:W-:Y:S02]  /*3d10*/  F2FP.BF16.F32.PACK_AB R5, R171, R172 ;  /* 0x000000acab05723e */ /* 0x000fe400000010ff */
[----:B------:R-:W-:Y:S02]  /*3d20*/  F2FP.BF16.F32.PACK_AB R6, R213, R174 ;  /* 0x000000aed506723e */ /* 0x000fe400000010ff */
[----:B------:R-:W-:-:S07]  /*3d30*/  F2FP.BF16.F32.PACK_AB R7, R168, R169 ;  /* 0x000000a9a807723e */ /* 0x000fce00000010ff */
[C---:B-1----:R-:W-:Y:S06]  /*3d40*/  HMMA.16816.F32.BF16 R128, R4.reuse, R16, R128 ;  /* 0x000000100480723c */ /* 0x042fec0000041880 */
[C---:B------:R-:W-:Y:S01]  /*3d50*/  HMMA.16816.F32.BF16 R124, R4.reuse, R18, R124 ;  /* 0x00000012047c723c */ /* 0x040fe2000004187c */
[----:B------:R-:W1:Y:S05]  /*3d60*/  LDSM.16.MT88.4 R16, [R194+0x17800] ;  /* 0x01780000c210783b */ /* 0x000e6a0000004200 */
[C---:B---3--:R-:W-:Y:S06]  /*3d70*/  HMMA.16816.F32.BF16 R52, R4.reuse, R12, R52 ;  /* 0x0000000c0434723c */ /* 0x048fec0000041834 */
[C---:B------:R-:W-:Y:S01]  /*3d80*/  HMMA.16816.F32.BF16 R56, R4.reuse, R14, R56 ;  /* 0x0000000e0438723c */ /* 0x040fe20000041838 */
[----:B------:R-:W3:Y:S05]  /*3d90*/  LDSM.16.MT88.4 R12, [R193+0x17800] ;  /* 0x01780000c10c783b */ /* 0x000eea0000004200 */
[C---:B--2---:R-:W-:Y:S06]  /*3da0*/  HMMA.16816.F32.BF16 R84, R4.reuse, R8, R84 ;  /* 0x000000080454723c */ /* 0x044fec0000041854 */
[C---:B------:R-:W-:Y:S01]  /*3db0*/  HMMA.16816.F32.BF16 R88, R4.reuse, R10, R88 ;  /* 0x0000000a0458723c */ /* 0x040fe20000041858 */
[----:B------:R-:W2:Y:S05]  /*3dc0*/  LDSM.16.MT88.4 R8, [R192+0x17800] ;  /* 0x01780000c008783b */ /* 0x000eaa0000004200 */
[C---:B------:R-:W-:Y:S06]  /*3dd0*/  HMMA.16816.F32.BF16 R36, R4.reuse, R140, R36 ;  /* 0x0000008c0424723c */ /* 0x040fec0000041824 */
[C---:B------:R-:W-:Y:S06]  /*3de0*/  HMMA.16816.F32.BF16 R40, R4.reuse, R142, R40 ;  /* 0x0000008e0428723c */ /* 0x040fec0000041828 */
[C---:B-1----:R-:W-:Y:S06]  /*3df0*/  HMMA.16816.F32.BF16 R100, R4.reuse, R16, R100 ;  /* 0x000000100464723c */ /* 0x042fec0000041864 */
[----:B------:R-:W-:Y:S01]  /*3e00*/  HMMA.16816.F32.BF16 R120, R4, R18, R120 ;  /* 0x000000120478723c */ /* 0x000fe20000041878 */
[----:B------:R-:W-:-:S04]  /*3e10*/  FADD.FTZ R16, R144, R147 ;  /* 0x0000009390107221 */ /* 0x000fc80000010000 */
[----:B------:R-:W-:Y:S01]  /*3e20*/  FADD.FTZ R16, R135, R16 ;  /* 0x0000001087107221 */ /* 0x000fe20000010000 */
[C---:B---3--:R-:W-:Y:S01]  /*3e30*/  HMMA.16816.F32.BF16 R104, R4.reuse, R12, R104 ;  /* 0x0000000c0468723c */ /* 0x048fe20000041868 */
[----:B------:R-:W-:Y:S02]  /*3e40*/  FADD.FTZ R18, R134, R145 ;  /* 0x0000009186127221 */ /* 0x000fe40000010000 */
[----:B------:R-:W-:Y:S02]  /*3e50*/  FADD.FTZ R159, R159, R16 ;  /* 0x000000109f9f7221 */ /* 0x000fe40000010000 */
[----:B------:R-:W-:Y:S01]  /*3e60*/  FADD.FTZ R18, R133, R18 ;  /* 0x0000001285127221 */ /* 0x000fe20000010000 */
[----:B------:R-:W-:Y:S01]  /*3e70*/  HMMA.16816.F32.BF16 R44, R4, R136, R44 ;  /* 0x00000088042c723c */ /* 0x000fe2000004182c */
[----:B------:R-:W-:Y:S02]  /*3e80*/  FADD.FTZ R162, R162, R159 ;  /* 0x0000009fa2a27221 */ /* 0x000fe40000010000 */
[----:B------:R-:W-:-:S02]  /*3e90*/  FADD.FTZ R163, R163, R18 ;  /* 0x00000012a3a37221 */ /* 0x000fc40000010000 */
[----:B------:R-:W-:Y:S01]  /*3ea0*/  FADD.FTZ R161, R161, R162 ;  /* 0x000000a2a1a17221 */ /* 0x000fe20000010000 */
[C---:B--2---:R-:W-:Y:S01]  /*3eb0*/  HMMA.16816.F32.BF16 R108, R4.reuse, R8, R108 ;  /* 0x00000008046c723c */ /* 0x044fe2000004186c */
[----:B------:R-:W-:Y:S02]  /*3ec0*/  FADD.FTZ R166, R166, R163 ;  /* 0x000000a3a6a67221 */ /* 0x000fe40000010000 */
[----:B------:R-:W-:Y:S02]  /*3ed0*/  FADD.FTZ R164, R164, R161 ;  /* 0x000000a1a4a47221 */ /* 0x000fe40000010000 */
[----:B------:R-:W-:Y:S01]  /*3ee0*/  FADD.FTZ R13, R165, R166 ;  /* 0x000000a6a50d7221 */ /* 0x000fe20000010000 */
[----:B------:R-:W-:Y:S01]  /*3ef0*/  HMMA.16816.F32.BF16 R48, R4, R138, R48 ;  /* 0x0000008a0430723c */ /* 0x000fe20000041830 */
[----:B------:R-:W-:Y:S02]  /*3f00*/  FADD.FTZ R9, R177, R164 ;  /* 0x000000a4b1097221 */ /* 0x000fe40000010000 */
[----:B------:R-:W-:-:S02]  /*3f10*/  FADD.FTZ R13, R170, R13 ;  /* 0x0000000daa0d7221 */ /* 0x000fc40000010000 */
[----:B------:R-:W-:Y:S01]  /*3f20*/  FADD.FTZ R9, R176, R9 ;  /* 0x00000009b0097221 */ /* 0x000fe20000010000 */
[C---:B------:R-:W-:Y:S01]  /*3f30*/  HMMA.16816.F32.BF16 R60, R4.reuse, R32, R60 ;  /* 0x00000020043c723c */ /* 0x040fe2000004183c */
[----:B------:R-:W-:Y:S02]  /*3f40*/  FADD.FTZ R8, R172, R13 ;  /* 0x0000000dac087221 */ /* 0x000fe40000010000 */
[----:B------:R-:W-:Y:S02]  /*3f50*/  FADD.FTZ R174, R174, R9 ;  /* 0x00000009aeae7221 */ /* 0x000fe40000010000 */
[----:B------:R-:W-:Y:S01]  /*3f60*/  FADD.FTZ R8, R171, R8 ;  /* 0x00000008ab087221 */ /* 0x000fe20000010000 */
[----:B------:R-:W-:Y:S01]  /*3f70*/  HMMA.16816.F32.BF16 R64, R4, R34, R64 ;  /* 0x000000220440723c */ /* 0x000fe20000041840 */
[----:B------:R-:W-:Y:S02]  /*3f80*/  FADD.FTZ R213, R213, R174 ;  /* 0x000000aed5d57221 */ /* 0x000fe40000010000 */
[----:B------:R-:W-:-:S03]  /*3f90*/  FADD.FTZ R169, R169, R8 ;  /* 0x00000008a9a97221 */ /* 0x000fc60000010000 */
[----:B------:R-:W-:Y:S01]  /*3fa0*/  HMMA.16816.F32.BF16 R68, R4, R28, R68 ;  /* 0x0000001c0444723c */ /* 0x000fe20000041844 */
[----:B------:R-:W-:-:S05]  /*3fb0*/  FADD.FTZ R211, R168, R169 ;  /* 0x000000a9a8d37221 */ /* 0x000fca0000010000 */
[C---:B------:R-:W-:Y:S06]  /*3fc0*/  HMMA.16816.F32.BF16 R72, R4.reuse, R30, R72 ;  /* 0x0000001e0448723c */ /* 0x040fec0000041848 */
[C---:B------:R-:W-:Y:S06]  /*3fd0*/  HMMA.16816.F32.BF16 R76, R4.reuse, R24, R76 ;  /* 0x00000018044c723c */ /* 0x040fec000004184c */
[C---:B------:R-:W-:Y:S06]  /*3fe0*/  HMMA.16816.F32.BF16 R80, R4.reuse, R26, R80 ;  /* 0x0000001a0450723c */ /* 0x040fec0000041850 */
[C---:B------:R-:W-:Y:S06]  /*3ff0*/  HMMA.16816.F32.BF16 R92, R4.reuse, R20, R92 ;  /* 0x00000014045c723c */ /* 0x040fec000004185c */
[C---:B------:R-:W-:Y:S06]  /*4000*/  HMMA.16816.F32.BF16 R96, R4.reuse, R22, R96 ;  /* 0x000000160460723c */ /* 0x040fec0000041860 */
[C---:B------:R-:W-:Y:S06]  /*4010*/  HMMA.16816.F32.BF16 R116, R4.reuse, R14, R116 ;  /* 0x0000000e0474723c */ /* 0x040fec0000041874 */
[----:B------:R-:W-:Y:S01]  /*4020*/  HMMA.16816.F32.BF16 R112, R4, R10, R112 ;  /* 0x0000000a0470723c */ /* 0x000fe20000041870 */
[----:B------:R-:W-:-:S08]  /*4030*/  NOP ;  /* 0x0000000000007918 */ /* 0x000fd00000000000 */
[----:B------:R-:W-:-:S15]  /*4040*/  @!P1 BRA `(.L_x_6) ;  /* 0x0000005800309947 */ /* 0x000fde0003800000 */
[----:B------:R-:W-:Y:S01]  /*4050*/  UIADD3 UR9, UR18, -0x2, URZ ;  /* 0xfffffffe12097890 */ /* 0x000fe2000fffe03f */
[----:B------:R-:W-:-:S04]  /*4060*/  DEPBAR.LE SB0, 0x0 ;  /* 0x000080000000791a */ /* 0x000fc80000000000 */
[----:B------:R-:W-:Y:S02]  /*4070*/  USHF.R.S32.HI UR5, URZ, 0x1f, UR9 ;  /* 0x0000001f3f057899 */ /* 0x000fe40008011409 */
[----:B------:R-:W-:Y:S02]  /*4080*/  UIMAD.WIDE.U32 UR6, UR9, UR10, URZ ;  /* 0x0000000a090672a5 */ /* 0x000fe4000f8e003f */
[----:B------:R-:W-:Y:S02]  /*4090*/  UIMAD UR5, UR5, UR10, URZ ;  /* 0x0000000a050572a4 */ /* 0x000fe4000f8e023f */
[----:B------:R-:W-:Y:S02]  /*40a0*/  USHF.L.U32 UR4, UR11, 0x6, URZ ;  /* 0x000000060b047899 */ /* 0x000fe4000800063f */
[----:B------:R-:W-:Y:S01]  /*40b0*/  UIMAD UR5, UR9, UR11, UR5 ;  /* 0x0000000b090572a4 */ /* 0x000fe2000f8e0205 */
[----:B------:R-:W-:Y:S01]  /*40c0*/  IMAD.U32 R4, RZ, RZ, UR6 ;  /* 0x00000006ff047e24 */ /* 0x000fe2000f8e00ff */
[----:B------:R-:W-:Y:S01]  /*40d0*/  UIMAD.WIDE.U32 UR24, UR10, 0x40, URZ ;  /* 0x000000400a1878a5 */ /* 0x000fe2000f8e003f */
[----:B------:R-:W-:Y:S01]  /*40e0*/  IMAD.U32 R5, RZ, RZ, UR7 ;  /* 0x00000007ff057e24 */ /* 0x000fe2000f8e00ff */
[----:B------:R-:W-:Y:S01]  /*40f0*/  UIADD3 UR5, UR7, UR5, URZ ;  /* 0x0000000507057290 */ /* 0x000fe2000fffe03f */
[----:B------:R-:W-:Y:S01]  /*4100*/  BAR.SYNC.DEFER_BLOCKING 0x0 ;  /* 0x0000000000007b1d */ /* 0x000fe20000010000 */
[----:B------:R-:W-:Y:S01]  /*4110*/  LEA R6, P0, R4, R148, 0x6 ;  /* 0x0000009404067211 */ /* 0x000fe200078030ff */
[----:B------:R-:W-:-:S03]  /*4120*/  UISETP.NE.AND UP0, UPT, UR18, 0x2, UPT ;  /* 0x000000021200788c */ /* 0x000fc6000bf05270 */
[----:B------:R-:W-:Y:S01]  /*4130*/  IMAD.U32 R5, RZ, RZ, UR5 ;  /* 0x00000005ff057e24 */ /* 0x000fe2000f8e00ff */
[----:B------:R-:W-:Y:S02]  /*4140*/  ULDC.64 UR6, c[0x0][0x220] ;  /* 0x0000880000067ab9 */ /* 0x000fe40000000a00 */
[----:B------:R-:W-:Y:S02]  /*4150*/  LEA R8, P1, R6, UR6, 0x1 ;  /* 0x0000000606087c11 */ /* 0x000fe4000f8208ff */
[----:B------:R-:W-:Y:S01]  /*4160*/  LEA.HI.X R5, R4, R207, R5, 0x6, P0 ;  /* 0x000000cf04057211 */ /* 0x000fe200000f3405 */
[----:B------:R-:W-:Y:S01]  /*4170*/  IMAD.U32 R4, RZ, RZ, UR4 ;  /* 0x00000004ff047e24 */ /* 0x000fe2000f8e00ff */
[----:B------:R-:W-:Y:S02]  /*4180*/  IADD3 R12, P0, R8, UR24, RZ ;  /* 0x00000018080c7c10 */ /* 0x000fe4000ff1e0ff */
[----:B------:R-:W-:-:S04]  /*4190*/  LEA.HI.X R9, R6, UR7, R5, 0x1, P1 ;  /* 0x0000000706097c11 */ /* 0x000fc800088f0c05 */
[----:B------:R-:W-:Y:S01]  /*41a0*/  IADD3.X R13, R9, UR25, R4, P0, !PT ;  /* 0x00000019090d7c10 */ /* 0x000fe200087fe404 */
[----:B------:R-:W-:Y:S01]  /*41b0*/  @!PT LDS RZ, [RZ] ;  /* 0x00000000fffff984 */ /* 0x000fe20000000800 */
[----:B------:R-:W-:Y:S01]  /*41c0*/  @!PT LDS RZ, [RZ] ;  /* 0x00000000fffff984 */ /* 0x000fe20000000800 */
[----:B------:R-:W-:Y:S01]  /*41d0*/  @!PT LDS RZ, [RZ] ;  /* 0x00000000fffff984 */ /* 0x000fe20000000800 */
[----:B------:R-:W-:Y:S04]  /*41e0*/  LDGSTS.E.BYPASS.LTC128B.128 [R203+0x12000], desc[UR20][R8.64] ;  /* 0x1200000008cb7fae */ /* 0x000fe8000b901d54 */
[----:B------:R-:W-:Y:S04]  /*41f0*/  LDGSTS.E.BYPASS.LTC128B.128 [R203+0x14000], desc[UR20][R8.64+0x80] ;  /* 0x1400008008cb7fae */ /* 0x000fe8000b901d54 */
[----:B------:R1:W-:Y:S04]  /*4200*/  LDGSTS.E.BYPASS.LTC128B.128 [R203+0x16000], desc[UR20][R8.64+0x100] ;  /* 0x1600010008cb7fae */ /* 0x0003e8000b901d54 */
[----:B------:R-:W-:Y:S04]  /*4210*/  LDGSTS.E.BYPASS.LTC128B.128 [R203+0x13000], desc[UR20][R12.64] ;  /* 0x130000000ccb7fae */ /* 0x000fe8000b901d54 */
[----:B------:R-:W-:Y:S04]  /*4220*/  LDGSTS.E.BYPASS.LTC128B.128 [R203+0x15000], desc[UR20][R12.64+0x80] ;  /* 0x150000800ccb7fae */ /* 0x000fe8000b901d54 */
[----:B------:R2:W-:Y:S04]  /*4230*/  LDGSTS.E.BYPASS.LTC128B.128 [R203+0x17000], desc[UR20][R12.64+0x100] ;  /* 0x170001000ccb7fae */ /* 0x0005e8000b901d54 */
[----:B------:R-:W-:Y:S04]  /*4240*/  LDSM.16.M88.4 R152, [R202] ;  /* 0x00000000ca98783b */ /* 0x000fe80000000200 */
[----:B------:R-:W3:Y:S04]  /*4250*/  LDSM.16.M88.4 R24, [R201+0xc000] ;  /* 0x00c00000c918783b */ /* 0x000ee80000000200 */
[----:B------:R-:W4:Y:S04]  /*4260*/  LDSM.16.M88.4 R16, [R201+0xc800] ;  /* 0x00c80000c910783b */ /* 0x000f280000000200 */
[----:B------:R-:W5:Y:S04]  /*4270*/  LDSM.16.M88.4 R160, [R201+0xd000] ;  /* 0x00d00000c9a0783b */ /* 0x000f680000000200 */
[----:B------:R-:W5:Y:S04]  /*4280*/  LDSM.16.M88.4 R32, [R201+0xd800] ;  /* 0x00d80000c920783b */ /* 0x000f680000000200 */
[----:B------:R-:W-:Y:S04]  /*4290*/  LDSM.16.M88.4 R140, [R200] ;  /* 0x00000000c88c783b */ /* 0x000fe80000000200 */
[----:B------:R-:W5:Y:S04]  /*42a0*/  LDSM.16.M88.4 R4, [R199] ;  /* 0x00000000c704783b */ /* 0x000f680000000200 */
[----:B-1----:R-:W1:Y:S04]  /*42b0*/  LDSM.16.M88.4 R8, [R191] ;  /* 0x00000000bf08783b */ /* 0x002e680000000200 */
[----:B------:R-:W1:Y:S04]  /*42c0*/  LDSM.16.M88.4 R144, [R190] ;  /* 0x00000000be90783b */ /* 0x000e680000000200 */
[----:B------:R-:W1:Y:S04]  /*42d0*/  LDSM.16.M88.4 R176, [R189] ;  /* 0x00000000bdb0783b */ /* 0x000e680000000200 */
[----:B--2---:R-:W-:Y:S01]  /*42e0*/  LDSM.16.M88.4 R12, [R198] ;  /* 0x00000000c60c783b */ /* 0x004fe20000000200 */
[C---:B---3--:R-:W-:Y:S03]  /*42f0*/  HMMA.16816.F32.BF16 R28, R152.reuse, R24, RZ ;  /* 0x00000018981c723c */ /* 0x048fe600000418ff */
[----:B------:R-:W2:Y:S04]  /*4300*/  LDSM.16.M88.4 R136, [R195+0xc000] ;  /* 0x00c00000c388783b */ /* 0x000ea80000000200 */
[----:B------:R-:W3:Y:S01]  /*4310*/  LDSM.16.M88.4 R172, [R195+0xc800] ;  /* 0x00c80000c3ac783b */ /* 0x000ee20000000200 */
[C---:B------:R-:W-:Y:S03]  /*4320*/  HMMA.16816.F32.BF16 R24, R152.reuse, R26, RZ ;  /* 0x0000001a9818723c */ /* 0x040fe600000418ff */
[----:B------:R-:W-:Y:S03]  /*4330*/  LDSM.16.M88.4 R168, [R195+0xd800] ;  /* 0x00d80000c3a8783b */ /* 0x000fe60000000200 */
[C---:B----4-:R-:W-:Y:S01]  /*4340*/  HMMA.16816.F32.BF16 R20, R152.reuse, R16, RZ ;  /* 0x000000109814723c */ /* 0x050fe200000418ff */
[----:B------:R-:W0:Y:S05]  /*4350*/  LDGDEPBAR ;  /* 0x00000000000079af */ /* 0x000e2a0000000000 */
[C---:B------:R-:W-:Y:S06]  /*4360*/  HMMA.16816.F32.BF16 R16, R152.reuse, R18, RZ ;  /* 0x000000129810723c */ /* 0x040fec00000418ff */
[C---:B-----5:R-:W-:Y:S06]  /*4370*/  HMMA.16816.F32.BF16 R164, R152.reuse, R160, RZ ;  /* 0x000000a098a4723c */ /* 0x060fec00000418ff */
[C---:B------:R-:W-:Y:S06]  /*4380*/  HMMA.16816.F32.BF16 R160, R152.reuse, R162, RZ ;  /* 0x000000a298a0723c */ /* 0x040fec00000418ff */
[C---:B------:R-:W-:Y:S06]  /*4390*/  HMMA.16816.F32.BF16 R156, R152.reuse, R32, RZ ;  /* 0x00000020989c723c */ /* 0x040fec00000418ff */
[----:B------:R-:W-:Y:S01]  /*43a0*/  HMMA.16816.F32.BF16 R152, R152, R34, RZ ;  /* 0x000000229898723c */ /* 0x000fe200000418ff */
[----:B------:R-:W-:Y:S05]  /*43b0*/  LDSM.16.M88.4 R32, [R197] ;  /* 0x00000000c520783b */ /* 0x000fea0000000200 */
[C---:B------:R-:W-:Y:S06]  /*43c0*/  HMMA.16816.F32.BF16 R28, R140.reuse, R4, R28 ;  /* 0x000000048c1c723c */ /* 0x040fec000004181c */
[C---:B------:R-:W-:Y:S01]  /*43d0*/  HMMA.16816.F32.BF16 R24, R140.reuse, R6, R24 ;  /* 0x000000068c18723c */ /* 0x040fe20000041818 */
[----:B------:R-:W4:Y:S05]  /*43e0*/  LDSM.16.M88.4 R4, [R195+0xd000] ;  /* 0x00d00000c304783b */ /* 0x000f2a0000000200 */
[C---:B-1----:R-:W-:Y:S06]  /*43f0*/  HMMA.16816.F32.BF16 R20, R140.reuse, R8, R20 ;  /* 0x000000088c14723c */ /* 0x042fec0000041814 */
[C---:B------:R-:W-:Y:S01]  /*4400*/  HMMA.16816.F32.BF16 R16, R140.reuse, R10, R16 ;  /* 0x0000000a8c10723c */ /* 0x040fe20000041810 */
[----:B------:R-:W1:Y:S05]  /*4410*/  LDSM.16.M88.4 R8, [R188] ;  /* 0x00000000bc08783b */ /* 0x000e6a0000000200 */
[C---:B------:R-:W-:Y:S06]  /*4420*/  HMMA.16816.F32.BF16 R164, R140.reuse, R144, R164 ;  /* 0x000000908ca4723c */ /* 0x040fec00000418a4 */
[C---:B------:R-:W-:Y:S01]  /*4430*/  HMMA.16816.F32.BF16 R160, R140.reuse, R146, R160 ;  /* 0x000000928ca0723c */ /* 0x040fe200000418a0 */
[----:B------:R-:W5:Y:S05]  /*4440*/  LDSM.16.M88.4 R144, [R188+0x800] ;  /* 0x00080000bc90783b */ /* 0x000f6a0000000200 */
[C---:B------:R-:W-:Y:S06]  /*4450*/  HMMA.16816.F32.BF16 R156, R140.reuse, R176, R156 ;  /* 0x000000b08c9c723c */ /* 0x040fec000004189c */
[----:B------:R-:W-:Y:S01]  /*4460*/  HMMA.16816.F32.BF16 R152, R140, R178, R152 ;  /* 0x000000b28c98723c */ /* 0x000fe20000041898 */
[----:B------:R-:W5:Y:S04]  /*4470*/  LDSM.16.M88.4 R140, [R188+0x1000] ;  /* 0x00100000bc8c783b */ /* 0x000f680000000200 */
[----:B------:R-:W-:Y:S01]  /*4480*/  LDSM.16.M88.4 R176, [R201+0xf800] ;  /* 0x00f80000c9b0783b */ /* 0x000fe20000000200 */
[C---:B--2---:R-:W-:Y:S06]  /*4490*/  HMMA.16816.F32.BF16 R28, R12.reuse, R136, R28 ;  /* 0x000000880c1c723c */ /* 0x044fec000004181c */
[C---:B------:R-:W-:Y:S01]  /*44a0*/  HMMA.16816.F32.BF16 R24, R12.reuse, R138, R24 ;  /* 0x0000008a0c18723c */ /* 0x040fe20000041818 */
[----:B------:R-:W2:Y:S05]  /*44b0*/  LDSM.16.M88.4 R136, [R188+0x1800] ;  /* 0x00180000bc88783b */ /* 0x000eaa0000000200 */
[C---:B---3--:R-:W-:Y:S06]  /*44c0*/  HMMA.16816.F32.BF16 R20, R12.reuse, R172, R20 ;  /* 0x000000ac0c14723c */ /* 0x048fec0000041814 */
[C---:B------:R-:W-:Y:S01]  /*44d0*/  HMMA.16816.F32.BF16 R16, R12.reuse, R174, R16 ;  /* 0x000000ae0c10723c */ /* 0x040fe20000041810 */
[----:B------:R-:W-:Y:S05]  /*44e0*/  LDSM.16.M88.4 R172, [R202+0x4000] ;  /* 0x00400000caac783b */ /* 0x000fea0000000200 */
[C---:B----4-:R-:W-:Y:S06]  /*44f0*/  HMMA.16816.F32.BF16 R164, R12.reuse, R4, R164 ;  /* 0x000000040ca4723c */ /* 0x050fec00000418a4 */
[C---:B------:R-:W-:Y:S01]  /*4500*/  HMMA.16816.F32.BF16 R160, R12.reuse, R6, R160 ;  /* 0x000000060ca0723c */ /* 0x040fe200000418a0 */
[----:B------:R-:W3:Y:S05]  /*4510*/  LDSM.16.M88.4 R4, [R201+0xe000] ;  /* 0x00e00000c904783b */ /* 0x000eea0000000200 */
[C---:B------:R-:W-:Y:S06]  /*4520*/  HMMA.16816.F32.BF16 R156, R12.reuse, R168, R156 ;  /* 0x000000a80c9c723c */ /* 0x040fec000004189c */
[----:B------:R-:W-:Y:S01]  /*4530*/  HMMA.16816.F32.BF16 R152, R12, R170, R152 ;  /* 0x000000aa0c98723c */ /* 0x000fe20000041898 */
[----:B------:R-:W4:Y:S04]  /*4540*/  LDSM.16.M88.4 R12, [R201+0xe800] ;  /* 0x00e80000c90c783b */ /* 0x000f280000000200 */
[----:B------:R-:W-:Y:S01]  /*4550*/  LDSM.16.M88.4 R168, [R184] ;  /* 0x00000000b8a8783b */ /* 0x000fe20000000200 */
[C---:B-1----:R-:W-:Y:S06]  /*4560*/  HMMA.16816.F32.BF16 R28, R32.reuse, R8, R28 ;  /* 0x00000008201c723c */ /* 0x042fec000004181c */
[C---:B------:R-:W-:Y:S01]  /*4570*/  HMMA.16816.F32.BF16 R24, R32.reuse, R10, R24 ;  /* 0x0000000a2018723c */ /* 0x040fe20000041818 */
[----:B------:R-:W1:Y:S05]  /*4580*/  LDSM.16.M88.4 R8, [R201+0xf000] ;  /* 0x00f00000c908783b */ /* 0x000e6a0000000200 */
[C---:B-----5:R-:W-:Y:S06]  /*4590*/  HMMA.16816.F32.BF16 R20, R32.reuse, R144, R20 ;  /* 0x000000902014723c */ /* 0x060fec0000041814 */
[C---:B------:R-:W-:Y:S01]  /*45a0*/  HMMA.16816.F32.BF16 R16, R32.reuse, R146, R16 ;  /* 0x000000922010723c */ /* 0x040fe20000041810 */
[----:B------:R-:W-:Y:S05]  /*45b0*/  LDSM.16.M88.4 R144, [R200+0x4000] ;  /* 0x00400000c890783b */ /* 0x000fea0000000200 */
[C---:B------:R-:W-:Y:S06]  /*45c0*/  HMMA.16816.F32.BF16 R164, R32.reuse, R140, R164 ;  /* 0x0000008c20a4723c */ /* 0x040fec00000418a4 */
[C---:B------:R-:W-:Y:S01]  /*45d0*/  HMMA.16816.F32.BF16 R160, R32.reuse, R142, R160 ;  /* 0x0000008e20a0723c */ /* 0x040fe200000418a0 */
[----:B------:R-:W5:Y:S05]  /*45e0*/  LDSM.16.M88.4 R140, [R187] ;  /* 0x00000000bb8c783b */ /* 0x000f6a0000000200 */
[C---:B--2---:R-:W-:Y:S06]  /*45f0*/  HMMA.16816.F32.BF16 R156, R32.reuse, R136, R156 ;  /* 0x00000088209c723c */ /* 0x044fec000004189c */
[----:B------:R-:W-:Y:S01]  /*4600*/  HMMA.16816.F32.BF16 R152, R32, R138, R152 ;  /* 0x0000008a2098723c */ /* 0x000fe20000041898 */
[----:B------:R-:W2:Y:S04]  /*4610*/  LDSM.16.M88.4 R136, [R186] ;  /* 0x00000000ba88783b */ /* 0x000ea80000000200 */
[----:B------:R-:W-:Y:S01]  /*4620*/  LDSM.16.M88.4 R32, [R198+0x4000] ;  /* 0x00400000c620783b */ /* 0x000fe20000000200 */
[C---:B---3--:R-:W-:Y:S06]  /*4630*/  HMMA.16816.F32.BF16 R28, R172.reuse, R4, R28 ;  /* 0x00000004ac1c723c */ /* 0x048fec000004181c */
[C---:B------:R-:W-:Y:S01]  /*4640*/  HMMA.16816.F32.BF16 R24, R172.reuse, R6, R24 ;  /* 0x00000006ac18723c */ /* 0x040fe20000041818 */
[----:B------:R-:W3:Y:S05]  /*4650*/  LDSM.16.M88.4 R4, [R185] ;  /* 0x00000000b904783b */ /* 0x000eea0000000200 */
[C---:B----4-:R-:W-:Y:S06]  /*4660*/  HMMA.16816.F32.BF16 R20, R172.reuse, R12, R20 ;  /* 0x0000000cac14723c */ /* 0x050fec0000041814 */
[C---:B------:R-:W-:Y:S01]  /*4670*/  HMMA.16816.F32.BF16 R16, R172.reuse, R14, R16 ;  /* 0x0000000eac10723c */ /* 0x040fe20000041810 */
[----:B------:R-:W-:Y:S05]  /*4680*/  LDSM.16.M88.4 R12, [R195+0xe800] ;  /* 0x00e80000c30c783b */ /* 0x000fea0000000200 */
[C---:B-1----:R-:W-:Y:S06]  /*4690*/  HMMA.16816.F32.BF16 R164, R172.reuse, R8, R164 ;  /* 0x00000008aca4723c */ /* 0x042fec00000418a4 */
[C---:B------:R-:W-:Y:S01]  /*46a0*/  HMMA.16816.F32.BF16 R160, R172.reuse, R10, R160 ;  /* 0x0000000aaca0723c */ /* 0x040fe200000418a0 */
[----:B------:R-:W1:Y:S05]  /*46b0*/  LDSM.16.M88.4 R8, [R195+0xe000] ;  /* 0x00e00000c308783b */ /* 0x000e6a0000000200 */
[C---:B------:R-:W-:Y:S06]  /*46c0*/  HMMA.16816.F32.BF16 R156, R172.reuse, R176, R156 ;  /* 0x000000b0ac9c723c */ /* 0x040fec000004189c */
[----:B------:R-:W-:Y:S01]  /*46d0*/  HMMA.16816.F32.BF16 R152, R172, R178, R152 ;  /* 0x000000b2ac98723c */ /* 0x000fe20000041898 */
[----:B------:R-:W-:Y:S04]  /*46e0*/  LDSM.16.M88.4 R176, [R188+0x2000] ;  /* 0x00200000bcb0783b */ /* 0x000fe80000000200 */
[----:B------:R-:W-:Y:S01]  /*46f0*/  LDSM.16.M88.4 R172, [R188+0x2800] ;  /* 0x00280000bcac783b */ /* 0x000fe20000000200 */
[C---:B-----5:R-:W-:Y:S06]  /*4700*/  HMMA.16816.F32.BF16 R28, R144.reuse, R140, R28 ;  /* 0x0000008c901c723c */ /* 0x060fec000004181c */
[C---:B------:R-:W-:Y:S01]  /*4710*/  HMMA.16816.F32.BF16 R24, R144.reuse, R142, R24 ;  /* 0x0000008e9018723c */ /* 0x040fe20000041818 */
[----:B------:R-:W4:Y:S05]  /*4720*/  LDSM.16.M88.4 R140, [R195+0xf000] ;  /* 0x00f00000c38c783b */ /* 0x000f2a0000000200 */
[C---:B--2---:R-:W-:Y:S06]  /*4730*/  HMMA.16816.F32.BF16 R20, R144.reuse, R136, R20 ;  /* 0x000000889014723c */ /* 0x044fec0000041814 */
[C---:B------:R-:W-:Y:S01]  /*4740*/  HMMA.16816.F32.BF16 R16, R144.reuse, R138, R16 ;  /* 0x0000008a9010723c */ /* 0x040fe20000041810 */
[----:B------:R-:W2:Y:S05]  /*4750*/  LDSM.16.M88.4 R136, [R195+0xf800] ;  /* 0x00f80000c388783b */ /* 0x000eaa0000000200 */
[C---:B---3--:R-:W-:Y:S06]  /*4760*/  HMMA.16816.F32.BF16 R164, R144.reuse, R4, R164 ;  /* 0x0000000490a4723c */ /* 0x048fec00000418a4 */
[C---:B------:R-:W-:Y:S01]  /*4770*/  HMMA.16816.F32.BF16 R160, R144.reuse, R6, R160 ;  /* 0x0000000690a0723c */ /* 0x040fe200000418a0 */
[----:B------:R-:W3:Y:S05]  /*4780*/  LDSM.16.M88.4 R4, [R197+0x4000] ;  /* 0x00400000c504783b */ /* 0x000eea0000000200 */
[C---:B------:R-:W-:Y:S06]  /*4790*/  HMMA.16816.F32.BF16 R156, R144.reuse, R168, R156 ;  /* 0x000000a8909c723c */ /* 0x040fec000004189c */
[----:B------:R-:W-:Y:S01]  /*47a0*/  HMMA.16816.F32.BF16 R152, R144, R170, R152 ;  /* 0x000000aa9098723c */ /* 0x000fe20000041898 */
[----:B------:R-:W-:Y:S04]  /*47b0*/  LDSM.16.M88.4 R168, [R188+0x3800] ;  /* 0x00380000bca8783b */ /* 0x000fe80000000200 */
[----:B------:R-:W-:Y:S01]  /*47c0*/  LDSM.16.M88.4 R144, [R201+0x10000] ;  /* 0x01000000c990783b */ /* 0x000fe20000000200 */
[C---:B-1----:R-:W-:Y:S06]  /*47d0*/  HMMA.16816.F32.BF16 R28, R32.reuse, R8, R28 ;  /* 0x00000008201c723c */ /* 0x042fec000004181c */
[C---:B------:R-:W-:Y:S01]  /*47e0*/  HMMA.16816.F32.BF16 R24, R32.reuse, R10, R24 ;  /* 0x0000000a2018723c */ /* 0x040fe20000041818 */
[----:B------:R-:W1:Y:S05]  /*47f0*/  LDSM.16.M88.4 R8, [R188+0x3000] ;  /* 0x00300000bc08783b */ /* 0x000e6a0000000200 */
[C---:B------:R-:W-:Y:S06]  /*4800*/  HMMA.16816.F32.BF16 R20, R32.reuse, R12, R20 ;  /* 0x0000000c2014723c */ /* 0x040fec0000041814 */
[C---:B------:R-:W-:Y:S01]  /*4810*/  HMMA.16816.F32.BF16 R16, R32.reuse, R14, R16 ;  /* 0x0000000e2010723c */ /* 0x040fe20000041810 */
[----:B------:R-:W5:Y:S05]  /*4820*/  LDSM.16.M88.4 R12, [R202+0x8000] ;  /* 0x00800000ca0c783b */ /* 0x000f6a0000000200 */
[C---:B----4-:R-:W-:Y:S06]  /*4830*/  HMMA.16816.F32.BF16 R164, R32.reuse, R140, R164 ;  /* 0x0000008c20a4723c */ /* 0x050fec00000418a4 */
[C---:B------:R-:W-:Y:S01]  /*4840*/  HMMA.16816.F32.BF16 R160, R32.reuse, R142, R160 ;  /* 0x0000008e20a0723c */ /* 0x040fe200000418a0 */
[----:B------:R-:W4:Y:S05]  /*4850*/  LDSM.16.M88.4 R140, [R201+0x10800] ;  /* 0x01080000c98c783b */ /* 0x000f2a0000000200 */
[C---:B--2---:R-:W-:Y:S06]  /*4860*/  HMMA.16816.F32.BF16 R156, R32.reuse, R136, R156 ;  /* 0x00000088209c723c */ /* 0x044fec000004189c */
[----:B------:R-:W-:Y:S01]  /*4870*/  HMMA.16816.F32.BF16 R152, R32, R138, R152 ;  /* 0x0000008a2098723c */ /* 0x000fe20000041898 */
[----:B------:R-:W2:Y:S04]  /*4880*/  LDSM.16.M88.4 R136, [R201+0x11000] ;  /* 0x01100000c988783b */ /* 0x000ea80000000200 */
[----:B------:R-:W-:Y:S01]  /*4890*/  LDSM.16.M88.4 R32, [R201+0x11800] ;  /* 0x01180000c920783b */ /* 0x000fe20000000200 */
[C---:B---3--:R-:W-:Y:S06]  /*48a0*/  HMMA.16816.F32.BF16 R24, R4.reuse, R178, R24 ;  /* 0x000000b20418723c */ /* 0x048fec0000041818 */
[C---:B------:R-:W-:Y:S01]  /*48b0*/  HMMA.16816.F32.BF16 R28, R4.reuse, R176, R28 ;  /* 0x000000b0041c723c */ /* 0x040fe2000004181c */
[----:B------:R-:W-:Y:S05]  /*48c0*/  LDSM.16.M88.4 R176, [R200+0x8000] ;  /* 0x00800000c8b0783b */ /* 0x000fea0000000200 */
[C---:B------:R-:W-:Y:S06]  /*48d0*/  HMMA.16816.F32.BF16 R20, R4.reuse, R172, R20 ;  /* 0x000000ac0414723c */ /* 0x040fec0000041814 */
[C---:B------:R-:W-:Y:S01]  /*48e0*/  HMMA.16816.F32.BF16 R16, R4.reuse, R174, R16 ;  /* 0x000000ae0410723c */ /* 0x040fe20000041810 */
[----:B------:R-:W-:Y:S05]  /*48f0*/  LDSM.16.M88.4 R172, [R181] ;  /* 0x00000000b5ac783b */ /* 0x000fea0000000200 */
[C---:B-1----:R-:W-:Y:S06]  /*4900*/  HMMA.16816.F32.BF16 R164, R4.reuse, R8, R164 ;  /* 0x0000000804a4723c */ /* 0x042fec00000418a4 */
[C---:B------:R-:W-:Y:S01]  /*4910*/  HMMA.16816.F32.BF16 R160, R4.reuse, R10, R160 ;  /* 0x0000000a04a0723c */ /* 0x040fe200000418a0 */
[----:B------:R-:W1:Y:S05]  /*4920*/  LDSM.16.M88.4 R8, [R183] ;  /* 0x00000000b708783b */ /* 0x000e6a0000000200 */
[C---:B------:R-:W-:Y:S06]  /*4930*/  HMMA.16816.F32.BF16 R156, R4.reuse, R168, R156 ;  /* 0x000000a8049c723c */ /* 0x040fec000004189c */
[----:B------:R-:W-:Y:S01]  /*4940*/  HMMA.16816.F32.BF16 R152, R4, R170, R152 ;  /* 0x000000aa0498723c */ /* 0x000fe20000041898 */
[----:B------:R-:W3:Y:S04]  /*4950*/  LDSM.16.M88.4 R4, [R182] ;  /* 0x00000000b604783b */ /* 0x000ee80000000200 */
[----:B------:R-:W-:Y:S01]  /*4960*/  LDSM.16.M88.4 R168, [R180] ;  /* 0x00000000b4a8783b */ /* 0x000fe20000000200 */
[C---:B-----5:R-:W-:Y:S06]  /*4970*/  HMMA.16816.F32.BF16 R24, R12.reuse, R146, R24 ;  /* 0x000000920c18723c */ /* 0x060fec0000041818 */
[C---:B------:R-:W-:Y:S01]  /*4980*/  HMMA.16816.F32.BF16 R28, R12.reuse, R144, R28 ;  /* 0x000000900c1c723c */ /* 0x040fe2000004181c */
[----:B------:R-:W-:Y:S05]  /*4990*/  LDSM.16.M88.4 R144, [R198+0x8000] ;  /* 0x00800000c690783b */ /* 0x000fea0000000200 */
[C---:B----4-:R-:W-:Y:S06]  /*49a0*/  HMMA.16816.F32.BF16 R20, R12.reuse, R140, R20 ;  /* 0x0000008c0c14723c */ /* 0x050fec0000041814 */
[C---:B------:R-:W-:Y:S01]  /*49b0*/  HMMA.16816.F32.BF16 R16, R12.reuse, R142, R16 ;  /* 0x0000008e0c10723c */ /* 0x040fe20000041810 */
[----:B------:R-:W4:Y:S05]  /*49c0*/  LDSM.16.M88.4 R140, [R195+0x10000] ;  /* 0x01000000c38c783b */ /* 0x000f2a0000000200 */
[C---:B--2---:R-:W-:Y:S06]  /*49d0*/  HMMA.16816.F32.BF16 R164, R12.reuse, R136, R164 ;  /* 0x000000880ca4723c */ /* 0x044fec00000418a4 */
[----:B------:R-:W-:Y:S01]  /*49e0*/  HMMA.16816.F32.BF16 R160, R12, R138, R160 ;  /* 0x0000008a0ca0723c */ /* 0x000fe200000418a0 */
[----:B------:R-:W2:Y:S05]  /*49f0*/  LDSM.16.M88.4 R136, [R195+0x10800] ;  /* 0x01080000c388783b */ /* 0x000eaa0000000200 */
[----:B-1----:R-:W-:Y:S06]  /*4a00*/  HMMA.16816.F32.BF16 R24, R176, R10, R24 ;  /* 0x0000000ab018723c */ /* 0x002fec0000041818 */
[C---:B------:R-:W-:Y:S06]  /*4a10*/  HMMA.16816.F32.BF16 R156, R12.reuse, R32, R156 ;  /* 0x000000200c9c723c */ /* 0x040fec000004189c */
[----:B------:R-:W-:Y:S01]  /*4a20*/  HMMA.16816.F32.BF16 R152, R12, R34, R152 ;  /* 0x000000220c98723c */ /* 0x000fe20000041898 */
[----:B------:R-:W-:Y:S04]  /*4a30*/  LDSM.16.M88.4 R12, [R197+0x8000] ;  /* 0x00800000c50c783b */ /* 0x000fe80000000200 */
[----:B------:R-:W-:Y:S01]  /*4a40*/  LDSM.16.M88.4 R32, [R195+0x11000] ;  /* 0x01100000c320783b */ /* 0x000fe20000000200 */
[C---:B------:R-:W-:Y:S03]  /*4a50*/  HMMA.16816.F32.BF16 R28, R176.reuse, R8, R28 ;  /* 0x00000008b01c723c */ /* 0x040fe6000004181c */
[----:B------:R-:W1:Y:S03]  /*4a60*/  LDSM.16.M88.4 R8, [R188+0x4000] ;  /* 0x00400000bc08783b */ /* 0x000e660000000200 */
[C---:B---3--:R-:W-:Y:S06]  /*4a70*/  HMMA.16816.F32.BF16 R20, R176.reuse, R4, R20 ;  /* 0x00000004b014723c */ /* 0x048fec0000041814 */
[----:B------:R-:W-:Y:S01]  /*4a80*/  HMMA.16816.F32.BF16 R16, R176, R6, R16 ;  /* 0x00000006b010723c */ /* 0x000fe20000041810 */
[----:B------:R-:W3:Y:S05]  /*4a90*/  LDSM.16.M88.4 R4, [R188+0x4800] ;  /* 0x00480000bc04783b */ /* 0x000eea0000000200 */
[----:B----4-:R-:W-:Y:S06]  /*4aa0*/  HMMA.16816.F32.BF16 R24, R144, R142, R24 ;  /* 0x0000008e9018723c */ /* 0x010fec0000041818 */
[----:B------:R-:W-:Y:S06]  /*4ab0*/  HMMA.16816.F32.BF16 R164, R176, R172, R164 ;  /* 0x000000acb0a4723c */ /* 0x000fec00000418a4 */
[C---:B--2---:R-:W-:Y:S06]  /*4ac0*/  HMMA.16816.F32.BF16 R20, R144.reuse, R136, R20 ;  /* 0x000000889014723c */ /* 0x044fec0000041814 */
[C---:B------:R-:W-:Y:S01]  /*4ad0*/  HMMA.16816.F32.BF16 R28, R144.reuse, R140, R28 ;  /* 0x0000008c901c723c */ /* 0x040fe2000004181c */
[----:B------:R-:W-:Y:S05]  /*4ae0*/  LDSM.16.M88.4 R140, [R195+0x11800] ;  /* 0x01180000c38c783b */ /* 0x000fea0000000200 */
[----:B------:R-:W-:Y:S01]  /*4af0*/  HMMA.16816.F32.BF16 R16, R144, R138, R16 ;  /* 0x0000008a9010723c */ /* 0x000fe20000041810 */
[----:B------:R-:W2:Y:S05]  /*4b00*/  LDSM.16.M88.4 R136, [R188+0x5000] ;  /* 0x00500000bc88783b */ /* 0x000eaa0000000200 */
[C---:B-1----:R-:W-:Y:S06]  /*4b10*/  HMMA.16816.F32.BF16 R24, R12.reuse, R10, R24 ;  /* 0x0000000a0c18723c */ /* 0x042fec0000041818 */
[----:B---3--:R-:W-:Y:S01]  /*4b20*/  HMMA.16816.F32.BF16 R20, R12, R4, R20 ;  /* 0x000000040c14723c */ /* 0x008fe20000041814 */
[----:B------:R-:W-:-:S04]  /*4b30*/  IMAD.U32 R11, RZ, RZ, UR9 ;  /* 0x00000009ff0b7e24 */ /* 0x000fc8000f8e00ff */
[----:B------:R-:W-:Y:S01]  /*4b40*/  IMAD R11, R11, 0x40, R150 ;  /* 0x000000400b0b7824 */ /* 0x000fe200078e0296 */
[----:B------:R-:W-:Y:S03]  /*4b50*/  HMMA.16816.F32.BF16 R164, R144, R32, R164 ;  /* 0x0000002090a4723c */ /* 0x000fe600000418a4 */
[C---:B------:R-:W-:Y:S02]  /*4b60*/  VIADD R133, R11.reuse, 0x8 ;  /* 0x000000080b857836 */ /* 0x040fe40000000000 */
[C---:B------:R-:W-:Y:S01]  /*4b70*/  VIADD R5, R11.reuse, 0x9 ;  /* 0x000000090b057836 */ /* 0x040fe20000000000 */
[----:B------:R-:W-:Y:S01]  /*4b80*/  HMMA.16816.F32.BF16 R28, R12, R8, R28 ;  /* 0x000000080c1c723c */ /* 0x000fe2000004181c */
[----:B------:R-:W-:Y:S01]  /*4b90*/  VIADD R33, R11, 0x1 ;  /* 0x000000010b217836 */ /* 0x000fe20000000000 */
[-C--:B------:R-:W-:Y:S02]  /*4ba0*/  ISETP.GE.AND P3, PT, R133, R2.reuse, PT ;  /* 0x000000028500720c */ /* 0x080fe40003f66270 */
[----:B------:R-:W-:-:S02]  /*4bb0*/  ISETP.GE.AND P2, PT, R5, R2, PT ;  /* 0x000000020500720c */ /* 0x000fc40003f46270 */
[----:B------:R-:W-:Y:S01]  /*4bc0*/  HMMA.16816.F32.BF16 R160, R176, R174, R160 ;  /* 0x000000aeb0a0723c */ /* 0x000fe200000418a0 */
[----:B------:R-:W-:Y:S01]  /*4bd0*/  VIADD R9, R11, 0x10 ;  /* 0x000000100b097836 */ /* 0x000fe20000000000 */
[-C--:B------:R-:W-:Y:S01]  /*4be0*/  ISETP.GE.AND P5, PT, R5, R0.reuse, PT ;  /* 0x000000000500720c */ /* 0x080fe20003fa6270 */
[----:B------:R-:W-:Y:S01]  /*4bf0*/  VIADD R5, R11, 0x11 ;  /* 0x000000110b057836 */ /* 0x000fe20000000000 */
[----:B------:R-:W-:Y:S02]  /*4c00*/  ISETP.GE.AND P0, PT, R133, R0, PT ;  /* 0x000000008500720c */ /* 0x000fe40003f06270 */
[----:B------:R-:W-:Y:S01]  /*4c10*/  HMMA.16816.F32.BF16 R16, R12, R6, R16 ;  /* 0x000000060c10723c */ /* 0x000fe20000041810 */
[----:B------:R-:W-:Y:S02]  /*4c20*/  FSEL R8, R24, -INF , !P3 ;  /* 0xff80000018087808 */ /* 0x000fe40005800000 */
[C---:B------:R-:W-:Y:S02]  /*4c30*/  ISETP.GE.AND P4, PT, R9.reuse, R2, PT ;  /* 0x000000020900720c */ /* 0x040fe40003f86270 */
[----:B------:R-:W-:Y:S01]  /*4c40*/  ISETP.GE.AND P3, PT, R9, R0, PT ;  /* 0x000000000900720c */ /* 0x000fe20003f66270 */
[----:B------:R-:W-:Y:S01]  /*4c50*/  HMMA.16816.F32.BF16 R156, R176, R168, R156 ;  /* 0x000000a8b09c723c */ /* 0x000fe2000004189c */
[----:B------:R-:W-:Y:S01]  /*4c60*/  FSEL R9, R26, -INF , !P0 ;  /* 0xff8000001a097808 */ /* 0x000fe20004000000 */
[----:B------:R-:W-:Y:S01]  /*4c70*/  VIADD R7, R11, 0x19 ;  /* 0x000000190b077836 */ /* 0x000fe20000000000 */
[----:B------:R-:W-:-:S02]  /*4c80*/  FSEL R10, R25, -INF , !P2 ;  /* 0xff800000190a7808 */ /* 0x000fc40005000000 */
[C---:B------:R-:W-:Y:S01]  /*4c90*/  ISETP.GE.AND P0, PT, R5.reuse, R2, PT ;  /* 0x000000020500720c */ /* 0x040fe20003f06270 */
[----:B------:R-:W-:Y:S01]  /*4ca0*/  HMMA.16816.F32.BF16 R152, R176, R170, R152 ;  /* 0x000000aab098723c */ /* 0x000fe20000041898 */
[----:B------:R-:W-:Y:S01]  /*4cb0*/  ISETP.GE.AND P2, PT, R5, R0, PT ;  /* 0x000000000500720c */ /* 0x000fe20003f46270 */
[----:B------:R-:W-:Y:S01]  /*4cc0*/  VIADD R5, R11, 0x18 ;  /* 0x000000180b057836 */ /* 0x000fe20000000000 */
[C---:B------:R-:W-:Y:S02]  /*4cd0*/  ISETP.GE.AND P6, PT, R33.reuse, R2, PT ;  /* 0x000000022100720c */ /* 0x040fe40003fc6270 */
[----:B------:R-:W-:Y:S01]  /*4ce0*/  ISETP.GE.AND P1, PT, R33, R0, PT ;  /* 0x000000002100720c */ /* 0x000fe20003f26270 */
[----:B--2---:R-:W-:Y:S01]  /*4cf0*/  HMMA.16816.F32.BF16 R164, R12, R136, R164 ;  /* 0x000000880ca4723c */ /* 0x004fe200000418a4 */
[----:B------:R-:W-:Y:S02]  /*4d00*/  FSEL R33, R27, -INF , !P5 ;  /* 0xff8000001b217808 */ /* 0x000fe40006800000 */
[----:B------:R-:W-:-:S02]  /*4d10*/  FSEL R26, R20, -INF , !P4 ;  /* 0xff800000141a7808 */ /* 0x000fc40006000000 */
[----:B------:R-:W-:Y:S01]  /*4d20*/  FSEL R27, R22, -INF , !P3 ;  /* 0xff800000161b7808 */ /* 0x000fe20005800000 */
[C---:B------:R-:W-:Y:S01]  /*4d30*/  HMMA.16816.F32.BF16 R160, R144.reuse, R34, R160 ;  /* 0x0000002290a0723c */ /* 0x040fe200000418a0 */
[----:B------:R-:W-:Y:S01]  /*4d40*/  FSEL R20, R21, -INF , !P0 ;  /* 0xff80000015147808 */ /* 0x000fe20004000000 */
[----:B------:R-:W-:Y:S01]  /*4d50*/  VIADD R21, R11, 0x21 ;  /* 0x000000210b157836 */ /* 0x000fe20000000000 */
[C---:B------:R-:W-:Y:S02]  /*4d60*/  ISETP.GE.AND P5, PT, R5.reuse, R2, PT ;  /* 0x000000020500720c */ /* 0x040fe40003fa6270 */
[----:B------:R-:W-:Y:S01]  /*4d70*/  ISETP.GE.AND P4, PT, R5, R0, PT ;  /* 0x000000000500720c */ /* 0x000fe20003f86270 */
[----:B------:R-:W-:Y:S01]  /*4d80*/  HMMA.16816.F32.BF16 R156, R144, R140, R156 ;  /* 0x0000008c909c723c */ /* 0x000fe2000004189c */
[----:B------:R-:W-:Y:S01]  /*4d90*/  ISETP.GE.AND P3, PT, R7, R2, PT ;  /* 0x000000020700720c */ /* 0x000fe20003f66270 */
[----:B------:R-:W-:Y:S01]  /*4da0*/  VIADD R35, R11, 0x20 ;  /* 0x000000200b237836 */ /* 0x000fe20000000000 */
[----:B------:R-:W-:-:S02]  /*4db0*/  ISETP.GE.AND P0, PT, R7, R0, PT ;  /* 0x000000000700720c */ /* 0x000fc40003f06270 */
[----:B------:R-:W1:Y:S01]  /*4dc0*/  LDSM.16.M88.4 R4, [R188+0x5800] ;  /* 0x00580000bc04783b */ /* 0x000e620000000200 */
[----:B------:R-:W-:Y:S01]  /*4dd0*/  FSEL R24, R17, -INF , !P3 ;  /* 0xff80000011187808 */ /* 0x000fe20005800000 */
[----:B------:R-:W-:Y:S01]  /*4de0*/  HMMA.16816.F32.BF16 R152, R144, R142, R152 ;  /* 0x0000008e9098723c */ /* 0x000fe20000041898 */
[C---:B------:R-:W-:Y:S01]  /*4df0*/  ISETP.GE.AND P3, PT, R11.reuse, R2, PT ;  /* 0x000000020b00720c */ /* 0x040fe20003f66270 */
[----:B------:R-:W-:Y:S01]  /*4e00*/  VIADD R17, R11, 0x29 ;  /* 0x000000290b117836 */ /* 0x000fe20000000000 */
[----:B------:R-:W-:Y:S01]  /*4e10*/  FSEL R25, R23, -INF , !P2 ;  /* 0xff80000017197808 */ /* 0x000fe20005000000 */
[----:B------:R-:W-:-:S04]  /*4e20*/  DEPBAR.LE SB0, 0x0 ;  /* 0x000080000000791a */ /* 0x000fc80000000000 */
[----:B------:R-:W-:Y:S02]  /*4e30*/  FSEL R28, R28, -INF , !P3 ;  /* 0xff8000001c1c7808 */ /* 0x000fe40005800000 */
[----:B------:R-:W-:Y:S01]  /*4e40*/  FSEL R22, R16, -INF , !P5 ;  /* 0xff80000010167808 */ /* 0x000fe20006800000 */
[----:B------:R-:W-:Y:S01]  /*4e50*/  HMMA.16816.F32.BF16 R160, R12, R138, R160 ;  /* 0x0000008a0ca0723c */ /* 0x000fe200000418a0 */
[----:B------:R-:W-:Y:S01]  /*4e60*/  FSEL R23, R18, -INF , !P4 ;  /* 0xff80000012177808 */ /* 0x000fe20006000000 */
[----:B------:R-:W-:Y:S01]  /*4e70*/  BAR.SYNC.DEFER_BLOCKING 0x0 ;  /* 0x0000000000007b1d */ /* 0x000fe20000010000 */
[C---:B------:R-:W-:Y:S02]  /*4e80*/  ISETP.GE.AND P5, PT, R21.reuse, R2, PT ;  /* 0x000000021500720c */ /* 0x040fe40003fa6270 */
[----:B------:R-:W-:Y:S02]  /*4e90*/  ISETP.GE.AND P4, PT, R21, R0, PT ;  /* 0x000000001500720c */ /* 0x000fe40003f86270 */
[----:B------:R-:W-:-:S02]  /*4ea0*/  FSEL R21, R19, -INF , !P0 ;  /* 0xff80000013157808 */ /* 0x000fc40004000000 */
[----:B------:R-:W-:Y:S01]  /*4eb0*/  FSEL R32, R29, -INF , !P6 ;  /* 0xff8000001d207808 */ /* 0x000fe20007000000 */
[----:B------:R-:W-:Y:S01]  /*4ec0*/  VIADD R29, R11, 0x28 ;  /* 0x000000280b1d7836 */ /* 0x000fe20000000000 */
[----:B------:R-:W-:Y:S02]  /*4ed0*/  FMNMX.FTZ R19, R132, R28, !PT ;  /* 0x0000001c84137209 */ /* 0x000fe40007810000 */
[C---:B------:R-:W-:Y:S02]  /*4ee0*/  ISETP.GE.AND P6, PT, R35.reuse, R2, PT ;  /* 0x000000022300720c */ /* 0x040fe40003fc6270 */
[----:B------:R-:W-:Y:S02]  /*4ef0*/  FMNMX.FTZ R19, R32, R19, !PT ;  /* 0x0000001320137209 */ /* 0x000fe40007810000 */
[----:B------:R-:W-:Y:S02]  /*4f00*/  ISETP.GE.AND P2, PT, R35, R0, PT ;  /* 0x000000002300720c */ /* 0x000fe40003f46270 */
[----:B------:R-:W-:-:S02]  /*4f10*/  FMNMX.FTZ R19, R8, R19, !PT ;  /* 0x0000001308137209 */ /* 0x000fc40007810000 */
[----:B------:R-:W-:Y:S02]  /*4f20*/  FSEL R172, R164, -INF , !P6 ;  /* 0xff800000a4ac7808 */ /* 0x000fe40007000000 */
[----:B------:R-:W-:Y:S02]  /*4f30*/  FSEL R175, R166, -INF , !P2 ;  /* 0xff800000a6af7808 */ /* 0x000fe40005000000 */
[C---:B------:R-:W-:Y:S02]  /*4f40*/  ISETP.GE.AND P0, PT, R29.reuse, R2, PT ;  /* 0x000000021d00720c */ /* 0x040fe40003f06270 */
[----:B------:R-:W-:Y:S01]  /*4f50*/  ISETP.GE.AND P3, PT, R29, R0, PT ;  /* 0x000000001d00720c */ /* 0x000fe20003f66270 */
[C---:B-1----:R-:W-:Y:S01]  /*4f60*/  HMMA.16816.F32.BF16 R156, R12.reuse, R4, R156 ;  /* 0x000000040c9c723c */ /* 0x042fe2000004189c */
[C---:B------:R-:W-:Y:S02]  /*4f70*/  ISETP.GE.AND P6, PT, R17.reuse, R2, PT ;  /* 0x000000021100720c */ /* 0x040fe40003fc6270 */
[-C--:B------:R-:W-:Y:S01]  /*4f80*/  ISETP.GE.AND P2, PT, R17, R0.reuse, PT ;  /* 0x000000001100720c */ /* 0x080fe20003f46270 */
[----:B------:R-:W-:Y:S01]  /*4f90*/  VIADD R17, R11, 0x30 ;  /* 0x000000300b117836 */ /* 0x000fe20000000000 */
[----:B------:R-:W-:Y:S01]  /*4fa0*/  FMNMX.FTZ R29, R10, R19, !PT ;  /* 0x000000130a1d7209 */ /* 0x000fe20007810000 */
[----:B------:R-:W-:Y:S01]  /*4fb0*/  HMMA.16816.F32.BF16 R152, R12, R6, R152 ;  /* 0x000000060c98723c */ /* 0x000fe20000041898 */
[----:B------:R-:W-:Y:S01]  /*4fc0*/  FSEL R173, R167, -INF , !P4 ;  /* 0xff800000a7ad7808 */ /* 0x000fe20006000000 */
[C---:B------:R-:W-:Y:S01]  /*4fd0*/  VIADD R19, R11.reuse, 0x31 ;  /* 0x000000310b137836 */ /* 0x040fe20000000000 */
[----:B------:R-:W-:-:S02]  /*4fe0*/  ISETP.GE.AND P4, PT, R11, R0, PT ;  /* 0x000000000b00720c */ /* 0x000fc40003f86270 */
[----:B------:R-:W-:Y:S02]  /*4ff0*/  FSEL R136, R165, -INF , !P5 ;  /* 0xff800000a5887808 */ /* 0x000fe40006800000 */
[----:B------:R-:W-:Y:S02]  /*5000*/  FSEL R31, R31, -INF , !P1 ;  /* 0xff8000001f1f7808 */ /* 0x000fe40004800000 */
[----:B------:R-:W-:Y:S02]  /*5010*/  FMNMX.FTZ R29, R26, R29, !PT ;  /* 0x0000001d1a1d7209 */ /* 0x000fe40007810000 */
[C---:B------:R-:W-:Y:S02]  /*5020*/  ISETP.GE.AND P5, PT, R17.reuse, R2, PT ;  /* 0x000000021100720c */ /* 0x040fe40003fa6270 */
[----:B------:R-:W-:Y:S02]  /*5030*/  ISETP.GE.AND P1, PT, R17, R0, PT ;  /* 0x000000001100720c */ /* 0x000fe40003f26270 */
[----:B------:R-:W-:-:S02]  /*5040*/  FSEL R17, R30, -INF , !P4 ;  /* 0xff8000001e117808 */ /* 0x000fc40006000000 */
[----:B------:R-:W-:Y:S02]  /*5050*/  FMNMX.FTZ R5, R20, R29, !PT ;  /* 0x0000001d14057209 */ /* 0x000fe40007810000 */
[----:B------:R-:W-:Y:S02]  /*5060*/  FMNMX.FTZ R4, R3, R17, !PT ;  /* 0x0000001103047209 */ /* 0x000fe40007810000 */
[----:B------:R-:W-:Y:S02]  /*5070*/  FMNMX.FTZ R5, R22, R5, !PT ;  /* 0x0000000516057209 */ /* 0x000fe40007810000 */
[----:B------:R-:W-:Y:S02]  /*5080*/  FMNMX.FTZ R4, R31, R4, !PT ;  /* 0x000000041f047209 */ /* 0x000fe40007810000 */
[----:B------:R-:W-:Y:S02]  /*5090*/  FMNMX.FTZ R5, R24, R5, !PT ;  /* 0x0000000518057209 */ /* 0x000fe40007810000 */
[----:B------:R-:W-:-:S02]  /*50a0*/  FMNMX.FTZ R4, R9, R4, !PT ;  /* 0x0000000409047209 */ /* 0x000fc40007810000 */
[----:B------:R-:W-:Y:S02]  /*50b0*/  FMNMX.FTZ R5, R172, R5, !PT ;  /* 0x00000005ac057209 */ /* 0x000fe40007810000 */
[----:B------:R-:W-:Y:S02]  /*50c0*/  FMNMX.FTZ R4, R33, R4, !PT ;  /* 0x0000000421047209 */ /* 0x000fe40007810000 */
[----:B------:R-:W-:Y:S01]  /*50d0*/  FMNMX.FTZ R7, R136, R5, !PT ;  /* 0x0000000588077209 */ /* 0x000fe20007810000 */
[C---:B------:R-:W-:Y:S01]  /*50e0*/  VIADD R5, R11.reuse, 0x38 ;  /* 0x000000380b057836 */ /* 0x040fe20000000000 */
[----:B------:R-:W-:Y:S01]  /*50f0*/  FSEL R138, R160, -INF , !P0 ;  /* 0xff800000a08a7808 */ /* 0x000fe20004000000 */
[----:B------:R-:W-:Y:S01]  /*5100*/  VIADD R11, R11, 0x39 ;  /* 0x000000390b0b7836 */ /* 0x000fe20000000000 */
[----:B------:R-:W-:Y:S02]  /*5110*/  FMNMX.FTZ R4, R27, R4, !PT ;  /* 0x000000041b047209 */ /* 0x000fe40007810000 */
[----:B------:R-:W-:-:S02]  /*5120*/  FSEL R147, R163, -INF , !P2 ;  /* 0xff800000a3937808 */ /* 0x000fc40005000000 */
[----:B------:R-:W-:Y:S02]  /*5130*/  FSEL R174, R161, -INF , !P6 ;  /* 0xff800000a1ae7808 */ /* 0x000fe40007000000 */
[----:B------:R-:W-:Y:S02]  /*5140*/  FMNMX.FTZ R4, R25, R4, !PT ;  /* 0x0000000419047209 */ /* 0x000fe40007810000 */
[----:B------:R-:W-:Y:S02]  /*5150*/  FMNMX.FTZ R7, R138, R7, !PT ;  /* 0x000000078a077209 */ /* 0x000fe40007810000 */
[-C--:B------:R-:W-:Y:S02]  /*5160*/  ISETP.GE.AND P2, PT, R5, R2.reuse, PT ;  /* 0x000000020500720c */ /* 0x080fe40003f46270 */
        /* <DEDUP_REMOVED lines=9> */
[----:B------:R-:W-:Y:S02]  /*5200*/  FSEL R177, R162, -INF , !P3 ;  /* 0xff800000a2b17808 */ /* 0x000fe40005800000 */
[----:B------:R-:W-:Y:S02]  /*5210*/  ISETP.GE.AND P3, PT, R11, R2, PT ;  /* 0x000000020b00720c */ /* 0x000fe40003f66270 */
[----:B------:R-:W-:Y:S02]  /*5220*/  FMNMX.FTZ R12, R175, R12, !PT ;  /* 0x0000000caf0c7209 */ /* 0x000fe40007810000 */
[----:B------:R-:W-:Y:S02]  /*5230*/  FMNMX.FTZ R7, R144, R7, !PT ;  /* 0x0000000790077209 */ /* 0x000fe40007810000 */
[----:B------:R-:W-:-:S02]  /*5240*/  FSEL R140, R153, -INF , !P3 ;  /* 0xff800000998c7808 */ /* 0x000fc40005800000 */
[----:B------:R-:W-:Y:S02]  /*5250*/  FMNMX.FTZ R12, R173, R12, !PT ;  /* 0x0000000cad0c7209 */ /* 0x000fe40007810000 */
[----:B------:R-:W-:Y:S02]  /*5260*/  FMNMX.FTZ R7, R142, R7, !PT ;  /* 0x000000078e077209 */ /* 0x000fe40007810000 */
[----:B------:R-:W-:Y:S02]  /*5270*/  ISETP.GE.AND P0, PT, R19, R0, PT ;  /* 0x000000001300720c */ /* 0x000fe40003f06270 */
[----:B------:R-:W-:Y:S02]  /*5280*/  FSEL R143, R158, -INF , !P1 ;  /* 0xff8000009e8f7808 */ /* 0x000fe40004800000 */
[----:B------:R-:W-:Y:S02]  /*5290*/  FMNMX.FTZ R12, R177, R12, !PT ;  /* 0x0000000cb10c7209 */ /* 0x000fe40007810000 */
[----:B------:R-:W-:Y:S01]  /*52a0*/  FMNMX.FTZ R7, R140, R7, !PT ;  /* 0x000000078c077209 */ /* 0x000fe20007810000 */
[----:B------:R-:W-:Y:S06]  /*52b0*/  @!P2 BRA `(.L_x_7) ;  /* 0x000000000068a947 */ /* 0x000fec0003800000 */
[----:B------:R-:W-:-:S04]  /*52c0*/  UIADD3 UR5, UR18, -0x3, URZ ;  /* 0xfffffffd12057890 */ /* 0x000fc8000fffe03f */
[----:B------:R-:W-:Y:S02]  /*52d0*/  USHF.R.S32.HI UR4, URZ, 0x1f, UR5 ;  /* 0x0000001f3f047899 */ /* 0x000fe40008011405 */
[----:B------:R-:W-:Y:S02]  /*52e0*/  UIMAD.WIDE.U32 UR24, UR5, UR12, URZ ;  /* 0x0000000c051872a5 */ /* 0x000fe4000f8e003f */
[----:B------:R-:W-:-:S04]  /*52f0*/  UIMAD UR4, UR4, UR12, URZ ;  /* 0x0000000c040472a4 */ /* 0x000fc8000f8e023f */
[----:B------:R-:W-:Y:S01]  /*5300*/  UIMAD UR4, UR5, UR13, UR4 ;  /* 0x0000000d050472a4 */ /* 0x000fe2000f8e0204 */
[----:B------:R-:W-:Y:S02]  /*5310*/  IMAD.U32 R13, RZ, RZ, UR24 ;  /* 0x00000018ff0d7e24 */ /* 0x000fe4000f8e00ff */
[----:B------:R-:W-:Y:S01]  /*5320*/  IMAD.U32 R4, RZ, RZ, UR24 ;  /* 0x00000018ff047e24 */ /* 0x000fe2000f8e00ff */
[----:B------:R-:W-:Y:S02]  /*5330*/  UIADD3 UR4, UR25, UR4, URZ ;  /* 0x0000000419047290 */ /* 0x000fe4000fffe03f */
[----:B------:R-:W-:-:S04]  /*5340*/  LEA R6, P1, R13, R204, 0x6 ;  /* 0x000000cc0d067211 */ /* 0x000fc800078230ff */
[----:B------:R-:W-:Y:S01]  /*5350*/  IMAD.U32 R13, RZ, RZ, UR4 ;  /* 0x00000004ff0d7e24 */ /* 0x000fe2000f8e00ff */
[----:B------:R-:W-:Y:S02]  /*5360*/  ULDC.64 UR4, c[0x0][0x218] ;  /* 0x0000860000047ab9 */ /* 0x000fe40000000a00 */
[----:B------:R-:W-:Y:S02]  /*5370*/  LEA R14, P2, R6, UR4, 0x1 ;  /* 0x00000004060e7c11 */ /* 0x000fe4000f8408ff */
[----:B------:R-:W-:Y:S02]  /*5380*/  LEA.HI.X R13, R4, R209, R13, 0x6, P1 ;  /* 0x000000d1040d7211 */ /* 0x000fe400008f340d */
[----:B------:R-:W-:Y:S02]  /*5390*/  IADD3 R18, P1, R14, UR22, RZ ;  /* 0x000000160e127c10 */ /* 0x000fe4000ff3e0ff */
[----:B------:R-:W-:-:S04]  /*53a0*/  LEA.HI.X R15, R6, UR5, R13, 0x1, P2 ;  /* 0x00000005060f7c11 */ /* 0x000fc800090f0c0d */
[----:B------:R-:W-:Y:S01]  /*53b0*/  IADD3.X R19, R15, UR19, RZ, P1, !PT ;  /* 0x000000130f137c10 */ /* 0x000fe20008ffe4ff */
[----:B------:R-:W-:Y:S01]  /*53c0*/  @!PT LDS RZ, [RZ] ;  /* 0x00000000fffff984 */ /* 0x000fe20000000800 */
[----:B------:R-:W-:Y:S01]  /*53d0*/  @!PT LDS RZ, [RZ] ;  /* 0x00000000fffff984 */ /* 0x000fe20000000800 */
[----:B------:R-:W-:Y:S01]  /*53e0*/  @!PT LDS RZ, [RZ] ;  /* 0x00000000fffff984 */ /* 0x000fe20000000800 */
[----:B------:R1:W-:Y:S04]  /*53f0*/  LDGSTS.E.BYPASS.LTC128B.128 [R203+0xc000], desc[UR20][R14.64] ;  /* 0x0c0000000ecb7fae */ /* 0x0003e8000b901d54 */
[----:B------:R1:W-:Y:S04]  /*5400*/  LDGSTS.E.BYPASS.LTC128B.128 [R203+0xe000], desc[UR20][R14.64+0x80] ;  /* 0x0e0000800ecb7fae */ /* 0x0003e8000b901d54 */
[----:B------:R1:W-:Y:S04]  /*5410*/  LDGSTS.E.BYPASS.LTC128B.128 [R203+0x10000], desc[UR20][R14.64+0x100] ;  /* 0x100001000ecb7fae */ /* 0x0003e8000b901d54 */
[----:B------:R1:W-:Y:S04]  /*5420*/  LDGSTS.E.BYPASS.LTC128B.128 [R203+0xd000], desc[UR20][R18.64] ;  /* 0x0d00000012cb7fae */ /* 0x0003e8000b901d54 */
[----:B------:R1:W-:Y:S04]  /*5430*/  LDGSTS.E.BYPASS.LTC128B.128 [R203+0xf000], desc[UR20][R18.64+0x80] ;  /* 0x0f00008012cb7fae */ /* 0x0003e8000b901d54 */
[----:B------:R1:W-:Y:S04]  /*5440*/  LDGSTS.E.BYPASS.LTC128B.128 [R203+0x11000], desc[UR20][R18.64+0x100] ;  /* 0x1100010012cb7fae */ /* 0x0003e8000b901d54 */
[----:B------:R-:W0:Y:S02]  /*5450*/  LDGDEPBAR ;  /* 0x00000000000079af */ /* 0x000e240000000000 */
.L_x_7:
[----:B------:R-:W-:Y:S01]  /*5460*/  FMNMX.FTZ R12, R147, R12, !PT ;  /* 0x0000000c930c7209 */ /* 0x000fe20007810000 */
[----:B------:R-:W2:Y:S01]  /*5470*/  SHFL.BFLY PT, R4, R7, 0x2, 0x1f ;  /* 0x0c401f0007047f89 */ /* 0x000ea200000e0000 */
[----:B------:R-:W-:Y:S01]  /*5480*/  ISETP.GE.AND P1, PT, R5, R0, PT ;  /* 0x000000000500720c */ /* 0x000fe20003f26270 */
[----:B------:R-:W-:Y:S01]  /*5490*/  UISETP.GE.AND UP0, UPT, UR18, 0x3, UPT ;  /* 0x000000031200788c */ /* 0x000fe2000bf06270 */
[----:B------:R-:W-:Y:S02]  /*54a0*/  FSEL R141, R159, -INF , !P0 ;  /* 0xff8000009f8d7808 */ /* 0x000fe40004000000 */
[----:B------:R-:W-:Y:S02]  /*54b0*/  FMNMX.FTZ R12, R143, R12, !PT ;  /* 0x0000000c8f0c7209 */ /* 0x000fe40007810000 */
[----:B------:R-:W-:Y:S02]  /*54c0*/  ISETP.GE.AND P0, PT, R11, R0, PT ;  /* 0x000000000b00720c */ /* 0x000fe40003f06270 */
[----:B------:R-:W-:-:S02]  /*54d0*/  FSEL R163, R154, -INF , !P1 ;  /* 0xff8000009aa37808 */ /* 0x000fc40004800000 */
[----:B------:R-:W-:Y:S02]  /*54e0*/  FMNMX.FTZ R12, R141, R12, !PT ;  /* 0x0000000c8d0c7209 */ /* 0x000fe40007810000 */
[----:B------:R-:W-:Y:S02]  /*54f0*/  FSEL R161, R155, -INF , !P0 ;  /* 0xff8000009ba17808 */ /* 0x000fe40004000000 */
[----:B------:R-:W-:Y:S02]  /*5500*/  FMNMX.FTZ R6, R163, R12, !PT ;  /* 0x0000000ca3067209 */ /* 0x000fe40007810000 */
[----:B-1----:R-:W-:Y:S02]  /*5510*/  LDSM.16.MT88.4 R12, [R193+0x12000] ;  /* 0x01200000c10c783b */ /* 0x002fe40000004200 */
[----:B------:R-:W-:-:S05]  /*5520*/  FMNMX.FTZ R6, R161, R6, !PT ;  /* 0x00000006a1067209 */ /* 0x000fca0007810000 */
[----:B------:R-:W1:Y:S01]  /*5530*/  SHFL.BFLY PT, R5, R6, 0x2, 0x1f ;  /* 0x0c401f0006057f89 */ /* 0x000e6200000e0000 */
[----:B--2---:R-:W-:-:S05]  /*5540*/  FMNMX.FTZ R7, R7, R4, !PT ;  /* 0x0000000407077209 */ /* 0x004fca0007810000 */
[----:B------:R-:W2:Y:S01]  /*5550*/  SHFL.BFLY PT, R210, R7, 0x1, 0x1f ;  /* 0x0c201f0007d27f89 */ /* 0x000ea200000e0000 */
[----:B-1----:R-:W-:-:S05]  /*5560*/  FMNMX.FTZ R4, R6, R5, !PT ;  /* 0x0000000506047209 */ /* 0x002fca0007810000 */
[----:B------:R-:W1:Y:S01]  /*5570*/  SHFL.BFLY PT, R151, R4, 0x1, 0x1f ;  /* 0x0c201f0004977f89 */ /* 0x000e6200000e0000 */
[----:B--2---:R-:W-:-:S04]  /*5580*/  FMNMX.FTZ R210, R7, R210, !PT ;  /* 0x000000d207d27209 */ /* 0x004fc80007810000 */
[C---:B------:R-:W-:Y:S01]  /*5590*/  FSETP.NEU.FTZ.AND P1, PT, R210.reuse, -INF , PT ;  /* 0xff800000d200780b */ /* 0x040fe20003f3d000 */
[----:B------:R-:W-:-:S03]  /*55a0*/  FMUL.FTZ R145, R210, UR8 ;  /* 0x00000008d2917c20 */ /* 0x000fc60008410000 */
[----:B------:R-:W-:Y:S02]  /*55b0*/  FSEL R5, R210, RZ, P1 ;  /* 0x000000ffd2057208 */ /* 0x000fe40000800000 */
[----:B------:R-:W-:-:S05]  /*55c0*/  FSEL R145, R145, RZ, P1 ;  /* 0x000000ff91917208 */ /* 0x000fca0000800000 */
[--C-:B------:R-:W-:Y:S01]  /*55d0*/  FFMA.FTZ R158, R28, UR8, -R145.reuse ;  /* 0x000000081c9e7c23 */ /* 0x100fe20008010891 */
[--C-:B------:R-:W-:Y:S01]  /*55e0*/  FFMA.FTZ R157, R32, UR8, -R145.reuse ;  /* 0x00000008209d7c23 */ /* 0x100fe20008010891 */
[--C-:B------:R-:W-:Y:S01]  /*55f0*/  FFMA.FTZ R156, R8, UR8, -R145.reuse ;  /* 0x00000008089c7c23 */ /* 0x100fe20008010891 */
[--C-:B------:R-:W-:Y:S01]  /*5600*/  FFMA.FTZ R155, R10, UR8, -R145.reuse ;  /* 0x000000080a9b7c23 */ /* 0x100fe20008010891 */
[--C-:B------:R-:W-:Y:S01]  /*5610*/  FFMA.FTZ R164, R26, UR8, -R145.reuse ;  /* 0x000000081aa47c23 */ /* 0x100fe20008010891 */
[--C-:B------:R-:W-:Y:S01]  /*5620*/  FFMA.FTZ R166, R24, UR8, -R145.reuse ;  /* 0x0000000818a67c23 */ /* 0x100fe20008010891 */
[----:B------:R-:W-:Y:S01]  /*5630*/  MUFU.EX2 R158, R158 ;  /* 0x0000009e009e7308 */ /* 0x000fe20000000800 */
[----:B------:R-:W-:Y:S01]  /*5640*/  FFMA.FTZ R167, R20, UR8, -R145 ;  /* 0x0000000814a77c23 */ /* 0x000fe20008010891 */
[----:B-1----:R-:W-:Y:S01]  /*5650*/  FMNMX.FTZ R151, R4, R151, !PT ;  /* 0x0000009704977209 */ /* 0x002fe20007810000 */
[----:B------:R-:W-:Y:S01]  /*5660*/  FADD.FTZ R4, R132, -R5 ;  /* 0x8000000584047221 */ /* 0x000fe20000010000 */
[--C-:B------:R-:W-:Y:S01]  /*5670*/  FFMA.FTZ R165, R22, UR8, -R145.reuse ;  /* 0x0000000816a57c23 */ /* 0x100fe20008010891 */
[--C-:B------:R-:W-:Y:S01]  /*5680*/  FFMA.FTZ R179, R136, UR8, -R145.reuse ;  /* 0x0000000888b37c23 */ /* 0x100fe20008010891 */
[C---:B------:R-:W-:Y:S01]  /*5690*/  FSETP.NEU.FTZ.AND P0, PT, R151.reuse, -INF , PT ;  /* 0xff8000009700780b */ /* 0x040fe20003f1d000 */
[C---:B------:R-:W-:Y:S01]  /*56a0*/  FMUL.FTZ R162, R151.reuse, UR8 ;  /* 0x0000000897a27c20 */ /* 0x040fe20008410000 */
[----:B------:R-:W-:Y:S01]  /*56b0*/  FMUL.FTZ R160, R4, UR8 ;  /* 0x0000000804a07c20 */ /* 0x000fe20008410000 */
[----:B------:R-:W1:Y:S01]  /*56c0*/  MUFU.EX2 R157, R157 ;  /* 0x0000009d009d7308 */ /* 0x000e620000000800 */
[----:B------:R-:W-:Y:S01]  /*56d0*/  FSEL R6, R151, RZ, P0 ;  /* 0x000000ff97067208 */ /* 0x000fe20000000000 */
[--C-:B------:R-:W-:Y:S01]  /*56e0*/  FFMA.FTZ R176, R138, UR8, -R145.reuse ;  /* 0x000000088ab07c23 */ /* 0x100fe20008010891 */
[----:B------:R-:W-:Y:S01]  /*56f0*/  FSEL R162, R162, RZ, P0 ;  /* 0x000000ffa2a27208 */ /* 0x000fe20000000000 */
[----:B------:R-:W-:Y:S01]  /*5700*/  LDSM.16.MT88.4 R132, [R196+0x12800] ;  /* 0x01280000c484783b */ /* 0x000fe20000004200 */
[--C-:B------:R-:W-:Y:S01]  /*5710*/  FFMA.FTZ R215, R174, UR8, -R145.reuse ;  /* 0x00000008aed77c23 */ /* 0x100fe20008010891 */
[----:B------:R-:W-:Y:S01]  /*5720*/  FADD.FTZ R6, R3, -R6 ;  /* 0x8000000603067221 */ /* 0x000fe20000010000 */
[--C-:B------:R-:W-:Y:S01]  /*5730*/  FFMA.FTZ R172, R172, UR8, -R145.reuse ;  /* 0x00000008acac7c23 */ /* 0x100fe20008010891 */
[--C-:B------:R-:W-:Y:S01]  /*5740*/  FFMA.FTZ R154, R17, UR8, -R162.reuse ;  /* 0x00000008119a7c23 */ /* 0x100fe200080108a2 */
[--C-:B------:R-:W-:Y:S01]  /*5750*/  FFMA.FTZ R153, R31, UR8, -R162.reuse ;  /* 0x000000081f997c23 */ /* 0x100fe200080108a2 */
[----:B------:R-:W2:Y:S01]  /*5760*/  LDSM.16.MT88.4 R16, [R196+0x12000] ;  /* 0x01200000c410783b */ /* 0x000ea20000004200 */
[--C-:B------:R-:W-:Y:S01]  /*5770*/  FFMA.FTZ R152, R9, UR8, -R162.reuse ;  /* 0x0000000809987c23 */ /* 0x100fe200080108a2 */
[--C-:B------:R-:W-:Y:S01]  /*5780*/  FFMA.FTZ R159, R33, UR8, -R162.reuse ;  /* 0x00000008219f7c23 */ /* 0x100fe200080108a2 */
[----:B------:R-:W-:Y:S01]  /*5790*/  FMUL.FTZ R3, R6, UR8 ;  /* 0x0000000806037c20 */ /* 0x000fe20008410000 */
[----:B------:R-:W-:Y:S01]  /*57a0*/  MUFU.EX2 R156, R156 ;  /* 0x0000009c009c7308 */ /* 0x000fe20000000800 */
[----:B------:R-:W3:Y:S01]  /*57b0*/  LDSM.16.MT88.4 R8, [R194+0x12000] ;  /* 0x01200000c208783b */ /* 0x000ee20000004200 */
[--C-:B------:R-:W-:Y:S01]  /*57c0*/  FFMA.FTZ R168, R27, UR8, -R162.reuse ;  /* 0x000000081ba87c23 */ /* 0x100fe200080108a2 */
[----:B-1----:R-:W-:Y:S01]  /*57d0*/  F2FP.BF16.F32.PACK_AB R4, R157, R158 ;  /* 0x0000009e9d04723e */ /* 0x002fe200000010ff */
[--C-:B------:R-:W-:Y:S01]  /*57e0*/  FFMA.FTZ R171, R25, UR8, -R162.reuse ;  /* 0x0000000819ab7c23 */ /* 0x100fe200080108a2 */
[--C-:B------:R-:W-:Y:S01]  /*57f0*/  FFMA.FTZ R169, R23, UR8, -R162.reuse ;  /* 0x0000000817a97c23 */ /* 0x100fe200080108a2 */
[----:B------:R-:W-:Y:S01]  /*5800*/  LDSM.16.MT88.4 R24, [R193+0x12800] ;  /* 0x01280000c118783b */ /* 0x000fe20000004200 */
[--C-:B------:R-:W-:Y:S01]  /*5810*/  FFMA.FTZ R170, R21, UR8, -R162.reuse ;  /* 0x0000000815aa7c23 */ /* 0x100fe200080108a2 */
[----:B------:R-:W1:Y:S01]  /*5820*/  MUFU.EX2 R155, R155 ;  /* 0x0000009b009b7308 */ /* 0x000e620000000800 */
[--C-:B------:R-:W-:Y:S01]  /*5830*/  FFMA.FTZ R174, R175, UR8, -R162.reuse ;  /* 0x00000008afae7c23 */ /* 0x100fe200080108a2 */
[----:B------:R-:W-:Y:S01]  /*5840*/  LDSM.16.MT88.4 R32, [R194+0x12800] ;  /* 0x01280000c220783b */ /* 0x000fe20000004200 */
[--C-:B------:R-:W-:Y:S01]  /*5850*/  FFMA.FTZ R173, R173, UR8, -R162.reuse ;  /* 0x00000008adad7c23 */ /* 0x100fe200080108a2 */
[--C-:B------:R-:W-:Y:S01]  /*5860*/  FFMA.FTZ R175, R177, UR8, -R162.reuse ;  /* 0x00000008b1af7c23 */ /* 0x100fe200080108a2 */
[--C-:B------:R-:W-:Y:S01]  /*5870*/  FFMA.FTZ R178, R147, UR8, -R162.reuse ;  /* 0x0000000893b27c23 */ /* 0x100fe200080108a2 */
[----:B------:R-:W-:Y:S01]  /*5880*/  LDSM.16.MT88.4 R28, [R192+0x12800] ;  /* 0x01280000c01c783b */ /* 0x000fe20000004200 */
[--C-:B------:R-:W-:Y:S01]  /*5890*/  FFMA.FTZ R177, R146, UR8, -R145.reuse ;  /* 0x0000000892b17c23 */ /* 0x100fe20008010891 */
[----:B------:R-:W-:Y:S01]  /*58a0*/  MUFU.EX2 R154, R154 ;  /* 0x0000009a009a7308 */ /* 0x000fe20000000800 */
[--C-:B------:R-:W-:Y:S01]  /*58b0*/  FFMA.FTZ R212, R144, UR8, -R145.reuse ;  /* 0x0000000890d47c23 */ /* 0x100fe20008010891 */
[----:B------:R-:W-:Y:S01]  /*58c0*/  LDSM.16.MT88.4 R20, [R196+0x14800] ;  /* 0x01480000c414783b */ /* 0x000fe20000004200 */
[--C-:B------:R-:W-:Y:S01]  /*58d0*/  FFMA.FTZ R214, R142, UR8, -R145.reuse ;  /* 0x000000088ed67c23 */ /* 0x100fe20008010891 */
[----:B------:R-:W-:Y:S01]  /*58e0*/  FFMA.FTZ R217, R140, UR8, -R145 ;  /* 0x000000088cd97c23 */ /* 0x000fe20008010891 */
[--C-:B------:R-:W-:Y:S01]  /*58f0*/  FFMA.FTZ R216, R143, UR8, -R162.reuse ;  /* 0x000000088fd87c23 */ /* 0x100fe200080108a2 */
[----:B------:R-:W-:Y:S01]  /*5900*/  LDSM.16.MT88.4 R136, [R192+0x16800] ;  /* 0x01680000c088783b */ /* 0x000fe20000004200 */
[--C-:B------:R-:W-:Y:S01]  /*5910*/  FFMA.FTZ R219, R141, UR8, -R162.reuse ;  /* 0x000000088ddb7c23 */ /* 0x100fe200080108a2 */
[----:B------:R-:W4:Y:S01]  /*5920*/  MUFU.EX2 R153, R153 ;  /* 0x0000009900997308 */ /* 0x000f220000000800 */
[----:B-1----:R-:W-:Y:S01]  /*5930*/  F2FP.BF16.F32.PACK_AB R6, R155, R156 ;  /* 0x0000009c9b06723e */ /* 0x002fe200000010ff */
[----:B------:R-:W-:Y:S01]  /*5940*/  LDSM.16.MT88.4 R144, [R192+0x17000] ;  /* 0x01700000c090783b */ /* 0x000fe20000004200 */
[--C-:B------:R-:W-:Y:S01]  /*5950*/  FFMA.FTZ R163, R163, UR8, -R162.reuse ;  /* 0x00000008a3a37c23 */ /* 0x100fe200080108a2 */
[----:B------:R-:W-:Y:S01]  /*5960*/  FFMA.FTZ R162, R161, UR8, -R162 ;  /* 0x00000008a1a27c23 */ /* 0x000fe200080108a2 */
[----:B------:R-:W-:Y:S01]  /*5970*/  PLOP3.LUT P0, PT, PT, PT, UP0, 0x80, 0x0 ;  /* 0x000000000000781c */ /* 0x000fe20003f0f008 */
[----:B------:R-:W-:Y:S02]  /*5980*/  LDSM.16.MT88.4 R140, [R196+0x13800] ;  /* 0x01380000c48c783b */ /* 0x000fe40000004200 */
[----:B------:R-:W-:Y:S08]  /*5990*/  MUFU.EX2 R152, R152 ;  /* 0x0000009800987308 */ /* 0x000ff00000000800 */
[----:B------:R-:W1:Y:S01]  /*59a0*/  MUFU.EX2 R159, R159 ;  /* 0x0000009f009f7308 */ /* 0x000e620000000800 */
[----:B----4-:R-:W-:-:S07]  /*59b0*/  F2FP.BF16.F32.PACK_AB R5, R153, R154 ;  /* 0x0000009a9905723e */ /* 0x010fce00000010ff */
[----:B------:R-:W4:Y:S08]  /*59c0*/  MUFU.EX2 R160, R160 ;  /* 0x000000a000a07308 */ /* 0x000f300000000800 */
[----:B------:R-:W5:Y:S01]  /*59d0*/  MUFU.EX2 R3, R3 ;  /* 0x0000000300037308 */ /* 0x000f620000000800 */
[----:B-1----:R-:W-:-:S07]  /*59e0*/  F2FP.BF16.F32.PACK_AB R7, R159, R152 ;  /* 0x000000989f07723e */ /* 0x002fce00000010ff */
[----:B------:R-:W-:Y:S01]  /*59f0*/  MUFU.EX2 R164, R164 ;  /* 0x000000a400a47308 */ /* 0x000fe20000000800 */
[-C--:B----4-:R-:W-:Y:S01]  /*5a00*/  FMUL.FTZ R128, R128, R160.reuse ;  /* 0x000000a080807220 */ /* 0x090fe20000410000 */
[-C--:B------:R-:W-:Y:S01]  /*5a10*/  FMUL.FTZ R129, R129, R160.reuse ;  /* 0x000000a081817220 */ /* 0x080fe20000410000 */
[-C--:B------:R-:W-:Y:S01]  /*5a20*/  FMUL.FTZ R124, R124, R160.reuse ;  /* 0x000000a07c7c7220 */ /* 0x080fe20000410000 */
[-C--:B------:R-:W-:Y:S01]  /*5a30*/  FMUL.FTZ R125, R125, R160.reuse ;  /* 0x000000a07d7d7220 */ /* 0x080fe20000410000 */
[-C--:B------:R-:W-:Y:S01]  /*5a40*/  FMUL.FTZ R36, R36, R160.reuse ;  /* 0x000000a024247220 */ /* 0x080fe20000410000 */
[-C--:B------:R-:W-:Y:S01]  /*5a50*/  FMUL.FTZ R37, R37, R160.reuse ;  /* 0x000000a025257220 */ /* 0x080fe20000410000 */
[-C--:B------:R-:W-:Y:S01]  /*5a60*/  FMUL.FTZ R40, R40, R160.reuse ;  /* 0x000000a028287220 */ /* 0x080fe20000410000 */
[-C--:B------:R-:W-:Y:S01]  /*5a70*/  FMUL.FTZ R41, R41, R160.reuse ;  /* 0x000000a029297220 */ /* 0x080fe20000410000 */
[-C--:B-----5:R-:W-:Y:S01]  /*5a80*/  FMUL.FTZ R130, R130, R3.reuse ;  /* 0x0000000382827220 */ /* 0x0a0fe20000410000 */
[-C--:B------:R-:W-:Y:S01]  /*5a90*/  FMUL.FTZ R131, R131, R3.reuse ;  /* 0x0000000383837220 */ /* 0x080fe20000410000 */
[-C--:B------:R-:W-:Y:S01]  /*5aa0*/  FMUL.FTZ R126, R126, R3.reuse ;  /* 0x000000037e7e7220 */ /* 0x080fe20000410000 */
[-C--:B------:R-:W-:Y:S01]  /*5ab0*/  FMUL.FTZ R127, R127, R3.reuse ;  /* 0x000000037f7f7220 */ /* 0x080fe20000410000 */
[-C--:B------:R-:W-:Y:S01]  /*5ac0*/  FMUL.FTZ R38, R38, R3.reuse ;  /* 0x0000000326267220 */ /* 0x080fe20000410000 */
[-C--:B------:R-:W-:Y:S01]  /*5ad0*/  FMUL.FTZ R39, R39, R3.reuse ;  /* 0x0000000327277220 */ /* 0x080fe20000410000 */
[-C--:B------:R-:W-:Y:S01]  /*5ae0*/  FMUL.FTZ R42, R42, R3.reuse ;  /* 0x000000032a2a7220 */ /* 0x080fe20000410000 */
[-C--:B------:R-:W-:Y:S01]  /*5af0*/  FMUL.FTZ R43, R43, R3.reuse ;  /* 0x000000032b2b7220 */ /* 0x080fe20000410000 */
[C---:B--2---:R-:W-:Y:S01]  /*5b00*/  HMMA.16816.F32.BF16 R128, R4.reuse, R16, R128 ;  /* 0x000000100480723c */ /* 0x044fe20000041880 */
[-C--:B------:R-:W-:Y:S01]  /*5b10*/  FMUL.FTZ R44, R44, R160.reuse ;  /* 0x000000a02c2c7220 */ /* 0x080fe20000410000 */
[-C--:B------:R-:W-:Y:S01]  /*5b20*/  FMUL.FTZ R45, R45, R160.reuse ;  /* 0x000000a02d2d7220 */ /* 0x080fe20000410000 */
[-C--:B------:R-:W-:Y:S01]  /*5b30*/  FMUL.FTZ R48, R48, R160.reuse ;  /* 0x000000a030307220 */ /* 0x080fe20000410000 */
[-C--:B------:R-:W-:Y:S01]  /*5b40*/  FMUL.FTZ R49, R49, R160.reuse ;  /* 0x000000a031317220 */ /* 0x080fe20000410000 */
[-C--:B------:R-:W-:Y:S01]  /*5b50*/  FMUL.FTZ R46, R46, R3.reuse ;  /* 0x000000032e2e7220 */ /* 0x080fe20000410000 */
[C---:B------:R-:W-:Y:S01]  /*5b60*/  HMMA.16816.F32.BF16 R124, R4.reuse, R18, R124 ;  /* 0x00000012047c723c */ /* 0x040fe2000004187c */
[----:B------:R-:W1:Y:S01]  /*5b70*/  LDSM.16.MT88.4 R16, [R192+0x12000] ;  /* 0x01200000c010783b */ /* 0x000e620000004200 */
[-C--:B------:R-:W-:Y:S01]  /*5b80*/  FMUL.FTZ R47, R47, R3.reuse ;  /* 0x000000032f2f7220 */ /* 0x080fe20000410000 */
[-C--:B------:R-:W-:Y:S01]  /*5b90*/  FMUL.FTZ R50, R50, R3.reuse ;  /* 0x0000000332327220 */ /* 0x080fe20000410000 */
[-C--:B------:R-:W-:Y:S01]  /*5ba0*/  FMUL.FTZ R51, R51, R3.reuse ;  /* 0x0000000333337220 */ /* 0x080fe20000410000 */
[-C--:B------:R-:W-:Y:S01]  /*5bb0*/  FMUL.FTZ R52, R52, R160.reuse ;  /* 0x000000a034347220 */ /* 0x080fe20000410000 */
[C---:B---3--:R-:W-:Y:S01]  /*5bc0*/  HMMA.16816.F32.BF16 R36, R4.reuse, R8, R36 ;  /* 0x000000080424723c */ /* 0x048fe20000041824 */
[-C--:B------:R-:W-:Y:S01]  /*5bd0*/  FMUL.FTZ R53, R53, R160.reuse ;  /* 0x000000a035357220 */ /* 0x080fe20000410000 */
[-C--:B------:R-:W-:Y:S01]  /*5be0*/  FMUL.FTZ R56, R56, R160.reuse ;  /* 0x000000a038387220 */ /* 0x080fe20000410000 */
[-C--:B------:R-:W-:Y:S01]  /*5bf0*/  FMUL.FTZ R57, R57, R160.reuse ;  /* 0x000000a039397220 */ /* 0x080fe20000410000 */
[-C--:B------:R-:W-:Y:S01]  /*5c00*/  FMUL.FTZ R54, R54, R3.reuse ;  /* 0x0000000336367220 */ /* 0x080fe20000410000 */
[-C--:B------:R-:W-:Y:S01]  /*5c10*/  FMUL.FTZ R55, R55, R3.reuse ;  /* 0x0000000337377220 */ /* 0x080fe20000410000 */
[C---:B------:R-:W-:Y:S01]  /*5c20*/  HMMA.16816.F32.BF16 R40, R4.reuse, R10, R40 ;  /* 0x0000000a0428723c */ /* 0x040fe20000041828 */
[----:B------:R-:W2:Y:S01]  /*5c30*/  LDSM.16.MT88.4 R8, [R196+0x14000] ;  /* 0x01400000c408783b */ /* 0x000ea20000004200 */
[-C--:B------:R-:W-:Y:S01]  /*5c40*/  FMUL.FTZ R58, R58, R3.reuse ;  /* 0x000000033a3a7220 */ /* 0x080fe20000410000 */
[-C--:B------:R-:W-:Y:S01]  /*5c50*/  FMUL.FTZ R59, R59, R3.reuse ;  /* 0x000000033b3b7220 */ /* 0x080fe20000410000 */
[-C--:B------:R-:W-:Y:S01]  /*5c60*/  FMUL.FTZ R60, R60, R160.reuse ;  /* 0x000000a03c3c7220 */ /* 0x080fe20000410000 */
[-C--:B------:R-:W-:Y:S01]  /*5c70*/  FMUL.FTZ R61, R61, R160.reuse ;  /* 0x000000a03d3d7220 */ /* 0x080fe20000410000 */
[C---:B------:R-:W-:Y:S01]  /*5c80*/  HMMA.16816.F32.BF16 R44, R4.reuse, R12, R44 ;  /* 0x0000000c042c723c */ /* 0x040fe2000004182c */
[-C--:B------:R-:W-:Y:S01]  /*5c90*/  FMUL.FTZ R64, R64, R160.reuse ;  /* 0x000000a040407220 */ /* 0x080fe20000410000 */
[-C--:B------:R-:W-:Y:S01]  /*5ca0*/  FMUL.FTZ R65, R65, R160.reuse ;  /* 0x000000a041417220 */ /* 0x080fe20000410000 */
[-C--:B------:R-:W-:Y:S01]  /*5cb0*/  FMUL.FTZ R62, R62, R3.reuse ;  /* 0x000000033e3e7220 */ /* 0x080fe20000410000 */
[-C--:B------:R-:W-:Y:S01]  /*5cc0*/  FMUL.FTZ R63, R63, R3.reuse ;  /* 0x000000033f3f7220 */ /* 0x080fe20000410000 */
[-C--:B------:R-:W-:Y:S01]  /*5cd0*/  FMUL.FTZ R66, R66, R3.reuse ;  /* 0x0000000342427220 */ /* 0x080fe20000410000 */
[C---:B------:R-:W-:Y:S01]  /*5ce0*/  HMMA.16816.F32.BF16 R48, R4.reuse, R14, R48 ;  /* 0x0000000e0430723c */ /* 0x040fe20000041830 */
[----:B------:R-:W3:Y:S01]  /*5cf0*/  LDSM.16.MT88.4 R12, [R194+0x14000] ;  /* 0x01400000c20c783b */ /* 0x000ee20000004200 */
[-C--:B------:R-:W-:Y:S01]  /*5d00*/  FMUL.FTZ R67, R67, R3.reuse ;  /* 0x0000000343437220 */ /* 0x080fe20000410000 */
        /* <DEDUP_REMOVED lines=14> */
[C---:B-1----:R-:W-:Y:S01]  /*5df0*/  HMMA.16816.F32.BF16 R52, R4.reuse, R16, R52 ;  /* 0x000000100434723c */ /* 0x042fe20000041834 */
        /* <DEDUP_REMOVED lines=34> */
[----:B------:R-:W4:Y:S01]  /*6020*/  MUFU.EX2 R167, R167 ;  /* 0x000000a700a77308 */ /* 0x000f220000000800 */
[-C--:B------:R-:W-:Y:S01]  /*6030*/  FMUL.FTZ R104, R104, R160.reuse ;  /* 0x000000a068687220 */ /* 0x080fe20000410000 */
[-C--:B------:R-:W-:Y:S01]  /*6040*/  FMUL.FTZ R105, R105, R160.reuse ;  /* 0x000000a069697220 */ /* 0x080fe20000410000 */
[-C--:B------:R-:W-:Y:S01]  /*6050*/  FMUL.FTZ R106, R106, R3.reuse ;  /* 0x000000036a6a7220 */ /* 0x080fe20000410000 */
[-C--:B------:R-:W-:Y:S01]  /*6060*/  FMUL.FTZ R107, R107, R3.reuse ;  /* 0x000000036b6b7220 */ /* 0x080fe20000410000 */
[-C--:B------:R-:W-:Y:S01]  /*6070*/  FMUL.FTZ R116, R116, R160.reuse ;  /* 0x000000a074747220 */ /* 0x080fe20000410000 */
[-C--:B------:R-:W-:Y:S01]  /*6080*/  FMUL.FTZ R117, R117, R160.reuse ;  /* 0x000000a075757220 */ /* 0x080fe20000410000 */
[-C--:B------:R-:W-:Y:S01]  /*6090*/  FMUL.FTZ R118, R118, R3.reuse ;  /* 0x0000000376767220 */ /* 0x080fe20000410000 */
[----:B------:R-:W-:Y:S01]  /*60a0*/  MUFU.EX2 R165, R165 ;  /* 0x000000a500a57308 */ /* 0x000fe20000000800 */
[-C--:B------:R-:W-:Y:S01]  /*60b0*/  FMUL.FTZ R119, R119, R3.reuse ;  /* 0x0000000377777220 */ /* 0x080fe20000410000 */
[-C--:B------:R-:W-:Y:S01]  /*60c0*/  FMUL.FTZ R108, R108, R160.reuse ;  /* 0x000000a06c6c7220 */ /* 0x080fe20000410000 */
[-C--:B------:R-:W-:Y:S01]  /*60d0*/  FMUL.FTZ R109, R109, R160.reuse ;  /* 0x000000a06d6d7220 */ /* 0x080fe20000410000 */
[C---:B-1----:R-:W-:Y:S01]  /*60e0*/  HMMA.16816.F32.BF16 R76, R4.reuse, R16, R76 ;  /* 0x00000010044c723c */ /* 0x042fe2000004184c */
[-C--:B------:R-:W-:Y:S01]  /*60f0*/  FMUL.FTZ R112, R112, R160.reuse ;  /* 0x000000a070707220 */ /* 0x080fe20000410000 */
[-C--:B------:R-:W-:Y:S01]  /*6100*/  FMUL.FTZ R113, R113, R160.reuse ;  /* 0x000000a071717220 */ /* 0x080fe20000410000 */
[-C--:B------:R-:W-:Y:S01]  /*6110*/  FMUL.FTZ R110, R110, R3.reuse ;  /* 0x000000036e6e7220 */ /* 0x080fe20000410000 */
[----:B------:R-:W-:Y:S01]  /*6120*/  MUFU.EX2 R166, R166 ;  /* 0x000000a600a67308 */ /* 0x000fe20000000800 */
[-C--:B------:R-:W-:Y:S01]  /*6130*/  FMUL.FTZ R111, R111, R3.reuse ;  /* 0x000000036f6f7220 */ /* 0x080fe20000410000 */
[C---:B------:R-:W-:Y:S01]  /*6140*/  HMMA.16816.F32.BF16 R80, R4.reuse, R18, R80 ;  /* 0x000000120450723c */ /* 0x040fe20000041850 */
[----:B------:R-:W1:Y:S01]  /*6150*/  LDSM.16.MT88.4 R16, [R194+0x16000] ;  /* 0x01600000c210783b */ /* 0x000e620000004200 */
[-C--:B------:R-:W-:Y:S01]  /*6160*/  FMUL.FTZ R114, R114, R3.reuse ;  /* 0x0000000372727220 */ /* 0x080fe20000410000 */
[-C--:B------:R-:W-:Y:S01]  /*6170*/  FMUL.FTZ R115, R115, R3.reuse ;  /* 0x0000000373737220 */ /* 0x080fe20000410000 */
[----:B------:R-:W-:Y:S01]  /*6180*/  FFMA.FTZ R158, R213, R160, R158 ;  /* 0x000000a0d59e7223 */ /* 0x000fe2000001009e */
[----:B------:R-:W-:Y:S01]  /*6190*/  FFMA.FTZ R154, R211, R3, R154 ;  /* 0x00000003d39a7223 */ /* 0x000fe2000001009a */
[----:B--2---:R-:W-:Y:S01]  /*61a0*/  HMMA.16816.F32.BF16 R84, R4, R8, R84 ;  /* 0x000000080454723c */ /* 0x004fe20000041854 */
[----:B------:R-:W-:Y:S01]  /*61b0*/  MUFU.EX2 R168, R168 ;  /* 0x000000a800a87308 */ /* 0x000fe20000000800 */
[----:B------:R-:W-:Y:S01]  /*61c0*/  FADD.FTZ R157, R157, R158 ;  /* 0x0000009e9d9d7221 */ /* 0x000fe20000010000 */
[----:B------:R-:W-:-:S03]  /*61d0*/  FADD.FTZ R153, R153, R154 ;  /* 0x0000009a99997221 */ /* 0x000fc60000010000 */
[C---:B------:R-:W-:Y:S01]  /*61e0*/  HMMA.16816.F32.BF16 R88, R4.reuse, R10, R88 ;  /* 0x0000000a0458723c */ /* 0x040fe20000041858 */
[----:B------:R-:W2:Y:S01]  /*61f0*/  LDSM.16.MT88.4 R8, [R193+0x16000] ;  /* 0x01600000c108783b */ /* 0x000ea20000004200 */
[----:B------:R-:W-:Y:S01]  /*6200*/  FADD.FTZ R156, R156, R157 ;  /* 0x0000009d9c9c7221 */ /* 0x000fe20000010000 */
[----:B------:R-:W5:Y:S01]  /*6210*/  MUFU.EX2 R171, R171 ;  /* 0x000000ab00ab7308 */ /* 0x000f620000000800 */
[----:B------:R-:W-:Y:S02]  /*6220*/  FADD.FTZ R152, R152, R153 ;  /* 0x0000009998987221 */ /* 0x000fe40000010000 */
[----:B---3--:R-:W-:Y:S01]  /*6230*/  HMMA.16816.F32.BF16 R92, R4, R12, R92 ;  /* 0x0000000c045c723c */ /* 0x008fe2000004185c */
[----:B------:R-:W-:Y:S01]  /*6240*/  FADD.FTZ R155, R155, R156 ;  /* 0x0000009c9b9b7221 */ /* 0x000fe20000010000 */
[----:B------:R-:W-:-:S03]  /*6250*/  FADD.FTZ R159, R159, R152 ;  /* 0x000000989f9f7221 */ /* 0x000fc60000010000 */
[----:B------:R-:W-:Y:S01]  /*6260*/  MUFU.EX2 R169, R169 ;  /* 0x000000a900a97308 */ /* 0x000fe20000000800 */
[C---:B------:R-:W-:Y:S01]  /*6270*/  HMMA.16816.F32.BF16 R96, R4.reuse, R14, R96 ;  /* 0x0000000e0460723c */ /* 0x040fe20000041860 */
[----:B------:R-:W3:Y:S06]  /*6280*/  LDSM.16.MT88.4 R12, [R192+0x16000] ;  /* 0x01600000c00c783b */ /* 0x000eec0000004200 */
[----:B------:R-:W5:Y:S08]  /*6290*/  MUFU.EX2 R170, R170 ;  /* 0x000000aa00aa7308 */ /* 0x000f700000000800 */
[----:B------:R-:W-:Y:S01]  /*62a0*/  MUFU.EX2 R172, R172 ;  /* 0x000000ac00ac7308 */ /* 0x000fe20000000800 */
[C---:B-1----:R-:W-:Y:S06]  /*62b0*/  HMMA.16816.F32.BF16 R100, R4.reuse, R16, R100 ;  /* 0x000000100464723c */ /* 0x042fec0000041864 */
[C---:B------:R-:W-:Y:S01]  /*62c0*/  HMMA.16816.F32.BF16 R120, R4.reuse, R18, R120 ;  /* 0x000000120478723c */ /* 0x040fe20000041878 */
[----:B------:R-:W1:Y:S01]  /*62d0*/  LDSM.16.MT88.4 R16, [R194+0x14800] ;  /* 0x01480000c210783b */ /* 0x000e620000004200 */
[----:B------:R-:W1:Y:S04]  /*62e0*/  MUFU.EX2 R179, R179 ;  /* 0x000000b300b37308 */ /* 0x000e680000000800 */
[C---:B--2---:R-:W-:Y:S04]  /*62f0*/  HMMA.16816.F32.BF16 R104, R4.reuse, R8, R104 ;  /* 0x000000080468723c */ /* 0x044fe80000041868 */
[----:B------:R-:W-:Y:S02]  /*6300*/  MUFU.EX2 R176, R176 ;  /* 0x000000b000b07308 */ /* 0x000fe40000000800 */
[C---:B------:R-:W-:Y:S01]  /*6310*/  HMMA.16816.F32.BF16 R116, R4.reuse, R10, R116 ;  /* 0x0000000a0474723c */ /* 0x040fe20000041874 */
[----:B------:R-:W2:Y:S05]  /*6320*/  LDSM.16.MT88.4 R8, [R193+0x14800] ;  /* 0x01480000c108783b */ /* 0x000eaa0000004200 */
[C---:B---3--:R-:W-:Y:S01]  /*6330*/  HMMA.16816.F32.BF16 R108, R4.reuse, R12, R108 ;  /* 0x0000000c046c723c */ /* 0x048fe2000004186c */
[----:B------:R-:W-:Y:S05]  /*6340*/  MUFU.EX2 R215, R215 ;  /* 0x000000d700d77308 */ /* 0x000fea0000000800 */
[----:B------:R-:W-:Y:S01]  /*6350*/  HMMA.16816.F32.BF16 R112, R4, R14, R112 ;  /* 0x0000000e0470723c */ /* 0x000fe20000041870 */
[----:B------:R-:W3:Y:S02]  /*6360*/  LDSM.16.MT88.4 R12, [R192+0x14800] ;  /* 0x01480000c00c783b */ /* 0x000ee40000004200 */
[----:B------:R-:W-:Y:S04]  /*6370*/  MUFU.EX2 R174, R174 ;  /* 0x000000ae00ae7308 */ /* 0x000fe80000000800 */
[----:B----4-:R-:W-:Y:S01]  /*6380*/  F2FP.BF16.F32.PACK_AB R4, R167, R164 ;  /* 0x000000a4a704723e */ /* 0x010fe200000010ff */
[----:B------:R-:W-:Y:S01]  /*6390*/  FADD.FTZ R164, R164, R155 ;  /* 0x0000009ba4a47221 */ /* 0x000fe20000010000 */
[----:B-----5:R-:W-:-:S02]  /*63a0*/  F2FP.BF16.F32.PACK_AB R5, R171, R168 ;  /* 0x000000a8ab05723e */ /* 0x020fc400000010ff */
[----:B------:R-:W-:Y:S01]  /*63b0*/  F2FP.BF16.F32.PACK_AB R6, R166, R165 ;  /* 0x000000a5a606723e */ /* 0x000fe200000010ff */
[----:B------:R-:W4:Y:S01]  /*63c0*/  MUFU.EX2 R173, R173 ;  /* 0x000000ad00ad7308 */ /* 0x000f220000000800 */
[----:B------:R-:W-:Y:S01]  /*63d0*/  F2FP.BF16.F32.PACK_AB R7, R170, R169 ;  /* 0x000000a9aa07723e */ /* 0x000fe200000010ff */
[----:B------:R-:W-:-:S04]  /*63e0*/  FADD.FTZ R164, R167, R164 ;  /* 0x000000a4a7a47221 */ /* 0x000fc80000010000 */
[----:B------:R-:W-:Y:S02]  /*63f0*/  FADD.FTZ R3, R165, R164 ;  /* 0x000000a4a5037221 */ /* 0x000fe40000010000 */
[----:B------:R-:W-:Y:S01]  /*6400*/  HMMA.16816.F32.BF16 R44, R4, R24, R44 ;  /* 0x00000018042c723c */ /* 0x000fe2000004182c */
[----:B------:R-:W-:Y:S01]  /*6410*/  MUFU.EX2 R175, R175 ;  /* 0x000000af00af7308 */ /* 0x000fe20000000800 */
[----:B------:R-:W-:-:S04]  /*6420*/  FADD.FTZ R3, R166, R3 ;  /* 0x00000003a6037221 */ /* 0x000fc80000010000 */
[C---:B------:R-:W-:Y:S01]  /*6430*/  HMMA.16816.F32.BF16 R48, R4.reuse, R26, R48 ;  /* 0x0000001a0430723c */ /* 0x040fe20000041830 */
[----:B------:R-:W5:Y:S02]  /*6440*/  LDSM.16.MT88.4 R24, [R196+0x16800] ;  /* 0x01680000c418783b */ /* 0x000f640000004200 */
[----:B------:R-:W4:Y:S03]  /*6450*/  MUFU.EX2 R178, R178 ;  /* 0x000000b200b27308 */ /* 0x000f260000000800 */
[C---:B-1----:R-:W-:Y:S05]  /*6460*/  HMMA.16816.F32.BF16 R68, R4.reuse, R16, R68 ;  /* 0x000000100444723c */ /* 0x042fea0000041844 */
[----:B------:R-:W-:Y:S01]  /*6470*/  MUFU.EX2 R177, R177 ;  /* 0x000000b100b17308 */ /* 0x000fe20000000800 */
[C---:B------:R-:W-:Y:S01]  /*6480*/  HMMA.16816.F32.BF16 R72, R4.reuse, R18, R72 ;  /* 0x000000120448723c */ /* 0x040fe20000041848 */
[----:B------:R-:W1:Y:S05]  /*6490*/  LDSM.16.MT88.4 R16, [R194+0x16800] ;  /* 0x01680000c210783b */ /* 0x000e6a0000004200 */
[C---:B--2---:R-:W-:Y:S01]  /*64a0*/  HMMA.16816.F32.BF16 R76, R4.reuse, R8, R76 ;  /* 0x00000008044c723c */ /* 0x044fe2000004184c */
[----:B------:R-:W2:Y:S05]  /*64b0*/  MUFU.EX2 R212, R212 ;  /* 0x000000d400d47308 */ /* 0x000eaa0000000800 */
[C---:B------:R-:W-:Y:S01]  /*64c0*/  HMMA.16816.F32.BF16 R80, R4.reuse, R10, R80 ;  /* 0x0000000a0450723c */ /* 0x040fe20000041850 */
[----:B------:R-:W4:Y:S02]  /*64d0*/  LDSM.16.MT88.4 R8, [R193+0x16800] ;  /* 0x01680000c108783b */ /* 0x000f240000004200 */
[----:B------:R-:W-:Y:S03]  /*64e0*/  MUFU.EX2 R214, R214 ;  /* 0x000000d600d67308 */ /* 0x000fe60000000800 */
[C---:B---3--:R-:W-:Y:S05]  /*64f0*/  HMMA.16816.F32.BF16 R84, R4.reuse, R12, R84 ;  /* 0x0000000c0454723c */ /* 0x048fea0000041854 */
[----:B------:R-:W-:Y:S01]  /*6500*/  MUFU.EX2 R217, R217 ;  /* 0x000000d900d97308 */ /* 0x000fe20000000800 */
[C---:B------:R-:W-:Y:S01]  /*6510*/  HMMA.16816.F32.BF16 R88, R4.reuse, R14, R88 ;  /* 0x0000000e0458723c */ /* 0x040fe20000041858 */
[----:B------:R-:W-:Y:S05]  /*6520*/  LDSM.16.MT88.4 R12, [R193+0x15000] ;  /* 0x01500000c10c783b */ /* 0x000fea0000004200 */
[C---:B-----5:R-:W-:Y:S01]  /*6530*/  HMMA.16816.F32.BF16 R92, R4.reuse, R24, R92 ;  /* 0x00000018045c723c */ /* 0x060fe2000004185c */
[----:B------:R-:W-:Y:S05]  /*6540*/  MUFU.EX2 R216, R216 ;  /* 0x000000d800d87308 */ /* 0x000fea0000000800 */
[C---:B------:R-:W-:Y:S01]  /*6550*/  HMMA.16816.F32.BF16 R96, R4.reuse, R26, R96 ;  /* 0x0000001a0460723c */ /* 0x040fe20000041860 */
[----:B------:R-:W3:Y:S02]  /*6560*/  LDSM.16.MT88.4 R24, [R193+0x13000] ;  /* 0x01300000c118783b */ /* 0x000ee40000004200 */
[----:B------:R-:W5:Y:S03]  /*6570*/  MUFU.EX2 R219, R219 ;  /* 0x000000db00db7308 */ /* 0x000f660000000800 */
[C---:B-1----:R-:W-:Y:S05]  /*6580*/  HMMA.16816.F32.BF16 R100, R4.reuse, R16, R100 ;  /* 0x000000100464723c */ /* 0x042fea0000041864 */
[----:B------:R-:W-:Y:S01]  /*6590*/  MUFU.EX2 R163, R163 ;  /* 0x000000a300a37308 */ /* 0x000fe20000000800 */
[C---:B------:R-:W-:Y:S01]  /*65a0*/  HMMA.16816.F32.BF16 R120, R4.reuse, R18, R120 ;  /* 0x000000120478723c */ /* 0x040fe20000041878 */
[----:B------:R-:W1:Y:S05]  /*65b0*/  LDSM.16.MT88.4 R16, [R194+0x15000] ;  /* 0x01500000c210783b */ /* 0x000e6a0000004200 */
[C---:B----4-:R-:W-:Y:S01]  /*65c0*/  HMMA.16816.F32.BF16 R104, R4.reuse, R8, R104 ;  /* 0x000000080468723c */ /* 0x050fe20000041868 */
[----:B------:R-:W4:Y:S05]  /*65d0*/  MUFU.EX2 R162, R162 ;  /* 0x000000a200a27308 */ /* 0x000f2a0000000800 */
[----:B------:R-:W-:Y:S01]  /*65e0*/  HMMA.16816.F32.BF16 R116, R4, R10, R116 ;  /* 0x0000000a0474723c */ /* 0x000fe20000041874 */
[----:B------:R-:W-:Y:S01]  /*65f0*/  F2FP.BF16.F32.PACK_AB R8, R179, R172 ;  /* 0x000000acb308723e */ /* 0x000fe200000010ff */
[----:B------:R-:W-:Y:S01]  /*6600*/  FADD.FTZ R172, R172, R3 ;  /* 0x00000003acac7221 */ /* 0x000fe20000010000 */
[----:B------:R-:W-:-:S03]  /*6610*/  F2FP.BF16.F32.PACK_AB R9, R173, R174 ;  /* 0x000000aead09723e */ /* 0x000fc600000010ff */
[----:B------:R-:W-:Y:S01]  /*6620*/  HMMA.16816.F32.BF16 R128, R4, R132, R128 ;  /* 0x000000840480723c */ /* 0x000fe20000041880 */
[----:B------:R-:W-:Y:S01]  /*6630*/  F2FP.BF16.F32.PACK_AB R10, R215, R176 ;  /* 0x000000b0d70a723e */ /* 0x000fe200000010ff */
[----:B------:R-:W-:Y:S01]  /*6640*/  FADD.FTZ R179, R179, R172 ;  /* 0x000000acb3b37221 */ /* 0x000fe20000010000 */
[----:B------:R-:W-:-:S03]  /*6650*/  F2FP.BF16.F32.PACK_AB R11, R178, R175 ;  /* 0x000000afb20b723e */ /* 0x000fc600000010ff */
[----:B------:R-:W-:Y:S01]  /*6660*/  HMMA.16816.F32.BF16 R124, R4, R134, R124 ;  /* 0x00000086047c723c */ /* 0x000fe2000004187c */
[----:B------:R-:W2:Y:S01]  /*6670*/  LDSM.16.MT88.4 R132, [R196+0x13000] ;  /* 0x01300000c484783b */ /* 0x000ea20000004200 */
[----:B------:R-:W-:-:S04]  /*6680*/  FADD.FTZ R176, R176, R179 ;  /* 0x000000b3b0b07221 */ /* 0x000fc80000010000 */
[----:B------:R-:W-:Y:S01]  /*6690*/  HMMA.16816.F32.BF16 R36, R4, R32, R36 ;  /* 0x000000200424723c */ /* 0x000fe20000041824 */
[----:B------:R-:W-:-:S05]  /*66a0*/  FADD.FTZ R176, R215, R176 ;  /* 0x000000b0d7b07221 */ /* 0x000fca0000010000 */
[C---:B------:R-:W-:Y:S01]  /*66b0*/  HMMA.16816.F32.BF16 R40, R4.reuse, R34, R40 ;  /* 0x000000220428723c */ /* 0x040fe20000041828 */
[----:B------:R-:W5:Y:S05]  /*66c0*/  LDSM.16.MT88.4 R32, [R194+0x13000] ;  /* 0x01300000c220783b */ /* 0x000f6a0000004200 */
[C---:B------:R-:W-:Y:S06]  /*66d0*/  HMMA.16816.F32.BF16 R52, R4.reuse, R28, R52 ;  /* 0x0000001c0434723c */ /* 0x040fec0000041834 */
[C---:B------:R-:W-:Y:S01]  /*66e0*/  HMMA.16816.F32.BF16 R56, R4.reuse, R30, R56 ;  /* 0x0000001e0438723c */ /* 0x040fe20000041838 */
[----:B------:R-:W4:Y:S05]  /*66f0*/  LDSM.16.MT88.4 R28, [R192+0x13000] ;  /* 0x01300000c01c783b */ /* 0x000f2a0000004200 */
[C---:B------:R-:W-:Y:S06]  /*6700*/  HMMA.16816.F32.BF16 R60, R4.reuse, R20, R60 ;  /* 0x00000014043c723c */ /* 0x040fec000004183c */
[C---:B------:R-:W-:Y:S01]  /*6710*/  HMMA.16816.F32.BF16 R64, R4.reuse, R22, R64 ;  /* 0x000000160440723c */ /* 0x040fe20000041840 */
[----:B------:R-:W4:Y:S05]  /*6720*/  LDSM.16.MT88.4 R20, [R196+0x15000] ;  /* 0x01500000c414783b */ /* 0x000f2a0000004200 */
[C---:B------:R-:W-:Y:S06]  /*6730*/  HMMA.16816.F32.BF16 R108, R4.reuse, R136, R108 ;  /* 0x00000088046c723c */ /* 0x040fec000004186c */
[----:B------:R-:W-:Y:S01]  /*6740*/  HMMA.16816.F32.BF16 R112, R4, R138, R112 ;  /* 0x0000008a0470723c */ /* 0x000fe20000041870 */
[----:B------:R-:W4:Y:S04]  /*6750*/  LDSM.16.MT88.4 R4, [R192+0x15000] ;  /* 0x01500000c004783b */ /* 0x000f280000004200 */
[----:B------:R-:W-:Y:S01]  /*6760*/  LDSM.16.MT88.4 R136, [R194+0x13800] ;  /* 0x01380000c288783b */ /* 0x000fe20000004200 */
[C---:B---3--:R-:W-:Y:S06]  /*6770*/  HMMA.16816.F32.BF16 R44, R8.reuse, R24, R44 ;  /* 0x00000018082c723c */ /* 0x048fec000004182c */
[C---:B------:R-:W-:Y:S01]  /*6780*/  HMMA.16816.F32.BF16 R48, R8.reuse, R26, R48 ;  /* 0x0000001a0830723c */ /* 0x040fe20000041830 */
[----:B------:R-:W3:Y:S05]  /*6790*/  LDSM.16.MT88.4 R24, [R196+0x17000] ;  /* 0x01700000c418783b */ /* 0x000eea0000004200 */
[C---:B-1----:R-:W-:Y:S06]  /*67a0*/  HMMA.16816.F32.BF16 R68, R8.reuse, R16, R68 ;  /* 0x000000100844723c */ /* 0x042fec0000041844 */
[C---:B------:R-:W-:Y:S01]  /*67b0*/  HMMA.16816.F32.BF16 R72, R8.reuse, R18, R72 ;  /* 0x000000120848723c */ /* 0x040fe20000041848 */
[----:B------:R-:W1:Y:S05]  /*67c0*/  LDSM.16.MT88.4 R16, [R194+0x17000] ;  /* 0x01700000c210783b */ /* 0x000e6a0000004200 */
[C---:B------:R-:W-:Y:S06]  /*67d0*/  HMMA.16816.F32.BF16 R76, R8.reuse, R12, R76 ;  /* 0x0000000c084c723c */ /* 0x040fec000004184c */
[C---:B------:R-:W-:Y:S01]  /*67e0*/  HMMA.16816.F32.BF16 R80, R8.reuse, R14, R80 ;  /* 0x0000000e0850723c */ /* 0x040fe20000041850 */
[----:B------:R-:W1:Y:S05]  /*67f0*/  LDSM.16.MT88.4 R12, [R193+0x17000] ;  /* 0x01700000c10c783b */ /* 0x000e6a0000004200 */
[C---:B--2---:R-:W-:Y:S06]  /*6800*/  HMMA.16816.F32.BF16 R128, R8.reuse, R132, R128 ;  /* 0x000000840880723c */ /* 0x044fec0000041880 */
[C---:B------:R-:W-:Y:S01]  /*6810*/  HMMA.16816.F32.BF16 R124, R8.reuse, R134, R124 ;  /* 0x00000086087c723c */ /* 0x040fe2000004187c */
[----:B------:R-:W-:Y:S05]  /*6820*/  LDSM.16.MT88.4 R132, [R193+0x13800] ;  /* 0x01380000c184783b */ /* 0x000fea0000004200 */
[C---:B-----5:R-:W-:Y:S06]  /*6830*/  HMMA.16816.F32.BF16 R36, R8.reuse, R32, R36 ;  /* 0x000000200824723c */ /* 0x060fec0000041824 */
[C---:B------:R-:W-:Y:S01]  /*6840*/  HMMA.16816.F32.BF16 R40, R8.reuse, R34, R40 ;  /* 0x000000220828723c */ /* 0x040fe20000041828 */
[----:B------:R-:W-:Y:S05]  /*6850*/  LDSM.16.MT88.4 R32, [R192+0x13800] ;  /* 0x01380000c020783b */ /* 0x000fea0000004200 */
[C---:B----4-:R-:W-:Y:S06]  /*6860*/  HMMA.16816.F32.BF16 R52, R8.reuse, R28, R52 ;  /* 0x0000001c0834723c */ /* 0x050fec0000041834 */
[C---:B------:R-:W-:Y:S01]  /*6870*/  HMMA.16816.F32.BF16 R56, R8.reuse, R30, R56 ;  /* 0x0000001e0838723c */ /* 0x040fe20000041838 */
[----:B------:R-:W2:Y:S05]  /*6880*/  LDSM.16.MT88.4 R28, [R196+0x15800] ;  /* 0x01580000c41c783b */ /* 0x000eaa0000004200 */
[C---:B------:R-:W-:Y:S06]  /*6890*/  HMMA.16816.F32.BF16 R60, R8.reuse, R20, R60 ;  /* 0x00000014083c723c */ /* 0x040fec000004183c */
[C---:B------:R-:W-:Y:S01]  /*68a0*/  HMMA.16816.F32.BF16 R64, R8.reuse, R22, R64 ;  /* 0x000000160840723c */ /* 0x040fe20000041840 */
[----:B------:R-:W-:Y:S05]  /*68b0*/  LDSM.16.MT88.4 R20, [R193+0x15800] ;  /* 0x01580000c114783b */ /* 0x000fea0000004200 */
[C---:B------:R-:W-:Y:S06]  /*68c0*/  HMMA.16816.F32.BF16 R84, R8.reuse, R4, R84 ;  /* 0x000000040854723c */ /* 0x040fec0000041854 */
[----:B------:R-:W-:Y:S01]  /*68d0*/  HMMA.16816.F32.BF16 R88, R8, R6, R88 ;  /* 0x000000060858723c */ /* 0x000fe20000041858 */
[----:B------:R-:W-:Y:S01]  /*68e0*/  F2FP.BF16.F32.PACK_AB R4, R212, R177 ;  /* 0x000000b1d404723e */ /* 0x000fe200000010ff */
[----:B------:R-:W-:Y:S01]  /*68f0*/  FADD.FTZ R177, R177, R176 ;  /* 0x000000b0b1b17221 */ /* 0x000fe20000010000 */
[----:B------:R-:W-:-:S03]  /*6900*/  F2FP.BF16.F32.PACK_AB R5, R219, R216 ;  /* 0x000000d8db05723e */ /* 0x000fc600000010ff */
[----:B---3--:R-:W-:Y:S01]  /*6910*/  HMMA.16816.F32.BF16 R92, R8, R24, R92 ;  /* 0x00000018085c723c */ /* 0x008fe2000004185c */
[----:B------:R-:W-:Y:S01]  /*6920*/  F2FP.BF16.F32.PACK_AB R6, R217, R214 ;  /* 0x000000d6d906723e */ /* 0x000fe200000010ff */
[----:B------:R-:W-:Y:S01]  /*6930*/  FADD.FTZ R177, R212, R177 ;  /* 0x000000b1d4b17221 */ /* 0x000fe20000010000 */
[----:B------:R-:W-:-:S03]  /*6940*/  F2FP.BF16.F32.PACK_AB R7, R162, R163 ;  /* 0x000000a3a207723e */ /* 0x000fc600000010ff */
[----:B------:R-:W-:Y:S01]  /*6950*/  HMMA.16816.F32.BF16 R96, R8, R26, R96 ;  /* 0x0000001a0860723c */ /* 0x000fe20000041860 */
[----:B------:R-:W-:Y:S01]  /*6960*/  LDSM.16.MT88.4 R24, [R194+0x15800] ;  /* 0x01580000c218783b */ /* 0x000fe20000004200 */
[----:B------:R-:W-:-:S04]  /*6970*/  FADD.FTZ R214, R214, R177 ;  /* 0x000000b1d6d67221 */ /* 0x000fc80000010000 */
[----:B-1----:R-:W-:Y:S01]  /*6980*/  HMMA.16816.F32.BF16 R100, R8, R16, R100 ;  /* 0x000000100864723c */ /* 0x002fe20000041864 */
[----:B------:R-:W-:-:S05]  /*6990*/  FADD.FTZ R213, R217, R214 ;  /* 0x000000d6d9d57221 */ /* 0x000fca0000010000 */
[C---:B------:R-:W-:Y:S01]  /*69a0*/  HMMA.16816.F32.BF16 R120, R8.reuse, R18, R120 ;  /* 0x000000120878723c */ /* 0x040fe20000041878 */
[----:B------:R-:W1:Y:S05]  /*69b0*/  LDSM.16.MT88.4 R16, [R192+0x15800] ;  /* 0x01580000c010783b */ /* 0x000e6a0000004200 */
[C---:B------:R-:W-:Y:S06]  /*69c0*/  HMMA.16816.F32.BF16 R104, R8.reuse, R12, R104 ;  /* 0x0000000c0868723c */ /* 0x040fec0000041868 */
[C---:B------:R-:W-:Y:S01]  /*69d0*/  HMMA.16816.F32.BF16 R116, R8.reuse, R14, R116 ;  /* 0x0000000e0874723c */ /* 0x040fe20000041874 */
[----:B------:R-:W-:Y:S05]  /*69e0*/  LDSM.16.MT88.4 R12, [R196+0x17800] ;  /* 0x01780000c40c783b */ /* 0x000fea0000004200 */
[C---:B------:R-:W-:Y:S06]  /*69f0*/  HMMA.16816.F32.BF16 R108, R8.reuse, R144, R108 ;  /* 0x00000090086c723c */ /* 0x040fec000004186c */
[----:B------:R-:W-:Y:S01]  /*6a00*/  HMMA.16816.F32.BF16 R112, R8, R146, R112 ;  /* 0x000000920870723c */ /* 0x000fe20000041870 */
[----:B------:R-:W3:Y:S05]  /*6a10*/  LDSM.16.MT88.4 R8, [R194+0x17800] ;  /* 0x01780000c208783b */ /* 0x000eea0000004200 */
[C---:B--2---:R-:W-:Y:S06]  /*6a20*/  HMMA.16816.F32.BF16 R60, R4.reuse, R28, R60 ;  /* 0x0000001c043c723c */ /* 0x044fec000004183c */
[C---:B------:R-:W-:Y:S01]  /*6a30*/  HMMA.16816.F32.BF16 R64, R4.reuse, R30, R64 ;  /* 0x0000001e0440723c */ /* 0x040fe20000041840 */
[----:B------:R-:W2:Y:S05]  /*6a40*/  LDSM.16.MT88.4 R28, [R193+0x17800] ;  /* 0x01780000c11c783b */ /* 0x000eaa0000004200 */
[C---:B-1----:R-:W-:Y:S06]  /*6a50*/  HMMA.16816.F32.BF16 R84, R4.reuse, R16, R84 ;  /* 0x000000100454723c */ /* 0x042fec0000041854 */
[C---:B------:R-:W-:Y:S01]  /*6a60*/  HMMA.16816.F32.BF16 R88, R4.reuse, R18, R88 ;  /* 0x000000120458723c */ /* 0x040fe20000041858 */
[----:B------:R-:W1:Y:S05]  /*6a70*/  LDSM.16.MT88.4 R16, [R192+0x17800] ;  /* 0x01780000c010783b */ /* 0x000e6a0000004200 */
[C---:B------:R-:W-:Y:S06]  /*6a80*/  HMMA.16816.F32.BF16 R128, R4.reuse, R140, R128 ;  /* 0x0000008c0480723c */ /* 0x040fec0000041880 */
[C---:B------:R-:W-:Y:S06]  /*6a90*/  HMMA.16816.F32.BF16 R124, R4.reuse, R142, R124 ;  /* 0x0000008e047c723c */ /* 0x040fec000004187c */
[C---:B---3--:R-:W-:Y:S06]  /*6aa0*/  HMMA.16816.F32.BF16 R100, R4.reuse, R8, R100 ;  /* 0x000000080464723c */ /* 0x048fec0000041864 */
[----:B------:R-:W-:Y:S01]  /*6ab0*/  HMMA.16816.F32.BF16 R36, R4, R136, R36 ;  /* 0x000000880424723c */ /* 0x000fe20000041824 */
[----:B------:R-:W-:-:S04]  /*6ac0*/  FADD.FTZ R8, R168, R159 ;  /* 0x0000009fa8087221 */ /* 0x000fc80000010000 */
[----:B------:R-:W-:Y:S01]  /*6ad0*/  FADD.FTZ R8, R171, R8 ;  /* 0x00000008ab087221 */ /* 0x000fe20000010000 */
[----:B------:R-:W-:Y:S03]  /*6ae0*/  HMMA.16816.F32.BF16 R40, R4, R138, R40 ;  /* 0x0000008a0428723c */ /* 0x000fe60000041828 */
[----:B------:R-:W-:-:S03]  /*6af0*/  FADD.FTZ R169, R169, R8 ;  /* 0x00000008a9a97221 */ /* 0x000fc60000010000 */
[----:B------:R-:W-:Y:S01]  /*6b00*/  HMMA.16816.F32.BF16 R44, R4, R132, R44 ;  /* 0x00000084042c723c */ /* 0x000fe2000004182c */
[----:B------:R-:W-:-:S04]  /*6b10*/  FADD.FTZ R169, R170, R169 ;  /* 0x000000a9aaa97221 */ /* 0x000fc80000010000 */
[----:B------:R-:W-:Y:S01]  /*6b20*/  FADD.FTZ R174, R174, R169 ;  /* 0x000000a9aeae7221 */ /* 0x000fe20000010000 */
[----:B------:R-:W-:Y:S01]  /*6b30*/  HMMA.16816.F32.BF16 R48, R4, R134, R48 ;  /* 0x000000860430723c */ /* 0x000fe20000041830 */
[----:B------:R-:W-:Y:S02]  /*6b40*/  MOV R132, R210 ;  /* 0x000000d200847202 */ /* 0x000fe40000000f00 */
[----:B------:R-:W-:-:S03]  /*6b50*/  FADD.FTZ R174, R173, R174 ;  /* 0x000000aeadae7221 */ /* 0x000fc60000010000 */
[----:B------:R-:W-:Y:S01]  /*6b60*/  HMMA.16816.F32.BF16 R52, R4, R32, R52 ;  /* 0x000000200434723c */ /* 0x000fe20000041834 */
[----:B------:R-:W-:-:S04]  /*6b70*/  FADD.FTZ R3, R175, R174 ;  /* 0x000000aeaf037221 */ /* 0x000fc80000010000 */
[----:B------:R-:W-:Y:S01]  /*6b80*/  FADD.FTZ R3, R178, R3 ;  /* 0x00000003b2037221 */ /* 0x000fe20000010000 */
[C---:B------:R-:W-:Y:S03]  /*6b90*/  HMMA.16816.F32.BF16 R56, R4.reuse, R34, R56 ;  /* 0x000000220438723c */ /* 0x040fe60000041838 */
[----:B------:R-:W-:Y:S01]  /*6ba0*/  FADD.FTZ R216, R216, R3 ;  /* 0x00000003d8d87221 */ /* 0x000fe20000010000 */
[----:B------:R-:W-:Y:S02]  /*6bb0*/  MOV R3, R151 ;  /* 0x0000009700037202 */ /* 0x000fe40000000f00 */
[----:B------:R-:W-:Y:S01]  /*6bc0*/  HMMA.16816.F32.BF16 R68, R4, R24, R68 ;  /* 0x000000180444723c */ /* 0x000fe20000041844 */
[----:B------:R-:W-:-:S04]  /*6bd0*/  FADD.FTZ R216, R219, R216 ;  /* 0x000000d8dbd87221 */ /* 0x000fc80000010000 */
[----:B------:R-:W-:Y:S01]  /*6be0*/  FADD.FTZ R163, R163, R216 ;  /* 0x000000d8a3a37221 */ /* 0x000fe20000010000 */
[----:B------:R-:W-:Y:S03]  /*6bf0*/  HMMA.16816.F32.BF16 R72, R4, R26, R72 ;  /* 0x0000001a0448723c */ /* 0x000fe60000041848 */
[----:B------:R-:W-:-:S03]  /*6c00*/  FADD.FTZ R211, R162, R163 ;  /* 0x000000a3a2d37221 */ /* 0x000fc60000010000 */
[C---:B------:R-:W-:Y:S06]  /*6c10*/  HMMA.16816.F32.BF16 R76, R4.reuse, R20, R76 ;  /* 0x00000014044c723c */ /* 0x040fec000004184c */
[C---:B------:R-:W-:Y:S06]  /*6c20*/  HMMA.16816.F32.BF16 R80, R4.reuse, R22, R80 ;  /* 0x000000160450723c */ /* 0x040fec0000041850 */
[C---:B------:R-:W-:Y:S06]  /*6c30*/  HMMA.16816.F32.BF16 R92, R4.reuse, R12, R92 ;  /* 0x0000000c045c723c */ /* 0x040fec000004185c */
[C---:B------:R-:W-:Y:S06]  /*6c40*/  HMMA.16816.F32.BF16 R96, R4.reuse, R14, R96 ;  /* 0x0000000e0460723c */ /* 0x040fec0000041860 */
[C---:B------:R-:W-:Y:S06]  /*6c50*/  HMMA.16816.F32.BF16 R120, R4.reuse, R10, R120 ;  /* 0x0000000a0478723c */ /* 0x040fec0000041878 */
[C---:B--2---:R-:W-:Y:S06]  /*6c60*/  HMMA.16816.F32.BF16 R104, R4.reuse, R28, R104 ;  /* 0x0000001c0468723c */ /* 0x044fec0000041868 */
[C---:B------:R-:W-:Y:S06]  /*6c70*/  HMMA.16816.F32.BF16 R116, R4.reuse, R30, R116 ;  /* 0x0000001e0474723c */ /* 0x040fec0000041874 */
[C---:B-1----:R-:W-:Y:S06]  /*6c80*/  HMMA.16816.F32.BF16 R108, R4.reuse, R16, R108 ;  /* 0x00000010046c723c */ /* 0x042fec000004186c */
[----:B------:R-:W-:Y:S01]  /*6c90*/  HMMA.16816.F32.BF16 R112, R4, R18, R112 ;  /* 0x000000120470723c */ /* 0x000fe20000041870 */
[----:B------:R-:W-:-:S08]  /*6ca0*/  NOP ;  /* 0x0000000000007918 */ /* 0x000fd00000000000 */
[----:B------:R-:W-:-:S15]  /*6cb0*/  @!P0 BRA `(.L_x_6) ;  /* 0x0000002c00148947 */ /* 0x000fde0003800000 */
[----:B------:R-:W-:Y:S01]  /*6cc0*/  UIADD3 UR9, UR18, -0x3, URZ ;  /* 0xfffffffd12097890 */ /* 0x000fe2000fffe03f */
[----:B------:R-:W-:-:S04]  /*6cd0*/  DEPBAR.LE SB0, 0x0 ;  /* 0x000080000000791a */ /* 0x000fc80000000000 */
[----:B------:R-:W-:Y:S01]  /*6ce0*/  USHF.R.S32.HI UR4, URZ, 0x1f, UR9 ;  /* 0x0000001f3f047899 */ /* 0x000fe20008011409 */
[----:B------:R-:W-:Y:S01]  /*6cf0*/  IMAD.U32 R3, RZ, RZ, UR10 ;  /* 0x0000000aff037e24 */ /* 0x000fe2000f8e00ff */
[----:B------:R-:W-:Y:S02]  /*6d00*/  UIMAD.WIDE.U32 UR24, UR9, UR10, URZ ;  /* 0x0000000a091872a5 */ /* 0x000fe4000f8e003f */
[----:B------:R-:W-:Y:S02]  /*6d10*/  UIMAD UR4, UR4, UR10, URZ ;  /* 0x0000000a040472a4 */ /* 0x000fe4000f8e023f */
[----:B------:R-:W-:Y:S02]  /*6d20*/  UISETP.NE.AND UP0, UPT, UR18, 0x3, UPT ;  /* 0x000000031200788c */ /* 0x000fe4000bf05270 */
[----:B------:R-:W-:Y:S01]  /*6d30*/  UIMAD UR4, UR9, UR11, UR4 ;  /* 0x0000000b090472a4 */ /* 0x000fe2000f8e0204 */
[----:B------:R-:W-:Y:S02]  /*6d40*/  IMAD.U32 R4, RZ, RZ, UR24 ;  /* 0x00000018ff047e24 */ /* 0x000fe4000f8e00ff */
[----:B------:R-:W-:Y:S01]  /*6d50*/  IMAD.U32 R5, RZ, RZ, UR25 ;  /* 0x00000019ff057e24 */ /* 0x000fe2000f8e00ff */
[----:B------:R-:W-:Y:S01]  /*6d60*/  UIADD3 UR4, UR25, UR4, URZ ;  /* 0x0000000419047290 */ /* 0x000fe2000fffe03f */
[----:B------:R-:W-:Y:S01]  /*6d70*/  BAR.SYNC.DEFER_BLOCKING 0x0 ;  /* 0x0000000000007b1d */ /* 0x000fe20000010000 */
[----:B------:R-:W-:-:S04]  /*6d80*/  LEA R6, P1, R4, R148, 0x6 ;  /* 0x0000009404067211 */ /* 0x000fc800078230ff */
[----:B------:R-:W-:Y:S01]  /*6d90*/  IMAD.U32 R5, RZ, RZ, UR4 ;  /* 0x00000004ff057e24 */ /* 0x000fe2000f8e00ff */
[----:B------:R-:W-:-:S04]  /*6da0*/  LEA R8, P0, R6, UR6, 0x1 ;  /* 0x0000000606087c11 */ /* 0x000fc8000f8008ff */
[----:B------:R-:W-:Y:S01]  /*6db0*/  LEA.HI.X R5, R4, R207, R5, 0x6, P1 ;  /* 0x000000cf04057211 */ /* 0x000fe200008f3405 */
[----:B------:R-:W-:-:S03]  /*6dc0*/  IMAD.U32 R4, RZ, RZ, UR10 ;  /* 0x0000000aff047e24 */ /* 0x000fc6000f8e00ff */
[----:B------:R-:W-:Y:S01]  /*6dd0*/  LEA.HI.X R9, R6, UR7, R5, 0x1, P0 ;  /* 0x0000000706097c11 */ /* 0x000fe200080f0c05 */
[----:B------:R-:W-:Y:S01]  /*6de0*/  IMAD.U32 R6, RZ, RZ, UR11 ;  /* 0x0000000bff067e24 */ /* 0x000fe2000f8e00ff */
[----:B------:R-:W-:-:S04]  /*6df0*/  LEA R20, P0, R4, R8, 0x6 ;  /* 0x0000000804147211 */ /* 0x000fc800078030ff */
[----:B------:R-:W-:Y:S01]  /*6e00*/  LEA.HI.X R21, R3, R9, R6, 0x6, P0 ;  /* 0x0000000903157211 */ /* 0x000fe200000f3406 */
[----:B------:R-:W-:Y:S01]  /*6e10*/  IMAD.U32 R3, RZ, RZ, UR9 ;  /* 0x00000009ff037e24 */ /* 0x000fe2000f8e00ff */
[----:B------:R-:W-:Y:S01]  /*6e20*/  @!PT LDS RZ, [RZ] ;  /* 0x00000000fffff984 */ /* 0x000fe20000000800 */
[----:B------:R-:W-:Y:S01]  /*6e30*/  @!PT LDS RZ, [RZ] ;  /* 0x00000000fffff984 */ /* 0x000fe20000000800 */
[----:B------:R-:W-:Y:S01]  /*6e40*/  @!PT LDS RZ, [RZ] ;  /* 0x00000000fffff984 */ /* 0x000fe20000000800 */
[----:B------:R-:W-:Y:S03]  /*6e50*/  LDGSTS.E.BYPASS.LTC128B.128 [R203+0x12000], desc[UR20][R8.64] ;  /* 0x1200000008cb7fae */ /* 0x000fe6000b901d54 */
[----:B------:R-:W-:Y:S01]  /*6e60*/  IMAD R3, R3, 0x40, R150 ;  /* 0x0000004003037824 */ /* 0x000fe200078e0296 */
[----:B------:R-:W-:Y:S04]  /*6e70*/  LDGSTS.E.BYPASS.LTC128B.128 [R203+0x14000], desc[UR20][R8.64+0x80] ;  /* 0x1400008008cb7fae */ /* 0x000fe8000b901d54 */
[----:B------:R1:W-:Y:S04]  /*6e80*/  LDGSTS.E.BYPASS.LTC128B.128 [R203+0x16000], desc[UR20][R8.64+0x100] ;  /* 0x1600010008cb7fae */ /* 0x0003e8000b901d54 */
[----:B------:R-:W-:Y:S04]  /*6e90*/  LDGSTS.E.BYPASS.LTC128B.128 [R203+0x13000], desc[UR20][R20.64] ;  /* 0x1300000014cb7fae */ /* 0x000fe8000b901d54 */
[----:B------:R-:W-:Y:S04]  /*6ea0*/  LDGSTS.E.BYPASS.LTC128B.128 [R203+0x15000], desc[UR20][R20.64+0x80] ;  /* 0x1500008014cb7fae */ /* 0x000fe8000b901d54 */
[----:B------:R2:W-:Y:S04]  /*6eb0*/  LDGSTS.E.BYPASS.LTC128B.128 [R203+0x17000], desc[UR20][R20.64+0x100] ;  /* 0x1700010014cb7fae */ /* 0x0005e8000b901d54 */
[----:B------:R-:W-:Y:S04]  /*6ec0*/  LDSM.16.M88.4 R144, [R202] ;  /* 0x00000000ca90783b */ /* 0x000fe80000000200 */
[----:B------:R-:W3:Y:S04]  /*6ed0*/  LDSM.16.M88.4 R24, [R201+0xc000] ;  /* 0x00c00000c918783b */ /* 0x000ee80000000200 */
[----:B------:R-:W2:Y:S04]  /*6ee0*/  LDSM.16.M88.4 R16, [R201+0xc800] ;  /* 0x00c80000c910783b */ /* 0x000ea80000000200 */
[----:B------:R-:W4:Y:S04]  /*6ef0*/  LDSM.16.M88.4 R156, [R201+0xd000] ;  /* 0x00d00000c99c783b */ /* 0x000f280000000200 */
[----:B------:R-:W5:Y:S04]  /*6f00*/  LDSM.16.M88.4 R4, [R201+0xd800] ;  /* 0x00d80000c904783b */ /* 0x000f680000000200 */
[----:B------:R-:W-:Y:S04]  /*6f10*/  LDSM.16.M88.4 R12, [R200] ;  /* 0x00000000c80c783b */ /* 0x000fe80000000200 */
[----:B------:R-:W5:Y:S04]  /*6f20*/  LDSM.16.M88.4 R132, [R199] ;  /* 0x00000000c784783b */ /* 0x000f680000000200 */
[----:B-1----:R-:W1:Y:S04]  /*6f30*/  LDSM.16.M88.4 R8, [R191] ;  /* 0x00000000bf08783b */ /* 0x002e680000000200 */
[----:B------:R-:W1:Y:S04]  /*6f40*/  LDSM.16.M88.4 R168, [R190] ;  /* 0x00000000bea8783b */ /* 0x000e680000000200 */
[----:B------:R-:W1:Y:S04]  /*6f50*/  LDSM.16.M88.4 R164, [R189] ;  /* 0x00000000bda4783b */ /* 0x000e680000000200 */
[----:B------:R-:W-:Y:S01]  /*6f60*/  LDSM.16.M88.4 R32, [R198] ;  /* 0x00000000c620783b */ /* 0x000fe20000000200 */
[C---:B---3--:R-:W-:Y:S03]  /*6f70*/  HMMA.16816.F32.BF16 R28, R144.reuse, R24, RZ ;  /* 0x00000018901c723c */ /* 0x048fe600000418ff */
[----:B------:R-:W3:Y:S04]  /*6f80*/  LDSM.16.M88.4 R140, [R195+0xc000] ;  /* 0x00c00000c38c783b */ /* 0x000ee80000000200 */
[----:B------:R-:W-:Y:S01]  /*6f90*/  LDSM.16.M88.4 R136, [R195+0xd000] ;  /* 0x00d00000c388783b */ /* 0x000fe20000000200 */
[C---:B--2---:R-:W-:Y:S03]  /*6fa0*/  HMMA.16816.F32.BF16 R20, R144.reuse, R16, RZ ;  /* 0x000000109014723c */ /* 0x044fe600000418ff */
[----:B------:R-:W-:Y:S03]  /*6fb0*/  LDSM.16.M88.4 R172, [R197] ;  /* 0x00000000c5ac783b */ /* 0x000fe60000000200 */
[C---:B------:R-:W-:Y:S01]  /*6fc0*/  HMMA.16816.F32.BF16 R24, R144.reuse, R26, RZ ;  /* 0x0000001a9018723c */ /* 0x040fe200000418ff */
[----:B------:R-:W-:Y:S04]  /*6fd0*/  LDSM.16.M88.4 R176, [R188+0x1800] ;  /* 0x00180000bcb0783b */ /* 0x000fe80000000200 */
[----:B------:R-:W0:Y:S01]  /*6fe0*/  LDGDEPBAR ;  /* 0x00000000000079af */ /* 0x000e220000000000 */
[C---:B------:R-:W-:Y:S06]  /*6ff0*/  HMMA.16816.F32.BF16 R16, R144.reuse, R18, RZ ;  /* 0x000000129010723c */ /* 0x040fec00000418ff */
[C---:B----4-:R-:W-:Y:S06]  /*7000*/  HMMA.16816.F32.BF16 R160, R144.reuse, R156, RZ ;  /* 0x0000009c90a0723c */ /* 0x050fec00000418ff */
[C---:B------:R-:W-:Y:S06]  /*7010*/  HMMA.16816.F32.BF16 R156, R144.reuse, R158, RZ ;  /* 0x0000009e909c723c */ /* 0x040fec00000418ff */
[C---:B-----5:R-:W-:Y:S06]  /*7020*/  HMMA.16816.F32.BF16 R152, R144.reuse, R4, RZ ;  /* 0x000000049098723c */ /* 0x060fec00000418ff */
[----:B------:R-:W-:Y:S01]  /*7030*/  HMMA.16816.F32.BF16 R144, R144, R6, RZ ;  /* 0x000000069090723c */ /* 0x000fe200000418ff */
[----:B------:R-:W2:Y:S05]  /*7040*/  LDSM.16.M88.4 R4, [R195+0xc800] ;  /* 0x00c80000c304783b */ /* 0x000eaa0000000200 */
        /* <DEDUP_REMOVED lines=8> */
[----:B------:R-:W-:Y:S05]  /*70d0*/  LDSM.16.M88.4 R168, [R201+0xf800] ;  /* 0x00f80000c9a8783b */ /* 0x000fea0000000200 */
[C---:B------:R-:W-:Y:S06]  /*70e0*/  HMMA.16816.F32.BF16 R152, R12.reuse, R164, R152 ;  /* 0x000000a40c98723c */ /* 0x040fec0000041898 */
[----:B------:R-:W-:Y:S01]  /*70f0*/  HMMA.16816.F32.BF16 R144, R12, R166, R144 ;  /* 0x000000a60c90723c */ /* 0x000fe20000041890 */
[----:B------:R-:W5:Y:S04]  /*7100*/  LDSM.16.M88.4 R12, [R188+0x800] ;  /* 0x00080000bc0c783b */ /* 0x000f680000000200 */
[----:B------:R-:W-:Y:S01]  /*7110*/  LDSM.16.M88.4 R164, [R201+0xe000] ;  /* 0x00e00000c9a4783b */ /* 0x000fe20000000200 */
[C---:B---3--:R-:W-:Y:S06]  /*7120*/  HMMA.16816.F32.BF16 R28, R32.reuse, R140, R28 ;  /* 0x0000008c201c723c */ /* 0x048fec000004181c */
[C---:B------:R-:W-:Y:S01]  /*7130*/  HMMA.16816.F32.BF16 R24, R32.reuse, R142, R24 ;  /* 0x0000008e2018723c */ /* 0x040fe20000041818 */
[----:B------:R-:W-:Y:S05]  /*7140*/  LDSM.16.M88.4 R140, [R200+0x4000] ;  /* 0x00400000c88c783b */ /* 0x000fea0000000200 */
[C---:B--2---:R-:W-:Y:S06]  /*7150*/  HMMA.16816.F32.BF16 R20, R32.reuse, R4, R20 ;  /* 0x000000042014723c */ /* 0x044fec0000041814 */
[C---:B------:R-:W-:Y:S01]  /*7160*/  HMMA.16816.F32.BF16 R16, R32.reuse, R6, R16 ;  /* 0x000000062010723c */ /* 0x040fe20000041810 */
[----:B------:R-:W2:Y:S05]  /*7170*/  LDSM.16.M88.4 R4, [R188+0x1000] ;  /* 0x00100000bc04783b */ /* 0x000eaa0000000200 */
[C---:B------:R-:W-:Y:S06]  /*7180*/  HMMA.16816.F32.BF16 R160, R32.reuse, R136, R160 ;  /* 0x0000008820a0723c */ /* 0x040fec00000418a0 */
[C---:B------:R-:W-:Y:S01]  /*7190*/  HMMA.16816.F32.BF16 R156, R32.reuse, R138, R156 ;  /* 0x0000008a209c723c */ /* 0x040fe2000004189c */
[----:B------:R-:W3:Y:S05]  /*71a0*/  LDSM.16.M88.4 R136, [R202+0x4000] ;  /* 0x00400000ca88783b */ /* 0x000eea0000000200 */
[C---:B----4-:R-:W-:Y:S06]  /*71b0*/  HMMA.16816.F32.BF16 R152, R32.reuse, R132, R152 ;  /* 0x000000842098723c */ /* 0x050fec0000041898 */
        /* <DEDUP_REMOVED lines=8> */
[----:B------:R-:W5:Y:S05]  /*7240*/  LDSM.16.M88.4 R12, [R186] ;  /* 0x00000000ba0c783b */ /* 0x000f6a0000000200 */
[C---:B--2---:R-:W-:Y:S06]  /*7250*/  HMMA.16816.F32.BF16 R160, R172.reuse, R4, R160 ;  /* 0x00000004aca0723c */ /* 0x044fec00000418a0 */
[C---:B------:R-:W-:Y:S01]  /*7260*/  HMMA.16816.F32.BF16 R156, R172.reuse, R6, R156 ;  /* 0x00000006ac9c723c */ /* 0x040fe2000004189c */
[----:B------:R-:W2:Y:S05]  /*7270*/  LDSM.16.M88.4 R4, [R185] ;  /* 0x00000000b904783b */ /* 0x000eaa0000000200 */
[C---:B------:R-:W-:Y:S06]  /*7280*/  HMMA.16816.F32.BF16 R152, R172.reuse, R176, R152 ;  /* 0x000000b0ac98723c */ /* 0x040fec0000041898 */
[----:B------:R-:W-:Y:S01]  /*7290*/  HMMA.16816.F32.BF16 R144, R172, R178, R144 ;  /* 0x000000b2ac90723c */ /* 0x000fe20000041890 */
[----:B------:R-:W-:Y:S04]  /*72a0*/  LDSM.16.M88.4 R176, [R195+0xe800] ;  /* 0x00e80000c3b0783b */ /* 0x000fe80000000200 */
        /* <DEDUP_REMOVED lines=12> */
[----:B------:R-:W4:Y:S04]  /*7370*/  LDSM.16.M88.4 R136, [R195+0xf800] ;  /* 0x00f80000c388783b */ /* 0x000f280000000200 */
[----:B------:R-:W-:Y:S01]  /*7380*/  LDSM.16.M88.4 R168, [R188+0x3000] ;  /* 0x00300000bca8783b */ /* 0x000fe20000000200 */
[C---:B------:R-:W-:Y:S06]  /*7390*/  HMMA.16816.F32.BF16 R24, R140.reuse, R34, R24 ;  /* 0x000000228c18723c */ /* 0x040fec0000041818 */
[C---:B-----5:R-:W-:Y:S06]  /*73a0*/  HMMA.16816.F32.BF16 R20, R140.reuse, R12, R20 ;  /* 0x0000000c8c14723c */ /* 0x060fec0000041814 */
[C---:B------:R-:W-:Y:S01]  /*73b0*/  HMMA.16816.F32.BF16 R28, R140.reuse, R32, R28 ;  /* 0x000000208c1c723c */ /* 0x040fe2000004181c */
[----:B------:R-:W-:Y:S05]  /*73c0*/  LDSM.16.M88.4 R32, [R188+0x2800] ;  /* 0x00280000bc20783b */ /* 0x000fea0000000200 */
[C---:B------:R-:W-:Y:S01]  /*73d0*/  HMMA.16816.F32.BF16 R16, R140.reuse, R14, R16 ;  /* 0x0000000e8c10723c */ /* 0x040fe20000041810 */
[----:B------:R-:W-:Y:S05]  /*73e0*/  LDSM.16.M88.4 R12, [R188+0x2000] ;  /* 0x00200000bc0c783b */ /* 0x000fea0000000200 */
[C---:B--2---:R-:W-:Y:S06]  /*73f0*/  HMMA.16816.F32.BF16 R160, R140.reuse, R4, R160 ;  /* 0x000000048ca0723c */ /* 0x044fec00000418a0 */
[C---:B------:R-:W-:Y:S01]  /*7400*/  HMMA.16816.F32.BF16 R156, R140.reuse, R6, R156 ;  /* 0x000000068c9c723c */ /* 0x040fe2000004189c */
[----:B------:R-:W2:Y:S05]  /*7410*/  LDSM.16.M88.4 R4, [R197+0x4000] ;  /* 0x00400000c504783b */ /* 0x000eaa0000000200 */
[C---:B---3--:R-:W-:Y:S06]  /*7420*/  HMMA.16816.F32.BF16 R152, R140.reuse, R164, R152 ;  /* 0x000000a48c98723c */ /* 0x048fec0000041898 */
[----:B------:R-:W-:Y:S01]  /*7430*/  HMMA.16816.F32.BF16 R144, R140, R166, R144 ;  /* 0x000000a68c90723c */ /* 0x000fe20000041890 */
[----:B------:R-:W3:Y:S04]  /*7440*/  LDSM.16.M88.4 R164, [R188+0x3800] ;  /* 0x00380000bca4783b */ /* 0x000ee80000000200 */
[----:B------:R-:W-:Y:S01]  /*7450*/  LDSM.16.M88.4 R140, [R201+0x10000] ;  /* 0x01000000c98c783b */ /* 0x000fe20000000200 */
[C---:B-1----:R-:W-:Y:S06]  /*7460*/  HMMA.16816.F32.BF16 R24, R132.reuse, R10, R24 ;  /* 0x0000000a8418723c */ /* 0x042fec0000041818 */
[C---:B------:R-:W-:Y:S06]  /*7470*/  HMMA.16816.F32.BF16 R20, R132.reuse, R176, R20 ;  /* 0x000000b08414723c */ /* 0x040fec0000041814 */
[C---:B------:R-:W-:Y:S01]  /*7480*/  HMMA.16816.F32.BF16 R28, R132.reuse, R8, R28 ;  /* 0x00000008841c723c */ /* 0x040fe2000004181c */
[----:B------:R-:W1:Y:S05]  /*7490*/  LDSM.16.M88.4 R8, [R202+0x8000] ;  /* 0x00800000ca08783b */ /* 0x000e6a0000000200 */
[C---:B------:R-:W-:Y:S06]  /*74a0*/  HMMA.16816.F32.BF16 R16, R132.reuse, R178, R16 ;  /* 0x000000b28410723c */ /* 0x040fec0000041810 */
[C---:B------:R-:W-:Y:S06]  /*74b0*/  HMMA.16816.F32.BF16 R160, R132.reuse, R172, R160 ;  /* 0x000000ac84a0723c */ /* 0x040fec00000418a0 */
[C---:B------:R-:W-:Y:S01]  /*74c0*/  HMMA.16816.F32.BF16 R156, R132.reuse, R174, R156 ;  /* 0x000000ae849c723c */ /* 0x040fe2000004189c */
[----:B------:R-:W-:Y:S05]  /*74d0*/  LDSM.16.M88.4 R172, [R200+0x8000] ;  /* 0x00800000c8ac783b */ /* 0x000fea0000000200 */
[C---:B----4-:R-:W-:Y:S06]  /*74e0*/  HMMA.16816.F32.BF16 R152, R132.reuse, R136, R152 ;  /* 0x000000888498723c */ /* 0x050fec0000041898 */
[----:B------:R-:W-:Y:S01]  /*74f0*/  HMMA.16816.F32.BF16 R144, R132, R138, R144 ;  /* 0x0000008a8490723c */ /* 0x000fe20000041890 */
[----:B------:R-:W4:Y:S04]  /*7500*/  LDSM.16.M88.4 R136, [R201+0x10800] ;  /* 0x01080000c988783b */ /* 0x000f280000000200 */
[----:B------:R-:W5:Y:S01]  /*7510*/  LDSM.16.M88.4 R132, [R201+0x11000] ;  /* 0x01100000c984783b */ /* 0x000f620000000200 */
[C---:B--2---:R-:W-:Y:S06]  /*7520*/  HMMA.16816.F32.BF16 R24, R4.reuse, R14, R24 ;  /* 0x0000000e0418723c */ /* 0x044fec0000041818 */
[C---:B------:R-:W-:Y:S06]  /*7530*/  HMMA.16816.F32.BF16 R20, R4.reuse, R32, R20 ;  /* 0x000000200414723c */ /* 0x040fec0000041814 */
[C---:B------:R-:W-:Y:S01]  /*7540*/  HMMA.16816.F32.BF16 R28, R4.reuse, R12, R28 ;  /* 0x0000000c041c723c */ /* 0x040fe2000004181c */
[----:B------:R-:W-:Y:S05]  /*7550*/  LDSM.16.M88.4 R12, [R201+0x11800] ;  /* 0x01180000c90c783b */ /* 0x000fea0000000200 */
[C---:B------:R-:W-:Y:S01]  /*7560*/  HMMA.16816.F32.BF16 R16, R4.reuse, R34, R16 ;  /* 0x000000220410723c */ /* 0x040fe20000041810 */
[----:B------:R-:W2:Y:S05]  /*7570*/  LDSM.16.M88.4 R32, [R183] ;  /* 0x00000000b720783b */ /* 0x000eaa0000000200 */
[C---:B------:R-:W-:Y:S06]  /*7580*/  HMMA.16816.F32.BF16 R160, R4.reuse, R168, R160 ;  /* 0x000000a804a0723c */ /* 0x040fec00000418a0 */
[C---:B------:R-:W-:Y:S01]  /*7590*/  HMMA.16816.F32.BF16 R156, R4.reuse, R170, R156 ;  /* 0x000000aa049c723c */ /* 0x040fe2000004189c */
[----:B------:R-:W-:Y:S05]  /*75a0*/  LDSM.16.M88.4 R168, [R181] ;  /* 0x00000000b5a8783b */ /* 0x000fea0000000200 */
[C---:B---3--:R-:W-:Y:S06]  /*75b0*/  HMMA.16816.F32.BF16 R152, R4.reuse, R164, R152 ;  /* 0x000000a40498723c */ /* 0x048fec0000041898 */
[----:B------:R-:W-:Y:S01]  /*75c0*/  HMMA.16816.F32.BF16 R144, R4, R166, R144 ;  /* 0x000000a60490723c */ /* 0x000fe20000041890 */
[----:B------:R-:W3:Y:S04]  /*75d0*/  LDSM.16.M88.4 R4, [R182] ;  /* 0x00000000b604783b */ /* 0x000ee80000000200 */
[----:B------:R-:W-:Y:S01]  /*75e0*/  LDSM.16.M88.4 R164, [R180] ;  /* 0x00000000b4a4783b */ /* 0x000fe20000000200 */
[C---:B-1----:R-:W-:Y:S06]  /*75f0*/  HMMA.16816.F32.BF16 R24, R8.reuse, R142, R24 ;  /* 0x0000008e0818723c */ /* 0x042fec0000041818 */
[C---:B----4-:R-:W-:Y:S06]  /*7600*/  HMMA.16816.F32.BF16 R20, R8.reuse, R136, R20 ;  /* 0x000000880814723c */ /* 0x050fec0000041814 */
[C---:B------:R-:W-:Y:S01]  /*7610*/  HMMA.16816.F32.BF16 R28, R8.reuse, R140, R28 ;  /* 0x0000008c081c723c */ /* 0x040fe2000004181c */
[----:B------:R-:W-:Y:S05]  /*7620*/  LDSM.16.M88.4 R140, [R198+0x8000] ;  /* 0x00800000c68c783b */ /* 0x000fea0000000200 */
[C---:B------:R-:W-:Y:S01]  /*7630*/  HMMA.16816.F32.BF16 R16, R8.reuse, R138, R16 ;  /* 0x0000008a0810723c */ /* 0x040fe20000041810 */
[----:B------:R-:W1:Y:S05]  /*7640*/  LDSM.16.M88.4 R136, [R195+0x10000] ;  /* 0x01000000c388783b */ /* 0x000e6a0000000200 */
[C---:B-----5:R-:W-:Y:S06]  /*7650*/  HMMA.16816.F32.BF16 R160, R8.reuse, R132, R160 ;  /* 0x0000008408a0723c */ /* 0x060fec00000418a0 */
[----:B------:R-:W-:Y:S01]  /*7660*/  HMMA.16816.F32.BF16 R156, R8, R134, R156 ;  /* 0x00000086089c723c */ /* 0x000fe2000004189c */
[----:B------:R-:W4:Y:S05]  /*7670*/  LDSM.16.M88.4 R132, [R195+0x10800] ;  /* 0x01080000c384783b */ /* 0x000f2a0000000200 */
[C---:B--2---:R-:W-:Y:S06]  /*7680*/  HMMA.16816.F32.BF16 R24, R172.reuse, R34, R24 ;  /* 0x00000022ac18723c */ /* 0x044fec0000041818 */
[----:B---3--:R-:W-:Y:S06]  /*7690*/  HMMA.16816.F32.BF16 R20, R172, R4, R20 ;  /* 0x00000004ac14723c */ /* 0x008fec0000041814 */
[C---:B------:R-:W-:Y:S06]  /*76a0*/  HMMA.16816.F32.BF16 R152, R8.reuse, R12, R152 ;  /* 0x0000000c0898723c */ /* 0x040fec0000041898 */
[----:B------:R-:W-:Y:S01]  /*76b0*/  HMMA.16816.F32.BF16 R144, R8, R14, R144 ;  /* 0x0000000e0890723c */ /* 0x000fe20000041890 */
[----:B------:R-:W-:Y:S04]  /*76c0*/  LDSM.16.M88.4 R12, [R197+0x8000] ;  /* 0x00800000c50c783b */ /* 0x000fe80000000200 */
[----:B------:R-:W2:Y:S01]  /*76d0*/  LDSM.16.M88.4 R8, [R188+0x4000] ;  /* 0x00400000bc08783b */ /* 0x000ea20000000200 */
[C---:B------:R-:W-:Y:S03]  /*76e0*/  HMMA.16816.F32.BF16 R16, R172.reuse, R6, R16 ;  /* 0x00000006ac10723c */ /* 0x040fe60000041810 */
[----:B------:R-:W3:Y:S03]  /*76f0*/  LDSM.16.M88.4 R4, [R188+0x4800] ;  /* 0x00480000bc04783b */ /* 0x000ee60000000200 */
[----:B------:R-:W-:Y:S01]  /*7700*/  HMMA.16816.F32.BF16 R28, R172, R32, R28 ;  /* 0x00000020ac1c723c */ /* 0x000fe2000004181c */
[----:B------:R-:W5:Y:S05]  /*7710*/  LDSM.16.M88.4 R32, [R195+0x11000] ;  /* 0x01100000c320783b */ /* 0x000f6a0000000200 */
[C---:B-1----:R-:W-:Y:S06]  /*7720*/  HMMA.16816.F32.BF16 R24, R140.reuse, R138, R24 ;  /* 0x0000008a8c18723c */ /* 0x042fec0000041818 */
[----:B----4-:R-:W-:Y:S06]  /*7730*/  HMMA.16816.F32.BF16 R20, R140, R132, R20 ;  /* 0x000000848c14723c */ /* 0x010fec0000041814 */
[----:B------:R-:W-:Y:S06]  /*7740*/  HMMA.16816.F32.BF16 R160, R172, R168, R160 ;  /* 0x000000a8aca0723c */ /* 0x000fec00000418a0 */
[C---:B------:R-:W-:Y:S01]  /*7750*/  HMMA.16816.F32.BF16 R28, R140.reuse, R136, R28 ;  /* 0x000000888c1c723c */ /* 0x040fe2000004181c */
[----:B------:R-:W-:Y:S05]  /*7760*/  LDSM.16.M88.4 R136, [R195+0x11800] ;  /* 0x01180000c388783b */ /* 0x000fea0000000200 */
[----:B------:R-:W-:Y:S01]  /*7770*/  HMMA.16816.F32.BF16 R16, R140, R134, R16 ;  /* 0x000000868c10723c */ /* 0x000fe20000041810 */
[----:B------:R-:W1:Y:S05]  /*7780*/  LDSM.16.M88.4 R132, [R188+0x5000] ;  /* 0x00500000bc84783b */ /* 0x000e6a0000000200 */
[----:B--2---:R-:W-:Y:S06]  /*7790*/  HMMA.16816.F32.BF16 R24, R12, R10, R24 ;  /* 0x0000000a0c18723c */ /* 0x004fec0000041818 */
[----:B------:R-:W-:Y:S01]  /*77a0*/  HMMA.16816.F32.BF16 R156, R172, R170, R156 ;  /* 0x000000aaac9c723c */ /* 0x000fe2000004189c */
[----:B------:R-:W-:-:S05]  /*77b0*/  VIADD R11, R3, 0x1 ;  /* 0x00000001030b7836 */ /* 0x000fca0000000000 */
[----:B---3--:R-:W-:Y:S01]  /*77c0*/  HMMA.16816.F32.BF16 R20, R12, R4, R20 ;  /* 0x000000040c14723c */ /* 0x008fe20000041814 */
[C---:B------:R-:W-:Y:S02]  /*77d0*/  ISETP.GE.AND P6, PT, R11.reuse, R2, PT ;  /* 0x000000020b00720c */ /* 0x040fe40003fc6270 */
[----:B------:R-:W-:Y:S01]  /*77e0*/  ISETP.GE.AND P1, PT, R11, R0, PT ;  /* 0x000000000b00720c */ /* 0x000fe20003f26270 */
[C---:B------:R-:W-:Y:S02]  /*77f0*/  VIADD R11, R3.reuse, 0x20 ;  /* 0x00000020030b7836 */ /* 0x040fe40000000000 */
[----:B-----5:R-:W-:Y:S01]  /*7800*/  HMMA.16816.F32.BF16 R160, R140, R32, R160 ;  /* 0x000000208ca0723c */ /* 0x020fe200000418a0 */
[----:B------:R-:W-:-:S05]  /*7810*/  VIADD R5, R3, 0x9 ;  /* 0x0000000903057836 */ /* 0x000fca0000000000 */
[C---:B------:R-:W-:Y:S01]  /*7820*/  HMMA.16816.F32.BF16 R28, R12.reuse, R8, R28 ;  /* 0x000000080c1c723c */ /* 0x040fe2000004181c */
[----:B------:R-:W-:Y:S01]  /*7830*/  VIADD R33, R3, 0x8 ;  /* 0x0000000803217836 */ /* 0x000fe20000000000 */
[C---:B------:R-:W-:Y:S02]  /*7840*/  ISETP.GE.AND P2, PT, R5.reuse, R2, PT ;  /* 0x000000020500720c */ /* 0x040fe40003f46270 */
[-C--:B------:R-:W-:Y:S01]  /*7850*/  ISETP.GE.AND P5, PT, R5, R0.reuse, PT ;  /* 0x000000000500720c */ /* 0x080fe20003fa6270 */
[----:B------:R-:W-:Y:S01]  /*7860*/  VIADD R5, R3, 0x11 ;  /* 0x0000001103057836 */ /* 0x000fe20000000000 */
[----:B------:R-:W-:Y:S01]  /*7870*/  HMMA.16816.F32.BF16 R16, R12, R6, R16 ;  /* 0x000000060c10723c */ /* 0x000fe20000041810 */
[----:B------:R-:W-:Y:S01]  /*7880*/  ISETP.GE.AND P0, PT, R33, R0, PT ;  /* 0x000000002100720c */ /* 0x000fe20003f06270 */
[----:B------:R-:W-:Y:S01]  /*7890*/  VIADD R9, R3, 0x10 ;  /* 0x0000001003097836 */ /* 0x000fe20000000000 */
[-C--:B------:R-:W-:Y:S02]  /*78a0*/  ISETP.GE.AND P3, PT, R33, R2.reuse, PT ;  /* 0x000000022100720c */ /* 0x080fe40003f66270 */
[----:B------:R-:W-:Y:S01]  /*78b0*/  FSEL R33, R26, -INF , !P0 ;  /* 0xff8000001a217808 */ /* 0x000fe20004000000 */
[----:B------:R-:W-:Y:S01]  /*78c0*/  HMMA.16816.F32.BF16 R152, R172, R164, R152 ;  /* 0x000000a4ac98723c */ /* 0x000fe20000041898 */
[----:B------:R-:W-:Y:S01]  /*78d0*/  ISETP.GE.AND P4, PT, R9, R2, PT ;  /* 0x000000020900720c */ /* 0x000fe20003f86270 */
[----:B------:R-:W-:Y:S01]  /*78e0*/  VIADD R7, R3, 0x19 ;  /* 0x0000001903077836 */ /* 0x000fe20000000000 */
[----:B------:R-:W-:-:S02]  /*78f0*/  FSEL R32, R24, -INF , !P3 ;  /* 0xff80000018207808 */ /* 0x000fc40005800000 */
[----:B------:R-:W-:Y:S01]  /*7900*/  ISETP.GE.AND P0, PT, R5, R2, PT ;  /* 0x000000020500720c */ /* 0x000fe20003f06270 */
[----:B------:R-:W-:Y:S01]  /*7910*/  HMMA.16816.F32.BF16 R156, R140, R34, R156 ;  /* 0x000000228c9c723c */ /* 0x000fe2000004189c */
[----:B------:R-:W-:Y:S02]  /*7920*/  FSEL R164, R25, -INF , !P2 ;  /* 0xff80000019a47808 */ /* 0x000fe40005000000 */
[-C--:B------:R-:W-:Y:S01]  /*7930*/  ISETP.GE.AND P2, PT, R5, R0.reuse, PT ;  /* 0x000000000500720c */ /* 0x080fe20003f46270 */
[----:B------:R-:W-:Y:S01]  /*7940*/  VIADD R5, R3, 0x18 ;  /* 0x0000001803057836 */ /* 0x000fe20000000000 */
[----:B------:R-:W-:Y:S01]  /*7950*/  ISETP.GE.AND P3, PT, R9, R0, PT ;  /* 0x000000000900720c */ /* 0x000fe20003f66270 */
[----:B------:R-:W-:Y:S01]  /*7960*/  HMMA.16816.F32.BF16 R144, R172, R166, R144 ;  /* 0x000000a6ac90723c */ /* 0x000fe20000041890 */
[----:B------:R-:W-:Y:S01]  /*7970*/  FSEL R35, R27, -INF , !P5 ;  /* 0xff8000001b237808 */ /* 0x000fe20006800000 */
[----:B------:R-:W-:Y:S01]  /*7980*/  VIADD R9, R3, 0x21 ;  /* 0x0000002103097836 */ /* 0x000fe20000000000 */
[----:B------:R-:W-:-:S02]  /*7990*/  FSEL R24, R20, -INF , !P4 ;  /* 0xff80000014187808 */ /* 0x000fc40006000000 */
[----:B------:R-:W-:Y:S01]  /*79a0*/  FSEL R27, R22, -INF , !P3 ;  /* 0xff800000161b7808 */ /* 0x000fe20005800000 */
[----:B-1----:R-:W-:Y:S01]  /*79b0*/  HMMA.16816.F32.BF16 R160, R12, R132, R160 ;  /* 0x000000840ca0723c */ /* 0x002fe200000418a0 */
[----:B------:R-:W-:Y:S02]  /*79c0*/  FSEL R20, R21, -INF , !P0 ;  /* 0xff80000015147808 */ /* 0x000fe40004000000 */
[C---:B------:R-:W-:Y:S02]  /*79d0*/  ISETP.GE.AND P5, PT, R5.reuse, R2, PT ;  /* 0x000000020500720c */ /* 0x040fe40003fa6270 */
[----:B------:R-:W-:Y:S01]  /*79e0*/  ISETP.GE.AND P4, PT, R5, R0, PT ;  /* 0x000000000500720c */ /* 0x000fe20003f86270 */
[----:B------:R-:W-:Y:S01]  /*79f0*/  HMMA.16816.F32.BF16 R152, R140, R136, R152 ;  /* 0x000000888c98723c */ /* 0x000fe20000041898 */
[C---:B------:R-:W-:Y:S02]  /*7a00*/  ISETP.GE.AND P3, PT, R7.reuse, R2, PT ;  /* 0x000000020700720c */ /* 0x040fe40003f66270 */
[----:B------:R-:W-:-:S02]  /*7a10*/  ISETP.GE.AND P0, PT, R7, R0, PT ;  /* 0x000000000700720c */ /* 0x000fc40003f06270 */
[----:B------:R-:W1:Y:S01]  /*7a20*/  LDSM.16.M88.4 R4, [R188+0x5800] ;  /* 0x00580000bc04783b */ /* 0x000e620000000200 */
[----:B------:R-:W-:Y:S01]  /*7a30*/  FSEL R22, R17, -INF , !P3 ;  /* 0xff80000011167808 */ /* 0x000fe20005800000 */
[----:B------:R-:W-:Y:S01]  /*7a40*/  HMMA.16816.F32.BF16 R156, R12, R134, R156 ;  /* 0x000000860c9c723c */ /* 0x000fe2000004189c */
[----:B------:R-:W-:Y:S01]  /*7a50*/  ISETP.GE.AND P3, PT, R3, R2, PT ;  /* 0x000000020300720c */ /* 0x000fe20003f66270 */
[----:B------:R-:W-:-:S04]  /*7a60*/  DEPBAR.LE SB0, 0x0 ;  /* 0x000080000000791a */ /* 0x000fc80000000000 */
[----:B------:R-:W-:Y:S01]  /*7a70*/  FSEL R28, R28, -INF , !P3 ;  /* 0xff8000001c1c7808 */ /* 0x000fe20005800000 */
[----:B------:R-:W-:Y:S01]  /*7a80*/  HMMA.16816.F32.BF16 R144, R140, R138, R144 ;  /* 0x0000008a8c90723c */ /* 0x000fe20000041890 */
[----:B------:R-:W-:Y:S02]  /*7a90*/  FSEL R23, R23, -INF , !P2 ;  /* 0xff80000017177808 */ /* 0x000fe40005000000 */
[----:B------:R-:W-:Y:S01]  /*7aa0*/  FSEL R34, R29, -INF , !P6 ;  /* 0xff8000001d227808 */ /* 0x000fe20007000000 */
[----:B------:R-:W-:Y:S01]  /*7ab0*/  BAR.SYNC.DEFER_BLOCKING 0x0 ;  /* 0x0000000000007b1d */ /* 0x000fe20000010000 */
[C---:B------:R-:W-:Y:S02]  /*7ac0*/  ISETP.GE.AND P6, PT, R11.reuse, R2, PT ;  /* 0x000000020b00720c */ /* 0x040fe40003fc6270 */
[----:B------:R-:W-:Y:S02]  /*7ad0*/  ISETP.GE.AND P2, PT, R11, R0, PT ;  /* 0x000000000b00720c */ /* 0x000fe40003f46270 */
[----:B------:R-:W-:-:S02]  /*7ae0*/  FSEL R26, R16, -INF , !P5 ;  /* 0xff800000101a7808 */ /* 0x000fc40006800000 */
[----:B------:R-:W-:Y:S02]  /*7af0*/  FSEL R21, R18, -INF , !P4 ;  /* 0xff80000012157808 */ /* 0x000fe40006000000 */
[----:B------:R-:W-:Y:S02]  /*7b00*/  FMNMX.FTZ R11, R210, R28, !PT ;  /* 0x0000001cd20b7209 */ /* 0x000fe40007810000 */
[C---:B------:R-:W-:Y:S02]  /*7b10*/  ISETP.GE.AND P5, PT, R9.reuse, R2, PT ;  /* 0x000000020900720c */ /* 0x040fe40003fa6270 */
[----:B------:R-:W-:Y:S01]  /*7b20*/  ISETP.GE.AND P4, PT, R9, R0, PT ;  /* 0x000000000900720c */ /* 0x000fe20003f86270 */
[----:B------:R-:W-:Y:S01]  /*7b30*/  VIADD R9, R3, 0x28 ;  /* 0x0000002803097836 */ /* 0x000fe20000000000 */
[----:B------:R-:W-:Y:S02]  /*7b40*/  FMNMX.FTZ R11, R34, R11, !PT ;  /* 0x0000000b220b7209 */ /* 0x000fe40007810000 */
[----:B------:R-:W-:Y:S01]  /*7b50*/  FSEL R25, R19, -INF , !P0 ;  /* 0xff80000013197808 */ /* 0x000fe20004000000 */
[----:B------:R-:W-:Y:S01]  /*7b60*/  VIADD R19, R3, 0x31 ;  /* 0x0000003103137836 */ /* 0x000fe20000000000 */
[----:B------:R-:W-:-:S02]  /*7b70*/  ISETP.GE.AND P0, PT, R9, R2, PT ;  /* 0x000000020900720c */ /* 0x000fc40003f06270 */
[-C--:B------:R-:W-:Y:S01]  /*7b80*/  ISETP.GE.AND P3, PT, R9, R0.reuse, PT ;  /* 0x000000000900720c */ /* 0x080fe20003f66270 */
[----:B------:R-:W-:Y:S01]  /*7b90*/  VIADD R9, R3, 0x29 ;  /* 0x0000002903097836 */ /* 0x000fe20000000000 */
[----:B------:R-:W-:Y:S02]  /*7ba0*/  FMNMX.FTZ R11, R32, R11, !PT ;  /* 0x0000000b200b7209 */ /* 0x000fe40007810000 */
[----:B------:R-:W-:Y:S02]  /*7bb0*/  FSEL R171, R163, -INF , !P4 ;  /* 0xff800000a3ab7808 */ /* 0x000fe40006000000 */
[----:B------:R-:W-:Y:S02]  /*7bc0*/  FSEL R174, R160, -INF , !P6 ;  /* 0xff800000a0ae7808 */ /* 0x000fe40007000000 */
[----:B------:R-:W-:Y:S02]  /*7bd0*/  FSEL R173, R162, -INF , !P2 ;  /* 0xff800000a2ad7808 */ /* 0x000fe40005000000 */
[----:B------:R-:W-:-:S02]  /*7be0*/  ISETP.GE.AND P4, PT, R3, R0, PT ;  /* 0x000000000300720c */ /* 0x000fc40003f86270 */
[----:B------:R-:W-:Y:S02]  /*7bf0*/  FMNMX.FTZ R29, R164, R11, !PT ;  /* 0x0000000ba41d7209 */ /* 0x000fe40007810000 */
[C---:B------:R-:W-:Y:S02]  /*7c00*/  ISETP.GE.AND P6, PT, R9.reuse, R2, PT ;  /* 0x000000020900720c */ /* 0x040fe40003fc6270 */
[----:B------:R-:W-:Y:S01]  /*7c10*/  ISETP.GE.AND P2, PT, R9, R0, PT ;  /* 0x000000000900720c */ /* 0x000fe20003f46270 */
[----:B------:R-:W-:Y:S01]  /*7c20*/  VIADD R9, R3, 0x30 ;  /* 0x0000003003097836 */ /* 0x000fe20000000000 */
[----:B------:R-:W-:Y:S02]  /*7c30*/  FSEL R17, R30, -INF , !P4 ;  /* 0xff8000001e117808 */ /* 0x000fe40006000000 */
[----:B------:R-:W-:Y:S02]  /*7c40*/  FMNMX.FTZ R29, R24, R29, !PT ;  /* 0x0000001d181d7209 */ /* 0x000fe40007810000 */
[----:B------:R-:W-:-:S02]  /*7c50*/  FSEL R170, R161, -INF , !P5 ;  /* 0xff800000a1aa7808 */ /* 0x000fc40006800000 */
[----:B------:R-:W-:Y:S02]  /*7c60*/  FSEL R31, R31, -INF , !P1 ;  /* 0xff8000001f1f7808 */ /* 0x000fe40004800000 */
[C---:B------:R-:W-:Y:S02]  /*7c70*/  ISETP.GE.AND P5, PT, R9.reuse, R2, PT ;  /* 0x000000020900720c */ /* 0x040fe40003fa6270 */
[----:B------:R-:W-:Y:S02]  /*7c80*/  ISETP.GE.AND P1, PT, R9, R0, PT ;  /* 0x000000000900720c */ /* 0x000fe40003f26270 */
[C---:B-1----:R-:W-:Y:S01]  /*7c90*/  HMMA.16816.F32.BF16 R8, R12.reuse, R4, R152 ;  /* 0x000000040c08723c */ /* 0x042fe20000041898 */
[----:B------:R-:W-:Y:S02]  /*7ca0*/  FMNMX.FTZ R16, R151, R17, !PT ;  /* 0x0000001197107209 */ /* 0x000fe40007810000 */
[----:B------:R-:W-:Y:S02]  /*7cb0*/  FMNMX.FTZ R29, R20, R29, !PT ;  /* 0x0000001d141d7209 */ /* 0x000fe40007810000 */
[----:B------:R-:W-:Y:S01]  /*7cc0*/  FMNMX.FTZ R16, R31, R16, !PT ;  /* 0x000000101f107209 */ /* 0x000fe20007810000 */
[----:B------:R-:W-:Y:S01]  /*7cd0*/  HMMA.16816.F32.BF16 R4, R12, R6, R144 ;  /* 0x000000060c04723c */ /* 0x000fe20000041890 */
[----:B------:R-:W-:-:S02]  /*7ce0*/  FMNMX.FTZ R29, R26, R29, !PT ;  /* 0x0000001d1a1d7209 */ /* 0x000fc40007810000 */
[----:B------:R-:W-:Y:S02]  /*7cf0*/  FMNMX.FTZ R16, R33, R16, !PT ;  /* 0x0000001021107209 */ /* 0x000fe40007810000 */
[----:B------:R-:W-:Y:S02]  /*7d00*/  FMNMX.FTZ R29, R22, R29, !PT ;  /* 0x0000001d161d7209 */ /* 0x000fe40007810000 */
[----:B------:R-:W-:Y:S01]  /*7d10*/  FMNMX.FTZ R16, R35, R16, !PT ;  /* 0x0000001023107209 */ /* 0x000fe20007810000 */
[C---:B------:R-:W-:Y:S01]  /*7d20*/  VIADD R13, R3.reuse, 0x38 ;  /* 0x00000038030d7836 */ /* 0x040fe20000000000 */
[----:B------:R-:W-:Y:S01]  /*7d30*/  FMNMX.FTZ R29, R174, R29, !PT ;  /* 0x0000001dae1d7209 */ /* 0x000fe20007810000 */
[----:B------:R-:W-:Y:S01]  /*7d40*/  VIADD R3, R3, 0x39 ;  /* 0x0000003903037836 */ /* 0x000fe20000000000 */
[----:B------:R-:W-:Y:S02]  /*7d50*/  FSEL R172, R156, -INF , !P0 ;  /* 0xff8000009cac7808 */ /* 0x000fe40004000000 */
[----:B------:R-:W-:-:S02]  /*7d60*/  FMNMX.FTZ R16, R27, R16, !PT ;  /* 0x000000101b107209 */ /* 0x000fc40007810000 */
[----:B------:R-:W-:Y:S02]  /*7d70*/  FMNMX.FTZ R29, R170, R29, !PT ;  /* 0x0000001daa1d7209 */ /* 0x000fe40007810000 */
[----:B------:R-:W-:Y:S02]  /*7d80*/  FSEL R176, R157, -INF , !P6 ;  /* 0xff8000009db07808 */ /* 0x000fe40007000000 */
[----:B------:R-:W-:Y:S02]  /*7d90*/  FMNMX.FTZ R16, R23, R16, !PT ;  /* 0x0000001017107209 */ /* 0x000fe40007810000 */
[----:B------:R-:W-:Y:S02]  /*7da0*/  FMNMX.FTZ R29, R172, R29, !PT ;  /* 0x0000001dac1d7209 */ /* 0x000fe40007810000 */
[----:B------:R-:W-:Y:S02]  /*7db0*/  FSEL R175, R158, -INF , !P3 ;  /* 0xff8000009eaf7808 */ /* 0x000fe40005800000 */
[----:B------:R-:W-:-:S02]  /*7dc0*/  ISETP.GE.AND P4, PT, R19, R2, PT ;  /* 0x000000021300720c */ /* 0x000fc40003f86270 */
[-C--:B------:R-:W-:Y:S02]  /*7dd0*/  ISETP.GE.AND P3, PT, R13, R2.reuse, PT ;  /* 0x000000020d00720c */ /* 0x080fe40003f66270 */
[----:B------:R-:W-:Y:S02]  /*7de0*/  ISETP.GE.AND P6, PT, R3, R2, PT ;  /* 0x000000020300720c */ /* 0x000fe40003fc6270 */
[----:B------:R-:W-:Y:S02]  /*7df0*/  FSEL R154, R8, -INF , !P5 ;  /* 0xff800000089a7808 */ /* 0x000fe40006800000 */
[----:B------:R-:W-:Y:S02]  /*7e00*/  FMNMX.FTZ R2, R21, R16, !PT ;  /* 0x0000001015027209 */ /* 0x000fe40007810000 */
[----:B------:R-:W-:Y:S02]  /*7e10*/  FMNMX.FTZ R29, R176, R29, !PT ;  /* 0x0000001db01d7209 */ /* 0x000fe40007810000 */
[----:B------:R-:W-:-:S02]  /*7e20*/  FSEL R155, R159, -INF , !P2 ;  /* 0xff8000009f9b7808 */ /* 0x000fc40005000000 */
[----:B------:R-:W-:Y:S02]  /*7e30*/  PLOP3.LUT P2, PT, PT, PT, UP0, 0x80, 0x0 ;  /* 0x000000000000781c */ /* 0x000fe40003f4f008 */
[----:B------:R-:W-:Y:S02]  /*7e40*/  FSEL R152, R9, -INF , !P4 ;  /* 0xff80000009987808 */ /* 0x000fe40006000000 */
[----:B------:R-:W-:Y:S02]  /*7e50*/  FMNMX.FTZ R2, R25, R2, !PT ;  /* 0x0000000219027209 */ /* 0x000fe40007810000 */
[----:B------:R-:W-:Y:S02]  /*7e60*/  FMNMX.FTZ R9, R154, R29, !PT ;  /* 0x0000001d9a097209 */ /* 0x000fe40007810000 */
[----:B------:R-:W-:Y:S02]  /*7e70*/  FSEL R146, R4, -INF , !P3 ;  /* 0xff80000004927808 */ /* 0x000fe40005800000 */
[----:B------:R-:W-:-:S02]  /*7e80*/  FMNMX.FTZ R2, R173, R2, !PT ;  /* 0x00000002ad027209 */ /* 0x000fc40007810000 */
[----:B------:R-:W-:Y:S02]  /*7e90*/  FMNMX.FTZ R9, R152, R9, !PT ;  /* 0x0000000998097209 */ /* 0x000fe40007810000 */
[----:B------:R-:W-:Y:S02]  /*7ea0*/  FSEL R144, R5, -INF , !P6 ;  /* 0xff80000005907808 */ /* 0x000fe40007000000 */
[----:B------:R-:W-:Y:S02]  /*7eb0*/  FMNMX.FTZ R4, R171, R2, !PT ;  /* 0x00000002ab047209 */ /* 0x000fe40007810000 */
[----:B------:R-:W-:Y:S02]  /*7ec0*/  FMNMX.FTZ R5, R146, R9, !PT ;  /* 0x0000000992057209 */ /* 0x000fe40007810000 */
[----:B------:R-:W-:Y:S02]  /*7ed0*/  ISETP.GE.AND P0, PT, R19, R0, PT ;  /* 0x000000001300720c */ /* 0x000fe40003f06270 */
[----:B------:R-:W-:-:S02]  /*7ee0*/  FSEL R147, R10, -INF , !P1 ;  /* 0xff8000000a937808 */ /* 0x000fc40004800000 */
        /* <DEDUP_REMOVED lines=29> */
.L_x_8:
[----:B------:R-:W-:Y:S01]  /*80c0*/  FMNMX.FTZ R4, R155, R4, !PT ;  /* 0x000000049b047209 */ /* 0x000fe20007810000 */
[----:B------:R-:W2:Y:S01]  /*80d0*/  SHFL.BFLY PT, R2, R5, 0x2, 0x1f ;  /* 0x0c401f0005027f89 */ /* 0x000ea200000e0000 */
[----:B------:R-:W-:Y:S01]  /*80e0*/  ISETP.GE.AND P1, PT, R13, R0, PT ;  /* 0x000000000d00720c */ /* 0x000fe20003f26270 */
[----:B------:R-:W-:Y:S01]  /*80f0*/  UISETP.GE.AND UP0, UPT, UR18, 0x4, UPT ;  /* 0x000000041200788c */ /* 0x000fe2000bf06270 */
[----:B------:R-:W-:Y:S01]  /*8100*/  FSEL R145, R11, -INF , !P0 ;  /* 0xff8000000b917808 */ /* 0x000fe20004000000 */
[----:B-1----:R-:W-:Y:S01]  /*8110*/  LDSM.16.MT88.4 R12, [R196+0x12000] ;  /* 0x01200000c40c783b */ /* 0x002fe20000004200 */
[----:B------:R-:W-:Y:S02]  /*8120*/  FMNMX.FTZ R4, R147, R4, !PT ;  /* 0x0000000493047209 */ /* 0x000fe40007810000 */
[----:B------:R-:W-:Y:S01]  /*8130*/  ISETP.GE.AND P0, PT, R3, R0, PT ;  /* 0x000000000300720c */ /* 0x000fe20003f06270 */
[----:B------:R-:W-:Y:S01]  /*8140*/  LDSM.16.MT88.4 R140, [R192+0x16000] ;  /* 0x01600000c08c783b */ /* 0x000fe20000004200 */
[----:B------:R-:W-:-:S02]  /*8150*/  FSEL R161, R6, -INF , !P1 ;  /* 0xff80000006a17808 */ /* 0x000fc40004800000 */
[----:B------:R-:W-:Y:S01]  /*8160*/  FMNMX.FTZ R4, R145, R4, !PT ;  /* 0x0000000491047209 */ /* 0x000fe20007810000 */
[----:B------:R-:W-:Y:S01]  /*8170*/  LDSM.16.MT88.4 R136, [R194+0x12800] ;  /* 0x01280000c288783b */ /* 0x000fe20000004200 */
[----:B------:R-:W-:Y:S01]  /*8180*/  FSEL R159, R7, -INF , !P0 ;  /* 0xff800000079f7808 */ /* 0x000fe20004000000 */
[----:B------:R-:W-:Y:S01]  /*8190*/  @UP0 UIADD3 UR18, UR18, -0x4, URZ ;  /* 0xfffffffc12120890 */ /* 0x000fe2000fffe03f */
[----:B------:R-:W-:-:S04]  /*81a0*/  FMNMX.FTZ R4, R161, R4, !PT ;  /* 0x00000004a1047209 */ /* 0x000fc80007810000 */
        /* <DEDUP_REMOVED lines=10> */
[----:B------:R-:W-:-:S03]  /*8250*/  FSEL R153, R153, RZ, P1 ;  /* 0x000000ff99997208 */ /* 0x000fc60000800000 */
[----:B------:R-:W-:Y:S02]  /*8260*/  FADD.FTZ R4, R210, -R5 ;  /* 0x80000005d2047221 */ /* 0x000fe40000010000 */
[--C-:B------:R-:W-:Y:S01]  /*8270*/  FFMA.FTZ R156, R28, UR8, -R153.reuse ;  /* 0x000000081c9c7c23 */ /* 0x100fe20008010899 */
[--C-:B------:R-:W-:Y:S01]  /*8280*/  FFMA.FTZ R135, R34, UR8, -R153.reuse ;  /* 0x0000000822877c23 */ /* 0x100fe20008010899 */
[----:B------:R-:W-:Y:S01]  /*8290*/  FMUL.FTZ R158, R4, UR8 ;  /* 0x00000008049e7c20 */ /* 0x000fe20008410000 */
[--C-:B------:R-:W-:Y:S01]  /*82a0*/  FFMA.FTZ R150, R32, UR8, -R153.reuse ;  /* 0x0000000820967c23 */ /* 0x100fe20008010899 */
[--C-:B------:R-:W-:Y:S01]  /*82b0*/  FFMA.FTZ R133, R164, UR8, -R153.reuse ;  /* 0x00000008a4857c23 */ /* 0x100fe20008010899 */
[--C-:B------:R-:W-:Y:S01]  /*82c0*/  FFMA.FTZ R162, R20, UR8, -R153.reuse ;  /* 0x0000000814a27c23 */ /* 0x100fe20008010899 */
[----:B------:R-:W-:Y:S01]  /*82d0*/  MUFU.EX2 R156, R156 ;  /* 0x0000009c009c7308 */ /* 0x000fe20000000800 */
[--C-:B------:R-:W-:Y:S01]  /*82e0*/  FFMA.FTZ R165, R22, UR8, -R153.reuse ;  /* 0x0000000816a57c23 */ /* 0x100fe20008010899 */
[----:B-1----:R-:W-:Y:S01]  /*82f0*/  FMNMX.FTZ R3, R0, R3, !PT ;  /* 0x0000000300037209 */ /* 0x002fe20007810000 */
[--C-:B------:R-:W-:Y:S01]  /*8300*/  FFMA.FTZ R163, R24, UR8, -R153.reuse ;  /* 0x0000000818a37c23 */ /* 0x100fe20008010899 */
[--C-:B------:R-:W-:Y:S01]  /*8310*/  FFMA.FTZ R164, R26, UR8, -R153.reuse ;  /* 0x000000081aa47c23 */ /* 0x100fe20008010899 */
[--C-:B------:R-:W-:Y:S01]  /*8320*/  FFMA.FTZ R177, R170, UR8, -R153.reuse ;  /* 0x00000008aab17c23 */ /* 0x100fe20008010899 */
[C---:B------:R-:W-:Y:S01]  /*8330*/  FSETP.NEU.FTZ.AND P0, PT, R3.reuse, -INF , PT ;  /* 0xff8000000300780b */ /* 0x040fe20003f1d000 */
[C---:B------:R-:W-:Y:S01]  /*8340*/  FMUL.FTZ R160, R3.reuse, UR8 ;  /* 0x0000000803a07c20 */ /* 0x040fe20008410000 */
[----:B------:R-:W1:Y:S01]  /*8350*/  MUFU.EX2 R135, R135 ;  /* 0x0000008700877308 */ /* 0x000e620000000800 */
[--C-:B------:R-:W-:Y:S01]  /*8360*/  FFMA.FTZ R170, R172, UR8, -R153.reuse ;  /* 0x00000008acaa7c23 */ /* 0x100fe20008010899 */
[----:B------:R-:W-:Y:S01]  /*8370*/  FSEL R6, R3, RZ, P0 ;  /* 0x000000ff03067208 */ /* 0x000fe20000000000 */
[--C-:B------:R-:W-:Y:S01]  /*8380*/  FFMA.FTZ R179, R176, UR8, -R153.reuse ;  /* 0x00000008b0b37c23 */ /* 0x100fe20008010899 */
[----:B------:R-:W-:Y:S01]  /*8390*/  FSEL R160, R160, RZ, P0 ;  /* 0x000000ffa0a07208 */ /* 0x000fe20000000000 */
[--C-:B------:R-:W-:Y:S01]  /*83a0*/  FFMA.FTZ R174, R174, UR8, -R153.reuse ;  /* 0x00000008aeae7c23 */ /* 0x100fe20008010899 */
[--C-:B------:R-:W-:Y:S01]  /*83b0*/  FFMA.FTZ R178, R152, UR8, -R153.reuse ;  /* 0x0000000898b27c23 */ /* 0x100fe20008010899 */
[----:B------:R-:W-:Y:S01]  /*83c0*/  FADD.FTZ R6, R151, -R6 ;  /* 0x8000000697067221 */ /* 0x000fe20000010000 */
[----:B------:R-:W-:Y:S01]  /*83d0*/  MUFU.EX2 R150, R150 ;  /* 0x0000009600967308 */ /* 0x000fe20000000800 */
[--C-:B------:R-:W-:Y:S01]  /*83e0*/  FFMA.FTZ R134, R17, UR8, -R160.reuse ;  /* 0x0000000811867c23 */ /* 0x100fe200080108a0 */
[--C-:B------:R-:W-:Y:S01]  /*83f0*/  FFMA.FTZ R2, R31, UR8, -R160.reuse ;  /* 0x000000081f027c23 */ /* 0x100fe200080108a0 */
[----:B------:R-:W-:Y:S01]  /*8400*/  FMUL.FTZ R151, R6, UR8 ;  /* 0x0000000806977c20 */ /* 0x000fe20008410000 */
[----:B------:R-:W-:Y:S01]  /*8410*/  LDSM.16.MT88.4 R16, [R193+0x12000] ;  /* 0x01200000c110783b */ /* 0x000fe20000004200 */
[--C-:B------:R-:W-:Y:S01]  /*8420*/  FFMA.FTZ R0, R33, UR8, -R160.reuse ;  /* 0x0000000821007c23 */ /* 0x100fe200080108a0 */
[--C-:B------:R-:W-:Y:S01]  /*8430*/  FFMA.FTZ R157, R35, UR8, -R160.reuse ;  /* 0x00000008239d7c23 */ /* 0x100fe200080108a0 */
[--C-:B------:R-:W-:Y:S01]  /*8440*/  FFMA.FTZ R166, R23, UR8, -R160.reuse ;  /* 0x0000000817a67c23 */ /* 0x100fe200080108a0 */
[----:B------:R-:W2:Y:S01]  /*8450*/  LDSM.16.MT88.4 R4, [R194+0x12000] ;  /* 0x01200000c204783b */ /* 0x000ea20000004200 */
[----:B------:R-:W3:Y:S01]  /*8460*/  MUFU.EX2 R133, R133 ;  /* 0x0000008500857308 */ /* 0x000ee20000000800 */
[----:B-1----:R-:W-:Y:S01]  /*8470*/  F2FP.BF16.F32.PACK_AB R8, R135, R156 ;  /* 0x0000009c8708723e */ /* 0x002fe200000010ff */
[--C-:B------:R-:W-:Y:S01]  /*8480*/  FFMA.FTZ R168, R21, UR8, -R160.reuse ;  /* 0x0000000815a87c23 */ /* 0x100fe200080108a0 */
[--C-:B------:R-:W-:Y:S01]  /*8490*/  FFMA.FTZ R167, R27, UR8, -R160.reuse ;  /* 0x000000081ba77c23 */ /* 0x100fe200080108a0 */
[----:B------:R-:W-:Y:S01]  /*84a0*/  LDSM.16.MT88.4 R20, [R196+0x12800] ;  /* 0x01280000c414783b */ /* 0x000fe20000004200 */
[--C-:B------:R-:W-:Y:S01]  /*84b0*/  FFMA.FTZ R169, R25, UR8, -R160.reuse ;  /* 0x0000000819a97c23 */ /* 0x100fe200080108a0 */
[--C-:B------:R-:W-:Y:S01]  /*84c0*/  FFMA.FTZ R172, R173, UR8, -R160.reuse ;  /* 0x00000008adac7c23 */ /* 0x100fe200080108a0 */
[--C-:B------:R-:W-:Y:S01]  /*84d0*/  FFMA.FTZ R171, R171, UR8, -R160.reuse ;  /* 0x00000008abab7c23 */ /* 0x100fe200080108a0 */
[----:B------:R-:W-:Y:S01]  /*84e0*/  MUFU.EX2 R134, R134 ;  /* 0x0000008600867308 */ /* 0x000fe20000000800 */
[----:B------:R-:W-:Y:S01]  /*84f0*/  LDSM.16.MT88.4 R28, [R192+0x12800] ;  /* 0x01280000c01c783b */ /* 0x000fe20000004200 */
[--C-:B------:R-:W-:Y:S01]  /*8500*/  FFMA.FTZ R173, R175, UR8, -R160.reuse ;  /* 0x00000008afad7c23 */ /* 0x100fe200080108a0 */
[--C-:B------:R-:W-:Y:S01]  /*8510*/  FFMA.FTZ R176, R155, UR8, -R160.reuse ;  /* 0x000000089bb07c23 */ /* 0x100fe200080108a0 */
[--C-:B------:R-:W-:Y:S01]  /*8520*/  FFMA.FTZ R175, R154, UR8, -R153.reuse ;  /* 0x000000089aaf7c23 */ /* 0x100fe20008010899 */
[----:B------:R-:W-:Y:S01]  /*8530*/  LDSM.16.MT88.4 R24, [R196+0x14800] ;  /* 0x01480000c418783b */ /* 0x000fe20000004200 */
[--C-:B------:R-:W-:Y:S01]  /*8540*/  FFMA.FTZ R210, R146, UR8, -R153.reuse ;  /* 0x0000000892d27c23 */ /* 0x100fe20008010899 */
[----:B------:R-:W-:Y:S01]  /*8550*/  FFMA.FTZ R215, R144, UR8, -R153 ;  /* 0x0000000890d77c23 */ /* 0x000fe20008010899 */
[----:B------:R-:W1:Y:S01]  /*8560*/  MUFU.EX2 R2, R2 ;  /* 0x0000000200027308 */ /* 0x000e620000000800 */
[----:B---3--:R-:W-:Y:S01]  /*8570*/  F2FP.BF16.F32.PACK_AB R10, R133, R150 ;  /* 0x00000096850a723e */ /* 0x008fe200000010ff */
[----:B------:R-:W-:Y:S01]  /*8580*/  LDSM.16.MT88.4 R32, [R193+0x12800] ;  /* 0x01280000c120783b */ /* 0x000fe20000004200 */
[--C-:B------:R-:W-:Y:S01]  /*8590*/  FFMA.FTZ R212, R147, UR8, -R160.reuse ;  /* 0x0000000893d47c23 */ /* 0x100fe200080108a0 */
[--C-:B------:R-:W-:Y:S01]  /*85a0*/  FFMA.FTZ R217, R145, UR8, -R160.reuse ;  /* 0x0000000891d97c23 */ /* 0x100fe200080108a0 */
[--C-:B------:R-:W-:Y:S01]  /*85b0*/  FFMA.FTZ R161, R161, UR8, -R160.reuse ;  /* 0x00000008a1a17c23 */ /* 0x100fe200080108a0 */
[----:B------:R-:W-:Y:S01]  /*85c0*/  LDSM.16.MT88.4 R152, [R192+0x17000] ;  /* 0x01700000c098783b */ /* 0x000fe20000004200 */
[----:B------:R-:W-:Y:S01]  /*85d0*/  FFMA.FTZ R160, R159, UR8, -R160 ;  /* 0x000000089fa07c23 */ /* 0x000fe200080108a0 */
[----:B------:R-:W-:Y:S01]  /*85e0*/  MUFU.EX2 R0, R0 ;  /* 0x0000000000007308 */ /* 0x000fe20000000800 */
[----:B------:R-:W-:Y:S01]  /*85f0*/  PLOP3.LUT P0, PT, PT, PT, UP0, 0x80, 0x0 ;  /* 0x000000000000781c */ /* 0x000fe20003f0f008 */
[----:B------:R-:W-:Y:S06]  /*8600*/  LDSM.16.MT88.4 R144, [R196+0x13800] ;  /* 0x01380000c490783b */ /* 0x000fec0000004200 */
[----:B------:R-:W3:Y:S01]  /*8610*/  MUFU.EX2 R157, R157 ;  /* 0x0000009d009d7308 */ /* 0x000ee20000000800 */
[----:B-1----:R-:W-:-:S07]  /*8620*/  F2FP.BF16.F32.PACK_AB R9, R2, R134 ;  /* 0x000000860209723e */ /* 0x002fce00000010ff */
[----:B------:R-:W1:Y:S08]  /*8630*/  MUFU.EX2 R158, R158 ;  /* 0x0000009e009e7308 */ /* 0x000e700000000800 */
[----:B------:R-:W4:Y:S01]  /*8640*/  MUFU.EX2 R151, R151 ;  /* 0x0000009700977308 */ /* 0x000f220000000800 */
[----:B---3--:R-:W-:-:S07]  /*8650*/  F2FP.BF16.F32.PACK_AB R11, R157, R0 ;  /* 0x000000009d0b723e */ /* 0x008fce00000010ff */
[----:B------:R-:W-:Y:S01]  /*8660*/  MUFU.EX2 R163, R163 ;  /* 0x000000a300a37308 */ /* 0x000fe20000000800 */
[-C--:B-1----:R-:W-:Y:S01]  /*8670*/  FMUL.FTZ R36, R36, R158.reuse ;  /* 0x0000009e24247220 */ /* 0x082fe20000410000 */
[-C--:B------:R-:W-:Y:S01]  /*8680*/  FMUL.FTZ R37, R37, R158.reuse ;  /* 0x0000009e25257220 */ /* 0x080fe20000410000 */
[-C--:B------:R-:W-:Y:S01]  /*8690*/  FMUL.FTZ R40, R40, R158.reuse ;  /* 0x0000009e28287220 */ /* 0x080fe20000410000 */
[-C--:B------:R-:W-:Y:S01]  /*86a0*/  FMUL.FTZ R41, R41, R158.reuse ;  /* 0x0000009e29297220 */ /* 0x080fe20000410000 */
[-C--:B------:R-:W-:Y:S01]  /*86b0*/  FMUL.FTZ R44, R44, R158.reuse ;  /* 0x0000009e2c2c7220 */ /* 0x080fe20000410000 */
[-C--:B------:R-:W-:Y:S01]  /*86c0*/  FMUL.FTZ R45, R45, R158.reuse ;  /* 0x0000009e2d2d7220 */ /* 0x080fe20000410000 */
[-C--:B------:R-:W-:Y:S01]  /*86d0*/  FMUL.FTZ R48, R48, R158.reuse ;  /* 0x0000009e30307220 */ /* 0x080fe20000410000 */
[-C--:B------:R-:W-:Y:S01]  /*86e0*/  FMUL.FTZ R49, R49, R158.reuse ;  /* 0x0000009e31317220 */ /* 0x080fe20000410000 */
        /* <DEDUP_REMOVED lines=69> */
[----:B------:R-:W2:Y:S01]  /*8b40*/  MUFU.EX2 R162, R162 ;  /* 0x000000a200a27308 */ /* 0x000ea20000000800 */
[-C--:B------:R-:W-:Y:S01]  /*8b50*/  FMUL.FTZ R76, R76, R158.reuse ;  /* 0x0000009e4c4c7220 */ /* 0x080fe20000410000 */
[-C--:B------:R-:W-:Y:S01]  /*8b60*/  FMUL.FTZ R77, R77, R158.reuse ;  /* 0x0000009e4d4d7220 */ /* 0x080fe20000410000 */
[-C--:B------:R-:W-:Y:S01]  /*8b70*/  FMUL.FTZ R80, R80, R158.reuse ;  /* 0x0000009e50507220 */ /* 0x080fe20000410000 */
[C---:B------:R-:W-:Y:S01]  /*8b80*/  HMMA.16816.F32.BF16 R72, R8.reuse, R18, R72 ;  /* 0x000000120848723c */ /* 0x040fe20000041848 */
[----:B------:R-:W4:Y:S01]  /*8b90*/  LDSM.16.MT88.4 R16, [R196+0x16000] ;  /* 0x01600000c410783b */ /* 0x000f220000004200 */
[-C--:B------:R-:W-:Y:S01]  /*8ba0*/  FMUL.FTZ R81, R81, R158.reuse ;  /* 0x0000009e51517220 */ /* 0x080fe20000410000 */
[-C--:B------:R-:W-:Y:S01]  /*8bb0*/  FMUL.FTZ R78, R78, R151.reuse ;  /* 0x000000974e4e7220 */ /* 0x080fe20000410000 */
[----:B------:R-:W-:Y:S01]  /*8bc0*/  MUFU.EX2 R164, R164 ;  /* 0x000000a400a47308 */ /* 0x000fe20000000800 */
        /* <DEDUP_REMOVED lines=9> */
[----:B------:R-:W-:Y:S01]  /*8c60*/  MUFU.EX2 R165, R165 ;  /* 0x000000a500a57308 */ /* 0x000fe20000000800 */
        /* <DEDUP_REMOVED lines=11> */
[-C--:B------:R-:W-:Y:S01]  /*8d20*/  FMUL.FTZ R121, R121, R158.reuse ;  /* 0x0000009e79797220 */ /* 0x080fe20000410000 */
[-C--:B------:R-:W-:Y:S01]  /*8d30*/  FMUL.FTZ R122, R122, R151.reuse ;  /* 0x000000977a7a7220 */ /* 0x080fe20000410000 */
[-C--:B------:R-:W-:Y:S01]  /*8d40*/  FMUL.FTZ R123, R123, R151.reuse ;  /* 0x000000977b7b7220 */ /* 0x080fe20000410000 */
[C---:B-1----:R-:W-:Y:S01]  /*8d50*/  HMMA.16816.F32.BF16 R84, R8.reuse, R4, R84 ;  /* 0x000000040854723c */ /* 0x042fe20000041854 */
[----:B------:R-:W1:Y:S01]  /*8d60*/  MUFU.EX2 R166, R166 ;  /* 0x000000a600a67308 */ /* 0x000e620000000800 */
[-C--:B------:R-:W-:Y:S01]  /*8d70*/  FMUL.FTZ R108, R108, R158.reuse ;  /* 0x0000009e6c6c7220 */ /* 0x080fe20000410000 */
[-C--:B------:R-:W-:Y:S01]  /*8d80*/  FMUL.FTZ R109, R109, R158.reuse ;  /* 0x0000009e6d6d7220 */ /* 0x080fe20000410000 */
[-C--:B------:R-:W-:Y:S01]  /*8d90*/  FMUL.FTZ R110, R110, R151.reuse ;  /* 0x000000976e6e7220 */ /* 0x080fe20000410000 */
[-C--:B------:R-:W-:Y:S01]  /*8da0*/  FMUL.FTZ R111, R111, R151.reuse ;  /* 0x000000976f6f7220 */ /* 0x080fe20000410000 */
[C---:B------:R-:W-:Y:S01]  /*8db0*/  HMMA.16816.F32.BF16 R88, R8.reuse, R6, R88 ;  /* 0x000000060858723c */ /* 0x040fe20000041858 */
[----:B------:R-:W5:Y:S01]  /*8dc0*/  LDSM.16.MT88.4 R4, [R193+0x16000] ;  /* 0x01600000c104783b */ /* 0x000f620000004200 */
[-C--:B------:R-:W-:Y:S01]  /*8dd0*/  FMUL.FTZ R112, R112, R158.reuse ;  /* 0x0000009e70707220 */ /* 0x080fe20000410000 */
[----:B------:R-:W-:Y:S01]  /*8de0*/  MUFU.EX2 R168, R168 ;  /* 0x000000a800a87308 */ /* 0x000fe20000000800 */
[-C--:B------:R-:W-:Y:S01]  /*8df0*/  FMUL.FTZ R113, R113, R158.reuse ;  /* 0x0000009e71717220 */ /* 0x080fe20000410000 */
[-C--:B------:R-:W-:Y:S01]  /*8e00*/  FMUL.FTZ R114, R114, R151.reuse ;  /* 0x0000009772727220 */ /* 0x080fe20000410000 */
[----:B----4-:R-:W-:Y:S01]  /*8e10*/  HMMA.16816.F32.BF16 R92, R8, R16, R92 ;  /* 0x00000010085c723c */ /* 0x010fe2000004185c */
[-C--:B------:R-:W-:Y:S01]  /*8e20*/  FMUL.FTZ R115, R115, R151.reuse ;  /* 0x0000009773737220 */ /* 0x080fe20000410000 */
[----:B------:R-:W-:Y:S01]  /*8e30*/  FFMA.FTZ R156, R213, R158, R156 ;  /* 0x0000009ed59c7223 */ /* 0x000fe2000001009c */
[----:B------:R-:W-:-:S02]  /*8e40*/  FFMA.FTZ R151, R211, R151, R134 ;  /* 0x00000097d3977223 */ /* 0x000fc40000010086 */
[----:B------:R-:W4:Y:S01]  /*8e50*/  MUFU.EX2 R169, R169 ;  /* 0x000000a900a97308 */ /* 0x000f220000000800 */
[----:B------:R-:W-:Y:S01]  /*8e60*/  HMMA.16816.F32.BF16 R96, R8, R18, R96 ;  /* 0x000000120860723c */ /* 0x000fe20000041860 */
[----:B------:R-:W4:Y:S01]  /*8e70*/  LDSM.16.MT88.4 R16, [R194+0x14800] ;  /* 0x01480000c210783b */ /* 0x000f220000004200 */
[----:B------:R-:W-:Y:S01]  /*8e80*/  FADD.FTZ R135, R135, R156 ;  /* 0x0000009c87877221 */ /* 0x000fe20000010000 */
[----:B------:R-:W-:-:S03]  /*8e90*/  FADD.FTZ R151, R2, R151 ;  /* 0x0000009702977221 */ /* 0x000fc60000010000 */
[----:B---3--:R-:W-:Y:S01]  /*8ea0*/  HMMA.16816.F32.BF16 R76, R8, R12, R76 ;  /* 0x0000000c084c723c */ /* 0x008fe2000004184c */
[----:B------:R-:W-:Y:S01]  /*8eb0*/  MUFU.EX2 R174, R174 ;  /* 0x000000ae00ae7308 */ /* 0x000fe20000000800 */
[----:B------:R-:W-:Y:S01]  /*8ec0*/  FADD.FTZ R150, R150, R135 ;  /* 0x0000008796967221 */ /* 0x000fe20000010000 */
[----:B------:R-:W-:-:S03]  /*8ed0*/  FADD.FTZ R0, R0, R151 ;  /* 0x0000009700007221 */ /* 0x000fc60000010000 */
[C---:B------:R-:W-:Y:S01]  /*8ee0*/  HMMA.16816.F32.BF16 R80, R8.reuse, R14, R80 ;  /* 0x0000000e0850723c */ /* 0x040fe20000041850 */
[----:B------:R-:W3:Y:S01]  /*8ef0*/  LDSM.16.MT88.4 R12, [R194+0x16000] ;  /* 0x01600000c20c783b */ /* 0x000ee20000004200 */
[----:B------:R-:W-:Y:S01]  /*8f00*/  FADD.FTZ R150, R133, R150 ;  /* 0x0000009685967221 */ /* 0x000fe20000010000 */
[----:B------:R-:W-:Y:S01]  /*8f10*/  MUFU.EX2 R177, R177 ;  /* 0x000000b100b17308 */ /* 0x000fe20000000800 */
[----:B------:R-:W-:Y:S02]  /*8f20*/  FADD.FTZ R0, R157, R0 ;  /* 0x000000009d007221 */ /* 0x000fe40000010000 */
[C---:B------:R-:W-:Y:S05]  /*8f30*/  HMMA.16816.F32.BF16 R108, R8.reuse, R140, R108 ;  /* 0x0000008c086c723c */ /* 0x040fea000004186c */
[----:B------:R-:W-:Y:S01]  /*8f40*/  MUFU.EX2 R170, R170 ;  /* 0x000000aa00aa7308 */ /* 0x000fe20000000800 */
[C---:B------:R-:W-:Y:S01]  /*8f50*/  HMMA.16816.F32.BF16 R112, R8.reuse, R142, R112 ;  /* 0x0000008e0870723c */ /* 0x040fe20000041870 */
[----:B------:R-:W-:Y:S05]  /*8f60*/  LDSM.16.MT88.4 R140, [R192+0x16800] ;  /* 0x01680000c08c783b */ /* 0x000fea0000004200 */
[C---:B-----5:R-:W-:Y:S01]  /*8f70*/  HMMA.16816.F32.BF16 R104, R8.reuse, R4, R104 ;  /* 0x000000040868723c */ /* 0x060fe20000041868 */
[----:B------:R-:W-:Y:S05]  /*8f80*/  MUFU.EX2 R179, R179 ;  /* 0x000000b300b37308 */ /* 0x000fea0000000800 */
[----:B------:R-:W-:Y:S01]  /*8f90*/  HMMA.16816.F32.BF16 R116, R8, R6, R116 ;  /* 0x000000060874723c */ /* 0x000fe20000041874 */
[----:B--2---:R-:W-:-:S02]  /*8fa0*/  F2FP.BF16.F32.PACK_AB R4, R162, R163 ;  /* 0x000000a3a204723e */ /* 0x004fc400000010ff */
[C---:B-1----:R-:W-:Y:S01]  /*8fb0*/  F2FP.BF16.F32.PACK_AB R5, R166.reuse, R167 ;  /* 0x000000a7a605723e */ /* 0x042fe200000010ff */
[----:B------:R-:W1:Y:S01]  /*8fc0*/  MUFU.EX2 R172, R172 ;  /* 0x000000ac00ac7308 */ /* 0x000e620000000800 */
[----:B------:R-:W-:Y:S02]  /*8fd0*/  FADD.FTZ R167, R167, R0 ;  /* 0x00000000a7a77221 */ /* 0x000fe40000010000 */
[----:B------:R-:W-:Y:S02]  /*8fe0*/  F2FP.BF16.F32.PACK_AB R6, R165, R164 ;  /* 0x000000a4a506723e */ /* 0x000fe400000010ff */
[----:B----4-:R-:W-:Y:S01]  /*8ff0*/  F2FP.BF16.F32.PACK_AB R7, R169, R168 ;  /* 0x000000a8a907723e */ /* 0x010fe200000010ff */
[----:B------:R-:W-:Y:S02]  /*9000*/  FADD.FTZ R167, R166, R167 ;  /* 0x000000a7a6a77221 */ /* 0x000fe40000010000 */
[----:B------:R-:W2:Y:S02]  /*9010*/  MUFU.EX2 R171, R171 ;  /* 0x000000ab00ab7308 */ /* 0x000ea40000000800 */
[----:B------:R-:W-:-:S02]  /*9020*/  FADD.FTZ R168, R168, R167 ;  /* 0x000000a7a8a87221 */ /* 0x000fc40000010000 */
[C---:B------:R-:W-:Y:S02]  /*9030*/  HMMA.16816.F32.BF16 R128, R4.reuse, R20, R128 ;  /* 0x000000140480723c */ /* 0x040fe40000041880 */
[----:B------:R-:W-:Y:S02]  /*9040*/  FADD.FTZ R169, R169, R168 ;  /* 0x000000a8a9a97221 */ /* 0x000fe40000010000 */
[----:B------:R-:W-:Y:S02]  /*9050*/  MUFU.EX2 R173, R173 ;  /* 0x000000ad00ad7308 */ /* 0x000fe40000000800 */
[----:B------:R-:W-:Y:S01]  /*9060*/  HMMA.16816.F32.BF16 R124, R4, R22, R124 ;  /* 0x00000016047c723c */ /* 0x000fe2000004187c */
[----:B------:R-:W4:Y:S01]  /*9070*/  LDSM.16.MT88.4 R20, [R192+0x14800] ;  /* 0x01480000c014783b */ /* 0x000f220000004200 */
[----:B-1----:R-:W-:-:S04]  /*9080*/  FADD.FTZ R0, R172, R169 ;  /* 0x000000a9ac007221 */ /* 0x002fc80000010000 */
[----:B------:R-:W-:Y:S01]  /*9090*/  HMMA.16816.F32.BF16 R68, R4, R16, R68 ;  /* 0x000000100444723c */ /* 0x000fe20000041844 */
[----:B------:R-:W1:Y:S01]  /*90a0*/  MUFU.EX2 R176, R176 ;  /* 0x000000b000b07308 */ /* 0x000e620000000800 */
[----:B--2---:R-:W-:-:S04]  /*90b0*/  FADD.FTZ R0, R171, R0 ;  /* 0x00000000ab007221 */ /* 0x004fc80000010000 */
[----:B------:R-:W-:Y:S01]  /*90c0*/  HMMA.16816.F32.BF16 R72, R4, R18, R72 ;  /* 0x000000120448723c */ /* 0x000fe20000041848 */
[----:B------:R-:W2:Y:S02]  /*90d0*/  LDSM.16.MT88.4 R16, [R193+0x16800] ;  /* 0x01680000c110783b */ /* 0x000ea40000004200 */
[----:B------:R-:W-:Y:S03]  /*90e0*/  MUFU.EX2 R175, R175 ;  /* 0x000000af00af7308 */ /* 0x000fe60000000800 */
[C---:B---3--:R-:W-:Y:S05]  /*90f0*/  HMMA.16816.F32.BF16 R100, R8.reuse, R12, R100 ;  /* 0x0000000c0864723c */ /* 0x048fea0000041864 */
[----:B------:R-:W3:Y:S01]  /*9100*/  MUFU.EX2 R178, R178 ;  /* 0x000000b200b27308 */ /* 0x000ee20000000800 */
[----:B------:R-:W-:Y:S01]  /*9110*/  HMMA.16816.F32.BF16 R120, R8, R14, R120 ;  /* 0x0000000e0878723c */ /* 0x000fe20000041878 */
[----:B------:R-:W5:Y:S04]  /*9120*/  LDSM.16.MT88.4 R8, [R196+0x16800] ;  /* 0x01680000c408783b */ /* 0x000f680000004200 */
[----:B------:R-:W3:Y:S01]  /*9130*/  LDSM.16.MT88.4 R12, [R193+0x14800] ;  /* 0x01480000c10c783b */ /* 0x000ee20000004200 */
[C---:B------:R-:W-:Y:S01]  /*9140*/  HMMA.16816.F32.BF16 R52, R4.reuse, R28, R52 ;  /* 0x0000001c0434723c */ /* 0x040fe20000041834 */
[----:B------:R-:W-:Y:S05]  /*9150*/  MUFU.EX2 R210, R210 ;  /* 0x000000d200d27308 */ /* 0x000fea0000000800 */
[C---:B------:R-:W-:Y:S01]  /*9160*/  HMMA.16816.F32.BF16 R56, R4.reuse, R30, R56 ;  /* 0x0000001e0438723c */ /* 0x040fe20000041838 */
[----:B------:R-:W3:Y:S02]  /*9170*/  LDSM.16.MT88.4 R28, [R194+0x16800] ;  /* 0x01680000c21c783b */ /* 0x000ee40000004200 */
[----:B------:R-:W-:Y:S03]  /*9180*/  MUFU.EX2 R215, R215 ;  /* 0x000000d700d77308 */ /* 0x000fe60000000800 */
[C---:B------:R-:W-:Y:S05]  /*9190*/  HMMA.16816.F32.BF16 R60, R4.reuse, R24, R60 ;  /* 0x00000018043c723c */ /* 0x040fea000004183c */
[----:B------:R-:W-:Y:S01]  /*91a0*/  MUFU.EX2 R212, R212 ;  /* 0x000000d400d47308 */ /* 0x000fe20000000800 */
[C---:B------:R-:W-:Y:S01]  /*91b0*/  HMMA.16816.F32.BF16 R64, R4.reuse, R26, R64 ;  /* 0x0000001a0440723c */ /* 0x040fe20000041840 */
[----:B------:R-:W3:Y:S05]  /*91c0*/  LDSM.16.MT88.4 R24, [R196+0x13000] ;  /* 0x01300000c418783b */ /* 0x000eea0000004200 */
[C---:B----4-:R-:W-:Y:S01]  /*91d0*/  HMMA.16816.F32.BF16 R84, R4.reuse, R20, R84 ;  /* 0x000000140454723c */ /* 0x050fe20000041854 */
[----:B------:R-:W4:Y:S05]  /*91e0*/  MUFU.EX2 R217, R217 ;  /* 0x000000d900d97308 */ /* 0x000f2a0000000800 */
[C---:B------:R-:W-:Y:S01]  /*91f0*/  HMMA.16816.F32.BF16 R88, R4.reuse, R22, R88 ;  /* 0x000000160458723c */ /* 0x040fe20000041858 */
[----:B------:R-:W4:Y:S02]  /*9200*/  LDSM.16.MT88.4 R20, [R196+0x15000] ;  /* 0x01500000c414783b */ /* 0x000f240000004200 */
[----:B------:R-:W-:Y:S03]  /*9210*/  MUFU.EX2 R161, R161 ;  /* 0x000000a100a17308 */ /* 0x000fe60000000800 */
[C---:B--2---:R-:W-:Y:S05]  /*9220*/  HMMA.16816.F32.BF16 R104, R4.reuse, R16, R104 ;  /* 0x000000100468723c */ /* 0x044fea0000041868 */
[----:B------:R-:W2:Y:S01]  /*9230*/  MUFU.EX2 R160, R160 ;  /* 0x000000a000a07308 */ /* 0x000ea20000000800 */
[C---:B------:R-:W-:Y:S01]  /*9240*/  HMMA.16816.F32.BF16 R116, R4.reuse, R18, R116 ;  /* 0x000000120474723c */ /* 0x040fe20000041874 */
[----:B------:R-:W2:Y:S05]  /*9250*/  LDSM.16.MT88.4 R16, [R194+0x15000] ;  /* 0x01500000c210783b */ /* 0x000eaa0000004200 */
[C---:B-----5:R-:W-:Y:S06]  /*9260*/  HMMA.16816.F32.BF16 R92, R4.reuse, R8, R92 ;  /* 0x00000008045c723c */ /* 0x060fec000004185c */
[----:B------:R-:W-:Y:S01]  /*9270*/  HMMA.16816.F32.BF16 R96, R4, R10, R96 ;  /* 0x0000000a0460723c */ /* 0x000fe20000041860 */
[----:B------:R-:W-:-:S02]  /*9280*/  F2FP.BF16.F32.PACK_AB R8, R177, R174 ;  /* 0x000000aeb108723e */ /* 0x000fc400000010ff */
[----:B------:R-:W-:-:S03]  /*9290*/  F2FP.BF16.F32.PACK_AB R9, R171, R172 ;  /* 0x000000acab09723e */ /* 0x000fc600000010ff */
[C---:B------:R-:W-:Y:S01]  /*92a0*/  HMMA.16816.F32.BF16 R36, R4.reuse, R136, R36 ;  /* 0x000000880424723c */ /* 0x040fe20000041824 */
[----:B------:R-:W-:Y:S02]  /*92b0*/  F2FP.BF16.F32.PACK_AB R10, R179, R170 ;  /* 0x000000aab30a723e */ /* 0x000fe400000010ff */
[C---:B-1----:R-:W-:Y:S01]  /*92c0*/  F2FP.BF16.F32.PACK_AB R11, R176.reuse, R173 ;  /* 0x000000adb00b723e */ /* 0x042fe200000010ff */
[----:B------:R-:W-:Y:S02]  /*92d0*/  FADD.FTZ R173, R173, R0 ;  /* 0x00000000adad7221 */ /* 0x000fe40000010000 */
[----:B------:R-:W-:Y:S01]  /*92e0*/  HMMA.16816.F32.BF16 R40, R4, R138, R40 ;  /* 0x0000008a0428723c */ /* 0x000fe20000041828 */
[----:B------:R-:W1:Y:S01]  /*92f0*/  LDSM.16.MT88.4 R136, [R194+0x13000] ;  /* 0x01300000c288783b */ /* 0x000e620000004200 */
[----:B------:R-:W-:-:S04]  /*9300*/  FADD.FTZ R173, R176, R173 ;  /* 0x000000adb0ad7221 */ /* 0x000fc80000010000 */
[C---:B------:R-:W-:Y:S06]  /*9310*/  HMMA.16816.F32.BF16 R44, R4.reuse, R32, R44 ;  /* 0x00000020042c723c */ /* 0x040fec000004182c */
[C---:B------:R-:W-:Y:S01]  /*9320*/  HMMA.16816.F32.BF16 R48, R4.reuse, R34, R48 ;  /* 0x000000220430723c */ /* 0x040fe20000041830 */
[----:B------:R-:W5:Y:S05]  /*9330*/  LDSM.16.MT88.4 R32, [R193+0x13000] ;  /* 0x01300000c120783b */ /* 0x000f6a0000004200 */
[C---:B---3--:R-:W-:Y:S06]  /*9340*/  HMMA.16816.F32.BF16 R76, R4.reuse, R12, R76 ;  /* 0x0000000c044c723c */ /* 0x048fec000004184c */
[C---:B------:R-:W-:Y:S01]  /*9350*/  HMMA.16816.F32.BF16 R80, R4.reuse, R14, R80 ;  /* 0x0000000e0450723c */ /* 0x040fe20000041850 */
[----:B------:R-:W-:Y:S05]  /*9360*/  LDSM.16.MT88.4 R12, [R193+0x15000] ;  /* 0x01500000c10c783b */ /* 0x000fea0000004200 */
[C---:B------:R-:W-:Y:S06]  /*9370*/  HMMA.16816.F32.BF16 R100, R4.reuse, R28, R100 ;  /* 0x0000001c0464723c */ /* 0x040fec0000041864 */
[C---:B------:R-:W-:Y:S01]  /*9380*/  HMMA.16816.F32.BF16 R120, R4.reuse, R30, R120 ;  /* 0x0000001e0478723c */ /* 0x040fe20000041878 */
[----:B------:R-:W3:Y:S05]  /*9390*/  LDSM.16.MT88.4 R28, [R192+0x13000] ;  /* 0x01300000c01c783b */ /* 0x000eea0000004200 */
[C---:B------:R-:W-:Y:S06]  /*93a0*/  HMMA.16816.F32.BF16 R108, R4.reuse, R140, R108 ;  /* 0x0000008c046c723c */ /* 0x040fec000004186c */
[----:B------:R-:W-:Y:S01]  /*93b0*/  HMMA.16816.F32.BF16 R112, R4, R142, R112 ;  /* 0x0000008e0470723c */ /* 0x000fe20000041870 */
[----:B------:R-:W-:Y:S04]  /*93c0*/  LDSM.16.MT88.4 R4, [R196+0x17000] ;  /* 0x01700000c404783b */ /* 0x000fe80000004200 */
[----:B------:R-:W-:Y:S01]  /*93d0*/  LDSM.16.MT88.4 R140, [R194+0x13800] ;  /* 0x01380000c28c783b */ /* 0x000fe20000004200 */
[C---:B------:R-:W-:Y:S06]  /*93e0*/  HMMA.16816.F32.BF16 R128, R8.reuse, R24, R128 ;  /* 0x000000180880723c */ /* 0x040fec0000041880 */
[C---:B------:R-:W-:Y:S01]  /*93f0*/  HMMA.16816.F32.BF16 R124, R8.reuse, R26, R124 ;  /* 0x0000001a087c723c */ /* 0x040fe2000004187c */
[----:B------:R-:W3:Y:S05]  /*9400*/  LDSM.16.MT88.4 R24, [R192+0x15000] ;  /* 0x01500000c018783b */ /* 0x000eea0000004200 */
[C---:B----4-:R-:W-:Y:S06]  /*9410*/  HMMA.16816.F32.BF16 R60, R8.reuse, R20, R60 ;  /* 0x00000014083c723c */ /* 0x050fec000004183c */
[C---:B------:R-:W-:Y:S01]  /*9420*/  HMMA.16816.F32.BF16 R64, R8.reuse, R22, R64 ;  /* 0x000000160840723c */ /* 0x040fe20000041840 */
[----:B------:R-:W4:Y:S05]  /*9430*/  LDSM.16.MT88.4 R20, [R194+0x17000] ;  /* 0x01700000c214783b */ /* 0x000f2a0000004200 */
[C---:B--2---:R-:W-:Y:S06]  /*9440*/  HMMA.16816.F32.BF16 R68, R8.reuse, R16, R68 ;  /* 0x000000100844723c */ /* 0x044fec0000041844 */
[C---:B------:R-:W-:Y:S01]  /*9450*/  HMMA.16816.F32.BF16 R72, R8.reuse, R18, R72 ;  /* 0x000000120848723c */ /* 0x040fe20000041848 */
[----:B------:R-:W2:Y:S05]  /*9460*/  LDSM.16.MT88.4 R16, [R193+0x17000] ;  /* 0x01700000c110783b */ /* 0x000eaa0000004200 */
[C---:B-1----:R-:W-:Y:S06]  /*9470*/  HMMA.16816.F32.BF16 R36, R8.reuse, R136, R36 ;  /* 0x000000880824723c */ /* 0x042fec0000041824 */
[C---:B------:R-:W-:Y:S01]  /*9480*/  HMMA.16816.F32.BF16 R40, R8.reuse, R138, R40 ;  /* 0x0000008a0828723c */ /* 0x040fe20000041828 */
[----:B------:R-:W-:Y:S05]  /*9490*/  LDSM.16.MT88.4 R136, [R193+0x13800] ;  /* 0x01380000c188783b */ /* 0x000fea0000004200 */
[C---:B-----5:R-:W-:Y:S06]  /*94a0*/  HMMA.16816.F32.BF16 R44, R8.reuse, R32, R44 ;  /* 0x00000020082c723c */ /* 0x060fec000004182c */
[C---:B------:R-:W-:Y:S01]  /*94b0*/  HMMA.16816.F32.BF16 R48, R8.reuse, R34, R48 ;  /* 0x000000220830723c */ /* 0x040fe20000041830 */
[----:B------:R-:W-:Y:S05]  /*94c0*/  LDSM.16.MT88.4 R32, [R192+0x13800] ;  /* 0x01380000c020783b */ /* 0x000fea0000004200 */
[C---:B---3--:R-:W-:Y:S06]  /*94d0*/  HMMA.16816.F32.BF16 R52, R8.reuse, R28, R52 ;  /* 0x0000001c0834723c */ /* 0x048fec0000041834 */
[C---:B------:R-:W-:Y:S01]  /*94e0*/  HMMA.16816.F32.BF16 R56, R8.reuse, R30, R56 ;  /* 0x0000001e0838723c */ /* 0x040fe20000041838 */
[----:B------:R-:W1:Y:S05]  /*94f0*/  LDSM.16.MT88.4 R28, [R196+0x15800] ;  /* 0x01580000c41c783b */ /* 0x000e6a0000004200 */
[C---:B------:R-:W-:Y:S06]  /*9500*/  HMMA.16816.F32.BF16 R76, R8.reuse, R12, R76 ;  /* 0x0000000c084c723c */ /* 0x040fec000004184c */
[C---:B------:R-:W-:Y:S01]  /*9510*/  HMMA.16816.F32.BF16 R80, R8.reuse, R14, R80 ;  /* 0x0000000e0850723c */ /* 0x040fe20000041850 */
[----:B------:R-:W-:Y:S05]  /*9520*/  LDSM.16.MT88.4 R12, [R196+0x17800] ;  /* 0x01780000c40c783b */ /* 0x000fea0000004200 */
[C---:B------:R-:W-:Y:S06]  /*9530*/  HMMA.16816.F32.BF16 R84, R8.reuse, R24, R84 ;  /* 0x000000180854723c */ /* 0x040fec0000041854 */
[C---:B------:R-:W-:Y:S01]  /*9540*/  HMMA.16816.F32.BF16 R88, R8.reuse, R26, R88 ;  /* 0x0000001a0858723c */ /* 0x040fe20000041858 */
[----:B------:R-:W-:Y:S05]  /*9550*/  LDSM.16.MT88.4 R24, [R194+0x15800] ;  /* 0x01580000c218783b */ /* 0x000fea0000004200 */
[C---:B------:R-:W-:Y:S06]  /*9560*/  HMMA.16816.F32.BF16 R92, R8.reuse, R4, R92 ;  /* 0x00000004085c723c */ /* 0x040fec000004185c */
[----:B------:R-:W-:Y:S01]  /*9570*/  HMMA.16816.F32.BF16 R96, R8, R6, R96 ;  /* 0x000000060860723c */ /* 0x000fe20000041860 */
[----:B------:R-:W-:-:S02]  /*9580*/  F2FP.BF16.F32.PACK_AB R4, R178, R175 ;  /* 0x000000afb204723e */ /* 0x000fc400000010ff */
[----:B------:R-:W-:Y:S01]  /*9590*/  F2FP.BF16.F32.PACK_AB R5, R217, R212 ;  /* 0x000000d4d905723e */ /* 0x000fe200000010ff */
[----:B------:R-:W-:Y:S02]  /*95a0*/  FADD.FTZ R212, R212, R173 ;  /* 0x000000add4d47221 */ /* 0x000fe40000010000 */
[----:B----4-:R-:W-:Y:S01]  /*95b0*/  HMMA.16816.F32.BF16 R100, R8, R20, R100 ;  /* 0x000000140864723c */ /* 0x010fe20000041864 */
[----:B------:R-:W-:Y:S01]  /*95c0*/  F2FP.BF16.F32.PACK_AB R6, R215, R210 ;  /* 0x000000d2d706723e */ /* 0x000fe200000010ff */
[----:B------:R-:W-:Y:S01]  /*95d0*/  FADD.FTZ R212, R217, R212 ;  /* 0x000000d4d9d47221 */ /* 0x000fe20000010000 */
[----:B------:R-:W-:-:S03]  /*95e0*/  F2FP.BF16.F32.PACK_AB R7, R160, R161 ;  /* 0x000000a1a007723e */ /* 0x000fc600000010ff */
[----:B------:R-:W-:Y:S01]  /*95f0*/  HMMA.16816.F32.BF16 R120, R8, R22, R120 ;  /* 0x000000160878723c */ /* 0x000fe20000041878 */
[----:B------:R-:W-:Y:S01]  /*9600*/  LDSM.16.MT88.4 R20, [R193+0x15800] ;  /* 0x01580000c114783b */ /* 0x000fe20000004200 */
[----:B------:R-:W-:-:S04]  /*9610*/  FADD.FTZ R161, R161, R212 ;  /* 0x000000d4a1a17221 */ /* 0x000fc80000010000 */
[----:B--2---:R-:W-:Y:S01]  /*9620*/  HMMA.16816.F32.BF16 R104, R8, R16, R104 ;  /* 0x000000100868723c */ /* 0x004fe20000041868 */
[----:B------:R-:W-:-:S05]  /*9630*/  FADD.FTZ R211, R160, R161 ;  /* 0x000000a1a0d37221 */ /* 0x000fca0000010000 */
[C---:B------:R-:W-:Y:S01]  /*9640*/  HMMA.16816.F32.BF16 R116, R8.reuse, R18, R116 ;  /* 0x000000120874723c */ /* 0x040fe20000041874 */
[----:B------:R-:W2:Y:S05]  /*9650*/  LDSM.16.MT88.4 R16, [R192+0x15800] ;  /* 0x01580000c010783b */ /* 0x000eaa0000004200 */
[C---:B------:R-:W-:Y:S06]  /*9660*/  HMMA.16816.F32.BF16 R108, R8.reuse, R152, R108 ;  /* 0x00000098086c723c */ /* 0x040fec000004186c */
[----:B------:R-:W-:Y:S01]  /*9670*/  HMMA.16816.F32.BF16 R112, R8, R154, R112 ;  /* 0x0000009a0870723c */ /* 0x000fe20000041870 */
[----:B------:R-:W3:Y:S05]  /*9680*/  LDSM.16.MT88.4 R8, [R194+0x17800] ;  /* 0x01780000c208783b */ /* 0x000eea0000004200 */
[C---:B-1----:R-:W-:Y:S06]  /*9690*/  HMMA.16816.F32.BF16 R60, R4.reuse, R28, R60 ;  /* 0x0000001c043c723c */ /* 0x042fec000004183c */
[C---:B------:R-:W-:Y:S01]  /*96a0*/  HMMA.16816.F32.BF16 R64, R4.reuse, R30, R64 ;  /* 0x0000001e0440723c */ /* 0x040fe20000041840 */
[----:B------:R-:W1:Y:S05]  /*96b0*/  LDSM.16.MT88.4 R28, [R193+0x17800] ;  /* 0x01780000c11c783b */ /* 0x000e6a0000004200 */
[C---:B------:R-:W-:Y:S06]  /*96c0*/  HMMA.16816.F32.BF16 R128, R4.reuse, R144, R128 ;  /* 0x000000900480723c */ /* 0x040fec0000041880 */
[C---:B------:R-:W-:Y:S06]  /*96d0*/  HMMA.16816.F32.BF16 R124, R4.reuse, R146, R124 ;  /* 0x00000092047c723c */ /* 0x040fec000004187c */
[C---:B--2---:R-:W-:Y:S06]  /*96e0*/  HMMA.16816.F32.BF16 R84, R4.reuse, R16, R84 ;  /* 0x000000100454723c */ /* 0x044fec0000041854 */
[C---:B------:R-:W-:Y:S01]  /*96f0*/  HMMA.16816.F32.BF16 R88, R4.reuse, R18, R88 ;  /* 0x000000120458723c */ /* 0x040fe20000041858 */
[----:B------:R-:W2:Y:S05]  /*9700*/  LDSM.16.MT88.4 R16, [R192+0x17800] ;  /* 0x01780000c010783b */ /* 0x000eaa0000004200 */
        /* <DEDUP_REMOVED lines=26> */
[C---:B-1----:R-:W-:Y:S06]  /*98b0*/  HMMA.16816.F32.BF16 R104, R4.reuse, R28, R104 ;  /* 0x0000001c0468723c */ /* 0x042fec0000041868 */
[C---:B------:R-:W-:Y:S06]  /*98c0*/  HMMA.16816.F32.BF16 R116, R4.reuse, R30, R116 ;  /* 0x0000001e0474723c */ /* 0x040fec0000041874 */
[C---:B--2---:R-:W-:Y:S06]  /*98d0*/  HMMA.16816.F32.BF16 R108, R4.reuse, R16, R108 ;  /* 0x00000010046c723c */ /* 0x044fec000004186c */
[----:B------:R-:W-:Y:S01]  /*98e0*/  HMMA.16816.F32.BF16 R112, R4, R18, R112 ;  /* 0x000000120470723c */ /* 0x000fe20000041870 */
[----:B------:R-:W-:-:S08]  /*98f0*/  NOP ;  /* 0x0000000000007918 */ /* 0x000fd00000000000 */
[----:B------:R-:W-:-:S15]  /*9900*/  @P0 BRA `(.L_x_9) ;  /* 0x0000000000040947 */ /* 0x000fde0003800000 */
.L_x_6:
[----:B------:R-:W-:-:S12]  /*9910*/  UIADD3 UR18, UR9, -0x1, URZ ;  /* 0xffffffff09127890 */ /* 0x000fd8000fffe03f */
.L_x_9:
[----:B------:R-:W-:-:S13]  /*9920*/  ISETP.LE.AND P0, PT, RZ, UR18, PT ;  /* 0x00000012ff007c0c */ /* 0x000fda000bf03270 */
[----:B------:R-:W-:Y:S05]  /*9930*/  @!P0 BRA `(.L_x_10) ;  /* 0x0000002400e08947 */ /* 0x000fea0003800000 */
[----:B------:R-:W-:Y:S01]  /*9940*/  USHF.L.U64.HI UR23, UR10, 0x5, UR11 ;  /* 0x000000050a177899 */ /* 0x000fe2000801020b */
[----:B------:R-:W-:Y:S01]  /*9950*/  MOV R0, R3 ;  /* 0x0000000300007202 */ /* 0x000fe20000000f00 */
[----:B------:R-:W-:Y:S01]  /*9960*/  USHF.L.U32 UR24, UR10, 0x5, URZ ;  /* 0x000000050a187899 */ /* 0x000fe2000800063f */
[----:B------:R-:W-:Y:S01]  /*9970*/  MOV R133, R132 ;  /* 0x0000008400857202 */ /* 0x000fe20000000f00 */
[----:B------:R-:W-:Y:S01]  /*9980*/  USHF.L.U64.HI UR5, UR10, 0x6, UR11 ;  /* 0x000000060a057899 */ /* 0x000fe2000801020b */
[----:B------:R-:W-:Y:S01]  /*9990*/  MOV R206, R148 ;  /* 0x0000009400ce7202 */ /* 0x000fe20000000f00 */
[----:B------:R-:W-:Y:S02]  /*99a0*/  USHF.L.U32 UR13, UR10, 0x6, URZ ;  /* 0x000000060a0d7899 */ /* 0x000fe4000800063f */
[----:B------:R-:W-:Y:S02]  /*99b0*/  USHF.L.U64.HI UR23, UR24, 0x1, UR23 ;  /* 0x0000000118177899 */ /* 0x000fe40008010217 */
[----:B------:R-:W-:Y:S01]  /*99c0*/  USHF.L.U32 UR24, UR24, 0x1, URZ ;  /* 0x0000000118187899 */ /* 0x000fe2000800063f */
[----:B------:R-:W-:Y:S01]  /*99d0*/  ULDC UR4, c[0x0][0x2ec] ;  /* 0x0000bb0000047ab9 */ /* 0x000fe20000000800 */
[----:B------:R-:W-:Y:S01]  /*99e0*/  ULDC.64 UR6, c[0x0][0x218] ;  /* 0x0000860000067ab9 */ /* 0x000fe20000000a00 */
[----:B------:R-:W-:Y:S01]  /*99f0*/  ULDC.64 UR10, c[0x0][0x220] ;  /* 0x00008800000a7ab9 */ /* 0x000fe20000000a00 */
[----:B------:R-:W-:Y:S01]  /*9a00*/  ULDC.64 UR8, c[0x0][0x248] ;  /* 0x0000920000087ab9 */ /* 0x000fe20000000a00 */
[----:B------:R-:W-:Y:S07]  /*9a10*/  BRA `(.L_x_11) ;  /* 0x0000000000687947 */ /* 0x000fee0003800000 */
.L_x_13:
[----:B------:R-:W-:Y:S04]  /*9a20*/  UIADD3 UR25, UR18, -0x1, URZ ;  /* 0xffffffff12197890 */ /* 0x000fe8000fffe03f */
[----:B------:R-:W-:Y:S02]  /*9a30*/  USHF.R.S32.HI UR12, URZ, 0x1f, UR25 ;  /* 0x0000001f3f0c7899 */ /* 0x000fe40008011419 */
[----:B------:R-:W-:Y:S02]  /*9a40*/  UIMAD.WIDE.U32 UR26, UR25, UR8, URZ ;  /* 0x00000008191a72a5 */ /* 0x000fe4000f8e003f */
[----:B------:R-:W-:Y:S04]  /*9a50*/  UIMAD UR12, UR12, UR8, URZ ;  /* 0x000000080c0c72a4 */ /* 0x000fe8000f8e023f */
[----:B------:R-:W-:Y:S01]  /*9a60*/  UIMAD UR12, UR25, UR9, UR12 ;  /* 0x00000009190c72a4 */ /* 0x000fe2000f8e020c */
[----:B------:R-:W-:Y:S02]  /*9a70*/  IMAD.U32 R136, RZ, RZ, UR26 ;  /* 0x0000001aff887e24 */ /* 0x000fe4000f8e00ff */
[----:B------:R-:W-:Y:S01]  /*9a80*/  IMAD.U32 R137, RZ, RZ, UR27 ;  /* 0x0000001bff897e24 */ /* 0x000fe2000f8e00ff */
[----:B------:R-:W-:Y:S02]  /*9a90*/  UIADD3 UR12, UR27, UR12, URZ ;  /* 0x0000000c1b0c7290 */ /* 0x000fe4000fffe03f */
[----:B------:R-:W-:Y:S04]  /*9aa0*/  LEA R132, P1, R136, R204, 0x6 ;  /* 0x000000cc88847211 */ /* 0x000fe800078230ff */
[----:B------:R-:W-:Y:S01]  /*9ab0*/  IMAD.U32 R3, RZ, RZ, UR12 ;  /* 0x0000000cff037e24 */ /* 0x000fe2000f8e00ff */
[----:B------:R-:W-:Y:S04]  /*9ac0*/  LEA R134, P2, R132, UR6, 0x1 ;  /* 0x0000000684867c11 */ /* 0x000fe8000f8408ff */
[----:B------:R-:W-:Y:S02]  /*9ad0*/  LEA.HI.X R3, R136, R209, R3, 0x6, P1 ;  /* 0x000000d188037211 */ /* 0x000fe400008f3403 */
[----:B------:R-:W-:Y:S02]  /*9ae0*/  IADD3 R136, P1, R134, UR22, RZ ;  /* 0x0000001686887c10 */ /* 0x000fe4000ff3e0ff */
[----:B------:R-:W-:Y:S04]  /*9af0*/  LEA.HI.X R135, R132, UR7, R3, 0x1, P2 ;  /* 0x0000000784877c11 */ /* 0x000fe800090f0c03 */
        /* <DEDUP_REMOVED lines=10> */
[----:B------:R-:W0:Y:S01]  /*9ba0*/  LDGDEPBAR ;  /* 0x00000000000079af */ /* 0x000e220000000000 */
[----:B------:R-:W-:Y:S05]  /*9bb0*/  BRA `(.L_x_12) ;  /* 0x0000000c00547947 */ /* 0x000fea0003800000 */
.L_x_11:
[----:B------:R-:W-:Y:S04]  /*9bc0*/  DEPBAR.LE SB0, 0x0 ;  /* 0x000080000000791a */ /* 0x000fe80000000000 */
[----:B------:R-:W-:Y:S01]  /*9bd0*/  BAR.SYNC.DEFER_BLOCKING 0x0 ;  /* 0x0000000000007b1d */ /* 0x000fe20000010000 */
[----:B------:R-:W-:Y:S01]  /*9be0*/  USHF.R.S32.HI UR25, URZ, 0x1f, UR18 ;  /* 0x0000001f3f197899 */ /* 0x000fe20008011412 */
[----:B------:R-:W-:Y:S01]  /*9bf0*/  IMAD.U32 R3, RZ, RZ, UR18 ;  /* 0x00000012ff037e24 */ /* 0x000fe2000f8e00ff */
[----:B------:R-:W-:Y:S03]  /*9c00*/  UIMAD UR12, UR5, UR18, URZ ;  /* 0x00000012050c72a4 */ /* 0x000fe6000f8e023f */
[----:B------:R-:W-:Y:S01]  /*9c10*/  IMAD.WIDE.U32 R134, R3, UR13, R206 ;  /* 0x0000000d03867c25 */ /* 0x000fe2000f8e00ce */
[----:B------:R-:W-:Y:S02]  /*9c20*/  UIMAD UR12, UR25, UR13, UR12 ;  /* 0x0000000d190c72a4 */ /* 0x000fe4000f8e020c */
[C---:B------:R-:W-:Y:S04]  /*9c30*/  LEA R214, P0, R134.reuse, UR10, 0x1 ;  /* 0x0000000a86d67c11 */ /* 0x040fe8000f8008ff */
[----:B------:R-:W-:Y:S05]  /*9c40*/  VIADD R2, R135, UR12 ;  /* 0x0000000c87027c36 */ /* 0x000fea0008000000 */
[----:B------:R-:W-:Y:S02]  /*9c50*/  LEA.HI.X R215, R134, UR11, R2, 0x1, P0 ;  /* 0x0000000b86d77c11 */ /* 0x000fe400080f0c02 */
[----:B------:R-:W-:Y:S03]  /*9c60*/  IADD3 R134, P0, R214, UR24, RZ ;  /* 0x00000018d6867c10 */ /* 0x000fe6000ff1e0ff */
[----:B------:R-:W-:Y:S01]  /*9c70*/  @!PT LDS RZ, [RZ] ;  /* 0x00000000fffff984 */ /* 0x000fe20000000800 */
[----:B------:R-:W-:Y:S01]  /*9c80*/  @!PT LDS RZ, [RZ] ;  /* 0x00000000fffff984 */ /* 0x000fe20000000800 */
[----:B------:R-:W-:Y:S01]  /*9c90*/  @!PT LDS RZ, [RZ] ;  /* 0x00000000fffff984 */ /* 0x000fe20000000800 */
[----:B------:R-:W-:Y:S01]  /*9ca0*/  LDGSTS.E.BYPASS.LTC128B.128 [R203+0x12000], desc[UR20][R214.64] ;  /* 0x12000000d6cb7fae */ /* 0x000fe2000b901d54 */
[----:B------:R-:W-:Y:S02]  /*9cb0*/  IADD3.X R135, R215, UR23, RZ, P0, !PT ;  /* 0x00000017d7877c10 */ /* 0x000fe400087fe4ff */
[----:B------:R-:W-:Y:S01]  /*9cc0*/  ISETP.LT.AND P0, PT, RZ, UR18, PT ;  /* 0x00000012ff007c0c */ /* 0x000fe2000bf01270 */
[----:B------:R-:W-:Y:S04]  /*9cd0*/  LDGSTS.E.BYPASS.LTC128B.128 [R203+0x14000], desc[UR20][R214.64+0x80] ;  /* 0x14000080d6cb7fae */ /* 0x000fe8000b901d54 */
[----:B------:R-:W-:Y:S04]  /*9ce0*/  LDGSTS.E.BYPASS.LTC128B.128 [R203+0x16000], desc[UR20][R214.64+0x100] ;  /* 0x16000100d6cb7fae */ /* 0x000fe8000b901d54 */
[----:B------:R-:W-:Y:S04]  /*9cf0*/  LDGSTS.E.BYPASS.LTC128B.128 [R203+0x13000], desc[UR20][R134.64] ;  /* 0x1300000086cb7fae */ /* 0x000fe8000b901d54 */
[----:B------:R-:W-:Y:S04]  /*9d00*/  LDGSTS.E.BYPASS.LTC128B.128 [R203+0x15000], desc[UR20][R134.64+0x80] ;  /* 0x1500008086cb7fae */ /* 0x000fe8000b901d54 */
[----:B------:R1:W-:Y:S04]  /*9d10*/  LDGSTS.E.BYPASS.LTC128B.128 [R203+0x17000], desc[UR20][R134.64+0x100] ;  /* 0x1700010086cb7fae */ /* 0x0003e8000b901d54 */
[----:B------:R-:W-:Y:S04]  /*9d20*/  LDSM.16.M88.4 R136, [R202] ;  /* 0x00000000ca88783b */ /* 0x000fe80000000200 */
[----:B------:R-:W2:Y:S04]  /*9d30*/  LDSM.16.M88.4 R140, [R201+0xc000] ;  /* 0x00c00000c98c783b */ /* 0x000ea80000000200 */
[----:B------:R-:W3:Y:S04]  /*9d40*/  LDSM.16.M88.4 R144, [R201+0xc800] ;  /* 0x00c80000c990783b */ /* 0x000ee80000000200 */
[----:B------:R-:W4:Y:S04]  /*9d50*/  LDSM.16.M88.4 R148, [R201+0xd000] ;  /* 0x00d00000c994783b */ /* 0x000f280000000200 */
[----:B------:R-:W5:Y:S04]  /*9d60*/  LDSM.16.M88.4 R152, [R201+0xd800] ;  /* 0x00d80000c998783b */ /* 0x000f680000000200 */
[----:B------:R-:W0:Y:S04]  /*9d70*/  LDGDEPBAR ;  /* 0x00000000000079af */ /* 0x000e280000000000 */
[----:B------:R-:W-:Y:S04]  /*9d80*/  LDSM.16.M88.4 R156, [R200] ;  /* 0x00000000c89c783b */ /* 0x000fe80000000200 */
[----:B------:R-:W1:Y:S04]  /*9d90*/  LDSM.16.M88.4 R160, [R199] ;  /* 0x00000000c7a0783b */ /* 0x000e680000000200 */
[----:B------:R-:W1:Y:S04]  /*9da0*/  LDSM.16.M88.4 R164, [R191] ;  /* 0x00000000bfa4783b */ /* 0x000e680000000200 */
[----:B------:R-:W1:Y:S04]  /*9db0*/  LDSM.16.M88.4 R168, [R190] ;  /* 0x00000000bea8783b */ /* 0x000e680000000200 */
[----:B------:R-:W-:Y:S01]  /*9dc0*/  LDSM.16.M88.4 R172, [R195+0xc000] ;  /* 0x00c00000c3ac783b */ /* 0x000fe20000000200 */
[C---:B--2---:R-:W-:Y:S03]  /*9dd0*/  HMMA.16816.F32.BF16 R4, R136.reuse, R140, RZ ;  /* 0x0000008c8804723c */ /* 0x044fe600000418ff */
[----:B------:R-:W-:Y:S03]  /*9de0*/  LDSM.16.M88.4 R176, [R195+0xc800] ;  /* 0x00c80000c3b0783b */ /* 0x000fe60000000200 */
[C---:B------:R-:W-:Y:S01]  /*9df0*/  HMMA.16816.F32.BF16 R8, R136.reuse, R142, RZ ;  /* 0x0000008e8808723c */ /* 0x040fe200000418ff */
[----:B------:R-:W2:Y:S05]  /*9e00*/  LDSM.16.M88.4 R140, [R189] ;  /* 0x00000000bd8c783b */ /* 0x000eaa0000000200 */
[C---:B---3--:R-:W-:Y:S06]  /*9e10*/  HMMA.16816.F32.BF16 R12, R136.reuse, R144, RZ ;  /* 0x00000090880c723c */ /* 0x048fec00000418ff */
[C---:B------:R-:W-:Y:S01]  /*9e20*/  HMMA.16816.F32.BF16 R16, R136.reuse, R146, RZ ;  /* 0x000000928810723c */ /* 0x040fe200000418ff */
[----:B------:R-:W3:Y:S05]  /*9e30*/  LDSM.16.M88.4 R144, [R198] ;  /* 0x00000000c690783b */ /* 0x000eea0000000200 */
[C---:B----4-:R-:W-:Y:S06]  /*9e40*/  HMMA.16816.F32.BF16 R20, R136.reuse, R148, RZ ;  /* 0x000000948814723c */ /* 0x050fec00000418ff */
[C---:B------:R-:W-:Y:S01]  /*9e50*/  HMMA.16816.F32.BF16 R24, R136.reuse, R150, RZ ;  /* 0x000000968818723c */ /* 0x040fe200000418ff */
[----:B------:R-:W4:Y:S05]  /*9e60*/  LDSM.16.M88.4 R148, [R195+0xd000] ;  /* 0x00d00000c394783b */ /* 0x000f2a0000000200 */
[C---:B-----5:R-:W-:Y:S06]  /*9e70*/  HMMA.16816.F32.BF16 R28, R136.reuse, R152, RZ ;  /* 0x00000098881c723c */ /* 0x060fec00000418ff */
[----:B------:R-:W-:Y:S01]  /*9e80*/  HMMA.16816.F32.BF16 R32, R136, R154, RZ ;  /* 0x0000009a8820723c */ /* 0x000fe200000418ff */
[----:B------:R-:W5:Y:S04]  /*9e90*/  LDSM.16.M88.4 R136, [R195+0xd800] ;  /* 0x00d80000c388783b */ /* 0x000f680000000200 */
[----:B------:R-:W-:Y:S01]  /*9ea0*/  LDSM.16.M88.4 R152, [R197] ;  /* 0x00000000c598783b */ /* 0x000fe20000000200 */
[C---:B-1----:R-:W-:Y:S06]  /*9eb0*/  HMMA.16816.F32.BF16 R4, R156.reuse, R160, R4 ;  /* 0x000000a09c04723c */ /* 0x042fec0000041804 */
[C---:B------:R-:W-:Y:S01]  /*9ec0*/  HMMA.16816.F32.BF16 R8, R156.reuse, R162, R8 ;  /* 0x000000a29c08723c */ /* 0x040fe20000041808 */
[----:B------:R-:W1:Y:S05]  /*9ed0*/  LDSM.16.M88.4 R160, [R188] ;  /* 0x00000000bca0783b */ /* 0x000e6a0000000200 */
[C---:B------:R-:W-:Y:S06]  /*9ee0*/  HMMA.16816.F32.BF16 R12, R156.reuse, R164, R12 ;  /* 0x000000a49c0c723c */ /* 0x040fec000004180c */
[C---:B------:R-:W-:Y:S01]  /*9ef0*/  HMMA.16816.F32.BF16 R16, R156.reuse, R166, R16 ;  /* 0x000000a69c10723c */ /* 0x040fe20000041810 */
[----:B------:R-:W1:Y:S05]  /*9f00*/  LDSM.16.M88.4 R164, [R188+0x800] ;  /* 0x00080000bca4783b */ /* 0x000e6a0000000200 */
[C---:B------:R-:W-:Y:S06]  /*9f10*/  HMMA.16816.F32.BF16 R20, R156.reuse, R168, R20 ;  /* 0x000000a89c14723c */ /* 0x040fec0000041814 */
[C---:B------:R-:W-:Y:S01]  /*9f20*/  HMMA.16816.F32.BF16 R24, R156.reuse, R170, R24 ;  /* 0x000000aa9c18723c */ /* 0x040fe20000041818 */
[----:B------:R-:W1:Y:S05]  /*9f30*/  LDSM.16.M88.4 R168, [R188+0x1000] ;  /* 0x00100000bca8783b */ /* 0x000e6a0000000200 */
[C---:B--2---:R-:W-:Y:S06]  /*9f40*/  HMMA.16816.F32.BF16 R28, R156.reuse, R140, R28 ;  /* 0x0000008c9c1c723c */ /* 0x044fec000004181c */
[----:B------:R-:W-:Y:S01]  /*9f50*/  HMMA.16816.F32.BF16 R32, R156, R142, R32 ;  /* 0x0000008e9c20723c */ /* 0x000fe20000041820 */
[----:B------:R-:W2:Y:S04]  /*9f60*/  LDSM.16.M88.4 R140, [R188+0x1800] ;  /* 0x00180000bc8c783b */ /* 0x000ea80000000200 */
[----:B------:R-:W-:Y:S01]  /*9f70*/  LDSM.16.M88.4 R156, [R202+0x4000] ;  /* 0x00400000ca9c783b */ /* 0x000fe20000000200 */
[C---:B---3--:R-:W-:Y:S06]  /*9f80*/  HMMA.16816.F32.BF16 R4, R144.reuse, R172, R4 ;  /* 0x000000ac9004723c */ /* 0x048fec0000041804 */
[C---:B------:R-:W-:Y:S01]  /*9f90*/  HMMA.16816.F32.BF16 R8, R144.reuse, R174, R8 ;  /* 0x000000ae9008723c */ /* 0x040fe20000041808 */
[----:B------:R-:W3:Y:S05]  /*9fa0*/  LDSM.16.M88.4 R172, [R201+0xe000] ;  /* 0x00e00000c9ac783b */ /* 0x000eea0000000200 */
[C---:B------:R-:W-:Y:S06]  /*9fb0*/  HMMA.16816.F32.BF16 R12, R144.reuse, R176, R12 ;  /* 0x000000b0900c723c */ /* 0x040fec000004180c */
[C---:B------:R-:W-:Y:S01]  /*9fc0*/  HMMA.16816.F32.BF16 R16, R144.reuse, R178, R16 ;  /* 0x000000b29010723c */ /* 0x040fe20000041810 */
[----:B------:R-:W3:Y:S05]  /*9fd0*/  LDSM.16.M88.4 R176, [R201+0xe800] ;  /* 0x00e80000c9b0783b */ /* 0x000eea0000000200 */
[C---:B----4-:R-:W-:Y:S06]  /*9fe0*/  HMMA.16816.F32.BF16 R20, R144.reuse, R148, R20 ;  /* 0x000000949014723c */ /* 0x050fec0000041814 */
[C---:B------:R-:W-:Y:S01]  /*9ff0*/  HMMA.16816.F32.BF16 R24, R144.reuse, R150, R24 ;  /* 0x000000969018723c */ /* 0x040fe20000041818 */
[----:B------:R-:W4:Y:S05]  /*a000*/  LDSM.16.M88.4 R148, [R201+0xf000] ;  /* 0x00f00000c994783b */ /* 0x000f2a0000000200 */
[C---:B-----5:R-:W-:Y:S06]  /*a010*/  HMMA.16816.F32.BF16 R28, R144.reuse, R136, R28 ;  /* 0x00000088901c723c */ /* 0x060fec000004181c */
[----:B------:R-:W-:Y:S01]  /*a020*/  HMMA.16816.F32.BF16 R32, R144, R138, R32 ;  /* 0x0000008a9020723c */ /* 0x000fe20000041820 */
[----:B------:R-:W5:Y:S04]  /*a030*/  LDSM.16.M88.4 R136, [R201+0xf800] ;  /* 0x00f80000c988783b */ /* 0x000f680000000200 */
[----:B------:R-:W-:Y:S01]  /*a040*/  LDSM.16.M88.4 R144, [R200+0x4000] ;  /* 0x00400000c890783b */ /* 0x000fe20000000200 */
[C---:B-1----:R-:W-:Y:S06]  /*a050*/  HMMA.16816.F32.BF16 R4, R152.reuse, R160, R4 ;  /* 0x000000a09804723c */ /* 0x042fec0000041804 */
[C---:B------:R-:W-:Y:S01]  /*a060*/  HMMA.16816.F32.BF16 R8, R152.reuse, R162, R8 ;  /* 0x000000a29808723c */ /* 0x040fe20000041808 */
[----:B------:R-:W1:Y:S05]  /*a070*/  LDSM.16.M88.4 R160, [R187] ;  /* 0x00000000bba0783b */ /* 0x000e6a0000000200 */
[C---:B------:R-:W-:Y:S06]  /*a080*/  HMMA.16816.F32.BF16 R12, R152.reuse, R164, R12 ;  /* 0x000000a4980c723c */ /* 0x040fec000004180c */
[C---:B------:R-:W-:Y:S01]  /*a090*/  HMMA.16816.F32.BF16 R16, R152.reuse, R166, R16 ;  /* 0x000000a69810723c */ /* 0x040fe20000041810 */
[----:B------:R-:W1:Y:S05]  /*a0a0*/  LDSM.16.M88.4 R164, [R186] ;  /* 0x00000000baa4783b */ /* 0x000e6a0000000200 */
[C---:B------:R-:W-:Y:S06]  /*a0b0*/  HMMA.16816.F32.BF16 R20, R152.reuse, R168, R20 ;  /* 0x000000a89814723c */ /* 0x040fec0000041814 */
[C---:B------:R-:W-:Y:S01]  /*a0c0*/  HMMA.16816.F32.BF16 R24, R152.reuse, R170, R24 ;  /* 0x000000aa9818723c */ /* 0x040fe20000041818 */
[----:B------:R-:W1:Y:S05]  /*a0d0*/  LDSM.16.M88.4 R168, [R185] ;  /* 0x00000000b9a8783b */ /* 0x000e6a0000000200 */
[C---:B--2---:R-:W-:Y:S06]  /*a0e0*/  HMMA.16816.F32.BF16 R28, R152.reuse, R140, R28 ;  /* 0x0000008c981c723c */ /* 0x044fec000004181c */
[----:B------:R-:W-:Y:S01]  /*a0f0*/  HMMA.16816.F32.BF16 R32, R152, R142, R32 ;  /* 0x0000008e9820723c */ /* 0x000fe20000041820 */
[----:B------:R-:W2:Y:S04]  /*a100*/  LDSM.16.M88.4 R140, [R184] ;  /* 0x00000000b88c783b */ /* 0x000ea80000000200 */
        /* <DEDUP_REMOVED lines=16> */
[----:B------:R-:W1:Y:S05]  /*a210*/  LDSM.16.M88.4 R160, [R188+0x2000] ;  /* 0x00200000bca0783b */ /* 0x000e6a0000000200 */
        /* <DEDUP_REMOVED lines=15> */
[----:B------:R-:W-:Y:S05]  /*a310*/  LDSM.16.M88.4 R176, [R195+0x10000] ;  /* 0x01000000c3b0783b */ /* 0x000fea0000000200 */
[C---:B----4-:R-:W-:Y:S06]  /*a320*/  HMMA.16816.F32.BF16 R20, R152.reuse, R148, R20 ;  /* 0x000000949814723c */ /* 0x050fec0000041814 */
[C---:B------:R-:W-:Y:S01]  /*a330*/  HMMA.16816.F32.BF16 R24, R152.reuse, R150, R24 ;  /* 0x000000969818723c */ /* 0x040fe20000041818 */
[----:B------:R-:W3:Y:S05]  /*a340*/  LDSM.16.M88.4 R148, [R201+0x10000] ;  /* 0x01000000c994783b */ /* 0x000eea0000000200 */
[C---:B-----5:R-:W-:Y:S06]  /*a350*/  HMMA.16816.F32.BF16 R28, R152.reuse, R136, R28 ;  /* 0x00000088981c723c */ /* 0x060fec000004181c */
[----:B------:R-:W-:Y:S01]  /*a360*/  HMMA.16816.F32.BF16 R32, R152, R138, R32 ;  /* 0x0000008a9820723c */ /* 0x000fe20000041820 */
[----:B------:R-:W4:Y:S04]  /*a370*/  LDSM.16.M88.4 R136, [R201+0x11000] ;  /* 0x01100000c988783b */ /* 0x000f280000000200 */
[----:B------:R-:W5:Y:S01]  /*a380*/  LDSM.16.M88.4 R152, [R201+0x11800] ;  /* 0x01180000c998783b */ /* 0x000f620000000200 */
[C---:B-1----:R-:W-:Y:S06]  /*a390*/  HMMA.16816.F32.BF16 R4, R156.reuse, R160, R4 ;  /* 0x000000a09c04723c */ /* 0x042fec0000041804 */
[C---:B------:R-:W-:Y:S01]  /*a3a0*/  HMMA.16816.F32.BF16 R8, R156.reuse, R162, R8 ;  /* 0x000000a29c08723c */ /* 0x040fe20000041808 */
[----:B------:R-:W-:Y:S05]  /*a3b0*/  LDSM.16.M88.4 R160, [R200+0x8000] ;  /* 0x00800000c8a0783b */ /* 0x000fea0000000200 */
        /* <DEDUP_REMOVED lines=12> */
[----:B------:R-:W3:Y:S05]  /*a480*/  LDSM.16.M88.4 R148, [R180] ;  /* 0x00000000b494783b */ /* 0x000eea0000000200 */
[C---:B------:R-:W-:Y:S06]  /*a490*/  HMMA.16816.F32.BF16 R12, R144.reuse, R172, R12 ;  /* 0x000000ac900c723c */ /* 0x040fec000004180c */
[C---:B------:R-:W-:Y:S01]  /*a4a0*/  HMMA.16816.F32.BF16 R16, R144.reuse, R174, R16 ;  /* 0x000000ae9010723c */ /* 0x040fe20000041810 */
[----:B------:R-:W-:Y:S05]  /*a4b0*/  LDSM.16.M88.4 R172, [R188+0x4000] ;  /* 0x00400000bcac783b */ /* 0x000fea0000000200 */
[C---:B----4-:R-:W-:Y:S06]  /*a4c0*/  HMMA.16816.F32.BF16 R20, R144.reuse, R136, R20 ;  /* 0x000000889014723c */ /* 0x050fec0000041814 */
[C---:B------:R-:W-:Y:S01]  /*a4d0*/  HMMA.16816.F32.BF16 R24, R144.reuse, R138, R24 ;  /* 0x0000008a9018723c */ /* 0x040fe20000041818 */
[----:B------:R-:W4:Y:S05]  /*a4e0*/  LDSM.16.M88.4 R136, [R195+0x10800] ;  /* 0x01080000c388783b */ /* 0x000f2a0000000200 */
[C---:B-----5:R-:W-:Y:S06]  /*a4f0*/  HMMA.16816.F32.BF16 R28, R144.reuse, R152, R28 ;  /* 0x00000098901c723c */ /* 0x060fec000004181c */
[----:B------:R-:W-:Y:S01]  /*a500*/  HMMA.16816.F32.BF16 R32, R144, R154, R32 ;  /* 0x0000009a9020723c */ /* 0x000fe20000041820 */
[----:B------:R-:W5:Y:S04]  /*a510*/  LDSM.16.M88.4 R144, [R195+0x11000] ;  /* 0x01100000c390783b */ /* 0x000f680000000200 */
[----:B------:R-:W5:Y:S01]  /*a520*/  LDSM.16.M88.4 R152, [R195+0x11800] ;  /* 0x01180000c398783b */ /* 0x000f620000000200 */
[C---:B-1----:R-:W-:Y:S06]  /*a530*/  HMMA.16816.F32.BF16 R4, R160.reuse, R164, R4 ;  /* 0x000000a4a004723c */ /* 0x042fec0000041804 */
[C---:B------:R-:W-:Y:S01]  /*a540*/  HMMA.16816.F32.BF16 R8, R160.reuse, R166, R8 ;  /* 0x000000a6a008723c */ /* 0x040fe20000041808 */
[----:B------:R-:W1:Y:S05]  /*a550*/  LDSM.16.M88.4 R164, [R197+0x8000] ;  /* 0x00800000c5a4783b */ /* 0x000e6a0000000200 */
[C---:B------:R-:W-:Y:S06]  /*a560*/  HMMA.16816.F32.BF16 R12, R160.reuse, R168, R12 ;  /* 0x000000a8a00c723c */ /* 0x040fec000004180c */
[C---:B------:R-:W-:Y:S06]  /*a570*/  HMMA.16816.F32.BF16 R16, R160.reuse, R170, R16 ;  /* 0x000000aaa010723c */ /* 0x040fec0000041810 */
[C---:B--2---:R-:W-:Y:S06]  /*a580*/  HMMA.16816.F32.BF16 R20, R160.reuse, R140, R20 ;  /* 0x0000008ca014723c */ /* 0x044fec0000041814 */
[C---:B------:R-:W-:Y:S01]  /*a590*/  HMMA.16816.F32.BF16 R24, R160.reuse, R142, R24 ;  /* 0x0000008ea018723c */ /* 0x040fe20000041818 */
[----:B------:R-:W2:Y:S05]  /*a5a0*/  LDSM.16.M88.4 R140, [R188+0x4800] ;  /* 0x00480000bc8c783b */ /* 0x000eaa0000000200 */
[C---:B---3--:R-:W-:Y:S06]  /*a5b0*/  HMMA.16816.F32.BF16 R28, R160.reuse, R148, R28 ;  /* 0x00000094a01c723c */ /* 0x048fec000004181c */
[----:B------:R-:W-:Y:S06]  /*a5c0*/  HMMA.16816.F32.BF16 R32, R160, R150, R32 ;  /* 0x00000096a020723c */ /* 0x000fec0000041820 */
[C---:B------:R-:W-:Y:S06]  /*a5d0*/  HMMA.16816.F32.BF16 R4, R156.reuse, R176, R4 ;  /* 0x000000b09c04723c */ /* 0x040fec0000041804 */
[C---:B------:R-:W-:Y:S06]  /*a5e0*/  HMMA.16816.F32.BF16 R8, R156.reuse, R178, R8 ;  /* 0x000000b29c08723c */ /* 0x040fec0000041808 */
[C---:B----4-:R-:W-:Y:S06]  /*a5f0*/  HMMA.16816.F32.BF16 R12, R156.reuse, R136, R12 ;  /* 0x000000889c0c723c */ /* 0x050fec000004180c */
[C---:B------:R-:W-:Y:S01]  /*a600*/  HMMA.16816.F32.BF16 R16, R156.reuse, R138, R16 ;  /* 0x0000008a9c10723c */ /* 0x040fe20000041810 */
[----:B------:R-:W3:Y:S05]  /*a610*/  LDSM.16.M88.4 R136, [R188+0x5000] ;  /* 0x00500000bc88783b */ /* 0x000eea0000000200 */
[C---:B-----5:R-:W-:Y:S06]  /*a620*/  HMMA.16816.F32.BF16 R20, R156.reuse, R144, R20 ;  /* 0x000000909c14723c */ /* 0x060fec0000041814 */
[C---:B------:R-:W-:Y:S01]  /*a630*/  HMMA.16816.F32.BF16 R24, R156.reuse, R146, R24 ;  /* 0x000000929c18723c */ /* 0x040fe20000041818 */
[----:B------:R-:W4:Y:S01]  /*a640*/  LDSM.16.M88.4 R144, [R188+0x5800] ;  /* 0x00580000bc90783b */ /* 0x000f220000000200 */
[----:B------:R-:W-:Y:S04]  /*a650*/  DEPBAR.LE SB0, 0x0 ;  /* 0x000080000000791a */ /* 0x000fe80000000000 */
[C---:B------:R-:W-:Y:S01]  /*a660*/  HMMA.16816.F32.BF16 R28, R156.reuse, R152, R28 ;  /* 0x000000989c1c723c */ /* 0x040fe2000004181c */
[----:B------:R-:W-:Y:S05]  /*a670*/  BAR.SYNC.DEFER_BLOCKING 0x0 ;  /* 0x0000000000007b1d */ /* 0x000fea0000010000 */
[----:B------:R-:W-:Y:S06]  /*a680*/  HMMA.16816.F32.BF16 R32, R156, R154, R32 ;  /* 0x0000009a9c20723c */ /* 0x000fec0000041820 */
[C---:B-1----:R-:W-:Y:S06]  /*a690*/  HMMA.16816.F32.BF16 R4, R164.reuse, R172, R4 ;  /* 0x000000aca404723c */ /* 0x042fec0000041804 */
[C---:B------:R-:W-:Y:S06]  /*a6a0*/  HMMA.16816.F32.BF16 R8, R164.reuse, R174, R8 ;  /* 0x000000aea408723c */ /* 0x040fec0000041808 */
[C---:B--2---:R-:W-:Y:S06]  /*a6b0*/  HMMA.16816.F32.BF16 R12, R164.reuse, R140, R12 ;  /* 0x0000008ca40c723c */ /* 0x044fec000004180c */
[C---:B------:R-:W-:Y:S06]  /*a6c0*/  HMMA.16816.F32.BF16 R16, R164.reuse, R142, R16 ;  /* 0x0000008ea410723c */ /* 0x040fec0000041810 */
[----:B------:R-:W-:Y:S01]  /*a6d0*/  FMNMX.FTZ R132, R4, R133, !PT ;  /* 0x0000008504847209 */ /* 0x000fe20007810000 */
[C---:B---3--:R-:W-:Y:S04]  /*a6e0*/  HMMA.16816.F32.BF16 R20, R164.reuse, R136, R20 ;  /* 0x00000088a414723c */ /* 0x048fe80000041814 */
[----:B------:R-:W-:Y:S02]  /*a6f0*/  FMNMX.FTZ R2, R6, R0, !PT ;  /* 0x0000000006027209 */ /* 0x000fe40007810000 */
[----:B------:R-:W-:Y:S01]  /*a700*/  FMNMX.FTZ R3, R5, R132, !PT ;  /* 0x0000008405037209 */ /* 0x000fe20007810000 */
[C---:B------:R-:W-:Y:S04]  /*a710*/  HMMA.16816.F32.BF16 R24, R164.reuse, R138, R24 ;  /* 0x0000008aa418723c */ /* 0x040fe80000041818 */
[----:B------:R-:W-:Y:S02]  /*a720*/  FMNMX.FTZ R135, R7, R2, !PT ;  /* 0x0000000207877209 */ /* 0x000fe40007810000 */
[----:B------:R-:W-:Y:S01]  /*a730*/  FMNMX.FTZ R132, R8, R3, !PT ;  /* 0x0000000308847209 */ /* 0x000fe20007810000 */
[C---:B----4-:R-:W-:Y:S04]  /*a740*/  HMMA.16816.F32.BF16 R28, R164.reuse, R144, R28 ;  /* 0x00000090a41c723c */ /* 0x050fe8000004181c */
[----:B------:R-:W-:Y:S02]  /*a750*/  FMNMX.FTZ R2, R10, R135, !PT ;  /* 0x000000870a027209 */ /* 0x000fe40007810000 */
[----:B------:R-:W-:Y:S01]  /*a760*/  FMNMX.FTZ R3, R9, R132, !PT ;  /* 0x0000008409037209 */ /* 0x000fe20007810000 */
[----:B------:R-:W-:Y:S04]  /*a770*/  HMMA.16816.F32.BF16 R32, R164, R146, R32 ;  /* 0x00000092a420723c */ /* 0x000fe80000041820 */
[----:B------:R-:W-:Y:S02]  /*a780*/  FMNMX.FTZ R135, R11, R2, !PT ;  /* 0x000000020b877209 */ /* 0x000fe40007810000 */
[----:B------:R-:W-:Y:S02]  /*a790*/  FMNMX.FTZ R132, R12, R3, !PT ;  /* 0x000000030c847209 */ /* 0x000fe40007810000 */
[----:B------:R-:W-:Y:S03]  /*a7a0*/  FMNMX.FTZ R2, R14, R135, !PT ;  /* 0x000000870e027209 */ /* 0x000fe60007810000 */
[----:B------:R-:W-:Y:S02]  /*a7b0*/  FMNMX.FTZ R3, R13, R132, !PT ;  /* 0x000000840d037209 */ /* 0x000fe40007810000 */
        /* <DEDUP_REMOVED lines=19> */
[----:B------:R-:W-:Y:S01]  /*a8f0*/  FMNMX.FTZ R210, R33, R210, !PT ;  /* 0x000000d221d27209 */ /* 0x000fe20007810000 */
[----:B------:R-:W-:Y:S06]  /*a900*/  @P0 BRA `(.L_x_13) ;  /* 0xfffffff000440947 */ /* 0x000fec000383ffff */
.L_x_12:
[----:B-1----:R-:W-:Y:S01]  /*a910*/  FMNMX.FTZ R135, R35, R2, !PT ;  /* 0x0000000223877209 */ /* 0x002fe20007810000 */
[----:B------:R-:W-:Y:S01]  /*a920*/  SHFL.BFLY PT, R3, R210, 0x2, 0x1f ;  /* 0x0c401f00d2037f89 */ /* 0x000fe200000e0000 */
[----:B------:R-:W-:Y:S07]  /*a930*/  UIADD3 UR18, UR18, -0x1, URZ ;  /* 0xffffffff12127890 */ /* 0x000fee000fffe03f */
[----:B------:R-:W1:Y:S08]  /*a940*/  SHFL.BFLY PT, R2, R135, 0x2, 0x1f ;  /* 0x0c401f0087027f89 */ /* 0x000e7000000e0000 */
[----:B------:R-:W-:Y:S08]  /*a950*/  LDSM.16.MT88.4 R140, [R194+0x12000] ;  /* 0x01200000c28c783b */ /* 0x000ff00000004200 */
[----:B------:R-:W-:Y:S08]  /*a960*/  LDSM.16.MT88.4 R144, [R193+0x12000] ;  /* 0x01200000c190783b */ /* 0x000ff00000004200 */
[----:B------:R-:W-:Y:S08]  /*a970*/  LDSM.16.MT88.4 R148, [R192+0x12800] ;  /* 0x01280000c094783b */ /* 0x000ff00000004200 */
[----:B------:R-:W-:Y:S08]  /*a980*/  LDSM.16.MT88.4 R152, [R194+0x14800] ;  /* 0x01480000c298783b */ /* 0x000ff00000004200 */
[----:B------:R-:W-:Y:S01]  /*a990*/  LDSM.16.MT88.4 R156, [R193+0x14800] ;  /* 0x01480000c19c783b */ /* 0x000fe20000004200 */
[----:B-1----:R-:W-:Y:S02]  /*a9a0*/  FMNMX.FTZ R134, R135, R2, !PT ;  /* 0x0000000287867209 */ /* 0x002fe40007810000 */
[----:B------:R-:W-:Y:S05]  /*a9b0*/  FMNMX.FTZ R137, R210, R3, !PT ;  /* 0x00000003d2897209 */ /* 0x000fea0007810000 */
[----:B------:R-:W1:Y:S08]  /*a9c0*/  SHFL.BFLY PT, R3, R134, 0x1, 0x1f ;  /* 0x0c201f0086037f89 */ /* 0x000e7000000e0000 */
[----:B------:R-:W2:Y:S01]  /*a9d0*/  SHFL.BFLY PT, R132, R137, 0x1, 0x1f ;  /* 0x0c201f0089847f89 */ /* 0x000ea200000e0000 */
[----:B-1----:R-:W-:Y:S02]  /*a9e0*/  FMNMX.FTZ R3, R134, R3, !PT ;  /* 0x0000000386037209 */ /* 0x002fe40007810000 */
[----:B--2---:R-:W-:Y:S03]  /*a9f0*/  FMNMX.FTZ R132, R137, R132, !PT ;  /* 0x0000008489847209 */ /* 0x004fe60007810000 */
[C---:B------:R-:W-:Y:S02]  /*aa00*/  FADD.FTZ R0, -R3.reuse, R0 ;  /* 0x0000000003007221 */ /* 0x040fe40000010100 */
[----:B------:R-:W1:Y:S01]  /*aa10*/  LDSM.16.MT88.4 R136, [R196+0x12000] ;  /* 0x01200000c488783b */ /* 0x000e620000004200 */
[C---:B------:R-:W-:Y:S01]  /*aa20*/  FMUL.FTZ R164, R3.reuse, UR4 ;  /* 0x0000000403a47c20 */ /* 0x040fe20008410000 */
[----:B------:R-:W-:Y:S01]  /*aa30*/  FSETP.NEU.FTZ.AND P1, PT, R132, -INF , PT ;  /* 0xff8000008400780b */ /* 0x000fe20003f3d000 */
[----:B------:R-:W-:Y:S01]  /*aa40*/  FMUL.FTZ R135, R0, UR4 ;  /* 0x0000000400877c20 */ /* 0x000fe20008410000 */
[C---:B------:R-:W-:Y:S01]  /*aa50*/  FMUL.FTZ R166, R132.reuse, UR4 ;  /* 0x0000000484a67c20 */ /* 0x040fe20008410000 */
[----:B------:R-:W-:Y:S02]  /*aa60*/  FADD.FTZ R2, -R132, R133 ;  /* 0x0000008584027221 */ /* 0x000fe40000010100 */
[----:B------:R2:W3:Y:S02]  /*aa70*/  MUFU.EX2 R0, R135 ;  /* 0x0000008700007308 */ /* 0x0004e40000000800 */
[----:B------:R-:W-:Y:S01]  /*aa80*/  FSEL R166, R166, RZ, P1 ;  /* 0x000000ffa6a67208 */ /* 0x000fe20000800000 */
[----:B------:R-:W-:Y:S01]  /*aa90*/  FMUL.FTZ R133, R2, UR4 ;  /* 0x0000000402857c20 */ /* 0x000fe20008410000 */
[----:B------:R-:W-:Y:S03]  /*aaa0*/  FSETP.NEU.FTZ.AND P1, PT, R3, -INF , PT ;  /* 0xff8000000300780b */ /* 0x000fe60003f3d000 */
[--C-:B------:R-:W-:Y:S01]  /*aab0*/  FFMA.FTZ R161, R4, UR4, -R166.reuse ;  /* 0x0000000404a17c23 */ /* 0x100fe200080108a6 */
[----:B------:R-:W-:Y:S01]  /*aac0*/  FSEL R164, R164, RZ, P1 ;  /* 0x000000ffa4a47208 */ /* 0x000fe20000800000 */
[--C-:B------:R-:W-:Y:S01]  /*aad0*/  FFMA.FTZ R160, R9, UR4, -R166.reuse ;  /* 0x0000000409a07c23 */ /* 0x100fe200080108a6 */
[--C-:B------:R-:W-:Y:S01]  /*aae0*/  FFMA.FTZ R5, R5, UR4, -R166.reuse ;  /* 0x0000000405057c23 */ /* 0x100fe200080108a6 */
[----:B------:R-:W4:Y:S01]  /*aaf0*/  MUFU.EX2 R2, R133 ;  /* 0x0000008500027308 */ /* 0x000f220000000800 */
[----:B------:R-:W-:Y:S01]  /*ab00*/  FFMA.FTZ R175, R20, UR4, -R166 ;  /* 0x0000000414af7c23 */ /* 0x000fe200080108a6 */
[--C-:B------:R-:W-:Y:S01]  /*ab10*/  FFMA.FTZ R163, R6, UR4, -R164.reuse ;  /* 0x0000000406a37c23 */ /* 0x100fe200080108a4 */
[--C-:B------:R-:W-:Y:S01]  /*ab20*/  FFMA.FTZ R134, R7, UR4, -R164.reuse ;  /* 0x0000000407867c23 */ /* 0x100fe200080108a4 */
[--C-:B------:R-:W-:Y:S01]  /*ab30*/  FFMA.FTZ R162, R10, UR4, -R164.reuse ;  /* 0x000000040aa27c23 */ /* 0x100fe200080108a4 */
[----:B------:R-:W-:Y:S01]  /*ab40*/  FFMA.FTZ R165, R11, UR4, -R164 ;  /* 0x000000040ba57c23 */ /* 0x000fe200080108a4 */
[--C-:B--2---:R-:W-:Y:S01]  /*ab50*/  FFMA.FTZ R135, R8, UR4, -R166.reuse ;  /* 0x0000000408877c23 */ /* 0x104fe200080108a6 */
[C---:B---3--:R-:W-:Y:S03]  /*ab60*/  FMUL.FTZ R6, R0.reuse, R130 ;  /* 0x0000008200067220 */ /* 0x048fe60000410000 */
[----:B------:R2:W-:Y:S01]  /*ab70*/  MUFU.EX2 R133, R5 ;  /* 0x0000000500857308 */ /* 0x0005e20000000800 */
[C---:B------:R-:W-:Y:S01]  /*ab80*/  FMUL.FTZ R7, R0.reuse, R131 ;  /* 0x0000008300077220 */ /* 0x040fe20000410000 */
[C---:B------:R-:W-:Y:S01]  /*ab90*/  FMUL.FTZ R10, R0.reuse, R126 ;  /* 0x0000007e000a7220 */ /* 0x040fe20000410000 */
[C---:B------:R-:W-:Y:S01]  /*aba0*/  FMUL.FTZ R11, R0.reuse, R127 ;  /* 0x0000007f000b7220 */ /* 0x040fe20000410000 */
[C---:B------:R-:W-:Y:S01]  /*abb0*/  FMUL.FTZ R38, R0.reuse, R38 ;  /* 0x0000002600267220 */ /* 0x040fe20000410000 */
[C---:B------:R-:W-:Y:S01]  /*abc0*/  FMUL.FTZ R39, R0.reuse, R39 ;  /* 0x0000002700277220 */ /* 0x040fe20000410000 */
[C---:B------:R-:W-:Y:S01]  /*abd0*/  FMUL.FTZ R42, R0.reuse, R42 ;  /* 0x0000002a002a7220 */ /* 0x040fe20000410000 */
[----:B------:R-:W-:Y:S03]  /*abe0*/  FMUL.FTZ R43, R0, R43 ;  /* 0x0000002b002b7220 */ /* 0x000fe60000410000 */
[----:B------:R-:W3:Y:S01]  /*abf0*/  MUFU.EX2 R161, R161 ;  /* 0x000000a100a17308 */ /* 0x000ee20000000800 */
[C---:B----4-:R-:W-:Y:S01]  /*ac00*/  FMUL.FTZ R4, R2.reuse, R128 ;  /* 0x0000008002047220 */ /* 0x050fe20000410000 */
[C---:B------:R-:W-:Y:S01]  /*ac10*/  FMUL.FTZ R8, R2.reuse, R124 ;  /* 0x0000007c02087220 */ /* 0x040fe20000410000 */
[C---:B------:R-:W-:Y:S01]  /*ac20*/  FMUL.FTZ R9, R2.reuse, R125 ;  /* 0x0000007d02097220 */ /* 0x040fe20000410000 */
[C---:B------:R-:W-:Y:S01]  /*ac30*/  FMUL.FTZ R36, R2.reuse, R36 ;  /* 0x0000002402247220 */ /* 0x040fe20000410000 */
[----:B------:R-:W4:Y:S01]  /*ac40*/  LDSM.16.MT88.4 R124, [R192+0x12000] ;  /* 0x01200000c07c783b */ /* 0x000f220000004200 */
[C---:B------:R-:W-:Y:S01]  /*ac50*/  FMUL.FTZ R37, R2.reuse, R37 ;  /* 0x0000002502257220 */ /* 0x040fe20000410000 */
[C---:B------:R-:W-:Y:S03]  /*ac60*/  FMUL.FTZ R40, R2.reuse, R40 ;  /* 0x0000002802287220 */ /* 0x040fe60000410000 */
[----:B------:R-:W-:Y:S01]  /*ac70*/  MUFU.EX2 R163, R163 ;  /* 0x000000a300a37308 */ /* 0x000fe20000000800 */
[C---:B--2---:R-:W-:Y:S01]  /*ac80*/  FMUL.FTZ R5, R2.reuse, R129 ;  /* 0x0000008102057220 */ /* 0x044fe20000410000 */
[C---:B------:R-:W-:Y:S01]  /*ac90*/  FMUL.FTZ R41, R2.reuse, R41 ;  /* 0x0000002902297220 */ /* 0x040fe20000410000 */
[C---:B------:R-:W-:Y:S01]  /*aca0*/  FMUL.FTZ R44, R2.reuse, R44 ;  /* 0x0000002c022c7220 */ /* 0x040fe20000410000 */
[----:B------:R-:W-:Y:S01]  /*acb0*/  FMUL.FTZ R45, R2, R45 ;  /* 0x0000002d022d7220 */ /* 0x000fe20000410000 */
[C---:B------:R-:W-:Y:S01]  /*acc0*/  FMUL.FTZ R46, R0.reuse, R46 ;  /* 0x0000002e002e7220 */ /* 0x040fe20000410000 */
[----:B------:R-:W-:Y:S01]  /*acd0*/  FMUL.FTZ R47, R0, R47 ;  /* 0x0000002f002f7220 */ /* 0x000fe20000410000 */
[C---:B------:R-:W-:Y:S03]  /*ace0*/  FMUL.FTZ R48, R2.reuse, R48 ;  /* 0x0000003002307220 */ /* 0x040fe60000410000 */
[----:B------:R-:W2:Y:S01]  /*acf0*/  MUFU.EX2 R134, R134 ;  /* 0x0000008600867308 */ /* 0x000ea20000000800 */
[----:B---3--:R-:W-:Y:S01]  /*ad00*/  F2FP.BF16.F32.PACK_AB R128, R133, R161 ;  /* 0x000000a18580723e */ /* 0x008fe200000010ff */
[----:B------:R-:W-:Y:S01]  /*ad10*/  FMUL.FTZ R49, R2, R49 ;  /* 0x0000003102317220 */ /* 0x000fe20000410000 */
[C---:B------:R-:W-:Y:S01]  /*ad20*/  FMUL.FTZ R50, R0.reuse, R50 ;  /* 0x0000003200327220 */ /* 0x040fe20000410000 */
[----:B------:R-:W-:Y:S01]  /*ad30*/  FMUL.FTZ R51, R0, R51 ;  /* 0x0000003300337220 */ /* 0x000fe20000410000 */
[C---:B------:R-:W-:Y:S01]  /*ad40*/  FMUL.FTZ R52, R2.reuse, R52 ;  /* 0x0000003402347220 */ /* 0x040fe20000410000 */
[----:B------:R-:W-:Y:S01]  /*ad50*/  FMUL.FTZ R53, R2, R53 ;  /* 0x0000003502357220 */ /* 0x000fe20000410000 */
[C---:B------:R-:W-:Y:S03]  /*ad60*/  FMUL.FTZ R54, R0.reuse, R54 ;  /* 0x0000003600367220 */ /* 0x040fe60000410000 */
[----:B------:R-:W-:Y:S01]  /*ad70*/  MUFU.EX2 R135, R135 ;  /* 0x0000008700877308 */ /* 0x000fe20000000800 */
[----:B------:R-:W-:Y:S01]  /*ad80*/  FMUL.FTZ R55, R0, R55 ;  /* 0x0000003700377220 */ /* 0x000fe20000410000 */
[C---:B------:R-:W-:Y:S01]  /*ad90*/  FMUL.FTZ R56, R2.reuse, R56 ;  /* 0x0000003802387220 */ /* 0x040fe20000410000 */
[----:B------:R-:W-:Y:S01]  /*ada0*/  FMUL.FTZ R57, R2, R57 ;  /* 0x0000003902397220 */ /* 0x000fe20000410000 */
[C---:B------:R-:W-:Y:S01]  /*adb0*/  FMUL.FTZ R58, R0.reuse, R58 ;  /* 0x0000003a003a7220 */ /* 0x040fe20000410000 */
[----:B------:R-:W-:Y:S01]  /*adc0*/  FMUL.FTZ R59, R0, R59 ;  /* 0x0000003b003b7220 */ /* 0x000fe20000410000 */
[C---:B------:R-:W-:Y:S01]  /*add0*/  FMUL.FTZ R60, R2.reuse, R60 ;  /* 0x0000003c023c7220 */ /* 0x040fe20000410000 */
[----:B------:R-:W-:Y:S03]  /*ade0*/  FMUL.FTZ R61, R2, R61 ;  /* 0x0000003d023d7220 */ /* 0x000fe60000410000 */
[----:B------:R-:W3:Y:S01]  /*adf0*/  MUFU.EX2 R160, R160 ;  /* 0x000000a000a07308 */ /* 0x000ee20000000800 */
[----:B--2---:R-:W-:Y:S01]  /*ae00*/  F2FP.BF16.F32.PACK_AB R129, R134, R163 ;  /* 0x000000a38681723e */ /* 0x004fe200000010ff */
[C---:B------:R-:W-:Y:S01]  /*ae10*/  FMUL.FTZ R62, R0.reuse, R62 ;  /* 0x0000003e003e7220 */ /* 0x040fe20000410000 */
[----:B------:R-:W-:Y:S01]  /*ae20*/  FMUL.FTZ R63, R0, R63 ;  /* 0x0000003f003f7220 */ /* 0x000fe20000410000 */
[C---:B------:R-:W-:Y:S01]  /*ae30*/  FMUL.FTZ R64, R2.reuse, R64 ;  /* 0x0000004002407220 */ /* 0x040fe20000410000 */
[----:B------:R-:W-:Y:S01]  /*ae40*/  FMUL.FTZ R65, R2, R65 ;  /* 0x0000004102417220 */ /* 0x000fe20000410000 */
[C---:B------:R-:W-:Y:S01]  /*ae50*/  FMUL.FTZ R66, R0.reuse, R66 ;  /* 0x0000004200427220 */ /* 0x040fe20000410000 */
[----:B------:R-:W-:Y:S03]  /*ae60*/  FMUL.FTZ R67, R0, R67 ;  /* 0x0000004300437220 */ /* 0x000fe60000410000 */
[----:B------:R-:W-:Y:S01]  /*ae70*/  MUFU.EX2 R162, R162 ;  /* 0x000000a200a27308 */ /* 0x000fe20000000800 */
[C---:B------:R-:W-:Y:S01]  /*ae80*/  FMUL.FTZ R68, R2.reuse, R68 ;  /* 0x0000004402447220 */ /* 0x040fe20000410000 */
[----:B------:R-:W-:Y:S01]  /*ae90*/  FMUL.FTZ R69, R2, R69 ;  /* 0x0000004502457220 */ /* 0x000fe20000410000 */
[C---:B------:R-:W-:Y:S01]  /*aea0*/  FMUL.FTZ R70, R0.reuse, R70 ;  /* 0x0000004600467220 */ /* 0x040fe20000410000 */
[----:B------:R-:W-:Y:S01]  /*aeb0*/  FMUL.FTZ R71, R0, R71 ;  /* 0x0000004700477220 */ /* 0x000fe20000410000 */
[C---:B------:R-:W-:Y:S01]  /*aec0*/  FMUL.FTZ R72, R2.reuse, R72 ;  /* 0x0000004802487220 */ /* 0x040fe20000410000 */
[----:B------:R-:W-:Y:S01]  /*aed0*/  FMUL.FTZ R73, R2, R73 ;  /* 0x0000004902497220 */ /* 0x000fe20000410000 */
[----:B------:R-:W-:Y:S03]  /*aee0*/  FMUL.FTZ R74, R0, R74 ;  /* 0x0000004a004a7220 */ /* 0x000fe60000410000 */
[----:B------:R-:W2:Y:S01]  /*aef0*/  MUFU.EX2 R165, R165 ;  /* 0x000000a500a57308 */ /* 0x000ea20000000800 */
[----:B---3--:R-:W-:Y:S01]  /*af00*/  F2FP.BF16.F32.PACK_AB R130, R160, R135 ;  /* 0x00000087a082723e */ /* 0x008fe200000010ff */
[----:B------:R-:W-:Y:S01]  /*af10*/  FMUL.FTZ R75, R0, R75 ;  /* 0x0000004b004b7220 */ /* 0x000fe20000410000 */
[C---:B------:R-:W-:Y:S01]  /*af20*/  FMUL.FTZ R76, R2.reuse, R76 ;  /* 0x0000004c024c7220 */ /* 0x040fe20000410000 */
        /* <DEDUP_REMOVED lines=13> */
[----:B--2---:R-:W-:Y:S01]  /*b000*/  F2FP.BF16.F32.PACK_AB R131, R165, R162 ;  /* 0x000000a2a583723e */ /* 0x004fe200000010ff */
[C---:B------:R-:W-:Y:S01]  /*b010*/  FMUL.FTZ R90, R0.reuse, R90 ;  /* 0x0000005a005a7220 */ /* 0x040fe20000410000 */
[----:B------:R-:W-:Y:S01]  /*b020*/  FMUL.FTZ R91, R0, R91 ;  /* 0x0000005b005b7220 */ /* 0x000fe20000410000 */
[C---:B------:R-:W-:Y:S01]  /*b030*/  FMUL.FTZ R92, R2.reuse, R92 ;  /* 0x0000005c025c7220 */ /* 0x040fe20000410000 */
[----:B------:R-:W-:Y:S01]  /*b040*/  FMUL.FTZ R93, R2, R93 ;  /* 0x0000005d025d7220 */ /* 0x000fe20000410000 */
[C---:B------:R-:W-:Y:S01]  /*b050*/  FMUL.FTZ R94, R0.reuse, R94 ;  /* 0x0000005e005e7220 */ /* 0x040fe20000410000 */
[----:B------:R-:W-:Y:S01]  /*b060*/  FMUL.FTZ R95, R0, R95 ;  /* 0x0000005f005f7220 */ /* 0x000fe20000410000 */
[C---:B-1----:R-:W-:Y:S01]  /*b070*/  HMMA.16816.F32.BF16 R4, R128.reuse, R136, R4 ;  /* 0x000000888004723c */ /* 0x042fe20000041804 */
[----:B------:R-:W-:Y:S04]  /*b080*/  MUFU.EX2 R175, R175 ;  /* 0x000000af00af7308 */ /* 0x000fe80000000800 */
[C---:B------:R-:W-:Y:S01]  /*b090*/  FMUL.FTZ R96, R2.reuse, R96 ;  /* 0x0000006002607220 */ /* 0x040fe20000410000 */
[C---:B------:R-:W-:Y:S01]  /*b0a0*/  HMMA.16816.F32.BF16 R8, R128.reuse, R138, R8 ;  /* 0x0000008a8008723c */ /* 0x040fe20000041808 */
[----:B------:R-:W1:Y:S04]  /*b0b0*/  LDSM.16.MT88.4 R136, [R196+0x14000] ;  /* 0x01400000c488783b */ /* 0x000e680000004200 */
[----:B------:R-:W-:Y:S01]  /*b0c0*/  FMUL.FTZ R97, R2, R97 ;  /* 0x0000006102617220 */ /* 0x000fe20000410000 */
[C---:B------:R-:W-:Y:S05]  /*b0d0*/  HMMA.16816.F32.BF16 R36, R128.reuse, R140, R36 ;  /* 0x0000008c8024723c */ /* 0x040fea0000041824 */
[C---:B------:R-:W-:Y:S01]  /*b0e0*/  FMUL.FTZ R98, R0.reuse, R98 ;  /* 0x0000006200627220 */ /* 0x040fe20000410000 */
[C---:B------:R-:W-:Y:S01]  /*b0f0*/  HMMA.16816.F32.BF16 R40, R128.reuse, R142, R40 ;  /* 0x0000008e8028723c */ /* 0x040fe20000041828 */
[----:B------:R-:W2:Y:S04]  /*b100*/  LDSM.16.MT88.4 R140, [R194+0x14000] ;  /* 0x01400000c28c783b */ /* 0x000ea80000004200 */
[----:B------:R-:W-:Y:S01]  /*b110*/  FMUL.FTZ R99, R0, R99 ;  /* 0x0000006300637220 */ /* 0x000fe20000410000 */
[C---:B------:R-:W-:Y:S05]  /*b120*/  HMMA.16816.F32.BF16 R44, R128.reuse, R144, R44 ;  /* 0x00000090802c723c */ /* 0x040fea000004182c */
[--C-:B------:R-:W-:Y:S01]  /*b130*/  FFMA.FTZ R167, R12, UR4, -R166.reuse ;  /* 0x000000040ca77c23 */ /* 0x100fe200080108a6 */
[C---:B------:R-:W-:Y:S01]  /*b140*/  HMMA.16816.F32.BF16 R48, R128.reuse, R146, R48 ;  /* 0x000000928030723c */ /* 0x040fe20000041830 */
[----:B------:R-:W-:Y:S04]  /*b150*/  LDSM.16.MT88.4 R144, [R193+0x12800] ;  /* 0x01280000c190783b */ /* 0x000fe80000004200 */
[C---:B------:R-:W-:Y:S01]  /*b160*/  FMUL.FTZ R12, R2.reuse, R120 ;  /* 0x00000078020c7220 */ /* 0x040fe20000410000 */
[C---:B----4-:R-:W-:Y:S01]  /*b170*/  HMMA.16816.F32.BF16 R52, R128.reuse, R124, R52 ;  /* 0x0000007c8034723c */ /* 0x050fe20000041834 */
[----:B------:R-:W-:Y:S04]  /*b180*/  MUFU.EX2 R167, R167 ;  /* 0x000000a700a77308 */ /* 0x000fe80000000800 */
[----:B------:R-:W-:Y:S01]  /*b190*/  FFMA.FTZ R168, R13, UR4, -R166 ;  /* 0x000000040da87c23 */ /* 0x000fe200080108a6 */
[C---:B------:R-:W-:Y:S01]  /*b1a0*/  HMMA.16816.F32.BF16 R56, R128.reuse, R126, R56 ;  /* 0x0000007e8038723c */ /* 0x040fe20000041838 */
[----:B------:R-:W3:Y:S04]  /*b1b0*/  LDSM.16.MT88.4 R124, [R193+0x14000] ;  /* 0x01400000c17c783b */ /* 0x000ee80000004200 */
[----:B------:R-:W-:Y:S01]  /*b1c0*/  FMUL.FTZ R13, R2, R121 ;  /* 0x00000079020d7220 */ /* 0x000fe20000410000 */
[C---:B-1----:R-:W-:Y:S01]  /*b1d0*/  HMMA.16816.F32.BF16 R60, R128.reuse, R136, R60 ;  /* 0x00000088803c723c */ /* 0x042fe2000004183c */
[----:B------:R-:W1:Y:S04]  /*b1e0*/  MUFU.EX2 R168, R168 ;  /* 0x000000a800a87308 */ /* 0x000e680000000800 */
[--C-:B------:R-:W-:Y:S01]  /*b1f0*/  FFMA.FTZ R169, R14, UR4, -R164.reuse ;  /* 0x000000040ea97c23 */ /* 0x100fe200080108a4 */
[C---:B------:R-:W-:Y:S01]  /*b200*/  HMMA.16816.F32.BF16 R64, R128.reuse, R138, R64 ;  /* 0x0000008a8040723c */ /* 0x040fe20000041840 */
[----:B------:R-:W4:Y:S04]  /*b210*/  LDSM.16.MT88.4 R136, [R192+0x14000] ;  /* 0x01400000c088783b */ /* 0x000f280000004200 */
[----:B------:R-:W-:Y:S01]  /*b220*/  FMUL.FTZ R14, R0, R122 ;  /* 0x0000007a000e7220 */ /* 0x000fe20000410000 */
[C---:B--2---:R-:W-:Y:S01]  /*b230*/  HMMA.16816.F32.BF16 R68, R128.reuse, R140, R68 ;  /* 0x0000008c8044723c */ /* 0x044fe20000041844 */
[----:B------:R-:W-:Y:S04]  /*b240*/  MUFU.EX2 R169, R169 ;  /* 0x000000a900a97308 */ /* 0x000fe80000000800 */
[C---:B------:R-:W-:Y:S01]  /*b250*/  FMUL.FTZ R100, R2.reuse, R100 ;  /* 0x0000006402647220 */ /* 0x040fe20000410000 */
[C---:B------:R-:W-:Y:S01]  /*b260*/  HMMA.16816.F32.BF16 R72, R128.reuse, R142, R72 ;  /* 0x0000008e8048723c */ /* 0x040fe20000041848 */
[----:B------:R-:W2:Y:S04]  /*b270*/  LDSM.16.MT88.4 R140, [R196+0x16000] ;  /* 0x01600000c48c783b */ /* 0x000ea80000004200 */
[----:B------:R-:W-:Y:S01]  /*b280*/  FMUL.FTZ R101, R2, R101 ;  /* 0x0000006502657220 */ /* 0x000fe20000410000 */
[C---:B------:R-:W-:Y:S01]  /*b290*/  FMUL.FTZ R102, R0.reuse, R102 ;  /* 0x0000006600667220 */ /* 0x040fe20000410000 */
[C---:B------:R-:W-:Y:S01]  /*b2a0*/  FMUL.FTZ R103, R0.reuse, R103 ;  /* 0x0000006700677220 */ /* 0x040fe20000410000 */
[----:B------:R-:W-:Y:S03]  /*b2b0*/  FFMA.FTZ R170, R15, UR4, -R164 ;  /* 0x000000040faa7c23 */ /* 0x000fe600080108a4 */
[----:B------:R-:W-:Y:S01]  /*b2c0*/  FMUL.FTZ R15, R0, R123 ;  /* 0x0000007b000f7220 */ /* 0x000fe20000410000 */
[C---:B------:R-:W-:Y:S01]  /*b2d0*/  FMUL.FTZ R104, R2.reuse, R104 ;  /* 0x0000006802687220 */ /* 0x040fe20000410000 */
[----:B------:R-:W-:Y:S01]  /*b2e0*/  LDSM.16.MT88.4 R120, [R196+0x12800] ;  /* 0x01280000c478783b */ /* 0x000fe20000004200 */
[----:B------:R-:W-:Y:S01]  /*b2f0*/  FMUL.FTZ R105, R2, R105 ;  /* 0x0000006902697220 */ /* 0x000fe20000410000 */
[C---:B------:R-:W-:Y:S01]  /*b300*/  FMUL.FTZ R106, R0.reuse, R106 ;  /* 0x0000006a006a7220 */ /* 0x040fe20000410000 */
[----:B------:R-:W-:Y:S01]  /*b310*/  FMUL.FTZ R107, R0, R107 ;  /* 0x0000006b006b7220 */ /* 0x000fe20000410000 */
[C---:B---3--:R-:W-:Y:S01]  /*b320*/  HMMA.16816.F32.BF16 R76, R128.reuse, R124, R76 ;  /* 0x0000007c804c723c */ /* 0x048fe2000004184c */
[----:B------:R-:W3:Y:S02]  /*b330*/  MUFU.EX2 R170, R170 ;  /* 0x000000aa00aa7308 */ /* 0x000ee40000000800 */
[--C-:B------:R-:W-:Y:S01]  /*b340*/  FFMA.FTZ R171, R16, UR4, -R166.reuse ;  /* 0x0000000410ab7c23 */ /* 0x100fe200080108a6 */
[----:B------:R-:W-:Y:S01]  /*b350*/  FFMA.FTZ R172, R17, UR4, -R166 ;  /* 0x0000000411ac7c23 */ /* 0x000fe200080108a6 */
[--C-:B------:R-:W-:Y:S01]  /*b360*/  FFMA.FTZ R173, R18, UR4, -R164.reuse ;  /* 0x0000000412ad7c23 */ /* 0x100fe200080108a4 */
[C---:B------:R-:W-:Y:S01]  /*b370*/  HMMA.16816.F32.BF16 R80, R128.reuse, R126, R80 ;  /* 0x0000007e8050723c */ /* 0x040fe20000041850 */
[----:B------:R-:W5:Y:S04]  /*b380*/  LDSM.16.MT88.4 R124, [R194+0x16000] ;  /* 0x01600000c27c783b */ /* 0x000f680000004200 */
[----:B------:R-:W-:Y:S01]  /*b390*/  MUFU.EX2 R171, R171 ;  /* 0x000000ab00ab7308 */ /* 0x000fe20000000800 */
[----:B------:R-:W-:Y:S01]  /*b3a0*/  FFMA.FTZ R174, R19, UR4, -R164 ;  /* 0x0000000413ae7c23 */ /* 0x000fe200080108a4 */
[C---:B----4-:R-:W-:Y:S04]  /*b3b0*/  HMMA.16816.F32.BF16 R84, R128.reuse, R136, R84 ;  /* 0x000000888054723c */ /* 0x050fe80000041854 */
[----:B------:R-:W-:Y:S02]  /*b3c0*/  FMUL.FTZ R16, R2, R116 ;  /* 0x0000007402107220 */ /* 0x000fe40000410000 */
[C---:B------:R-:W-:Y:S01]  /*b3d0*/  HMMA.16816.F32.BF16 R88, R128.reuse, R138, R88 ;  /* 0x0000008a8058723c */ /* 0x040fe20000041858 */
[----:B------:R-:W4:Y:S01]  /*b3e0*/  LDSM.16.MT88.4 R136, [R193+0x16000] ;  /* 0x01600000c188783b */ /* 0x000f220000004200 */
[----:B------:R-:W3:Y:S03]  /*b3f0*/  MUFU.EX2 R172, R172 ;  /* 0x000000ac00ac7308 */ /* 0x000ee60000000800 */
[----:B-1----:R-:W-:Y:S01]  /*b400*/  F2FP.BF16.F32.PACK_AB R116, R168, R167 ;  /* 0x000000a7a874723e */ /* 0x002fe200000010ff */
[C---:B--2---:R-:W-:Y:S06]  /*b410*/  HMMA.16816.F32.BF16 R92, R128.reuse, R140, R92 ;  /* 0x0000008c805c723c */ /* 0x044fec000004185c */
[----:B------:R-:W-:Y:S01]  /*b420*/  MUFU.EX2 R173, R173 ;  /* 0x000000ad00ad7308 */ /* 0x000fe20000000800 */
[----:B------:R-:W-:Y:S01]  /*b430*/  FMUL.FTZ R17, R2, R117 ;  /* 0x0000007502117220 */ /* 0x000fe20000410000 */
[C---:B------:R-:W-:Y:S01]  /*b440*/  HMMA.16816.F32.BF16 R96, R128.reuse, R142, R96 ;  /* 0x0000008e8060723c */ /* 0x040fe20000041860 */
[----:B------:R-:W1:Y:S02]  /*b450*/  LDSM.16.MT88.4 R140, [R192+0x16000] ;  /* 0x01600000c08c783b */ /* 0x000e640000004200 */
[----:B---3--:R-:W-:Y:S01]  /*b460*/  F2FP.BF16.F32.PACK_AB R117, R170, R169 ;  /* 0x000000a9aa75723e */ /* 0x008fe200000010ff */
[----:B------:R-:W-:Y:S01]  /*b470*/  FMUL.FTZ R18, R0, R118 ;  /* 0x0000007600127220 */ /* 0x000fe20000410000 */
[----:B------:R-:W-:Y:S01]  /*b480*/  F2FP.BF16.F32.PACK_AB R118, R172, R171 ;  /* 0x000000abac76723e */ /* 0x000fe200000010ff */
[----:B------:R-:W-:Y:S02]  /*b490*/  FMUL.FTZ R19, R0, R119 ;  /* 0x0000007700137220 */ /* 0x000fe40000410000 */
[----:B------:R-:W2:Y:S03]  /*b4a0*/  MUFU.EX2 R174, R174 ;  /* 0x000000ae00ae7308 */ /* 0x000ea60000000800 */
[C---:B------:R-:W-:Y:S01]  /*b4b0*/  FMUL.FTZ R108, R2.reuse, R108 ;  /* 0x0000006c026c7220 */ /* 0x040fe20000410000 */
[----:B------:R-:W-:Y:S01]  /*b4c0*/  FMUL.FTZ R109, R2, R109 ;  /* 0x0000006d026d7220 */ /* 0x000fe20000410000 */
[C---:B------:R-:W-:Y:S01]  /*b4d0*/  FMUL.FTZ R110, R0.reuse, R110 ;  /* 0x0000006e006e7220 */ /* 0x040fe20000410000 */
[----:B------:R-:W-:Y:S01]  /*b4e0*/  FMUL.FTZ R111, R0, R111 ;  /* 0x0000006f006f7220 */ /* 0x000fe20000410000 */
[C---:B------:R-:W-:Y:S01]  /*b4f0*/  FMUL.FTZ R112, R2.reuse, R112 ;  /* 0x0000007002707220 */ /* 0x040fe20000410000 */
[----:B------:R-:W-:Y:S01]  /*b500*/  FMUL.FTZ R113, R2, R113 ;  /* 0x0000007102717220 */ /* 0x000fe20000410000 */
[C---:B-----5:R-:W-:Y:S03]  /*b510*/  HMMA.16816.F32.BF16 R100, R128.reuse, R124, R100 ;  /* 0x0000007c8064723c */ /* 0x060fe60000041864 */
[C---:B------:R-:W-:Y:S01]  /*b520*/  FMUL.FTZ R114, R0.reuse, R114 ;  /* 0x0000007200727220 */ /* 0x040fe20000410000 */
[----:B------:R-:W-:Y:S01]  /*b530*/  FMUL.FTZ R115, R0, R115 ;  /* 0x0000007300737220 */ /* 0x000fe20000410000 */
[----:B------:R-:W-:Y:S01]  /*b540*/  FFMA.FTZ R176, R25, UR4, -R166 ;  /* 0x0000000419b07c23 */ /* 0x000fe200080108a6 */
[C---:B------:R-:W-:Y:S01]  /*b550*/  HMMA.16816.F32.BF16 R12, R128.reuse, R126, R12 ;  /* 0x0000007e800c723c */ /* 0x040fe2000004180c */
[----:B------:R-:W3:Y:S04]  /*b560*/  LDSM.16.MT88.4 R124, [R194+0x12800] ;  /* 0x01280000c27c783b */ /* 0x000ee80000004200 */
[----:B--2---:R-:W-:Y:S01]  /*b570*/  F2FP.BF16.F32.PACK_AB R119, R174, R173 ;  /* 0x000000adae77723e */ /* 0x004fe200000010ff */
[C---:B----4-:R-:W-:Y:S01]  /*b580*/  HMMA.16816.F32.BF16 R104, R128.reuse, R136, R104 ;  /* 0x000000888068723c */ /* 0x050fe20000041868 */
[----:B------:R-:W-:Y:S04]  /*b590*/  MUFU.EX2 R176, R176 ;  /* 0x000000b000b07308 */ /* 0x000fe80000000800 */
[--C-:B------:R-:W-:Y:S01]  /*b5a0*/  FFMA.FTZ R177, R26, UR4, -R164.reuse ;  /* 0x000000041ab17c23 */ /* 0x100fe200080108a4 */
[C---:B------:R-:W-:Y:S01]  /*b5b0*/  HMMA.16816.F32.BF16 R16, R128.reuse, R138, R16 ;  /* 0x0000008a8010723c */ /* 0x040fe20000041810 */
[----:B------:R-:W2:Y:S04]  /*b5c0*/  LDSM.16.MT88.4 R136, [R196+0x14800] ;  /* 0x01480000c488783b */ /* 0x000ea80000004200 */
[----:B------:R-:W-:Y:S01]  /*b5d0*/  FFMA.FTZ R178, R27, UR4, -R164 ;  /* 0x000000041bb27c23 */ /* 0x000fe200080108a4 */
[C---:B-1----:R-:W-:Y:S01]  /*b5e0*/  HMMA.16816.F32.BF16 R108, R128.reuse, R140, R108 ;  /* 0x0000008c806c723c */ /* 0x042fe2000004186c */
[----:B------:R-:W-:Y:S04]  /*b5f0*/  MUFU.EX2 R177, R177 ;  /* 0x000000b100b17308 */ /* 0x000fe80000000800 */
[----:B------:R-:W-:Y:S01]  /*b600*/  FFMA.FTZ R161, R2, R213, R161 ;  /* 0x000000d502a17223 */ /* 0x000fe200000100a1 */
[----:B------:R-:W-:Y:S01]  /*b610*/  HMMA.16816.F32.BF16 R112, R128, R142, R112 ;  /* 0x0000008e8070723c */ /* 0x000fe20000041870 */
[----:B------:R-:W1:Y:S04]  /*b620*/  LDSM.16.MT88.4 R128, [R192+0x14800] ;  /* 0x01480000c080783b */ /* 0x000e680000004200 */
[----:B------:R-:W4:Y:S01]  /*b630*/  MUFU.EX2 R178, R178 ;  /* 0x000000b200b27308 */ /* 0x000f220000000800 */
[----:B------:R-:W-:Y:S01]  /*b640*/  FFMA.FTZ R163, R0, R211, R163 ;  /* 0x000000d300a37223 */ /* 0x000fe200000100a3 */
[C---:B------:R-:W-:Y:S02]  /*b650*/  HMMA.16816.F32.BF16 R4, R116.reuse, R120, R4 ;  /* 0x000000787404723c */ /* 0x040fe40000041804 */
[----:B------:R-:W-:Y:S03]  /*b660*/  LDSM.16.MT88.4 R140, [R194+0x13000] ;  /* 0x01300000c28c783b */ /* 0x000fe60000004200 */
[----:B------:R-:W-:Y:S01]  /*b670*/  FADD.FTZ R0, R133, R161 ;  /* 0x000000a185007221 */ /* 0x000fe20000010000 */
[C---:B------:R-:W-:Y:S04]  /*b680*/  HMMA.16816.F32.BF16 R8, R116.reuse, R122, R8 ;  /* 0x0000007a7408723c */ /* 0x040fe80000041808 */
[----:B------:R-:W5:Y:S02]  /*b690*/  LDSM.16.MT88.4 R120, [R196+0x16800] ;  /* 0x01680000c478783b */ /* 0x000f640000004200 */
[C---:B---3--:R-:W-:Y:S05]  /*b6a0*/  HMMA.16816.F32.BF16 R36, R116.reuse, R124, R36 ;  /* 0x0000007c7424723c */ /* 0x048fea0000041824 */
[----:B----4-:R-:W-:Y:S01]  /*b6b0*/  F2FP.BF16.F32.PACK_AB R27, R178, R177 ;  /* 0x000000b1b21b723e */ /* 0x010fe200000010ff */
[C---:B------:R-:W-:Y:S01]  /*b6c0*/  HMMA.16816.F32.BF16 R40, R116.reuse, R126, R40 ;  /* 0x0000007e7428723c */ /* 0x040fe20000041828 */
[----:B------:R-:W3:Y:S04]  /*b6d0*/  LDSM.16.MT88.4 R124, [R194+0x16800] ;  /* 0x01680000c27c783b */ /* 0x000ee80000004200 */
[----:B------:R-:W-:Y:S01]  /*b6e0*/  MOV R133, R132 ;  /* 0x0000008400857202 */ /* 0x000fe20000000f00 */
[C---:B------:R-:W-:Y:S05]  /*b6f0*/  HMMA.16816.F32.BF16 R44, R116.reuse, R144, R44 ;  /* 0x00000090742c723c */ /* 0x040fea000004182c */
[----:B------:R-:W-:Y:S01]  /*b700*/  FADD.FTZ R163, R134, R163 ;  /* 0x000000a386a37221 */ /* 0x000fe20000010000 */
[C---:B------:R-:W-:Y:S01]  /*b710*/  HMMA.16816.F32.BF16 R48, R116.reuse, R146, R48 ;  /* 0x000000927430723c */ /* 0x040fe20000041830 */
[----:B------:R-:W-:Y:S04]  /*b720*/  LDSM.16.MT88.4 R144, [R192+0x13000] ;  /* 0x01300000c090783b */ /* 0x000fe80000004200 */
[----:B------:R-:W-:Y:S01]  /*b730*/  FADD.FTZ R135, R135, R0 ;  /* 0x0000000087877221 */ /* 0x000fe20000010000 */
[C---:B------:R-:W-:Y:S05]  /*b740*/  HMMA.16816.F32.BF16 R52, R116.reuse, R148, R52 ;  /* 0x000000947434723c */ /* 0x040fea0000041834 */
[----:B------:R-:W-:Y:S01]  /*b750*/  FADD.FTZ R162, R162, R163 ;  /* 0x000000a3a2a27221 */ /* 0x000fe20000010000 */
[C---:B------:R-:W-:Y:S01]  /*b760*/  HMMA.16816.F32.BF16 R56, R116.reuse, R150, R56 ;  /* 0x000000967438723c */ /* 0x040fe20000041838 */
[----:B------:R-:W-:Y:S04]  /*b770*/  LDSM.16.MT88.4 R148, [R194+0x15000] ;  /* 0x01500000c294783b */ /* 0x000fe80000004200 */
[----:B------:R-:W-:Y:S01]  /*b780*/  FADD.FTZ R160, R160, R135 ;  /* 0x00000087a0a07221 */ /* 0x000fe20000010000 */
[C---:B--2---:R-:W-:Y:S05]  /*b790*/  HMMA.16816.F32.BF16 R60, R116.reuse, R136, R60 ;  /* 0x00000088743c723c */ /* 0x044fea000004183c */
[----:B------:R-:W-:Y:S01]  /*b7a0*/  FADD.FTZ R162, R165, R162 ;  /* 0x000000a2a5a27221 */ /* 0x000fe20000010000 */
[C---:B------:R-:W-:Y:S01]  /*b7b0*/  HMMA.16816.F32.BF16 R64, R116.reuse, R138, R64 ;  /* 0x0000008a7440723c */ /* 0x040fe20000041840 */
[----:B------:R-:W2:Y:S04]  /*b7c0*/  LDSM.16.MT88.4 R136, [R193+0x16800] ;  /* 0x01680000c188783b */ /* 0x000ea80000004200 */
[----:B------:R-:W-:Y:S01]  /*b7d0*/  FADD.FTZ R167, R167, R160 ;  /* 0x000000a0a7a77221 */ /* 0x000fe20000010000 */
[C---:B------:R-:W-:Y:S05]  /*b7e0*/  HMMA.16816.F32.BF16 R68, R116.reuse, R152, R68 ;  /* 0x000000987444723c */ /* 0x040fea0000041844 */
[----:B------:R-:W-:Y:S01]  /*b7f0*/  FADD.FTZ R169, R169, R162 ;  /* 0x000000a2a9a97221 */ /* 0x000fe20000010000 */
[C---:B------:R-:W-:Y:S01]  /*b800*/  HMMA.16816.F32.BF16 R72, R116.reuse, R154, R72 ;  /* 0x0000009a7448723c */ /* 0x040fe20000041848 */
[----:B------:R-:W-:Y:S04]  /*b810*/  LDSM.16.MT88.4 R152, [R192+0x15000] ;  /* 0x01500000c098783b */ /* 0x000fe80000004200 */
[----:B------:R-:W-:Y:S01]  /*b820*/  FADD.FTZ R168, R168, R167 ;  /* 0x000000a7a8a87221 */ /* 0x000fe20000010000 */
[C---:B------:R-:W-:Y:S05]  /*b830*/  HMMA.16816.F32.BF16 R76, R116.reuse, R156, R76 ;  /* 0x0000009c744c723c */ /* 0x040fea000004184c */
[----:B------:R-:W-:Y:S01]  /*b840*/  FADD.FTZ R170, R170, R169 ;  /* 0x000000a9aaaa7221 */ /* 0x000fe20000010000 */
[C---:B------:R-:W-:Y:S05]  /*b850*/  HMMA.16816.F32.BF16 R80, R116.reuse, R158, R80 ;  /* 0x0000009e7450723c */ /* 0x040fea0000041850 */
[----:B------:R-:W-:Y:S01]  /*b860*/  FFMA.FTZ R156, R21, UR4, -R166 ;  /* 0x00000004159c7c23 */ /* 0x000fe200080108a6 */
[C---:B-1----:R-:W-:Y:S05]  /*b870*/  HMMA.16816.F32.BF16 R84, R116.reuse, R128, R84 ;  /* 0x000000807454723c */ /* 0x042fea0000041854 */
[--C-:B------:R-:W-:Y:S01]  /*b880*/  FFMA.FTZ R157, R22, UR4, -R164.reuse ;  /* 0x00000004169d7c23 */ /* 0x100fe200080108a4 */
[C---:B------:R-:W-:Y:S01]  /*b890*/  HMMA.16816.F32.BF16 R88, R116.reuse, R130, R88 ;  /* 0x000000827458723c */ /* 0x040fe20000041858 */
[----:B------:R-:W-:Y:S01]  /*b8a0*/  LDSM.16.MT88.4 R128, [R196+0x13000] ;  /* 0x01300000c480783b */ /* 0x000fe20000004200 */
[----:B------:R-:W1:Y:S03]  /*b8b0*/  MUFU.EX2 R156, R156 ;  /* 0x0000009c009c7308 */ /* 0x000e660000000800 */
[----:B------:R-:W-:Y:S01]  /*b8c0*/  FFMA.FTZ R158, R23, UR4, -R164 ;  /* 0x00000004179e7c23 */ /* 0x000fe200080108a4 */
[C---:B-----5:R-:W-:Y:S03]  /*b8d0*/  HMMA.16816.F32.BF16 R92, R116.reuse, R120, R92 ;  /* 0x00000078745c723c */ /* 0x060fe6000004185c */
[----:B------:R-:W4:Y:S03]  /*b8e0*/  LDSM.16.MT88.4 R20, [R192+0x16800] ;  /* 0x01680000c014783b */ /* 0x000f260000004200 */
[----:B------:R-:W-:Y:S01]  /*b8f0*/  MUFU.EX2 R157, R157 ;  /* 0x0000009d009d7308 */ /* 0x000fe20000000800 */
[----:B------:R-:W-:Y:S01]  /*b900*/  FFMA.FTZ R159, R24, UR4, -R166 ;  /* 0x00000004189f7c23 */ /* 0x000fe200080108a6 */
[C---:B------:R-:W-:Y:S03]  /*b910*/  HMMA.16816.F32.BF16 R96, R116.reuse, R122, R96 ;  /* 0x0000007a7460723c */ /* 0x040fe60000041860 */
[----:B------:R-:W5:Y:S03]  /*b920*/  LDSM.16.MT88.4 R120, [R193+0x13000] ;  /* 0x01300000c178783b */ /* 0x000f660000004200 */
[C---:B---3--:R-:W-:Y:S02]  /*b930*/  HMMA.16816.F32.BF16 R100, R116.reuse, R124, R100 ;  /* 0x0000007c7464723c */ /* 0x048fe40000041864 */
[----:B------:R-:W3:Y:S03]  /*b940*/  MUFU.EX2 R158, R158 ;  /* 0x0000009e009e7308 */ /* 0x000ee60000000800 */
[----:B-1----:R-:W-:Y:S01]  /*b950*/  F2FP.BF16.F32.PACK_AB R24, R156, R175 ;  /* 0x000000af9c18723e */ /* 0x002fe200000010ff */
[C---:B------:R-:W-:Y:S01]  /*b960*/  HMMA.16816.F32.BF16 R12, R116.reuse, R126, R12 ;  /* 0x0000007e740c723c */ /* 0x040fe2000004180c */
[----:B------:R-:W1:Y:S05]  /*b970*/  LDSM.16.MT88.4 R124, [R196+0x15000] ;  /* 0x01500000c47c783b */ /* 0x000e6a0000004200 */
[----:B------:R-:W4:Y:S01]  /*b980*/  MUFU.EX2 R159, R159 ;  /* 0x0000009f009f7308 */ /* 0x000f220000000800 */
[----:B------:R-:W-:Y:S01]  /*b990*/  FADD.FTZ R171, R171, R168 ;  /* 0x000000a8abab7221 */ /* 0x000fe20000010000 */
[C---:B--2---:R-:W-:Y:S03]  /*b9a0*/  HMMA.16816.F32.BF16 R104, R116.reuse, R136, R104 ;  /* 0x000000887468723c */ /* 0x044fe60000041868 */
[----:B------:R-:W-:Y:S03]  /*b9b0*/  MOV R0, R3 ;  /* 0x0000000300007202 */ /* 0x000fe60000000f00 */
[C---:B------:R-:W-:Y:S01]  /*b9c0*/  HMMA.16816.F32.BF16 R16, R116.reuse, R138, R16 ;  /* 0x0000008a7410723c */ /* 0x040fe20000041810 */
[----:B------:R-:W2:Y:S04]  /*b9d0*/  LDSM.16.MT88.4 R136, [R193+0x15000] ;  /* 0x01500000c188783b */ /* 0x000ea80000004200 */
[----:B---3--:R-:W-:Y:S01]  /*b9e0*/  F2FP.BF16.F32.PACK_AB R25, R158, R157 ;  /* 0x0000009d9e19723e */ /* 0x008fe200000010ff */
[----:B------:R-:W-:Y:S01]  /*b9f0*/  FADD.FTZ R173, R173, R170 ;  /* 0x000000aaadad7221 */ /* 0x000fe20000010000 */
[----:B------:R-:W-:Y:S01]  /*ba00*/  FADD.FTZ R172, R172, R171 ;  /* 0x000000abacac7221 */ /* 0x000fe20000010000 */
[----:B----4-:R-:W-:Y:S03]  /*ba10*/  F2FP.BF16.F32.PACK_AB R26, R176, R159 ;  /* 0x0000009fb01a723e */ /* 0x010fe600000010ff */
[----:B------:R-:W-:Y:S01]  /*ba20*/  FADD.FTZ R174, R174, R173 ;  /* 0x000000adaeae7221 */ /* 0x000fe20000010000 */
[----:B------:R-:W-:Y:S01]  /*ba30*/  FADD.FTZ R175, R175, R172 ;  /* 0x000000acafaf7221 */ /* 0x000fe20000010000 */
[C---:B------:R-:W-:Y:S03]  /*ba40*/  HMMA.16816.F32.BF16 R108, R116.reuse, R20, R108 ;  /* 0x00000014746c723c */ /* 0x040fe6000004186c */
[----:B------:R-:W-:Y:S01]  /*ba50*/  FADD.FTZ R157, R157, R174 ;  /* 0x000000ae9d9d7221 */ /* 0x000fe20000010000 */
[----:B------:R-:W-:Y:S02]  /*ba60*/  FADD.FTZ R156, R156, R175 ;  /* 0x000000af9c9c7221 */ /* 0x000fe40000010000 */
[----:B------:R-:W-:Y:S01]  /*ba70*/  HMMA.16816.F32.BF16 R112, R116, R22, R112 ;  /* 0x000000167470723c */ /* 0x000fe20000041870 */
[----:B------:R-:W3:Y:S04]  /*ba80*/  LDSM.16.MT88.4 R20, [R196+0x17000] ;  /* 0x01700000c414783b */ /* 0x000ee80000004200 */
[----:B------:R-:W-:Y:S01]  /*ba90*/  FADD.FTZ R158, R158, R157 ;  /* 0x0000009d9e9e7221 */ /* 0x000fe20000010000 */
[C---:B------:R-:W-:Y:S03]  /*baa0*/  HMMA.16816.F32.BF16 R4, R24.reuse, R128, R4 ;  /* 0x000000801804723c */ /* 0x040fe60000041804 */
[----:B------:R-:W4:Y:S02]  /*bab0*/  LDSM.16.MT88.4 R116, [R194+0x17000] ;  /* 0x01700000c274783b */ /* 0x000f240000004200 */
[----:B------:R-:W-:Y:S01]  /*bac0*/  FADD.FTZ R159, R159, R156 ;  /* 0x0000009c9f9f7221 */ /* 0x000fe20000010000 */
[C---:B------:R-:W-:Y:S05]  /*bad0*/  HMMA.16816.F32.BF16 R8, R24.reuse, R130, R8 ;  /* 0x000000821808723c */ /* 0x040fea0000041808 */
[----:B------:R-:W-:Y:S01]  /*bae0*/  FADD.FTZ R177, R177, R158 ;  /* 0x0000009eb1b17221 */ /* 0x000fe20000010000 */
[C---:B------:R-:W-:Y:S05]  /*baf0*/  HMMA.16816.F32.BF16 R36, R24.reuse, R140, R36 ;  /* 0x0000008c1824723c */ /* 0x040fea0000041824 */
[----:B------:R-:W-:Y:S01]  /*bb00*/  FADD.FTZ R159, R176, R159 ;  /* 0x0000009fb09f7221 */ /* 0x000fe20000010000 */
[C---:B------:R-:W-:Y:S01]  /*bb10*/  HMMA.16816.F32.BF16 R40, R24.reuse, R142, R40 ;  /* 0x0000008e1828723c */ /* 0x040fe20000041828 */
[----:B------:R-:W-:Y:S04]  /*bb20*/  LDSM.16.MT88.4 R140, [R193+0x13800] ;  /* 0x01380000c18c783b */ /* 0x000fe80000004200 */
[----:B------:R-:W-:Y:S01]  /*bb30*/  FADD.FTZ R177, R178, R177 ;  /* 0x000000b1b2b17221 */ /* 0x000fe20000010000 */
[C---:B-----5:R-:W-:Y:S06]  /*bb40*/  HMMA.16816.F32.BF16 R44, R24.reuse, R120, R44 ;  /* 0x00000078182c723c */ /* 0x060fec000004182c */
[C---:B------:R-:W-:Y:S01]  /*bb50*/  HMMA.16816.F32.BF16 R48, R24.reuse, R122, R48 ;  /* 0x0000007a1830723c */ /* 0x040fe20000041830 */
[----:B------:R-:W5:Y:S05]  /*bb60*/  LDSM.16.MT88.4 R120, [R193+0x17000] ;  /* 0x01700000c178783b */ /* 0x000f6a0000004200 */
[C---:B------:R-:W-:Y:S06]  /*bb70*/  HMMA.16816.F32.BF16 R52, R24.reuse, R144, R52 ;  /* 0x000000901834723c */ /* 0x040fec0000041834 */
[C---:B------:R-:W-:Y:S05]  /*bb80*/  HMMA.16816.F32.BF16 R56, R24.reuse, R146, R56 ;  /* 0x000000921838723c */ /* 0x040fea0000041838 */
[--C-:B------:R-:W-:Y:S01]  /*bb90*/  FFMA.FTZ R144, R28, UR4, -R166.reuse ;  /* 0x000000041c907c23 */ /* 0x100fe200080108a6 */
[C---:B-1----:R-:W-:Y:S05]  /*bba0*/  HMMA.16816.F32.BF16 R60, R24.reuse, R124, R60 ;  /* 0x0000007c183c723c */ /* 0x042fea000004183c */
[----:B------:R-:W-:Y:S01]  /*bbb0*/  FFMA.FTZ R145, R29, UR4, -R166 ;  /* 0x000000041d917c23 */ /* 0x000fe200080108a6 */
[C---:B------:R-:W-:Y:S01]  /*bbc0*/  HMMA.16816.F32.BF16 R64, R24.reuse, R126, R64 ;  /* 0x0000007e1840723c */ /* 0x040fe20000041840 */
[----:B------:R-:W1:Y:S01]  /*bbd0*/  LDSM.16.MT88.4 R124, [R192+0x17000] ;  /* 0x01700000c07c783b */ /* 0x000e620000004200 */
[----:B------:R-:W-:Y:S03]  /*bbe0*/  MUFU.EX2 R144, R144 ;  /* 0x0000009000907308 */ /* 0x000fe60000000800 */
[--C-:B------:R-:W-:Y:S01]  /*bbf0*/  FFMA.FTZ R146, R30, UR4, -R164.reuse ;  /* 0x000000041e927c23 */ /* 0x100fe200080108a4 */
[C---:B------:R-:W-:Y:S06]  /*bc00*/  HMMA.16816.F32.BF16 R68, R24.reuse, R148, R68 ;  /* 0x000000941844723c */ /* 0x040fec0000041844 */
[----:B------:R-:W4:Y:S01]  /*bc10*/  MUFU.EX2 R145, R145 ;  /* 0x0000009100917308 */ /* 0x000f220000000800 */
[----:B------:R-:W-:Y:S01]  /*bc20*/  FFMA.FTZ R147, R31, UR4, -R164 ;  /* 0x000000041f937c23 */ /* 0x000fe200080108a4 */
[C---:B------:R-:W-:Y:S01]  /*bc30*/  HMMA.16816.F32.BF16 R72, R24.reuse, R150, R72 ;  /* 0x000000961848723c */ /* 0x040fe20000041848 */
[----:B------:R-:W1:Y:S02]  /*bc40*/  LDSM.16.MT88.4 R28, [R196+0x13800] ;  /* 0x01380000c41c783b */ /* 0x000e640000004200 */
[----:B------:R-:W-:Y:S03]  /*bc50*/  FFMA.FTZ R148, R32, UR4, -R166 ;  /* 0x0000000420947c23 */ /* 0x000fe600080108a6 */
[C---:B--2---:R-:W-:Y:S02]  /*bc60*/  HMMA.16816.F32.BF16 R76, R24.reuse, R136, R76 ;  /* 0x00000088184c723c */ /* 0x044fe4000004184c */
[----:B------:R-:W-:Y:S03]  /*bc70*/  MUFU.EX2 R146, R146 ;  /* 0x0000009200927308 */ /* 0x000fe60000000800 */
[----:B------:R-:W-:Y:S01]  /*bc80*/  FFMA.FTZ R150, R34, UR4, -R164 ;  /* 0x0000000422967c23 */ /* 0x000fe200080108a4 */
[C---:B------:R-:W-:Y:S01]  /*bc90*/  HMMA.16816.F32.BF16 R80, R24.reuse, R138, R80 ;  /* 0x0000008a1850723c */ /* 0x040fe20000041850 */
[----:B------:R-:W2:Y:S05]  /*bca0*/  LDSM.16.MT88.4 R136, [R194+0x13800] ;  /* 0x01380000c288783b */ /* 0x000eaa0000004200 */
[----:B------:R-:W5:Y:S01]  /*bcb0*/  MUFU.EX2 R147, R147 ;  /* 0x0000009300937308 */ /* 0x000f620000000800 */
[----:B------:R-:W-:Y:S01]  /*bcc0*/  FFMA.FTZ R166, R33, UR4, -R166 ;  /* 0x0000000421a67c23 */ /* 0x000fe200080108a6 */
[C---:B------:R-:W-:Y:S03]  /*bcd0*/  HMMA.16816.F32.BF16 R84, R24.reuse, R152, R84 ;  /* 0x000000981854723c */ /* 0x040fe60000041854 */
[----:B------:R-:W-:Y:S03]  /*bce0*/  FFMA.FTZ R164, R35, UR4, -R164 ;  /* 0x0000000423a47c23 */ /* 0x000fe600080108a4 */
[C---:B------:R-:W-:Y:S01]  /*bcf0*/  HMMA.16816.F32.BF16 R88, R24.reuse, R154, R88 ;  /* 0x0000009a1858723c */ /* 0x040fe20000041858 */
[----:B------:R-:W2:Y:S01]  /*bd00*/  LDSM.16.MT88.4 R32, [R192+0x13800] ;  /* 0x01380000c020783b */ /* 0x000ea20000004200 */
[----:B------:R-:W-:Y:S04]  /*bd10*/  MUFU.EX2 R148, R148 ;  /* 0x0000009400947308 */ /* 0x000fe80000000800 */
[C---:B---3--:R-:W-:Y:S06]  /*bd20*/  HMMA.16816.F32.BF16 R92, R24.reuse, R20, R92 ;  /* 0x00000014185c723c */ /* 0x048fec000004185c */
[----:B------:R-:W3:Y:S01]  /*bd30*/  MUFU.EX2 R149, R166 ;  /* 0x000000a600957308 */ /* 0x000ee20000000800 */
[C---:B------:R-:W-:Y:S04]  /*bd40*/  HMMA.16816.F32.BF16 R96, R24.reuse, R22, R96 ;  /* 0x000000161860723c */ /* 0x040fe80000041860 */
[----:B----4-:R-:W-:Y:S02]  /*bd50*/  F2FP.BF16.F32.PACK_AB R20, R145, R144 ;  /* 0x000000909114723e */ /* 0x010fe400000010ff */
[C---:B------:R-:W-:Y:S03]  /*bd60*/  HMMA.16816.F32.BF16 R100, R24.reuse, R116, R100 ;  /* 0x000000741864723c */ /* 0x040fe60000041864 */
[----:B------:R-:W-:Y:S02]  /*bd70*/  MUFU.EX2 R150, R150 ;  /* 0x0000009600967308 */ /* 0x000fe40000000800 */
[----:B-----5:R-:W-:Y:S01]  /*bd80*/  F2FP.BF16.F32.PACK_AB R21, R147, R146 ;  /* 0x000000929315723e */ /* 0x020fe200000010ff */
[C---:B------:R-:W-:Y:S01]  /*bd90*/  HMMA.16816.F32.BF16 R12, R24.reuse, R118, R12 ;  /* 0x00000076180c723c */ /* 0x040fe2000004180c */
[----:B------:R-:W4:Y:S06]  /*bda0*/  LDSM.16.MT88.4 R116, [R196+0x15800] ;  /* 0x01580000c474783b */ /* 0x000f2c0000004200 */
[----:B------:R-:W5:Y:S01]  /*bdb0*/  MUFU.EX2 R151, R164 ;  /* 0x000000a400977308 */ /* 0x000f620000000800 */
[----:B---3--:R-:W-:Y:S01]  /*bdc0*/  F2FP.BF16.F32.PACK_AB R22, R149, R148 ;  /* 0x000000949516723e */ /* 0x008fe200000010ff */
[C---:B------:R-:W-:Y:S03]  /*bdd0*/  HMMA.16816.F32.BF16 R104, R24.reuse, R120, R104 ;  /* 0x000000781868723c */ /* 0x040fe60000041868 */
[----:B------:R-:W-:Y:S03]  /*bde0*/  FADD.FTZ R144, R144, R159 ;  /* 0x0000009f90907221 */ /* 0x000fe60000010000 */
[C---:B------:R-:W-:Y:S01]  /*bdf0*/  HMMA.16816.F32.BF16 R16, R24.reuse, R122, R16 ;  /* 0x0000007a1810723c */ /* 0x040fe20000041810 */
[----:B------:R-:W-:Y:S04]  /*be00*/  LDSM.16.MT88.4 R120, [R194+0x17800] ;  /* 0x01780000c278783b */ /* 0x000fe80000004200 */
[----:B------:R-:W-:Y:S01]  /*be10*/  FADD.FTZ R146, R146, R177 ;  /* 0x000000b192927221 */ /* 0x000fe20000010000 */
[C---:B-1----:R-:W-:Y:S05]  /*be20*/  HMMA.16816.F32.BF16 R108, R24.reuse, R124, R108 ;  /* 0x0000007c186c723c */ /* 0x042fea000004186c */
[----:B-----5:R-:W-:Y:S01]  /*be30*/  F2FP.BF16.F32.PACK_AB R23, R151, R150 ;  /* 0x000000969717723e */ /* 0x020fe200000010ff */
[----:B------:R-:W-:Y:S01]  /*be40*/  HMMA.16816.F32.BF16 R112, R24, R126, R112 ;  /* 0x0000007e1870723c */ /* 0x000fe20000041870 */
[----:B------:R-:W1:Y:S04]  /*be50*/  LDSM.16.MT88.4 R24, [R194+0x15800] ;  /* 0x01580000c218783b */ /* 0x000e680000004200 */
[----:B------:R-:W-:Y:S01]  /*be60*/  FADD.FTZ R145, R145, R144 ;  /* 0x0000009091917221 */ /* 0x000fe20000010000 */
[C---:B------:R-:W-:Y:S03]  /*be70*/  HMMA.16816.F32.BF16 R128, R20.reuse, R28, R4 ;  /* 0x0000001c1480723c */ /* 0x040fe60000041804 */
[----:B------:R-:W3:Y:S02]  /*be80*/  LDSM.16.MT88.4 R4, [R193+0x15800] ;  /* 0x01580000c104783b */ /* 0x000ee40000004200 */
[----:B------:R-:W-:Y:S01]  /*be90*/  FADD.FTZ R147, R147, R146 ;  /* 0x0000009293937221 */ /* 0x000fe20000010000 */
[C---:B------:R-:W-:Y:S05]  /*bea0*/  HMMA.16816.F32.BF16 R124, R20.reuse, R30, R8 ;  /* 0x0000001e147c723c */ /* 0x040fea0000041808 */
[----:B------:R-:W5:Y:S01]  /*beb0*/  LDSM.16.MT88.4 R8, [R192+0x15800] ;  /* 0x01580000c008783b */ /* 0x000f620000004200 */
[C---:B--2---:R-:W-:Y:S05]  /*bec0*/  HMMA.16816.F32.BF16 R36, R20.reuse, R136, R36 ;  /* 0x000000881424723c */ /* 0x044fea0000041824 */
[----:B------:R-:W-:Y:S01]  /*bed0*/  FADD.FTZ R148, R148, R145 ;  /* 0x0000009194947221 */ /* 0x000fe20000010000 */
[C---:B------:R-:W-:Y:S01]  /*bee0*/  HMMA.16816.F32.BF16 R40, R20.reuse, R138, R40 ;  /* 0x0000008a1428723c */ /* 0x040fe20000041828 */
[----:B------:R-:W2:Y:S04]  /*bef0*/  LDSM.16.MT88.4 R28, [R196+0x17800] ;  /* 0x01780000c41c783b */ /* 0x000ea80000004200 */
[----:B------:R-:W-:Y:S01]  /*bf00*/  FADD.FTZ R150, R150, R147 ;  /* 0x0000009396967221 */ /* 0x000fe20000010000 */
[C---:B------:R-:W-:Y:S05]  /*bf10*/  HMMA.16816.F32.BF16 R44, R20.reuse, R140, R44 ;  /* 0x0000008c142c723c */ /* 0x040fea000004182c */
[----:B------:R-:W-:Y:S01]  /*bf20*/  FADD.FTZ R213, R149, R148 ;  /* 0x0000009495d57221 */ /* 0x000fe20000010000 */
[C---:B------:R-:W-:Y:S05]  /*bf30*/  HMMA.16816.F32.BF16 R48, R20.reuse, R142, R48 ;  /* 0x0000008e1430723c */ /* 0x040fea0000041830 */
[----:B------:R-:W-:Y:S01]  /*bf40*/  FADD.FTZ R211, R151, R150 ;  /* 0x0000009697d37221 */ /* 0x000fe20000010000 */
[C---:B------:R-:W-:Y:S06]  /*bf50*/  HMMA.16816.F32.BF16 R52, R20.reuse, R32, R52 ;  /* 0x000000201434723c */ /* 0x040fec0000041834 */
[C---:B------:R-:W-:Y:S06]  /*bf60*/  HMMA.16816.F32.BF16 R56, R20.reuse, R34, R56 ;  /* 0x000000221438723c */ /* 0x040fec0000041838 */
[C---:B----4-:R-:W-:Y:S06]  /*bf70*/  HMMA.16816.F32.BF16 R60, R20.reuse, R116, R60 ;  /* 0x00000074143c723c */ /* 0x050fec000004183c */
[C---:B------:R-:W-:Y:S01]  /*bf80*/  HMMA.16816.F32.BF16 R64, R20.reuse, R118, R64 ;  /* 0x000000761440723c */ /* 0x040fe20000041840 */
[----:B------:R-:W4:Y:S05]  /*bf90*/  LDSM.16.MT88.4 R116, [R193+0x17800] ;  /* 0x01780000c174783b */ /* 0x000f2a0000004200 */
[C---:B-1----:R-:W-:Y:S06]  /*bfa0*/  HMMA.16816.F32.BF16 R68, R20.reuse, R24, R68 ;  /* 0x000000181444723c */ /* 0x042fec0000041844 */
[C---:B------:R-:W-:Y:S01]  /*bfb0*/  HMMA.16816.F32.BF16 R72, R20.reuse, R26, R72 ;  /* 0x0000001a1448723c */ /* 0x040fe20000041848 */
[----:B------:R-:W1:Y:S05]  /*bfc0*/  LDSM.16.MT88.4 R24, [R192+0x17800] ;  /* 0x01780000c018783b */ /* 0x000e6a0000004200 */
[C---:B---3--:R-:W-:Y:S06]  /*bfd0*/  HMMA.16816.F32.BF16 R76, R20.reuse, R4, R76 ;  /* 0x00000004144c723c */ /* 0x048fec000004184c */
[C---:B------:R-:W-:Y:S06]  /*bfe0*/  HMMA.16816.F32.BF16 R80, R20.reuse, R6, R80 ;  /* 0x000000061450723c */ /* 0x040fec0000041850 */
[C---:B-----5:R-:W-:Y:S06]  /*bff0*/  HMMA.16816.F32.BF16 R84, R20.reuse, R8, R84 ;  /* 0x000000081454723c */ /* 0x060fec0000041854 */
[C---:B------:R-:W-:Y:S06]  /*c000*/  HMMA.16816.F32.BF16 R88, R20.reuse, R10, R88 ;  /* 0x0000000a1458723c */ /* 0x040fec0000041858 */
[C---:B--2---:R-:W-:Y:S06]  /*c010*/  HMMA.16816.F32.BF16 R92, R20.reuse, R28, R92 ;  /* 0x0000001c145c723c */ /* 0x044fec000004185c */
[C---:B------:R-:W-:Y:S06]  /*c020*/  HMMA.16816.F32.BF16 R96, R20.reuse, R30, R96 ;  /* 0x0000001e1460723c */ /* 0x040fec0000041860 */
[C---:B------:R-:W-:Y:S06]  /*c030*/  HMMA.16816.F32.BF16 R100, R20.reuse, R120, R100 ;  /* 0x000000781464723c */ /* 0x040fec0000041864 */
[C---:B------:R-:W-:Y:S06]  /*c040*/  HMMA.16816.F32.BF16 R120, R20.reuse, R122, R12 ;  /* 0x0000007a1478723c */ /* 0x040fec000004180c */
[C---:B----4-:R-:W-:Y:S06]  /*c050*/  HMMA.16816.F32.BF16 R104, R20.reuse, R116, R104 ;  /* 0x000000741468723c */ /* 0x050fec0000041868 */
[C---:B------:R-:W-:Y:S06]  /*c060*/  HMMA.16816.F32.BF16 R116, R20.reuse, R118, R16 ;  /* 0x000000761474723c */ /* 0x040fec0000041810 */
[C---:B-1----:R-:W-:Y:S06]  /*c070*/  HMMA.16816.F32.BF16 R108, R20.reuse, R24, R108 ;  /* 0x00000018146c723c */ /* 0x042fec000004186c */
[----:B------:R-:W-:Y:S01]  /*c080*/  HMMA.16816.F32.BF16 R112, R20, R26, R112 ;  /* 0x0000001a1470723c */ /* 0x000fe20000041870 */
[----:B------:R-:W-:Y:S11]  /*c090*/  @!UPT UIADD3 URZ, URZ, URZ, URZ ;  /* 0x0000003f3f3ff290 */ /* 0x000ff6000fffe03f */
[----:B------:R-:W-:Y:S01]  /*c0a0*/  @!UPT UIADD3 URZ, URZ, URZ, URZ ;  /* 0x0000003f3f3ff290 */ /* 0x000fe2000fffe03f */
[----:B------:R-:W-:Y:S11]  /*c0b0*/  @P0 BRA `(.L_x_11) ;  /* 0xffffffd800c00947 */ /* 0x000ff6000383ffff */
.L_x_10:
[----:B------:R-:W1:Y:S01]  /*c0c0*/  SHFL.BFLY PT, R0, R213, 0x2, 0x1f ;  /* 0x0c401f00d5007f89 */ /* 0x000e6200000e0000 */
[----:B------:R-:W2:Y:S01]  /*c0d0*/  S2UR UR4, SR_CgaCtaId ;  /* 0x00000000000479c3 */ /* 0x000ea20000008800 */
[----:B------:R-:W-:Y:S01]  /*c0e0*/  MOV R13, 0x3f800000 ;  /* 0x3f800000000d7802 */ /* 0x000fe20000000f00 */
[----:B------:R-:W-:Y:S01]  /*c0f0*/  UMOV UR5, 0x400 ;  /* 0x0000040000057882 */ /* 0x000fe20000000000 */
[----:B------:R-:W3:Y:S01]  /*c100*/  SHFL.BFLY PT, R2, R211, 0x2, 0x1f ;  /* 0x0c401f00d3027f89 */ /* 0x000ee200000e0000 */
[----:B------:R-:W-:Y:S01]  /*c110*/  MOV R14, 0x3f800000 ;  /* 0x3f800000000e7802 */ /* 0x000fe20000000f00 */
[----:B------:R-:W-:Y:S01]  /*c120*/  UISETP.NE.AND UP0, UPT, UR15, -0x1, UPT ;  /* 0xffffffff0f00788c */ /* 0x000fe2000bf05270 */
[----:B------:R-:W4:Y:S01]  /*c130*/  S2R R6, SR_TID.X ;  /* 0x0000000000067919 */ /* 0x000f220000002100 */
[----:B-1----:R-:W-:Y:S01]  /*c140*/  FADD.FTZ R7, R0, R213 ;  /* 0x000000d500077221 */ /* 0x002fe20000010000 */
[----:B--2---:R-:W-:Y:S01]  /*c150*/  ULEA UR4, UR4, UR5, 0x18 ;  /* 0x0000000504047291 */ /* 0x004fe2000f8ec03f */
[----:B------:R-:W1:Y:S01]  /*c160*/  S2R R0, SR_TID.X ;  /* 0x0000000000007919 */ /* 0x000e620000002100 */
[----:B---3--:R-:W-:-:S02]  /*c170*/  FADD.FTZ R2, R2, R211 ;  /* 0x000000d302027221 */ /* 0x008fc40000010000 */
[----:B------:R-:W2:Y:S04]  /*c180*/  SHFL.BFLY PT, R10, R7, 0x1, 0x1f ;  /* 0x0c201f00070a7f89 */ /* 0x000ea800000e0000 */
[----:B------:R-:W3:Y:S01]  /*c190*/  SHFL.BFLY PT, R9, R2, 0x1, 0x1f ;  /* 0x0c201f0002097f89 */ /* 0x000ee200000e0000 */
[----:B--2---:R-:W-:Y:S01]  /*c1a0*/  FADD.FTZ R10, R7, R10 ;  /* 0x0000000a070a7221 */ /* 0x004fe20000010000 */
[----:B----4-:R-:W-:Y:S02]  /*c1b0*/  SHF.R.S32.HI R7, RZ, 0x1f, R6 ;  /* 0x0000001fff077819 */ /* 0x010fe40000011406 */
[----:B-1----:R-:W-:Y:S01]  /*c1c0*/  SHF.R.S32.HI R5, RZ, 0x1f, R0 ;  /* 0x0000001fff057819 */ /* 0x002fe20000011400 */
[----:B---3--:R-:W-:Y:S01]  /*c1d0*/  FADD.FTZ R9, R2, R9 ;  /* 0x0000000902097221 */ /* 0x008fe20000010000 */
[----:B------:R-:W-:-:S02]  /*c1e0*/  LEA.HI R4, R7, R6, RZ, 0x3 ;  /* 0x0000000607047211 */ /* 0x000fc400078f18ff */
[CC--:B------:R-:W-:Y:S02]  /*c1f0*/  LEA.HI R12, R5.reuse, R0.reuse, RZ, 0x2 ;  /* 0x00000000050c7211 */ /* 0x0c0fe400078f10ff */
[----:B------:R-:W-:Y:S02]  /*c200*/  LEA.HI R8, R5, R0, RZ, 0x5 ;  /* 0x0000000005087211 */ /* 0x000fe400078f28ff */
[----:B------:R-:W-:Y:S02]  /*c210*/  LEA.HI R5, R7, R6, RZ, 0x5 ;  /* 0x0000000607057211 */ /* 0x000fe400078f28ff */
[----:B------:R-:W-:Y:S02]  /*c220*/  LOP3.LUT R11, R12, 0x3ffffffc, RZ, 0xc0, !PT ;  /* 0x3ffffffc0c0b7812 */ /* 0x000fe400078ec0ff */
[----:B------:R-:W-:Y:S02]  /*c230*/  LOP3.LUT R7, R8, 0xffffffe0, RZ, 0xc0, !PT ;  /* 0xffffffe008077812 */ /* 0x000fe400078ec0ff */
[----:B------:R-:W-:-:S02]  /*c240*/  LOP3.LUT R5, R5, 0xffffffe0, RZ, 0xc0, !PT ;  /* 0xffffffe005057812 */ /* 0x000fc400078ec0ff */
[----:B------:R-:W-:Y:S02]  /*c250*/  LOP3.LUT R2, R4, 0xfffffff8, RZ, 0xc0, !PT ;  /* 0xfffffff804027812 */ /* 0x000fe400078ec0ff */
[----:B------:R-:W-:Y:S02]  /*c260*/  IADD3 R11, -R11, R0, RZ ;  /* 0x000000000b0b7210 */ /* 0x000fe40007ffe1ff */
[----:B------:R-:W-:Y:S02]  /*c270*/  IADD3 R0, R0, -R7, RZ ;  /* 0x8000000700007210 */ /* 0x000fe40007ffe0ff */
[----:B------:R-:W-:Y:S02]  /*c280*/  IADD3 R5, R6, -R5, RZ ;  /* 0x8000000506057210 */ /* 0x000fe40007ffe0ff */
[----:B------:R-:W-:Y:S02]  /*c290*/  IADD3 R2, -R2, R6, RZ ;  /* 0x0000000602027210 */ /* 0x000fe40007ffe1ff */
[----:B------:R-:W-:-:S02]  /*c2a0*/  SHF.R.S32.HI R6, RZ, 0x2, R12 ;  /* 0x00000002ff067819 */ /* 0x000fc4000001140c */
[----:B------:R-:W-:Y:S02]  /*c2b0*/  SHF.R.S32.HI R7, RZ, 0x1f, R12 ;  /* 0x0000001fff077819 */ /* 0x000fe4000001140c */
[----:B------:R-:W-:Y:S02]  /*c2c0*/  FSETP.NE.FTZ.AND P3, PT, R10, RZ, PT ;  /* 0x000000ff0a00720b */ /* 0x000fe40003f75000 */
[----:B------:R-:W-:Y:S02]  /*c2d0*/  FSETP.NE.FTZ.AND P0, PT, R9, RZ, PT ;  /* 0x000000ff0900720b */ /* 0x000fe40003f15000 */
[----:B------:R-:W-:Y:S02]  /*c2e0*/  LEA.HI R7, R7, R6, RZ, 0x3 ;  /* 0x0000000607077211 */ /* 0x000fe400078f18ff */
[----:B------:R-:W-:Y:S02]  /*c2f0*/  SHF.R.S32.HI R8, RZ, 0x5, R8 ;  /* 0x00000005ff087819 */ /* 0x000fe40000011408 */
[----:B------:R-:W-:-:S02]  /*c300*/  LOP3.LUT R7, R7, 0xfffffff8, RZ, 0xc0, !PT ;  /* 0xfffffff807077812 */ /* 0x000fc400078ec0ff */
[----:B------:R-:W-:Y:S02]  /*c310*/  LEA R11, R8, R11, 0x9 ;  /* 0x0000000b080b7211 */ /* 0x000fe400078e48ff */
[----:B------:R-:W-:Y:S01]  /*c320*/  IADD3 R7, R6, -R7, RZ ;  /* 0x8000000706077210 */ /* 0x000fe20007ffe0ff */
[----:B------:R-:W1:Y:S03]  /*c330*/  @P3 MUFU.RCP R13, R10 ;  /* 0x0000000a000d3308 */ /* 0x000e660000001000 */
[C---:B------:R-:W-:Y:S02]  /*c340*/  SHF.L.U32 R6, R7.reuse, 0x6, RZ ;  /* 0x0000000607067819 */ /* 0x040fe400000006ff */
[----:B------:R-:W-:Y:S02]  /*c350*/  LOP3.LUT R12, R7, 0x1, RZ, 0xc0, !PT ;  /* 0x00000001070c7812 */ /* 0x000fe400078ec0ff */
[----:B------:R-:W-:Y:S01]  /*c360*/  LOP3.LUT R6, R6, 0x1c0, RZ, 0xc0, !PT ;  /* 0x000001c006067812 */ /* 0x000fe200078ec0ff */
[----:B------:R-:W2:Y:S01]  /*c370*/  @P0 MUFU.RCP R14, R9 ;  /* 0x00000009000e0308 */ /* 0x000ea20000001000 */
[----:B------:R-:W-:-:S02]  /*c380*/  ISETP.NE.U32.AND P4, PT, R12, 0x1, PT ;  /* 0x000000010c00780c */ /* 0x000fc40003f85070 */
[----:B------:R-:W-:Y:S02]  /*c390*/  LEA.HI R6, R6, R6, RZ, 0x1d ;  /* 0x0000000606067211 */ /* 0x000fe400078fe8ff */
[----:B------:R-:W-:Y:S02]  /*c3a0*/  R2P PR, R7, 0x6 ;  /* 0x0000000607007804 */ /* 0x000fe40000000000 */
[----:B------:R-:W-:Y:S01]  /*c3b0*/  LEA R6, R11, R6, 0x1 ;  /* 0x000000060b067211 */ /* 0x000fe200078e08ff */
[C---:B-1----:R-:W-:Y:S01]  /*c3c0*/  FMUL.FTZ R128, R13.reuse, R128 ;  /* 0x000000800d807220 */ /* 0x042fe20000410000 */
[C---:B------:R-:W-:Y:S02]  /*c3d0*/  FMUL.FTZ R129, R13.reuse, R129 ;  /* 0x000000810d817220 */ /* 0x040fe40000410000 */
[----:B------:R-:W-:Y:S01]  /*c3e0*/  LEA R11, R6, UR4, 0x1 ;  /* 0x00000004060b7c11 */ /* 0x000fe2000f8e08ff */
[C---:B------:R-:W-:Y:S01]  /*c3f0*/  FMUL.FTZ R124, R13.reuse, R124 ;  /* 0x0000007c0d7c7220 */ /* 0x040fe20000410000 */
[----:B------:R-:W-:Y:S01]  /*c400*/  MOV R6, 0x20 ;  /* 0x0000002000067802 */ /* 0x000fe20000000f00 */
[C---:B------:R-:W-:Y:S01]  /*c410*/  FMUL.FTZ R125, R13.reuse, R125 ;  /* 0x0000007d0d7d7220 */ /* 0x040fe20000410000 */
[----:B------:R-:W-:Y:S01]  /*c420*/  MOV R12, 0x40 ;  /* 0x00000040000c7802 */ /* 0x000fe20000000f00 */
[C---:B------:R-:W-:Y:S01]  /*c430*/  FMUL.FTZ R36, R13.reuse, R36 ;  /* 0x000000240d247220 */ /* 0x040fe20000410000 */
[C---:B--2---:R-:W-:Y:S01]  /*c440*/  FMUL.FTZ R131, R14.reuse, R131 ;  /* 0x000000830e837220 */ /* 0x044fe20000410000 */
[C---:B------:R-:W-:Y:S01]  /*c450*/  FMUL.FTZ R130, R14.reuse, R130 ;  /* 0x000000820e827220 */ /* 0x040fe20000410000 */
[C---:B------:R-:W-:Y:S01]  /*c460*/  FMUL.FTZ R127, R14.reuse, R127 ;  /* 0x0000007f0e7f7220 */ /* 0x040fe20000410000 */
[C---:B------:R-:W-:Y:S01]  /*c470*/  FMUL.FTZ R126, R14.reuse, R126 ;  /* 0x0000007e0e7e7220 */ /* 0x040fe20000410000 */
[C---:B------:R-:W-:Y:S01]  /*c480*/  FMUL.FTZ R37, R13.reuse, R37 ;  /* 0x000000250d257220 */ /* 0x040fe20000410000 */
[C---:B------:R-:W-:Y:S01]  /*c490*/  FMUL.FTZ R39, R14.reuse, R39 ;  /* 0x000000270e277220 */ /* 0x040fe20000410000 */
[C---:B------:R-:W-:Y:S01]  /*c4a0*/  FMUL.FTZ R38, R14.reuse, R38 ;  /* 0x000000260e267220 */ /* 0x040fe20000410000 */
[C---:B------:R-:W-:Y:S01]  /*c4b0*/  FMUL.FTZ R40, R13.reuse, R40 ;  /* 0x000000280d287220 */ /* 0x040fe20000410000 */
[----:B------:R-:W-:Y:S01]  /*c4c0*/  FMUL.FTZ R41, R13, R41 ;  /* 0x000000290d297220 */ /* 0x000fe20000410000 */
[C---:B------:R-:W-:Y:S01]  /*c4d0*/  FMUL.FTZ R43, R14.reuse, R43 ;  /* 0x0000002b0e2b7220 */ /* 0x040fe20000410000 */
[----:B------:R-:W-:Y:S01]  /*c4e0*/  FMUL.FTZ R42, R14, R42 ;  /* 0x0000002a0e2a7220 */ /* 0x000fe20000410000 */
[----:B------:R-:W-:Y:S01]  /*c4f0*/  IADD3 R7, R11, -0x10, RZ ;  /* 0xfffffff00b077810 */ /* 0x000fe20007ffe0ff */
[C---:B------:R-:W-:Y:S01]  /*c500*/  FMUL.FTZ R44, R13.reuse, R44 ;  /* 0x0000002c0d2c7220 */ /* 0x040fe20000410000 */
[----:B------:R-:W-:Y:S01]  /*c510*/  SEL R6, R6, 0xffffffe0, !P1 ;  /* 0xffffffe006067807 */ /* 0x000fe20004800000 */
[----:B------:R-:W-:Y:S01]  /*c520*/  FMUL.FTZ R45, R13, R45 ;  /* 0x0000002d0d2d7220 */ /* 0x000fe20000410000 */
[C---:B------:R-:W-:Y:S01]  /*c530*/  FMUL.FTZ R47, R14.reuse, R47 ;  /* 0x0000002f0e2f7220 */ /* 0x040fe20000410000 */
[----:B------:R-:W-:Y:S01]  /*c540*/  FMUL.FTZ R46, R14, R46 ;  /* 0x0000002e0e2e7220 */ /* 0x000fe20000410000 */
[----:B------:R-:W-:Y:S01]  /*c550*/  @P4 IADD3 R7, R11, 0x10, RZ ;  /* 0x000000100b074810 */ /* 0x000fe20007ffe0ff */
[C---:B------:R-:W-:Y:S01]  /*c560*/  FMUL.FTZ R48, R13.reuse, R48 ;  /* 0x000000300d307220 */ /* 0x040fe20000410000 */
[----:B------:R-:W-:Y:S01]  /*c570*/  FMUL.FTZ R49, R13, R49 ;  /* 0x000000310d317220 */ /* 0x000fe20000410000 */
[----:B------:R-:W-:Y:S01]  /*c580*/  F2FP.BF16.F32.PACK_AB R128, R129, R128 ;  /* 0x000000808180723e */ /* 0x000fe200000010ff */
[----:B------:R-:W-:Y:S01]  /*c590*/  @UP0 ULDC.64 UR4, c[0x0][0x298] ;  /* 0x0000a60000040ab9 */ /* 0x000fe20000000a00 */
[----:B------:R-:W-:Y:S01]  /*c5a0*/  F2FP.BF16.F32.PACK_AB R130, R131, R130 ;  /* 0x000000828382723e */ /* 0x000fe200000010ff */
[----:B------:R-:W-:Y:S01]  /*c5b0*/  @UP0 UIMAD.WIDE.U32 UR8, UR15, UR4, URZ ;  /* 0x000000040f0802a5 */ /* 0x000fe2000f8e003f */
[----:B------:R-:W-:Y:S01]  /*c5c0*/  SEL R12, R12, 0xffffffc0, !P2 ;  /* 0xffffffc00c0c7807 */ /* 0x000fe20005000000 */
[----:B------:R1:W-:Y:S01]  /*c5d0*/  STS [R11], R128 ;  /* 0x000000800b007388 */ /* 0x0003e20000000800 */
[----:B------:R-:W-:Y:S01]  /*c5e0*/  F2FP.BF16.F32.PACK_AB R124, R125, R124 ;  /* 0x0000007c7d7c723e */ /* 0x000fe200000010ff */
[----:B------:R-:W-:Y:S01]  /*c5f0*/  FMUL.FTZ R52, R13, R52 ;  /* 0x000000340d347220 */ /* 0x000fe20000410000 */
[----:B------:R-:W-:Y:S01]  /*c600*/  F2FP.BF16.F32.PACK_AB R126, R127, R126 ;  /* 0x0000007e7f7e723e */ /* 0x000fe200000010ff */
[----:B------:R1:W-:Y:S01]  /*c610*/  STS [R11+0x400], R130 ;  /* 0x000400820b007388 */ /* 0x0003e20000000800 */
[----:B------:R-:W-:Y:S01]  /*c620*/  F2FP.BF16.F32.PACK_AB R36, R37, R36 ;  /* 0x000000242524723e */ /* 0x000fe200000010ff */
[----:B------:R-:W-:Y:S01]  /*c630*/  FMUL.FTZ R53, R13, R53 ;  /* 0x000000350d357220 */ /* 0x000fe20000410000 */
[----:B------:R-:W-:Y:S01]  /*c640*/  F2FP.BF16.F32.PACK_AB R38, R39, R38 ;  /* 0x000000262726723e */ /* 0x000fe200000010ff */
[----:B------:R1:W-:Y:S01]  /*c650*/  STS [R7], R124 ;  /* 0x0000007c07007388 */ /* 0x0003e20000000800 */
[----:B------:R-:W-:Y:S01]  /*c660*/  IADD3 R15, R11, R6, RZ ;  /* 0x000000060b0f7210 */ /* 0x000fe20007ffe0ff */
[----:B------:R-:W-:Y:S01]  /*c670*/  FMUL.FTZ R56, R13, R56 ;  /* 0x000000380d387220 */ /* 0x000fe20000410000 */
[----:B------:R-:W-:Y:S01]  /*c680*/  F2FP.BF16.F32.PACK_AB R40, R41, R40 ;  /* 0x000000282928723e */ /* 0x000fe200000010ff */
[----:B------:R1:W-:Y:S01]  /*c690*/  STS [R7+0x400], R126 ;  /* 0x0004007e07007388 */ /* 0x0003e20000000800 */
[----:B------:R-:W-:Y:S01]  /*c6a0*/  F2FP.BF16.F32.PACK_AB R42, R43, R42 ;  /* 0x0000002a2b2a723e */ /* 0x000fe200000010ff */
[----:B------:R-:W-:Y:S01]  /*c6b0*/  FMUL.FTZ R57, R13, R57 ;  /* 0x000000390d397220 */ /* 0x000fe20000410000 */
[----:B------:R-:W-:Y:S01]  /*c6c0*/  IADD3 R17, R6, R7, RZ ;  /* 0x0000000706117210 */ /* 0x000fe20007ffe0ff */
[----:B------:R1:W-:Y:S01]  /*c6d0*/  STS [R15], R36 ;  /* 0x000000240f007388 */ /* 0x0003e20000000800 */
[----:B------:R-:W-:Y:S01]  /*c6e0*/  F2FP.BF16.F32.PACK_AB R44, R45, R44 ;  /* 0x0000002c2d2c723e */ /* 0x000fe200000010ff */
[----:B------:R-:W-:Y:S01]  /*c6f0*/  FMUL.FTZ R60, R13, R60 ;  /* 0x0000003c0d3c7220 */ /* 0x000fe20000410000 */
[----:B------:R-:W-:Y:S01]  /*c700*/  F2FP.BF16.F32.PACK_AB R46, R47, R46 ;  /* 0x0000002e2f2e723e */ /* 0x000fe200000010ff */
[----:B------:R1:W-:Y:S01]  /*c710*/  STS [R15+0x400], R38 ;  /* 0x000400260f007388 */ /* 0x0003e20000000800 */
[----:B------:R-:W-:Y:S01]  /*c720*/  IADD3 R19, R11, R12, RZ ;  /* 0x0000000c0b137210 */ /* 0x000fe20007ffe0ff */
[----:B------:R-:W-:Y:S01]  /*c730*/  FMUL.FTZ R61, R13, R61 ;  /* 0x0000003d0d3d7220 */ /* 0x000fe20000410000 */
[----:B------:R-:W-:Y:S01]  /*c740*/  F2FP.BF16.F32.PACK_AB R48, R49, R48 ;  /* 0x000000303130723e */ /* 0x000fe200000010ff */
[----:B------:R1:W-:Y:S01]  /*c750*/  STS [R17], R40 ;  /* 0x0000002811007388 */ /* 0x0003e20000000800 */
[----:B------:R-:W-:Y:S01]  /*c760*/  IADD3 R21, R12, R7, RZ ;  /* 0x000000070c157210 */ /* 0x000fe20007ffe0ff */
[C---:B------:R-:W-:Y:S01]  /*c770*/  FMUL.FTZ R64, R13.reuse, R64 ;  /* 0x000000400d407220 */ /* 0x040fe20000410000 */
[----:B------:R-:W-:Y:S01]  /*c780*/  PLOP3.LUT P1, PT, PT, PT, UP0, 0x80, 0x0 ;  /* 0x000000000000781c */ /* 0x000fe20003f2f008 */
[----:B------:R1:W-:Y:S01]  /*c790*/  STS [R17+0x400], R42 ;  /* 0x0004002a11007388 */ /* 0x0003e20000000800 */
[C---:B------:R-:W-:Y:S01]  /*c7a0*/  FMUL.FTZ R65, R13.reuse, R65 ;  /* 0x000000410d417220 */ /* 0x040fe20000410000 */
[C---:B------:R-:W-:Y:S01]  /*c7b0*/  FMUL.FTZ R68, R13.reuse, R68 ;  /* 0x000000440d447220 */ /* 0x040fe20000410000 */
[C---:B------:R-:W-:Y:S01]  /*c7c0*/  FMUL.FTZ R69, R13.reuse, R69 ;  /* 0x000000450d457220 */ /* 0x040fe20000410000 */
[----:B------:R1:W-:Y:S01]  /*c7d0*/  STS [R19], R44 ;  /* 0x0000002c13007388 */ /* 0x0003e20000000800 */
[C---:B------:R-:W-:Y:S01]  /*c7e0*/  FMUL.FTZ R72, R13.reuse, R72 ;  /* 0x000000480d487220 */ /* 0x040fe20000410000 */
[C---:B------:R-:W-:Y:S01]  /*c7f0*/  FMUL.FTZ R73, R13.reuse, R73 ;  /* 0x000000490d497220 */ /* 0x040fe20000410000 */
[C---:B------:R-:W-:Y:S01]  /*c800*/  FMUL.FTZ R76, R13.reuse, R76 ;  /* 0x0000004c0d4c7220 */ /* 0x040fe20000410000 */
        /* <DEDUP_REMOVED lines=49> */
[----:B------:R-:W-:Y:S01]  /*cb20*/  @UP0 UIMAD UR6, UR15, UR5, UR9 ;  /* 0x000000050f0602a4 */ /* 0x000fe2000f8e0209 */
        /* <DEDUP_REMOVED lines=13> */
[----:B------:R-:W-:Y:S01]  /*cc00*/  FMUL.FTZ R14, R14, R114 ;  /* 0x000000720e0e7220 */ /* 0x000fe20000410000 */
[----:B------:R-:W-:-:S02]  /*cc10*/  F2FP.BF16.F32.PACK_AB R50, R51, R50 ;  /* 0x000000323332723e */ /* 0x000fc400000010ff */
[----:B------:R-:W-:Y:S02]  /*cc20*/  F2FP.BF16.F32.PACK_AB R52, R53, R52 ;  /* 0x000000343534723e */ /* 0x000fe400000010ff */
[----:B------:R-:W-:Y:S02]  /*cc30*/  F2FP.BF16.F32.PACK_AB R54, R55, R54 ;  /* 0x000000363736723e */ /* 0x000fe400000010ff */
[----:B------:R-:W-:Y:S02]  /*cc40*/  F2FP.BF16.F32.PACK_AB R56, R57, R56 ;  /* 0x000000383938723e */ /* 0x000fe400000010ff */
[----:B------:R-:W-:Y:S02]  /*cc50*/  F2FP.BF16.F32.PACK_AB R58, R59, R58 ;  /* 0x0000003a3b3a723e */ /* 0x000fe400000010ff */
[----:B------:R-:W-:Y:S02]  /*cc60*/  F2FP.BF16.F32.PACK_AB R60, R61, R60 ;  /* 0x0000003c3d3c723e */ /* 0x000fe400000010ff */
        /* <DEDUP_REMOVED lines=23> */
[----:B------:R-:W-:Y:S01]  /*cde0*/  F2FP.BF16.F32.PACK_AB R104, R105, R104 ;  /* 0x000000686968723e */ /* 0x000fe200000010ff */
[----:B-1----:R-:W-:Y:S06]  /*cdf0*/  @P1 BRA `(.L_x_14) ;  /* 0x00000000001c1947 */ /* 0x002fec0003800000 */
[----:B------:R-:W1:Y:S01]  /*ce00*/  S2UR UR7, SR_CTAID.Y ;  /* 0x00000000000779c3 */ /* 0x000e620000002600 */
[----:B------:R-:W-:Y:S01]  /*ce10*/  ULDC.64 UR4, c[0x0][0x290] ;  /* 0x0000a40000047ab9 */ /* 0x000fe20000000a00 */
[----:B-1----:R-:W-:Y:S02]  /*ce20*/  USHF.R.S32.HI UR6, URZ, 0x1f, UR7 ;  /* 0x0000001f3f067899 */ /* 0x002fe40008011407 */
[----:B------:R-:W-:Y:S02]  /*ce30*/  UIMAD.WIDE.U32 UR8, UR7, UR4, URZ ;  /* 0x00000004070872a5 */ /* 0x000fe4000f8e003f */
[----:B------:R-:W-:-:S04]  /*ce40*/  UIMAD UR6, UR6, UR4, URZ ;  /* 0x00000004060672a4 */ /* 0x000fc8000f8e023f */
[----:B------:R-:W-:-:S04]  /*ce50*/  UIMAD UR6, UR7, UR5, UR6 ;  /* 0x00000005070672a4 */ /* 0x000fc8000f8e0206 */
[----:B------:R-:W-:-:S12]  /*ce60*/  UIADD3 UR6, UR9, UR6, URZ ;  /* 0x0000000609067290 */ /* 0x000fd8000fffe03f */
.L_x_14:
[----:B------:R-:W-:Y:S01]  /*ce70*/  ULDC.U8 UR4, c[0x0][0x3d8] ;  /* 0x0000f60000047ab9 */ /* 0x000fe20000000000 */
[----:B------:R-:W-:Y:S01]  /*ce80*/  ULDC.U8 UR7, c[0x0][0x3d9] ;  /* 0x0000f64000077ab9 */ /* 0x000fe20000000000 */
[----:B------:R-:W-:Y:S01]  /*ce90*/  ISETP.NE.AND P5, PT, RZ, UR4, PT ;  /* 0x00000004ff007c0c */ /* 0x000fe2000bfa5270 */
[--C-:B------:R-:W-:Y:S01]  /*cea0*/  IMAD.IADD R23, R15, 0x1, R12.reuse ;  /* 0x000000010f177824 */ /* 0x100fe200078e020c */
[----:B------:R-:W-:Y:S01]  /*ceb0*/  F2FP.BF16.F32.PACK_AB R106, R107, R106 ;  /* 0x0000006a6b6a723e */ /* 0x000fe200000010ff */
[----:B------:R-:W-:Y:S01]  /*cec0*/  IMAD.IADD R25, R17, 0x1, R12 ;  /* 0x0000000111197824 */ /* 0x000fe200078e020c */
[----:B------:R-:W-:Y:S02]  /*ced0*/  ISETP.NE.OR P1, PT, RZ, UR7, !P5 ;  /* 0x00000007ff007c0c */ /* 0x000fe4000ef25670 */
[----:B------:R-:W-:Y:S02]  /*cee0*/  CS2R R26, SRZ ;  /* 0x00000000001a7805 */ /* 0x000fe4000001ff00 */
[----:B------:R-:W-:-:S02]  /*cef0*/  F2FP.BF16.F32.PACK_AB R116, R117, R116 ;  /* 0x000000747574723e */ /* 0x000fc400000010ff */
[----:B------:R-:W-:Y:S02]  /*cf00*/  F2FP.BF16.F32.PACK_AB R118, R119, R118 ;  /* 0x000000767776723e */ /* 0x000fe400000010ff */
[----:B------:R-:W-:Y:S02]  /*cf10*/  F2FP.BF16.F32.PACK_AB R108, R109, R108 ;  /* 0x0000006c6d6c723e */ /* 0x000fe400000010ff */
[----:B------:R-:W-:Y:S02]  /*cf20*/  F2FP.BF16.F32.PACK_AB R110, R111, R110 ;  /* 0x0000006e6f6e723e */ /* 0x000fe400000010ff */
[----:B------:R-:W-:Y:S02]  /*cf30*/  F2FP.BF16.F32.PACK_AB R13, R13, R112 ;  /* 0x000000700d0d723e */ /* 0x000fe400000010ff */
[----:B------:R-:W-:Y:S02]  /*cf40*/  F2FP.BF16.F32.PACK_AB R14, R115, R14 ;  /* 0x0000000e730e723e */ /* 0x000fe400000010ff */
[----:B------:R-:W-:Y:S01]  /*cf50*/  PLOP3.LUT P2, PT, PT, PT, PT, 0x8, 0x0 ;  /* 0x000000000000781c */ /* 0x000fe20003f4e170 */
[----:B------:R-:W-:-:S12]  /*cf60*/  @P1 BRA `(.L_x_15) ;  /* 0x0000000000201947 */ /* 0x000fd80003800000 */
[----:B------:R-:W1:Y:S01]  /*cf70*/  S2UR UR4, SR_CTAID.Y ;  /* 0x00000000000479c3 */ /* 0x000e620000002600 */
[----:B------:R-:W-:Y:S01]  /*cf80*/  ULDC UR5, c[0x0][0x2c4] ;  /* 0x0000b10000057ab9 */ /* 0x000fe20000000800 */
[----:B------:R-:W-:Y:S01]  /*cf90*/  PLOP3.LUT P2, PT, PT, PT, PT, 0x80, 0x0 ;  /* 0x000000000000781c */ /* 0x000fe20003f4f070 */
[----:B-1----:R-:W-:-:S04]  /*cfa0*/  UIMAD UR4, UR4, UR5, URZ ;  /* 0x00000005040472a4 */ /* 0x002fc8000f8e023f */
[----:B------:R-:W-:-:S04]  /*cfb0*/  USEL UR15, UR4, UR15, !UP0 ;  /* 0x0000000f040f7287 */ /* 0x000fc8000c000000 */
[----:B------:R-:W-:Y:S02]  /*cfc0*/  USHF.R.S32.HI UR4, URZ, 0x1f, UR15 ;  /* 0x0000001f3f047899 */ /* 0x000fe4000801140f */
[----:B------:R-:W-:-:S04]  /*cfd0*/  IMAD.U32 R26, RZ, RZ, UR15 ;  /* 0x0000000fff1a7e24 */ /* 0x000fc8000f8e00ff */
[----:B------:R-:W-:-:S07]  /*cfe0*/  MOV R27, UR4 ;  /* 0x00000004001b7c02 */ /* 0x000fce0008000f00 */
.L_x_15:
[----:B------:R-:W-:Y:S01]  /*cff0*/  ISETP.NE.AND P1, PT, RZ, UR7, PT ;  /* 0x00000007ff007c0c */ /* 0x000fe2000bf25270 */
[----:B------:R-:W-:Y:S01]  /*d000*/  STS [R21+0x400], R50 ;  /* 0x0004003215007388 */ /* 0x000fe20000000800 */
[----:B------:R-:W-:Y:S01]  /*d010*/  PLOP3.LUT P4, PT, PT, PT, PT, 0x8, 0x0 ;  /* 0x000000000000781c */ /* 0x000fe20003f8e170 */
[----:B------:R-:W1:Y:S01]  /*d020*/  S2UR UR4, SR_CTAID.X ;  /* 0x00000000000479c3 */ /* 0x000e620000002500 */
[----:B------:R-:W-:Y:S01]  /*d030*/  SHF.R.S32.HI R24, RZ, 0x1f, R5 ;  /* 0x0000001fff187819 */ /* 0x000fe20000011405 */
[----:B------:R-:W-:Y:S01]  /*d040*/  STS [R23], R52 ;  /* 0x0000003417007388 */ /* 0x000fe20000000800 */
[----:B------:R-:W-:Y:S01]  /*d050*/  LOP3.LUT P6, RZ, R0, 0x3, RZ, 0xc0, !PT ;  /* 0x0000000300ff7812 */ /* 0x000fe200078cc0ff */
[----:B------:R-:W2:Y:S01]  /*d060*/  @P3 MUFU.LG2 R10, R10 ;  /* 0x0000000a000a3308 */ /* 0x000ea20000000c00 */
[----:B------:R-:W-:Y:S01]  /*d070*/  LEA.HI R24, R24, R5, RZ, 0x2 ;  /* 0x0000000518187211 */ /* 0x000fe200078f10ff */
[----:B------:R-:W-:Y:S01]  /*d080*/  STS [R23+0x400], R54 ;  /* 0x0004003617007388 */ /* 0x000fe20000000800 */
[----:B------:R-:W-:Y:S01]  /*d090*/  BSSY B0, `(.L_x_16) ;  /* 0x0000065000007945 */ /* 0x000fe20003800000 */
[----:B------:R-:W3:Y:S01]  /*d0a0*/  @P0 LDC R0, c[0x0][0x2e8] ;  /* 0x0000ba00ff000b82 */ /* 0x000ee20000000800 */
[----:B------:R-:W-:Y:S01]  /*d0b0*/  SHF.R.S32.HI R24, RZ, 0x2, R24 ;  /* 0x00000002ff187819 */ /* 0x000fe20000011418 */
[----:B------:R-:W-:Y:S01]  /*d0c0*/  STS [R25], R56 ;  /* 0x0000003819007388 */ /* 0x000fe20000000800 */
[----:B------:R-:W-:Y:S01]  /*d0d0*/  @!P1 PLOP3.LUT P4, PT, P5, PT, PT, 0x80, 0x0 ;  /* 0x000000000000981c */ /* 0x000fe20002f8f070 */
[----:B------:R-:W-:Y:S01]  /*d0e0*/  @P1 IMAD.MOV.U32 R37, RZ, RZ, 0x1 ;  /* 0x00000001ff251424 */ /* 0x000fe200078e00ff */
[----:B------:R-:W4:Y:S01]  /*d0f0*/  @P0 MUFU.LG2 R9, R9 ;  /* 0x0000000900090308 */ /* 0x000f220000000c00 */
[----:B------:R-:W-:Y:S02]  /*d100*/  STS [R25+0x400], R58 ;  /* 0x0004003a19007388 */ /* 0x000fe40000000800 */
[----:B------:R-:W5:Y:S02]  /*d110*/  @!P1 LDC R6, c[0x0][0x2c4] ;  /* 0x0000b100ff069b82 */ /* 0x000f640000000800 */
[----:B------:R-:W-:Y:S04]  /*d120*/  STS [R11+0x4000], R60 ;  /* 0x0040003c0b007388 */ /* 0x000fe80000000800 */
[----:B------:R-:W-:Y:S02]  /*d130*/  STS [R11+0x4400], R62 ;  /* 0x0044003e0b007388 */ /* 0x000fe40000000800 */
[----:B------:R-:W2:Y:S02]  /*d140*/  @!P1 LDC R31, c[0x0][0x270] ;  /* 0x00009c00ff1f9b82 */ /* 0x000ea40000000800 */
[----:B------:R-:W-:Y:S04]  /*d150*/  STS [R7+0x4000], R64 ;  /* 0x0040004007007388 */ /* 0x000fe80000000800 */
[----:B------:R-:W-:Y:S02]  /*d160*/  STS [R7+0x4400], R66 ;  /* 0x0044004207007388 */ /* 0x000fe40000000800 */
[----:B------:R-:W1:Y:S02]  /*d170*/  @P1 LDC.64 R28, c[0x0][0x2c0] ;  /* 0x0000b000ff1c1b82 */ /* 0x000e640000000a00 */
[----:B------:R-:W-:Y:S04]  /*d180*/  STS [R15+0x4000], R68 ;  /* 0x004000440f007388 */ /* 0x000fe80000000800 */
[----:B------:R-:W-:Y:S02]  /*d190*/  STS [R15+0x4400], R70 ;  /* 0x004400460f007388 */ /* 0x000fe40000000800 */
[----:B-----5:R-:W2:Y:S02]  /*d1a0*/  @P4 LDC R6, c[0x0][0x2e4] ;  /* 0x0000b900ff064b82 */ /* 0x020ea40000000800 */
[----:B------:R-:W-:Y:S04]  /*d1b0*/  STS [R17+0x4000], R72 ;  /* 0x0040004811007388 */ /* 0x000fe80000000800 */
[----:B------:R-:W-:Y:S02]  /*d1c0*/  STS [R17+0x4400], R74 ;  /* 0x0044004a11007388 */ /* 0x000fe40000000800 */
[----:B------:R-:W5:Y:S02]  /*d1d0*/  @P3 LDC R5, c[0x0][0x2e8] ;  /* 0x0000ba00ff053b82 */ /* 0x000f640000000800 */
[----:B------:R-:W-:Y:S04]  /*d1e0*/  STS [R19+0x4000], R76 ;  /* 0x0040004c13007388 */ /* 0x000fe80000000800 */
[----:B------:R-:W-:Y:S01]  /*d1f0*/  STS [R19+0x4400], R78 ;  /* 0x0044004e13007388 */ /* 0x000fe20000000800 */
[----:B-1----:R-:W-:-:S03]  /*d200*/  @P1 IMAD R28, R29, R28, RZ ;  /* 0x0000001c1d1c1224 */ /* 0x002fc600078e02ff */
[----:B------:R-:W-:Y:S04]  /*d210*/  STS [R21+0x4000], R80 ;  /* 0x0040005015007388 */ /* 0x000fe80000000800 */
[----:B------:R-:W-:Y:S01]  /*d220*/  STS [R21+0x4400], R82 ;  /* 0x0044005215007388 */ /* 0x000fe20000000800 */
[----:B--2---:R-:W-:-:S03]  /*d230*/  @!P1 IMAD R37, R6, R31, RZ ;  /* 0x0000001f06259224 */ /* 0x004fc600078e02ff */
[----:B------:R-:W-:Y:S01]  /*d240*/  STS [R23+0x4000], R84 ;  /* 0x0040005417007388 */ /* 0x000fe20000000800 */
[----:B------:R-:W-:-:S03]  /*d250*/  @!P1 IMAD.MOV.U32 R28, RZ, RZ, R6 ;  /* 0x000000ffff1c9224 */ /* 0x000fc600078e0006 */
[----:B------:R-:W-:Y:S04]  /*d260*/  STS [R23+0x4400], R86 ;  /* 0x0044005617007388 */ /* 0x000fe80000000800 */
[----:B------:R-:W-:Y:S04]  /*d270*/  STS [R25+0x4000], R88 ;  /* 0x0040005819007388 */ /* 0x000fe80000000800 */
[----:B------:R-:W-:Y:S04]  /*d280*/  STS [R25+0x4400], R90 ;  /* 0x0044005a19007388 */ /* 0x000fe80000000800 */
[----:B------:R-:W-:Y:S04]  /*d290*/  STS [R11+0x8000], R92 ;  /* 0x0080005c0b007388 */ /* 0x000fe80000000800 */
[----:B------:R1:W-:Y:S04]  /*d2a0*/  STS [R11+0x8400], R94 ;  /* 0x0084005e0b007388 */ /* 0x0003e80000000800 */
[----:B------:R-:W-:Y:S04]  /*d2b0*/  STS [R7+0x8000], R96 ;  /* 0x0080006007007388 */ /* 0x000fe80000000800 */
[----:B------:R-:W-:Y:S04]  /*d2c0*/  STS [R7+0x8400], R98 ;  /* 0x0084006207007388 */ /* 0x000fe80000000800 */
[----:B------:R-:W-:Y:S04]  /*d2d0*/  STS [R15+0x8000], R100 ;  /* 0x008000640f007388 */ /* 0x000fe80000000800 */
[----:B------:R2:W-:Y:S04]  /*d2e0*/  STS [R15+0x8400], R102 ;  /* 0x008400660f007388 */ /* 0x0005e80000000800 */
[----:B------:R-:W-:Y:S04]  /*d2f0*/  STS [R17+0x8000], R120 ;  /* 0x0080007811007388 */ /* 0x000fe80000000800 */
[----:B------:R-:W-:Y:S01]  /*d300*/  STS [R17+0x8400], R122 ;  /* 0x0084007a11007388 */ /* 0x000fe20000000800 */
[----:B-1----:R-:W1:Y:S03]  /*d310*/  @P1 LDC R11, c[0x0][0x2c0] ;  /* 0x0000b000ff0b1b82 */ /* 0x002e660000000800 */
[----:B------:R-:W-:Y:S04]  /*d320*/  STS [R19+0x8000], R104 ;  /* 0x0080006813007388 */ /* 0x000fe80000000800 */
[----:B------:R-:W-:Y:S04]  /*d330*/  STS [R19+0x8400], R106 ;  /* 0x0084006a13007388 */ /* 0x000fe80000000800 */
[----:B------:R-:W-:Y:S04]  /*d340*/  STS [R21+0x8000], R116 ;  /* 0x0080007415007388 */ /* 0x000fe80000000800 */
[----:B------:R-:W-:Y:S01]  /*d350*/  STS [R21+0x8400], R118 ;  /* 0x0084007615007388 */ /* 0x000fe20000000800 */
[----:B--2---:R-:W-:-:S03]  /*d360*/  SHF.R.S32.HI R15, RZ, 0x1f, R8 ;  /* 0x0000001fff0f7819 */ /* 0x004fc60000011408 */
[----:B------:R-:W-:Y:S01]  /*d370*/  STS [R23+0x8000], R108 ;  /* 0x0080006c17007388 */ /* 0x000fe20000000800 */
[----:B------:R-:W-:-:S03]  /*d380*/  LEA.HI R15, R15, R8, RZ, 0x3 ;  /* 0x000000080f0f7211 */ /* 0x000fc600078f18ff */
[----:B------:R-:W-:Y:S01]  /*d390*/  STS [R23+0x8400], R110 ;  /* 0x0084006e17007388 */ /* 0x000fe20000000800 */
[----:B------:R-:W-:Y:S01]  /*d3a0*/  @!P1 IMAD.MOV.U32 R11, RZ, RZ, 0x1 ;  /* 0x00000001ff0b9424 */ /* 0x000fe200078e00ff */
[----:B------:R-:W-:Y:S02]  /*d3b0*/  LOP3.LUT R15, R15, 0xffffff8, RZ, 0xc0, !PT ;  /* 0x0ffffff80f0f7812 */ /* 0x000fe400078ec0ff */
[----:B------:R-:W-:Y:S03]  /*d3c0*/  STS [R25+0x8000], R13 ;  /* 0x0080000d19007388 */ /* 0x000fe60000000800 */
[----:B------:R-:W-:Y:S01]  /*d3d0*/  IMAD.IADD R15, R8, 0x1, -R15 ;  /* 0x00000001080f7824 */ /* 0x000fe200078e0a0f */
[----:B------:R2:W-:Y:S01]  /*d3e0*/  STS [R25+0x8400], R14 ;  /* 0x0084000e19007388 */ /* 0x0005e20000000800 */
[----:B------:R-:W-:Y:S02]  /*d3f0*/  IMAD.MOV.U32 R8, RZ, RZ, 0x7f800000 ;  /* 0x7f800000ff087424 */ /* 0x000fe400078e00ff */
[----:B------:R-:W-:Y:S01]  /*d400*/  IMAD R24, R15, 0x10, R24 ;  /* 0x000000100f187824 */ /* 0x000fe200078e0218 */
[----:B------:R-:W-:Y:S06]  /*d410*/  BAR.SYNC.DEFER_BLOCKING 0x0 ;  /* 0x0000000000007b1d */ /* 0x000fec0000010000 */
[----:B------:R-:W3:Y:S01]  /*d420*/  S2R R12, SR_CTAID.Y ;  /* 0x00000000000c7919 */ /* 0x000ee20000002600 */
[----:B------:R-:W1:Y:S01]  /*d430*/  S2R R7, SR_CTAID.Z ;  /* 0x0000000000077919 */ /* 0x000e620000002700 */
[----:B--2---:R-:W-:Y:S01]  /*d440*/  SHF.R.S32.HI R14, RZ, 0x3, R4 ;  /* 0x00000003ff0e7819 */ /* 0x004fe20000011404 */
[----:B------:R-:W-:Y:S01]  /*d450*/  @P3 FMUL.FTZ R25, R10, 0.69314718246459960938 ;  /* 0x3f3172180a193820 */ /* 0x000fe20000410000 */
[----:B----4-:R-:W-:Y:S01]  /*d460*/  @P0 FMUL.FTZ R10, R9, 0.69314718246459960938 ;  /* 0x3f317218090a0820 */ /* 0x010fe20000410000 */
[----:B------:R2:W4:Y:S01]  /*d470*/  LDS.128 R32, [R203+0x3000] ;  /* 0x00300000cb207984 */ /* 0x0005220000000c00 */
[C---:B------:R-:W-:Y:S01]  /*d480*/  IADD3 R4, R14.reuse, 0x40, RZ ;  /* 0x000000400e047810 */ /* 0x040fe20007ffe0ff */
[----:B------:R-:W-:-:S02]  /*d490*/  VIADD R6, R14, 0x20 ;  /* 0x000000200e067836 */ /* 0x000fc40000000000 */
[----:B-----5:R-:W-:Y:S01]  /*d4a0*/  @P3 FFMA.FTZ R8, R132, R5, R25 ;  /* 0x0000000584083223 */ /* 0x020fe20000010019 */
[----:B------:R2:W2:Y:S01]  /*d4b0*/  LDS.128 R20, [R203+0x7000] ;  /* 0x00700000cb147984 */ /* 0x0004a20000000c00 */
[----:B------:R-:W-:-:S03]  /*d4c0*/  ISETP.GE.AND P1, PT, R4, UR14, PT ;  /* 0x0000000e04007c0c */ /* 0x000fc6000bf26270 */
[----:B------:R2:W2:Y:S01]  /*d4d0*/  LDS.128 R16, [R203+0xb000] ;  /* 0x00b00000cb107984 */ /* 0x0004a20000000c00 */
[----:B---3--:R-:W-:-:S05]  /*d4e0*/  IMAD R12, R12, R37, RZ ;  /* 0x000000250c0c7224 */ /* 0x008fca00078e02ff */
[----:B------:R-:W-:Y:S02]  /*d4f0*/  SEL R12, R12, RZ, !P2 ;  /* 0x000000ff0c0c7207 */ /* 0x000fe40005000000 */
[----:B------:R-:W-:Y:S01]  /*d500*/  ISETP.GE.AND P2, PT, R6, UR14, PT ;  /* 0x0000000e06007c0c */ /* 0x000fe2000bf46270 */
[----:B-1----:R-:W-:Y:S02]  /*d510*/  IMAD R6, R11, UR4, RZ ;  /* 0x000000040b067c24 */ /* 0x002fe4000f8e02ff */
[----:B------:R-:W-:Y:S02]  /*d520*/  IMAD R13, R7, R28, R12 ;  /* 0x0000001c070d7224 */ /* 0x000fe400078e020c */
[----:B------:R-:W-:Y:S01]  /*d530*/  IMAD.SHL.U32 R4, R6, 0x80, RZ ;  /* 0x0000008006047824 */ /* 0x000fe200078e00ff */
[----:B------:R-:W-:Y:S01]  /*d540*/  MOV R6, 0x7f800000 ;  /* 0x7f80000000067802 */ /* 0x000fe20000000f00 */
[----:B------:R-:W-:Y:S01]  /*d550*/  @P0 FFMA.FTZ R6, R3, R0, R10 ;  /* 0x0000000003060223 */ /* 0x000fe2000001000a */
[----:B------:R-:W-:-:S02]  /*d560*/  IMAD.SHL.U32 R0, R2, 0x8, RZ ;  /* 0x0000000802007824 */ /* 0x000fc400078e00ff */
[--C-:B------:R-:W-:Y:S02]  /*d570*/  IADD3 R9, P5, P4, R4, R26, R13.reuse ;  /* 0x0000001a04097210 */ /* 0x100fe40007cbe00d */
[----:B------:R-:W-:Y:S02]  /*d580*/  SHF.R.S32.HI R29, RZ, 0x1f, R4 ;  /* 0x0000001fff1d7819 */ /* 0x000fe40000011404 */
[----:B------:R-:W-:-:S04]  /*d590*/  SHF.R.S32.HI R26, RZ, 0x1f, R13 ;  /* 0x0000001fff1a7819 */ /* 0x000fc8000001140d */
[----:B------:R-:W-:Y:S01]  /*d5a0*/  IADD3.X R26, R29, R27, R26, P5, P4 ;  /* 0x0000001b1d1a7210 */ /* 0x000fe20002fe841a */
[----:B------:R-:W-:Y:S06]  /*d5b0*/  @P6 BRA `(.L_x_17) ;  /* 0x0000000000486947 */ /* 0x000fec0003800000 */
[----:B------:R-:W-:Y:S01]  /*d5c0*/  UIMAD UR5, UR4, -0x80, UR17 ;  /* 0xffffff80040578a4 */ /* 0x000fe2000f8e0211 */
[----:B------:R-:W-:-:S05]  /*d5d0*/  VIADD R10, R24, 0x8 ;  /* 0x00000008180a7836 */ /* 0x000fca0000000000 */
[----:B------:R-:W-:Y:S02]  /*d5e0*/  ISETP.GE.AND P5, PT, R24, UR5, PT ;  /* 0x0000000518007c0c */ /* 0x000fe4000bfa6270 */
[----:B------:R-:W-:-:S11]  /*d5f0*/  ISETP.GE.AND P4, PT, R10, UR5, PT ;  /* 0x000000050a007c0c */ /* 0x000fd6000bf86270 */
[----:B------:R-:W1:Y:S01]  /*d600*/  @!P5 LDC.64 R4, c[0x0][0x2b0] ;  /* 0x0000ac00ff04db82 */ /* 0x000e620000000a00 */
[-C--:B------:R-:W-:Y:S02]  /*d610*/  @!P5 IMAD R24, R24, R11.reuse, RZ ;  /* 0x0000000b1818d224 */ /* 0x080fe400078e02ff */
[----:B------:R-:W-:-:S03]  /*d620*/  @!P4 IMAD R11, R10, R11, RZ ;  /* 0x0000000b0a0bc224 */ /* 0x000fc600078e02ff */
[CC--:B------:R-:W-:Y:S02]  /*d630*/  @!P5 IADD3 R10, P3, R24.reuse, R9.reuse, RZ ;  /* 0x00000009180ad210 */ /* 0x0c0fe40007f7e0ff */
[----:B------:R-:W3:Y:S01]  /*d640*/  @!P4 LDC.64 R2, c[0x0][0x2b0] ;  /* 0x0000ac00ff02cb82 */ /* 0x000ee20000000a00 */
[C---:B------:R-:W-:Y:S02]  /*d650*/  @!P4 IADD3 R9, P0, R11.reuse, R9, RZ ;  /* 0x000000090b09c210 */ /* 0x040fe40007f1e0ff */
[-C--:B------:R-:W-:Y:S02]  /*d660*/  @!P5 LEA.HI.X.SX32 R24, R24, R26.reuse, 0x1, P3 ;  /* 0x0000001a1818d211 */ /* 0x080fe400018f0eff */
[----:B------:R-:W-:Y:S02]  /*d670*/  @!P4 LEA.HI.X.SX32 R26, R11, R26, 0x1, P0 ;  /* 0x0000001a0b1ac211 */ /* 0x000fe400000f0eff */
[----:B-1----:R-:W-:-:S04]  /*d680*/  @!P5 LEA R4, P3, R10, R4, 0x2 ;  /* 0x000000040a04d211 */ /* 0x002fc800078610ff */
[----:B------:R-:W-:Y:S02]  /*d690*/  @!P5 LEA.HI.X R5, R10, R5, R24, 0x2, P3 ;  /* 0x000000050a05d211 */ /* 0x000fe400018f1418 */
[----:B---3--:R-:W-:-:S03]  /*d6a0*/  @!P4 LEA R2, P0, R9, R2, 0x2 ;  /* 0x000000020902c211 */ /* 0x008fc600078010ff */
[----:B------:R1:W-:Y:S01]  /*d6b0*/  @!P5 STG.E desc[UR20][R4.64], R8 ;  /* 0x000000080400d986 */ /* 0x0003e2000c101914 */
[----:B------:R-:W-:-:S05]  /*d6c0*/  @!P4 LEA.HI.X R3, R9, R3, R26, 0x2, P0 ;  /* 0x000000030903c211 */ /* 0x000fca00000f141a */
[----:B------:R1:W-:Y:S04]  /*d6d0*/  @!P4 STG.E desc[UR20][R2.64], R6 ;  /* 0x000000060200c986 */ /* 0x0003e8000c101914 */
.L_x_17:
[----:B------:R-:W-:Y:S05]  /*d6e0*/  BSYNC B0 ;  /* 0x0000000000007941 */ /* 0x000fea0003800000 */
.L_x_16:
[----:B-1----:R-:W-:Y:S01]  /*d6f0*/  SHF.R.S32.HI R3, RZ, 0x1f, R0 ;  /* 0x0000001fff037819 */ /* 0x002fe20000011400 */
[----:B------:R-:W-:Y:S01]  /*d700*/  ULDC.64 UR4, c[0x0][0x2a0] ;  /* 0x0000a80000047ab9 */ /* 0x000fe20000000a00 */
[----:B------:R-:W-:Y:S01]  /*d710*/  IADD3 R24, P3, R0, UR8, RZ ;  /* 0x0000000800187c10 */ /* 0x000fe2000ff7e0ff */
[----:B------:R-:W-:Y:S01]  /*d720*/  IMAD.U32 R27, RZ, RZ, UR16 ;  /* 0x00000010ff1b7e24 */ /* 0x000fe2000f8e00ff */
[----:B------:R-:W-:Y:S01]  /*d730*/  SHF.R.S32.HI R0, RZ, 0x1f, R7 ;  /* 0x0000001fff007819 */ /* 0x000fe20000011407 */
[----:B------:R-:W-:Y:S01]  /*d740*/  VIADD R2, R14, 0x60 ;  /* 0x000000600e027836 */ /* 0x000fe20000000000 */
[----:B------:R-:W-:Y:S01]  /*d750*/  IADD3.X R25, R3, UR6, RZ, P3, !PT ;  /* 0x0000000603197c10 */ /* 0x000fe20009ffe4ff */
[----:B------:R1:W3:Y:S01]  /*d760*/  LDS.128 R8, [R203+0x4000] ;  /* 0x00400000cb087984 */ /* 0x0002e20000000c00 */
[----:B------:R-:W-:Y:S01]  /*d770*/  SHF.R.S32.HI R15, RZ, 0x1f, R14 ;  /* 0x0000001fff0f7819 */ /* 0x000fe2000001140e */
[----:B------:R-:W-:Y:S01]  /*d780*/  IMAD R0, R0, UR4, RZ ;  /* 0x0000000400007c24 */ /* 0x000fe2000f8e02ff */
[----:B------:R-:W-:Y:S01]  /*d790*/  ISETP.GE.AND P3, PT, R14, UR14, PT ;  /* 0x0000000e0e007c0c */ /* 0x000fe2000bf66270 */
[----:B------:R-:W-:Y:S01]  /*d7a0*/  IMAD.WIDE.U32 R24, R7, UR4, R24 ;  /* 0x0000000407187c25 */ /* 0x000fe2000f8e0018 */
[----:B------:R-:W-:Y:S01]  /*d7b0*/  BSSY B0, `(.L_x_18) ;  /* 0x0000014000007945 */ /* 0x000fe20003800000 */
[----:B------:R-:W-:-:S02]  /*d7c0*/  ISETP.GE.AND P0, PT, R2, UR14, PT ;  /* 0x0000000e02007c0c */ /* 0x000fc4000bf06270 */
[----:B------:R-:W-:Y:S02]  /*d7d0*/  IMAD R0, R7, UR5, R0 ;  /* 0x0000000507007c24 */ /* 0x000fe4000f8e0200 */
[----:B------:R-:W-:Y:S01]  /*d7e0*/  IMAD.WIDE R26, R27, 0x80, R14 ;  /* 0x000000801b1a7825 */ /* 0x000fe200078e020e */
[----:B------:R1:W1:Y:S03]  /*d7f0*/  LDS.128 R4, [R203+0x8000] ;  /* 0x00800000cb047984 */ /* 0x0002660000000c00 */
[----:B------:R-:W-:Y:S01]  /*d800*/  IMAD.IADD R29, R25, 0x1, R0 ;  /* 0x00000001191d7824 */ /* 0x000fe200078e0200 */
[----:B------:R1:W1:Y:S01]  /*d810*/  LDS.128 R12, [R203] ;  /* 0x00000000cb0c7984 */ /* 0x0002620000000c00 */
[----:B------:R-:W-:Y:S05]  /*d820*/  @P3 BRA `(.L_x_19) ;  /* 0x0000000000303947 */ /* 0x000fea0003800000 */
[----:B------:R-:W-:Y:S01]  /*d830*/  ULDC.64 UR4, c[0x0][0x298] ;  /* 0x0000a60000047ab9 */ /* 0x000fe20000000a00 */
[----:B------:R-:W-:Y:S01]  /*d840*/  MOV R28, R24 ;  /* 0x00000018001c7202 */ /* 0x000fe20000000f00 */
[----:B------:R-:W-:-:S04]  /*d850*/  IMAD R3, R27, UR4, RZ ;  /* 0x000000041b037c24 */ /* 0x000fc8000f8e02ff */
[----:B------:R-:W-:-:S04]  /*d860*/  IMAD.WIDE.U32 R30, R26, UR4, R28 ;  /* 0x000000041a1e7c25 */ /* 0x000fc8000f8e001c */
[----:B------:R-:W-:Y:S01]  /*d870*/  IMAD R0, R26, UR5, R3 ;  /* 0x000000051a007c24 */ /* 0x000fe2000f8e0203 */
[----:B------:R-:W-:Y:S02]  /*d880*/  ULDC.64 UR4, c[0x0][0x280] ;  /* 0x0000a00000047ab9 */ /* 0x000fe40000000a00 */
[----:B------:R-:W-:Y:S02]  /*d890*/  LEA R2, P3, R30, UR4, 0x1 ;  /* 0x000000041e027c11 */ /* 0x000fe4000f8608ff */
[----:B------:R-:W-:-:S04]  /*d8a0*/  IADD3 R0, R31, R0, RZ ;  /* 0x000000001f007210 */ /* 0x000fc80007ffe0ff */
[----:B------:R-:W-:-:S05]  /*d8b0*/  LEA.HI.X R3, R30, UR5, R0, 0x1, P3 ;  /* 0x000000051e037c11 */ /* 0x000fca00098f0c00 */
[----:B-1----:R1:W-:Y:S04]  /*d8c0*/  STG.E.128 desc[UR20][R2.64], R12 ;  /* 0x0000000c02007986 */ /* 0x0023e8000c101d14 */
[----:B---3--:R1:W-:Y:S04]  /*d8d0*/  STG.E.128 desc[UR20][R2.64+0x80], R8 ;  /* 0x0000800802007986 */ /* 0x0083e8000c101d14 */
[----:B------:R1:W-:Y:S02]  /*d8e0*/  STG.E.128 desc[UR20][R2.64+0x100], R4 ;  /* 0x0001000402007986 */ /* 0x0003e4000c101d14 */
.L_x_19:
[----:B------:R-:W-:Y:S05]  /*d8f0*/  BSYNC B0 ;  /* 0x0000000000007941 */ /* 0x000fea0003800000 */
.L_x_18:
[----:B-1----:R1:W1:Y:S01]  /*d900*/  LDS.128 R12, [R203+0x1000] ;  /* 0x00100000cb0c7984 */ /* 0x0022620000000c00 */
[----:B------:R-:W-:Y:S03]  /*d910*/  BSSY B0, `(.L_x_20) ;  /* 0x0000013000007945 */ /* 0x000fe60003800000 */
[----:B---3--:R3:W1:Y:S04]  /*d920*/  LDS.128 R8, [R203+0x5000] ;  /* 0x00500000cb087984 */ /* 0x0086680000000c00 */
[----:B------:R3:W1:Y:S01]  /*d930*/  LDS.128 R4, [R203+0x9000] ;  /* 0x00900000cb047984 */ /* 0x0006620000000c00 */
[----:B------:R-:W-:Y:S05]  /*d940*/  @P2 BRA `(.L_x_21) ;  /* 0x00000000003c2947 */ /* 0x000fea0003800000 */
[----:B------:R-:W-:Y:S01]  /*d950*/  IADD3 R2, P2, R26, 0x20, RZ ;  /* 0x000000201a027810 */ /* 0x000fe20007f5e0ff */
[----:B------:R-:W-:Y:S01]  /*d960*/  ULDC.64 UR4, c[0x0][0x298] ;  /* 0x0000a60000047ab9 */ /* 0x000fe20000000a00 */
[----:B------:R-:W-:Y:S01]  /*d970*/  MOV R31, R29 ;  /* 0x0000001d001f7202 */ /* 0x000fe20000000f00 */
[----:B------:R-:W-:Y:S02]  /*d980*/  IMAD.MOV.U32 R30, RZ, RZ, R24 ;  /* 0x000000ffff1e7224 */ /* 0x000fe400078e0018 */
[----:B------:R-:W-:Y:S02]  /*d990*/  IMAD.X R0, RZ, RZ, R27, P2 ;  /* 0x000000ffff007224 */ /* 0x000fe400010e061b */
[----:B------:R-:W-:-:S04]  /*d9a0*/  IMAD.WIDE.U32 R30, R2, UR4, R30 ;  /* 0x00000004021e7c25 */ /* 0x000fc8000f8e001e */
[----:B------:R-:W-:-:S04]  /*d9b0*/  IMAD R3, R0, UR4, RZ ;  /* 0x0000000400037c24 */ /* 0x000fc8000f8e02ff */
[----:B------:R-:W-:Y:S01]  /*d9c0*/  IMAD R3, R2, UR5, R3 ;  /* 0x0000000502037c24 */ /* 0x000fe2000f8e0203 */
[----:B------:R-:W-:Y:S02]  /*d9d0*/  ULDC.64 UR4, c[0x0][0x280] ;  /* 0x0000a00000047ab9 */ /* 0x000fe40000000a00 */
[----:B------:R-:W-:Y:S02]  /*d9e0*/  LEA R2, P2, R30, UR4, 0x1 ;  /* 0x000000041e027c11 */ /* 0x000fe4000f8408ff */
[----:B------:R-:W-:-:S04]  /*d9f0*/  IADD3 R3, R31, R3, RZ ;  /* 0x000000031f037210 */ /* 0x000fc80007ffe0ff */
[----:B------:R-:W-:-:S05]  /*da00*/  LEA.HI.X R3, R30, UR5, R3, 0x1, P2 ;  /* 0x000000051e037c11 */ /* 0x000fca00090f0c03 */
[----:B-1----:R1:W-:Y:S04]  /*da10*/  STG.E.128 desc[UR20][R2.64], R12 ;  /* 0x0000000c02007986 */ /* 0x0023e8000c101d14 */
[----:B------:R1:W-:Y:S04]  /*da20*/  STG.E.128 desc[UR20][R2.64+0x80], R8 ;  /* 0x0000800802007986 */ /* 0x0003e8000c101d14 */
[----:B------:R1:W-:Y:S02]  /*da30*/  STG.E.128 desc[UR20][R2.64+0x100], R4 ;  /* 0x0001000402007986 */ /* 0x0003e4000c101d14 */
.L_x_21:
[----:B------:R-:W-:Y:S05]  /*da40*/  BSYNC B0 ;  /* 0x0000000000007941 */ /* 0x000fea0003800000 */
.L_x_20:
[----:B-1----:R1:W1:Y:S01]  /*da50*/  LDS.128 R8, [R203+0x2000] ;  /* 0x00200000cb087984 */ /* 0x0022620000000c00 */
[----:B------:R-:W-:Y:S03]  /*da60*/  BSSY B0, `(.L_x_22) ;  /* 0x0000013000007945 */ /* 0x000fe60003800000 */
[----:B------:R1:W1:Y:S04]  /*da70*/  LDS.128 R4, [R203+0x6000] ;  /* 0x00600000cb047984 */ /* 0x0002680000000c00 */
        /* <DEDUP_REMOVED lines=17> */
.L_x_23:
[----:B------:R-:W-:Y:S05]  /*db90*/  BSYNC B0 ;  /* 0x0000000000007941 */ /* 0x000fea0003800000 */
.L_x_22:
[----:B------:R-:W-:Y:S05]  /*dba0*/  @P0 EXIT ;  /* 0x000000000000094d */ /* 0x000fea0003800000 */
[----:B------:R-:W-:Y:S01]  /*dbb0*/  IADD3 R0, P0, R26, 0x60, RZ ;  /* 0x000000601a007810 */ /* 0x000fe20007f1e0ff */
[----:B------:R-:W-:Y:S01]  /*dbc0*/  ULDC.64 UR4, c[0x0][0x298] ;  /* 0x0000a60000047ab9 */ /* 0x000fe20000000a00 */
[----:B-1----:R-:W-:Y:S01]  /*dbd0*/  MOV R5, R29 ;  /* 0x0000001d00057202 */ /* 0x002fe20000000f00 */
        /* <DEDUP_REMOVED lines=9> */
[----:B----4-:R-:W-:Y:S04]  /*dc70*/  STG.E.128 desc[UR20][R2.64], R32 ;  /* 0x0000002002007986 */ /* 0x010fe8000c101d14 */
[----:B--2---:R-:W-:Y:S04]  /*dc80*/  STG.E.128 desc[UR20][R2.64+0x80], R20 ;  /* 0x0000801402007986 */ /* 0x004fe8000c101d14 */
[----:B------:R-:W-:Y:S01]  /*dc90*/  STG.E.128 desc[UR20][R2.64+0x100], R16 ;  /* 0x0001001002007986 */ /* 0x000fe2000c101d14 */
[----:B------:R-:W-:Y:S05]  /*dca0*/  EXIT ;  /* 0x000000000000794d */ /* 0x000fea0003800000 */
.L_x_2:
[----:B------:R-:W-:Y:S01]  /*dcb0*/  UISETP.NE.AND UP0, UPT, UR15, -0x1, UPT ;  /* 0xffffffff0f00788c */ /* 0x000fe2000bf05270 */
[----:B------:R-:W-:Y:S01]  /*dcc0*/  SHF.R.S32.HI R3, RZ, 0x1f, R2 ;  /* 0x0000001fff037819 */ /* 0x000fe20000011402 */
[----:B------:R-:W-:Y:S01]  /*dcd0*/  ULDC.U8 UR9, c[0x0][0x3d9] ;  /* 0x0000f64000097ab9 */ /* 0x000fe20000000000 */
[----:B------:R-:W-:Y:S01]  /*dce0*/  UIADD3 UR17, -UR25, UR17, URZ ;  /* 0x0000001119117290 */ /* 0x000fe2000fffe13f */
[----:B------:R-:W-:Y:S01]  /*dcf0*/  LOP3.LUT P3, RZ, R2, 0x7, RZ, 0xc0, !PT ;  /* 0x0000000702ff7812 */ /* 0x000fe2000786c0ff */
[----:B------:R-:W-:Y:S01]  /*dd00*/  UISETP.NE.AND UP2, UPT, UR9, URZ, UPT ;  /* 0x0000003f0900728c */ /* 0x000fe2000bf45270 */
[----:B------:R-:W-:Y:S01]  /*dd10*/  LEA.HI R8, R3, R2, RZ, 0x3 ;  /* 0x0000000203087211 */ /* 0x000fe200078f18ff */
[----:B------:R-:W-:Y:S01]  /*dd20*/  UMOV UR22, URZ ;  /* 0x0000003f00167c82 */ /* 0x000fe20008000000 */
[----:B------:R-:W-:Y:S01]  /*dd30*/  UMOV UR23, URZ ;  /* 0x0000003f00177c82 */ /* 0x000fe20008000000 */
[----:B------:R-:W-:Y:S01]  /*dd40*/  IMAD.U32 R7, RZ, RZ, UR16 ;  /* 0x00000010ff077e24 */ /* 0x000fe2000f8e00ff */
[----:B------:R-:W-:Y:S01]  /*dd50*/  LOP3.LUT R3, R8, 0x1ffffff8, RZ, 0xc0, !PT ;  /* 0x1ffffff808037812 */ /* 0x000fe200078ec0ff */
[----:B------:R-:W-:Y:S01]  /*dd60*/  @!UP0 USHF.R.S32.HI UR10, URZ, 0x1f, UR8 ;  /* 0x0000001f3f0a8899 */ /* 0x000fe20008011408 */
[----:B------:R-:W-:Y:S01]  /*dd70*/  SHF.R.S32.HI R8, RZ, 0x3, R8 ;  /* 0x00000003ff087819 */ /* 0x000fe20000011408 */
[----:B------:R-:W-:Y:S01]  /*dd80*/  @UP0 ULDC.64 UR6, c[0x0][0x298] ;  /* 0x0000a60000060ab9 */ /* 0x000fe20000000a00 */
[----:B------:R-:W-:Y:S01]  /*dd90*/  @!UP0 ULDC.64 UR4, c[0x0][0x290] ;  /* 0x0000a40000048ab9 */ /* 0x000fe20000000a00 */
[----:B------:R-:W-:Y:S01]  /*dda0*/  @UP0 UIMAD.WIDE.U32 UR12, UR15, UR6, URZ ;  /* 0x000000060f0c02a5 */ /* 0x000fe2000f8e003f */
[----:B------:R-:W-:Y:S01]  /*ddb0*/  IMAD.IADD R0, R2, 0x1, -R3 ;  /* 0x0000000102007824 */ /* 0x000fe200078e0a03 */
[----:B------:R-:W-:Y:S01]  /*ddc0*/  @!UP0 UIMAD UR6, UR10, UR4, URZ ;  /* 0x000000040a0682a4 */ /* 0x000fe2000f8e023f */
[----:B------:R-:W-:Y:S01]  /*ddd0*/  ISETP.GE.AND P4, PT, R8, UR17, PT ;  /* 0x0000001108007c0c */ /* 0x000fe2000bf86270 */
[----:B------:R-:W-:Y:S01]  /*dde0*/  @!UP0 UIMAD.WIDE.U32 UR18, UR8, UR4, URZ ;  /* 0x00000004081282a5 */ /* 0x000fe2000f8e003f */
[----:B------:R-:W-:Y:S01]  /*ddf0*/  IMAD.SHL.U32 R0, R0, 0x8, RZ ;  /* 0x0000000800007824 */ /* 0x000fe200078e00ff */
[----:B------:R-:W-:Y:S01]  /*de00*/  @!UP0 UIMAD UR6, UR8, UR5, UR6 ;  /* 0x00000005080682a4 */ /* 0x000fe2000f8e0206 */
[--C-:B------:R-:W-:Y:S01]  /*de10*/  SHF.R.S32.HI R9, RZ, 0x1f, R8.reuse ;  /* 0x0000001fff097819 */ /* 0x100fe20000011408 */
[----:B------:R-:W-:Y:S01]  /*de20*/  @UP0 UIMAD UR7, UR15, UR7, UR13 ;  /* 0x000000070f0702a4 */ /* 0x000fe2000f8e020d */
[----:B------:R-:W-:Y:S01]  /*de30*/  BSSY B0, `(.L_x_24) ;  /* 0x000003d000007945 */ /* 0x000fe20003800000 */
[----:B------:R-:W-:Y:S01]  /*de40*/  @!UP0 UIADD3 UR7, UR19, UR6, URZ ;  /* 0x0000000613078290 */ /* 0x000fe2000fffe03f */
[----:B------:R-:W-:Y:S01]  /*de50*/  ISETP.GE.OR P6, PT, R8, UR17, P3 ;  /* 0x0000001108007c0c */ /* 0x000fe20009fc6670 */
[----:B------:R-:W-:Y:S01]  /*de60*/  ULDC.U8 UR13, c[0x0][0x3d8] ;  /* 0x0000f600000d7ab9 */ /* 0x000fe20000000000 */
[----:B------:R-:W-:Y:S01]  /*de70*/  @!UP0 UMOV UR12, UR18 ;  /* 0x00000012000c8c82 */ /* 0x000fe20008000000 */
[----:B------:R-:W-:Y:S01]  /*de80*/  @UP2 ULDC.64 UR4, c[0x0][0x2c0] ;  /* 0x0000b00000042ab9 */ /* 0x000fe20000000a00 */
[----:B------:R-:W-:Y:S01]  /*de90*/  UISETP.NE.AND UP0, UPT, UR13, URZ, !UP2 ;  /* 0x0000003f0d00728c */ /* 0x000fe2000d705270 */
[C---:B------:R-:W-:Y:S01]  /*dea0*/  IADD3 R4, P0, R0.reuse, UR12, RZ ;  /* 0x0000000c00047c10 */ /* 0x040fe2000ff1e0ff */
[----:B------:R-:W-:Y:S01]  /*deb0*/  USHF.R.S32.HI UR10, URZ, 0x1f, UR11 ;  /* 0x0000001f3f0a7899 */ /* 0x000fe2000801140b */
[----:B------:R-:W-:Y:S01]  /*dec0*/  IMAD.WIDE R6, R7, 0x80, R8 ;  /* 0x0000008007067825 */ /* 0x000fe200078e0208 */
[----:B------:R-:W-:Y:S01]  /*ded0*/  UISETP.NE.AND UP3, UPT, UR13, URZ, UPT ;  /* 0x0000003f0d00728c */ /* 0x000fe2000bf65270 */
[----:B------:R-:W-:Y:S01]  /*dee0*/  LEA.HI.X.SX32 R5, R0, UR7, 0x1, P0 ;  /* 0x0000000700057c11 */ /* 0x000fe200080f0eff */
[----:B------:R-:W-:Y:S01]  /*def0*/  @UP2 UIMAD UR14, UR5, UR4, URZ ;  /* 0x00000004050e22a4 */ /* 0x000fe2000f8e023f */
[----:B------:R-:W-:Y:S01]  /*df00*/  VIADD R0, R8, 0x60 ;  /* 0x0000006008007836 */ /* 0x000fe20000000000 */
[----:B------:R-:W-:Y:S01]  /*df10*/  UISETP.NE.OR UP3, UPT, UR9, URZ, !UP3 ;  /* 0x0000003f0900728c */ /* 0x000fe2000df65670 */
[----:B------:R-:W-:Y:S01]  /*df20*/  ULDC.64 UR4, c[0x0][0x2a0] ;  /* 0x0000a80000047ab9 */ /* 0x000fe20000000a00 */
[----:B------:R-:W-:Y:S01]  /*df30*/  @!UP2 ULDC UR7, c[0x0][0x270] ;  /* 0x00009c000007aab9 */ /* 0x000fe20000000800 */
[----:B------:R-:W-:Y:S01]  /*df40*/  UIMAD UR10, UR10, UR4, URZ ;  /* 0x000000040a0a72a4 */ /* 0x000fe2000f8e023f */
[----:B------:R-:W-:Y:S01]  /*df50*/  IMAD.U32 R10, RZ, RZ, UR4 ;  /* 0x00000004ff0a7e24 */ /* 0x000fe2000f8e00ff */
[----:B------:R-:W-:Y:S01]  /*df60*/  UISETP.NE.OR UP1, UPT, UR15, -0x1, UP3 ;  /* 0xffffffff0f00788c */ /* 0x000fe20009f25670 */
[----:B------:R-:W-:Y:S01]  /*df70*/  ISETP.GE.AND P1, PT, R0, UR17, PT ;  /* 0x0000001100007c0c */ /* 0x000fe2000bf26270 */
[----:B------:R-:W-:Y:S01]  /*df80*/  @!UP2 ULDC UR4, c[0x0][0x2c4] ;  /* 0x0000b1000004aab9 */ /* 0x000fe20000000800 */
[----:B------:R-:W-:Y:S01]  /*df90*/  UIMAD UR5, UR11, UR5, UR10 ;  /* 0x000000050b0572a4 */ /* 0x000fe2000f8e020a */
[----:B------:R-:W-:Y:S01]  /*dfa0*/  IMAD.WIDE.U32 R10, R10, UR11, R4 ;  /* 0x0000000b0a0a7c25 */ /* 0x000fe2000f8e0004 */
[----:B------:R-:W-:Y:S01]  /*dfb0*/  @UP0 ULDC UR4, c[0x0][0x2e4] ;  /* 0x0000b90000040ab9 */ /* 0x000fe20000000800 */
[----:B------:R-:W-:Y:S01]  /*dfc0*/  @UP2 UMOV UR10, 0x1 ;  /* 0x00000001000a2882 */ /* 0x000fe20000000000 */
[----:B------:R-:W-:Y:S01]  /*dfd0*/  @!UP2 UIMAD UR10, UR4, UR7, URZ ;  /* 0x00000007040aa2a4 */ /* 0x000fe2000f8e023f */
[C---:B------:R-:W-:Y:S01]  /*dfe0*/  VIADD R5, R8.reuse, 0x20 ;  /* 0x0000002008057836 */ /* 0x040fe20000000000 */
[----:B------:R-:W-:Y:S01]  /*dff0*/  @!UP3 ULDC UR9, c[0x0][0x2c4] ;  /* 0x0000b1000009bab9 */ /* 0x000fe20000000800 */
[----:B------:R-:W-:Y:S01]  /*e000*/  @UP2 ULDC UR6, c[0x0][0x2c0] ;  /* 0x0000b00000062ab9 */ /* 0x000fe20000000800 */
[----:B------:R-:W-:Y:S01]  /*e010*/  UIMAD UR10, UR8, UR10, URZ ;  /* 0x0000000a080a72a4 */ /* 0x000fe2000f8e023f */
[----:B------:R-:W-:Y:S01]  /*e020*/  VIADD R4, R8, 0x40 ;  /* 0x0000004008047836 */ /* 0x000fe20000000000 */
[----:B------:R-:W-:Y:S01]  /*e030*/  @!UP1 UIMAD UR15, UR8, UR9, URZ ;  /* 0x00000009080f92a4 */ /* 0x000fe2000f8e023f */
[----:B------:R-:W-:Y:S01]  /*e040*/  VIADD R13, R11, UR5 ;  /* 0x000000050b0d7c36 */ /* 0x000fe20008000000 */
[----:B------:R-:W-:Y:S01]  /*e050*/  USEL UR10, UR10, URZ, UP3 ;  /* 0x0000003f0a0a7287 */ /* 0x000fe20009800000 */
[C---:B------:R-:W-:Y:S01]  /*e060*/  ISETP.GE.AND P0, PT, R5.reuse, UR17, PT ;  /* 0x0000001105007c0c */ /* 0x040fe2000bf06270 */
[----:B------:R-:W-:Y:S01]  /*e070*/  @!UP2 UMOV UR6, 0x1 ;  /* 0x000000010006a882 */ /* 0x000fe20000000000 */
[----:B------:R-:W-:Y:S01]  /*e080*/  @!UP2 UMOV UR14, UR4 ;  /* 0x00000004000eac82 */ /* 0x000fe20008000000 */
[----:B------:R-:W-:Y:S01]  /*e090*/  UIMAD UR7, UR25, UR6, URZ ;  /* 0x00000006190772a4 */ /* 0x000fe2000f8e023f */
[----:B------:R-:W-:Y:S01]  /*e0a0*/  ISETP.GE.AND P2, PT, R4, UR17, PT ;  /* 0x0000001104007c0c */ /* 0x000fe2000bf46270 */
[----:B------:R-:W-:Y:S01]  /*e0b0*/  UIMAD UR14, UR11, UR14, UR10 ;  /* 0x0000000e0b0e72a4 */ /* 0x000fe2000f8e020a */
[----:B------:R-:W-:Y:S01]  /*e0c0*/  ISETP.GE.OR P5, PT, R5, UR17, P3 ;  /* 0x0000001105007c0c */ /* 0x000fe20009fa6670 */
[----:B------:R-:W-:Y:S01]  /*e0d0*/  @!UP3 UMOV UR22, UR15 ;  /* 0x0000000f0016bc82 */ /* 0x000fe20008000000 */
[----:B------:R-:W-:-:S02]  /*e0e0*/  USHF.R.S32.HI UR4, URZ, 0x1f, UR7 ;  /* 0x0000001f3f047899 */ /* 0x000fc40008011407 */
[----:B------:R-:W-:Y:S02]  /*e0f0*/  @!UP3 USHF.R.S32.HI UR23, URZ, 0x1f, UR15 ;  /* 0x0000001f3f17b899 */ /* 0x000fe4000801140f */
[----:B------:R-:W-:Y:S02]  /*e100*/  USHF.R.S32.HI UR8, URZ, 0x1f, UR14 ;  /* 0x0000001f3f087899 */ /* 0x000fe4000801140e */
[----:B------:R-:W-:-:S04]  /*e110*/  UIADD3 UR7, UP1, UP0, UR7, UR22, UR14 ;  /* 0x0000001607077290 */ /* 0x000fc8000f83e00e */
[----:B------:R-:W-:Y:S01]  /*e120*/  UIADD3.X UR22, UR4, UR23, UR8, UP1, UP0 ;  /* 0x0000001704167290 */ /* 0x000fe20008fe0408 */
[----:B------:R-:W-:Y:S11]  /*e130*/  @P4 BRA `(.L_x_25) ;  /* 0x0000000000304947 */ /* 0x000ff60003800000 */
        /* <DEDUP_REMOVED lines=9> */
[----:B------:R1:W-:Y:S04]  /*e1d0*/  STG.E.128 desc[UR20][R16.64], RZ ;  /* 0x000000ff10007986 */ /* 0x0003e8000c101d14 */
[----:B------:R1:W-:Y:S04]  /*e1e0*/  STG.E.128 desc[UR20][R16.64+0x80], RZ ;  /* 0x000080ff10007986 */ /* 0x0003e8000c101d14 */
[----:B------:R1:W-:Y:S02]  /*e1f0*/  STG.E.128 desc[UR20][R16.64+0x100], RZ ;  /* 0x000100ff10007986 */ /* 0x0003e4000c101d14 */
.L_x_25:
[----:B------:R-:W-:Y:S05]  /*e200*/  BSYNC B0 ;  /* 0x0000000000007941 */ /* 0x000fea0003800000 */
.L_x_24:
[----:B------:R-:W-:Y:S01]  /*e210*/  BSSY B0, `(.L_x_26) ;  /* 0x0000013000007945 */ /* 0x000fe20003800000 */
[----:B------:R-:W-:Y:S02]  /*e220*/  ISETP.GE.OR P4, PT, R4, UR17, P3 ;  /* 0x0000001104007c0c */ /* 0x000fe40009f86670 */
[----:B------:R-:W-:Y:S01]  /*e230*/  ISETP.GE.OR P3, PT, R0, UR17, P3 ;  /* 0x0000001100007c0c */ /* 0x000fe20009f66670 */
[----:B------:R-:W-:-:S12]  /*e240*/  @P0 BRA `(.L_x_27) ;  /* 0x00000000003c0947 */ /* 0x000fd80003800000 */
        /* <DEDUP_REMOVED lines=9> */
[----:B-1----:R-:W-:Y:S02]  /*e2e0*/  LEA R16, P0, R14, UR4, 0x1 ;  /* 0x000000040e107c11 */ /* 0x002fe4000f8008ff */
[----:B------:R-:W-:-:S04]  /*e2f0*/  IADD3 R2, R2, R15, RZ ;  /* 0x0000000f02027210 */ /* 0x000fc80007ffe0ff */
[----:B------:R-:W-:-:S05]  /*e300*/  LEA.HI.X R17, R14, UR5, R2, 0x1, P0 ;  /* 0x000000050e117c11 */ /* 0x000fca00080f0c02 */
[----:B------:R2:W-:Y:S04]  /*e310*/  STG.E.128 desc[UR20][R16.64], RZ ;  /* 0x000000ff10007986 */ /* 0x0005e8000c101d14 */
[----:B------:R2:W-:Y:S04]  /*e320*/  STG.E.128 desc[UR20][R16.64+0x80], RZ ;  /* 0x000080ff10007986 */ /* 0x0005e8000c101d14 */
[----:B------:R2:W-:Y:S02]  /*e330*/  STG.E.128 desc[UR20][R16.64+0x100], RZ ;  /* 0x000100ff10007986 */ /* 0x0005e4000c101d14 */
.L_x_27:
[----:B------:R-:W-:Y:S05]  /*e340*/  BSYNC B0 ;  /* 0x0000000000007941 */ /* 0x000fea0003800000 */
.L_x_26:
[----:B------:R-:W-:Y:S04]  /*e350*/  BSSY B0, `(.L_x_28) ;  /* 0x0000011000007945 */ /* 0x000fe80003800000 */
        /* <DEDUP_REMOVED lines=10> */
[----:B-12---:R-:W-:Y:S02]  /*e400*/  LEA R16, P0, R14, UR4, 0x1 ;  /* 0x000000040e107c11 */ /* 0x006fe4000f8008ff */
[----:B------:R-:W-:-:S04]  /*e410*/  IADD3 R2, R2, R15, RZ ;  /* 0x0000000f02027210 */ /* 0x000fc80007ffe0ff */
[----:B------:R-:W-:-:S05]  /*e420*/  LEA.HI.X R17, R14, UR5, R2, 0x1, P0 ;  /* 0x000000050e117c11 */ /* 0x000fca00080f0c02 */
[----:B------:R3:W-:Y:S04]  /*e430*/  STG.E.128 desc[UR20][R16.64], RZ ;  /* 0x000000ff10007986 */ /* 0x0007e8000c101d14 */
[----:B------:R3:W-:Y:S04]  /*e440*/  STG.E.128 desc[UR20][R16.64+0x80], RZ ;  /* 0x000080ff10007986 */ /* 0x0007e8000c101d14 */
[----:B------:R3:W-:Y:S02]  /*e450*/  STG.E.128 desc[UR20][R16.64+0x100], RZ ;  /* 0x000100ff10007986 */ /* 0x0007e4000c101d14 */
.L_x_29:
[----:B------:R-:W-:Y:S05]  /*e460*/  BSYNC B0 ;  /* 0x0000000000007941 */ /* 0x000fea0003800000 */
.L_x_28:
[----:B------:R-:W-:Y:S04]  /*e470*/  BSSY B0, `(.L_x_30) ;  /* 0x0000011000007945 */ /* 0x000fe80003800000 */
[----:B------:R-:W-:Y:S05]  /*e480*/  @P1 BRA `(.L_x_31) ;  /* 0x00000000003c1947 */ /* 0x000fea0003800000 */
[----:B------:R-:W-:Y:S01]  /*e490*/  IADD3 R2, P0, R6, 0x60, RZ ;  /* 0x0000006006027810 */ /* 0x000fe20007f1e0ff */
[----:B------:R-:W-:Y:S01]  /*e4a0*/  ULDC.64 UR4, c[0x0][0x298] ;  /* 0x0000a60000047ab9 */ /* 0x000fe20000000a00 */
[----:B------:R-:W-:-:S03]  /*e4b0*/  IMAD.MOV.U32 R6, RZ, RZ, R10 ;  /* 0x000000ffff067224 */ /* 0x000fc600078e000a */
[----:B------:R-:W-:Y:S01]  /*e4c0*/  IMAD.X R3, RZ, RZ, R7, P0 ;  /* 0x000000ffff037224 */ /* 0x000fe200000e0607 */
[----:B------:R-:W-:-:S03]  /*e4d0*/  MOV R7, R13 ;  /* 0x0000000d00077202 */ /* 0x000fc60000000f00 */
[----:B------:R-:W-:Y:S02]  /*e4e0*/  IMAD R3, R3, UR4, RZ ;  /* 0x0000000403037c24 */ /* 0x000fe4000f8e02ff */
        /* <DEDUP_REMOVED lines=9> */
.L_x_31:
[----:B------:R-:W-:Y:S05]  /*e580*/  BSYNC B0 ;  /* 0x0000000000007941 */ /* 0x000fea0003800000 */
.L_x_30:
[----:B------:R-:W-:Y:S04]  /*e590*/  BSSY B0, `(.L_x_32) ;  /* 0x000000a000007945 */ /* 0x000fe80003800000 */
[----:B------:R-:W-:Y:S05]  /*e5a0*/  @P6 BRA `(.L_x_33) ;  /* 0x0000000000206947 */ /* 0x000fea0003800000 */
[----:B----4-:R-:W-:Y:S01]  /*e5b0*/  IMAD R2, R8, UR6, RZ ;  /* 0x0000000608027c24 */ /* 0x010fe2000f8e02ff */
[----:B------:R-:W-:-:S04]  /*e5c0*/  ULDC.64 UR4, c[0x0][0x2b0] ;  /* 0x0000ac0000047ab9 */ /* 0x000fc80000000a00 */
[----:B------:R-:W-:-:S04]  /*e5d0*/  IADD3 R3, P0, R2, UR7, RZ ;  /* 0x0000000702037c10 */ /* 0x000fc8000ff1e0ff */
[----:B------:R-:W-:Y:S02]  /*e5e0*/  LEA.HI.X.SX32 R2, R2, UR22, 0x1, P0 ;  /* 0x0000001602027c11 */ /* 0x000fe400080f0eff */
[----:B------:R-:W-:-:S04]  /*e5f0*/  LEA R6, P0, R3, UR4, 0x2 ;  /* 0x0000000403067c11 */ /* 0x000fc8000f8010ff */
[----:B------:R-:W-:Y:S01]  /*e600*/  LEA.HI.X R7, R3, UR5, R2, 0x2, P0 ;  /* 0x0000000503077c11 */ /* 0x000fe200080f1402 */
[----:B------:R-:W-:-:S05]  /*e610*/  IMAD.MOV.U32 R3, RZ, RZ, 0x7f800000 ;  /* 0x7f800000ff037424 */ /* 0x000fca00078e00ff */
[----:B------:R4:W-:Y:S03]  /*e620*/  STG.E desc[UR20][R6.64], R3 ;  /* 0x0000000306007986 */ /* 0x0009e6000c101914 */
.L_x_33:
[----:B------:R-:W-:Y:S05]  /*e630*/  BSYNC B0 ;  /* 0x0000000000007941 */ /* 0x000fea0003800000 */
.L_x_32:
        /* <DEDUP_REMOVED lines=10> */
.L_x_35:
[----:B------:R-:W-:Y:S05]  /*e6e0*/  BSYNC B0 ;  /* 0x0000000000007941 */ /* 0x000fea0003800000 */
.L_x_34:
        /* <DEDUP_REMOVED lines=10> */
.L_x_37:
[----:B------:R-:W-:Y:S05]  /*e790*/  BSYNC B0 ;  /* 0x0000000000007941 */ /* 0x000fea0003800000 */
.L_x_36:
[----:B------:R-:W-:Y:S05]  /*e7a0*/  @P3 EXIT ;  /* 0x000000000000394d */ /* 0x000fea0003800000 */
[----:B------:R-:W-:Y:S01]  /*e7b0*/  IMAD R0, R0, UR6, RZ ;  /* 0x0000000600007c24 */ /* 0x000fe2000f8e02ff */
[----:B------:R-:W-:Y:S01]  /*e7c0*/  ULDC.64 UR4, c[0x0][0x2b0] ;  /* 0x0000ac0000047ab9 */ /* 0x000fe20000000a00 */
[----:B----4-:R-:W-:-:S03]  /*e7d0*/  IMAD.MOV.U32 R5, RZ, RZ, 0x7f800000 ;  /* 0x7f800000ff057424 */ /* 0x010fc600078e00ff */
[----:B------:R-:W-:-:S04]  /*e7e0*/  IADD3 R3, P0, R0, UR7, RZ ;  /* 0x0000000700037c10 */ /* 0x000fc8000ff1e0ff */
[----:B------:R-:W-:Y:S02]  /*e7f0*/  LEA.HI.X.SX32 R0, R0, UR22, 0x1, P0 ;  /* 0x0000001600007c11 */ /* 0x000fe400080f0eff */
[----:B------:R-:W-:-:S04]  /*e800*/  LEA R2, P0, R3, UR4, 0x2 ;  /* 0x0000000403027c11 */ /* 0x000fc8000f8010ff */
[----:B------:R-:W-:-:S05]  /*e810*/  LEA.HI.X R3, R3, UR5, R0, 0x2, P0 ;  /* 0x0000000503037c11 */ /* 0x000fca00080f1400 */
[----:B------:R-:W-:Y:S01]  /*e820*/  STG.E desc[UR20][R2.64], R5 ;  /* 0x0000000502007986 */ /* 0x000fe2000c101914 */
[----:B------:R-:W-:Y:S05]  /*e830*/  EXIT ;  /* 0x000000000000794d */ /* 0x000fea0003800000 */
.L_x_38:
[----:B------:R-:W-:-:S00]  /*e840*/  BRA `(.L_x_38) ;  /* 0xfffffffc00fc7947 */ /* 0x000fc0000383ffff */
[----:B------:R-:W-:-:S00]  /*e850*/  NOP ;  /* 0x0000000000007918 */ /* 0x000fc00000000000 */
        /* <DEDUP_REMOVED lines=10> */
.L_x_799:


//--------------------- .text._ZN5flash16flash_fwd_kernelI23Flash_fwd_kernel_traitsILi192ELi128ELi64ELi8ELb0ELb0EN7cutlass10bfloat16_tE19Flash_kernel_traitsILi192ELi128ELi64ELi8ES3_EELb0ELb1ELb0ELb0ELb0ELb1ELb1ELb0EEEvNS_16Flash_fwd_paramsE --------------------------
	.section	.text._ZN5flash16flash_fwd_kernelI23Flash_fwd_kernel_traitsILi192ELi128ELi64ELi8ELb0ELb0EN7cutlass10bfloat16_tE19Flash_kernel_traitsILi192ELi128ELi64ELi8ES3_EELb0ELb1ELb0ELb0ELb0ELb1ELb1ELb0EEEvNS_16Flash_fwd_paramsE,"ax",@progbits
	.align	128
        .global         _ZN5flash16flash_fwd_kernelI23Flash_fwd_kernel_traitsILi192ELi128ELi64ELi8ELb0ELb0EN7cutlass10bfloat16_tE19Flash_kernel_traitsILi192ELi128ELi64ELi8ES3_EELb0ELb1ELb0ELb0ELb0ELb1ELb1ELb0EEEvNS_16Flash_fwd_paramsE
        .type           _ZN5flash16flash_fwd_kernelI23Flash_fwd_kernel_traitsILi192ELi128ELi64ELi8ELb0ELb0EN7cutlass10bfloat16_tE19Flash_kernel_traitsILi192ELi128ELi64ELi8ES3_EELb0ELb1ELb0ELb0ELb0ELb1ELb1ELb0EEEvNS_16Flash_fwd_paramsE,@function
        .size           _ZN5flash16flash_fwd_kernelI23Flash_fwd_kernel_traitsILi192ELi128ELi64ELi8ELb0ELb0EN7cutlass10bfloat16_tE19Flash_kernel_traitsILi192ELi128ELi64ELi8ES3_EELb0ELb1ELb0ELb0ELb0ELb1ELb1ELb0EEEvNS_16Flash_fwd_paramsE,(.L_x_800 - _ZN5flash16flash_fwd_kernelI23Flash_fwd_kernel_traitsILi192ELi128ELi64ELi8ELb0ELb0EN7cutlass10bfloat16_tE19Flash_kernel_traitsILi192ELi128ELi64ELi8ES3_EELb0ELb1ELb0ELb0ELb0ELb1ELb1ELb0EEEvNS_16Flash_fwd_paramsE)
        .other          _ZN5flash16flash_fwd_kernelI23Flash_fwd_kernel_traitsILi192ELi128ELi64ELi8ELb0ELb0EN7cutlass10bfloat16_tE19Flash_kernel_traitsILi192ELi128ELi64ELi8ES3_EELb0ELb1ELb0ELb0ELb0ELb1ELb1ELb0EEEvNS_16Flash_fwd_paramsE,@"STO_CUDA_ENTRY STV_DEFAULT"
_ZN5flash16flash_fwd_kernelI23Flash_fwd_kernel_traitsILi192ELi128ELi64ELi8ELb0ELb0EN7cutlass10bfloat16_tE19Flash_kernel_traitsILi192ELi128ELi64ELi8ES3_EELb0ELb1ELb0ELb0ELb0ELb1ELb1ELb0EEEvNS_16Flash_fwd_paramsE:
.text._ZN5flash16flash_fwd_kernelI23Flash_fwd_kernel_traitsILi192ELi128ELi64ELi8ELb0ELb0EN7cutlass10bfloat16_tE19Flash_kernel_traitsILi192ELi128ELi64ELi8ES3_EELb0ELb1ELb0ELb0ELb0ELb1ELb1ELb0EEEvNS_16Flash_fwd_paramsE:
        /* <DEDUP_REMOVED lines=55> */
.L_x_39:
[----:B------:R-:W-:-:S05]  /*0370*/  ULDC UR6, c[0x0][0x2c8] ;  /* 0x0000b20000067ab9 */ /* 0x000fca0000000800 */
.L_x_40:
        /* <DEDUP_REMOVED lines=58> */
[----:B------:R-:W-:Y:S01]  /*0720*/  ISETP.GE.AND P4, PT, R12, UR14, PT ;  /* 0x0000000e0c007c0c */ /* 0x000fe2000bf86270 */
[----:B------:R-:W-:Y:S01]  /*0730*/  @!UP0 ULDC.64 UR4, c[0x0][0x228] ;  /* 0x00008a0000048ab9 */ /* 0x000fe20000000a00 */
[----:B------:R-:W1:Y:S01]  /*0740*/  I2F.RP R0, R4 ;  /* 0x0000000400007306 */ /* 0x000e620000209400 */
[----:B------:R-:W-:Y:S01]  /*0750*/  @!UP0 UIMAD UR7, UR7, UR4, URZ ;  /* 0x00000004070782a4 */ /* 0x000fe2000f8e023f */
[----:B------:R-:W-:Y:S01]  /*0760*/  IMAD.WIDE R10, R11, 0x80, R22 ;  /* 0x000000800b0a7825 */ /* 0x000fe200078e0216 */
[----:B------:R-:W-:Y:S01]  /*0770*/  @!UP0 UIMAD.WIDE.U32 UR22, UR8, UR4, URZ ;  /* 0x00000004081682a5 */ /* 0x000fe2000f8e003f */
[----:B--2---:R-:W-:Y:S01]  /*0780*/  IABS R6, R6 ;  /* 0x0000000600067213 */ /* 0x004fe20000000000 */
[----:B------:R-:W-:-:S02]  /*0790*/  @!UP0 UIMAD UR5, UR8, UR5, UR7 ;  /* 0x00000005080582a4 */ /* 0x000fc4000f8e0207 */
[----:B------:R-:W-:Y:S02]  /*07a0*/  USHF.R.S32.HI UR4, URZ, 0x1f, UR11 ;  /* 0x0000001f3f047899 */ /* 0x000fe4000801140b */
[----:B------:R-:W-:Y:S02]  /*07b0*/  @!UP0 UIADD3 UR12, UR23, UR5, URZ ;  /* 0x00000005170c8290 */ /* 0x000fe4000fffe03f */
[----:B------:R-:W2:Y:S01]  /*07c0*/  @!P4 LDC.64 R26, c[0x0][0x210] ;  /* 0x00008400ff1acb82 */ /* 0x000ea20000000a00 */
[----:B------:R-:W-:Y:S01]  /*07d0*/  @!UP0 UMOV UR6, UR22 ;  /* 0x0000001600068c82 */ /* 0x000fe20008000000 */
[----:B------:R-:W-:Y:S01]  /*07e0*/  UIADD3 UR5, UR18, -0x1, URZ ;  /* 0xffffffff12057890 */ /* 0x000fe2000fffe03f */
[----:B-1----:R-:W1:Y:S01]  /*07f0*/  MUFU.RCP R8, R0 ;  /* 0x0000000000087308 */ /* 0x002e620000001000 */
[----:B------:R-:W-:Y:S02]  /*0800*/  UISETP.NE.AND UP0, UPT, UR10, -0x1, UPT ;  /* 0xffffffff0a00788c */ /* 0x000fe4000bf05270 */
[----:B------:R-:W-:-:S06]  /*0810*/  UIMAD UR23, UR5, -0x40, UR26 ;  /* 0xffffffc0051778a4 */ /* 0x000fcc000f8e021a */
[----:B------:R-:W-:-:S03]  /*0820*/  ISETP.GE.AND P6, PT, R22, UR23, PT ;  /* 0x0000001716007c0c */ /* 0x000fc6000bfc6270 */
[----:B------:R-:W-:Y:S01]  /*0830*/  @UP0 UIADD3 UR19, UR9, UR10, URZ ;  /* 0x0000000a09130290 */ /* 0x000fe2000fffe03f */
[----:B-1----:R-:W-:Y:S02]  /*0840*/  VIADD R8, R8, 0xffffffe ;  /* 0x0ffffffe08087836 */ /* 0x002fe40000000000 */
[----:B------:R-:W-:Y:S02]  /*0850*/  VIADD R0, R22, 0x40 ;  /* 0x0000004016007836 */ /* 0x000fe40000000000 */
[----:B------:R-:W1:Y:S05]  /*0860*/  F2I.FTZ.U32.TRUNC.NTZ R9, R8 ;  /* 0x0000000800097305 */ /* 0x000e6a000021f000 */
[----:B------:R-:W4:Y:S01]  /*0870*/  @!P6 S2R R24, SR_CgaCtaId ;  /* 0x000000000018e919 */ /* 0x000f220000008800 */
        /* <DEDUP_REMOVED lines=22> */
[----:B------:R-:W-:Y:S02]  /*09e0*/  @UP0 UIADD3 UR6, UR9, UR10, URZ ;  /* 0x0000000a09060290 */ /* 0x000fe4000fffe03f */
[----:B------:R-:W-:Y:S01]  /*09f0*/  UIMAD UR4, UR11, UR7, UR4 ;  /* 0x000000070b0472a4 */ /* 0x000fe2000f8e0204 */
[----:B------:R-:W-:-:S02]  /*0a00*/  IMAD.WIDE.U32 R30, R30, UR11, R6 ;  /* 0x0000000b1e1e7c25 */ /* 0x000fc4000f8e0006 */
[----:B------:R-:W5:Y:S03]  /*0a10*/  @!P0 LDC.64 R6, c[0x0][0x210] ;  /* 0x00008400ff068b82 */ /* 0x000f660000000a00 */
        /* <DEDUP_REMOVED lines=8> */
[C---:B------:R-:W-:Y:S01]  /*0aa0*/  LOP3.LUT R5, R13.reuse, UR11, RZ, 0x3c, !PT ;  /* 0x0000000b0d057c12 */ /* 0x040fe2000f8e3cff */
[C---:B------:R-:W-:Y:S01]  /*0ab0*/  @!P0 IMAD.WIDE.U32 R18, R10.reuse, R8, R28 ;  /* 0x000000080a128225 */ /* 0x040fe200078e001c */
[----:B------:R-:W-:Y:S01]  /*0ac0*/  ISETP.NE.AND P1, PT, R13, RZ, PT ;  /* 0x000000ff0d00720c */ /* 0x000fe20003f25270 */
[----:B------:R-:W-:Y:S01]  /*0ad0*/  @UP0 ULDC.64 UR12, c[0x0][0x248] ;  /* 0x00009200000c0ab9 */ /* 0x000fe20000000a00 */
[----:B------:R-:W-:Y:S01]  /*0ae0*/  ISETP.GE.AND P5, PT, R5, RZ, PT ;  /* 0x000000ff0500720c */ /* 0x000fe20003fa6270 */
[C---:B------:R-:W-:Y:S01]  /*0af0*/  @!P0 IMAD R9, R10.reuse, R9, R4 ;  /* 0x000000090a098224 */ /* 0x040fe200078e0204 */
[----:B------:R-:W-:Y:S01]  /*0b00*/  LEA R207, R25, UR4, 0x1 ;  /* 0x0000000419cf7c11 */ /* 0x000fe2000f8e08ff */
[----:B------:R-:W1:Y:S01]  /*0b10*/  @!P4 LDC.64 R4, c[0x0][0x240] ;  /* 0x00009000ff04cb82 */ /* 0x000e620000000a00 */
[----:B------:R-:W-:Y:S01]  /*0b20*/  @!P4 IMAD.MOV.U32 R15, RZ, RZ, R29 ;  /* 0x000000ffff0fc224 */ /* 0x000fe200078e001d */
[----:B------:R-:W-:Y:S01]  /*0b30*/  @UP0 ULDC.64 UR10, c[0x0][0x250] ;  /* 0x00009400000a0ab9 */ /* 0x000fe20000000a00 */
[----:B------:R-:W-:Y:S01]  /*0b40*/  @!P0 IMAD.IADD R14, R19, 0x1, R9 ;  /* 0x00000001130e8824 */ /* 0x000fe200078e0209 */
[----:B------:R-:W-:Y:S01]  /*0b50*/  @UP0 UIMAD.WIDE.U32 UR30, UR19, UR12, URZ ;  /* 0x0000000c131e02a5 */ /* 0x000fe2000f8e003f */
[----:B------:R-:W-:Y:S01]  /*0b60*/  @P2 VIADD R211, R211, 0x1 ;  /* 0x00000001d3d32836 */ /* 0x000fe20000000000 */
[----:B------:R-:W-:Y:S01]  /*0b70*/  @!P4 IADD3 R8, P2, R10, 0x20, RZ ;  /* 0x000000200a08c810 */ /* 0x000fe20007f5e0ff */
[----:B------:R-:W-:-:S02]  /*0b80*/  @UP0 UIMAD.WIDE.U32 UR28, UR6, UR10, URZ ;  /* 0x0000000a061c02a5 */ /* 0x000fc4000f8e003f */
[----:B------:R-:W-:Y:S01]  /*0b90*/  @UP0 UIMAD UR19, UR19, UR13, URZ ;  /* 0x0000000d131302a4 */ /* 0x000fe2000f8e023f */
[----:B------:R-:W-:Y:S01]  /*0ba0*/  @!P5 IMAD.MOV R211, RZ, RZ, -R211 ;  /* 0x000000ffffd3d224 */ /* 0x000fe200078e0ad3 */
[----:B-----5:R-:W-:Y:S01]  /*0bb0*/  @!P0 LEA R20, P5, R18, R6, 0x1 ;  /* 0x0000000612148211 */ /* 0x020fe200078a08ff */
[----:B------:R-:W-:Y:S01]  /*0bc0*/  @!P4 IMAD.X R9, RZ, RZ, R11, P2 ;  /* 0x000000ffff09c224 */ /* 0x000fe200010e060b */
[----:B------:R-:W-:Y:S01]  /*0bd0*/  @!P1 LOP3.LUT R211, RZ, R13, RZ, 0x33, !PT ;  /* 0x0000000dffd39212 */ /* 0x000fe200078e33ff */
[----:B------:R-:W-:Y:S01]  /*0be0*/  VIADD R6, R22, 0x60 ;  /* 0x0000006016067836 */ /* 0x000fe20000000000 */
[----:B------:R-:W-:Y:S01]  /*0bf0*/  @!P0 LEA.HI.X R21, R18, R7, R14, 0x1, P5 ;  /* 0x0000000712158211 */ /* 0x000fe200028f0c0e */
[----:B------:R-:W-:Y:S01]  /*0c00*/  @!P4 IMAD.MOV.U32 R14, RZ, RZ, R30 ;  /* 0x000000ffff0ec224 */ /* 0x000fe200078e001e */
[----:B------:R-:W-:Y:S01]  /*0c10*/  ISETP.GE.AND P5, PT, R12, UR23, PT ;  /* 0x000000170c007c0c */ /* 0x000fe2000bfa6270 */
[----:B------:R-:W3:Y:S01]  /*0c20*/  @!P4 S2R R18, SR_CgaCtaId ;  /* 0x000000000012c919 */ /* 0x000ee20000008800 */
[----:B------:R-:W-:Y:S01]  /*0c30*/  ISETP.GE.AND P2, PT, R6, UR14, PT ;  /* 0x0000000e06007c0c */ /* 0x000fe2000bf46270 */
[----:B------:R-:W-:Y:S01]  /*0c40*/  @UP0 UIMAD UR6, UR6, UR11, URZ ;  /* 0x0000000b060602a4 */ /* 0x000fe2000f8e023f */
[----:B------:R-:W-:Y:S01]  /*0c50*/  @!P6 MOV R7, 0x400 ;  /* 0x000004000007e802 */ /* 0x000fe20000000f00 */
[----:B------:R-:W-:Y:S01]  /*0c60*/  @!PT LDS RZ, [RZ] ;  /* 0x00000000fffff984 */ /* 0x000fe20000000800 */
[----:B------:R-:W-:Y:S01]  /*0c70*/  @!PT LDS RZ, [RZ] ;  /* 0x00000000fffff984 */ /* 0x000fe20000000800 */
[----:B------:R-:W-:Y:S01]  /*0c80*/  @!PT LDS RZ, [RZ] ;  /* 0x00000000fffff984 */ /* 0x000fe20000000800 */
[----:B------:R-:W-:Y:S01]  /*0c90*/  @!P0 LDGSTS.E.BYPASS.LTC128B.128 [R207], desc[UR20][R20.64] ;  /* 0x0000000014cf8fae */ /* 0x000fe2000b901d54 */
[----:B------:R-:W-:Y:S01]  /*0ca0*/  @!P4 MOV R13, 0x400 ;  /* 0x00000400000dc802 */ /* 0x000fe20000000f00 */
[-C--:B-1----:R-:W-:Y:S01]  /*0cb0*/  @!P4 IMAD R9, R9, R4.reuse, RZ ;  /* 0x000000040909c224 */ /* 0x082fe200078e02ff */
[----:B----4-:R-:W-:Y:S01]  /*0cc0*/  @!P6 LEA R24, R24, R7, 0x18 ;  /* 0x000000071818e211 */ /* 0x010fe200078ec0ff */
[C---:B------:R-:W-:Y:S01]  /*0cd0*/  @!P4 IMAD.WIDE.U32 R14, R8.reuse, R4, R14 ;  /* 0x00000004080ec225 */ /* 0x040fe200078e000e */
[----:B------:R-:W-:Y:S01]  /*0ce0*/  @!P0 LDGSTS.E.BYPASS.LTC128B.128 [R207+0x4000], desc[UR20][R20.64+0x80] ;  /* 0x0400008014cf8fae */ /* 0x000fe2000b901d54 */
[----:B------:R-:W1:Y:S01]  /*0cf0*/  @!P3 LDC.64 R6, c[0x0][0x240] ;  /* 0x00009000ff06bb82 */ /* 0x000e620000000a00 */
[----:B------:R-:W-:Y:S01]  /*0d00*/  @UP0 UIADD3 UR27, UR29, UR6, URZ ;  /* 0x000000061d1b0290 */ /* 0x000fe2000fffe03f */
[----:B------:R-:W-:Y:S01]  /*0d10*/  @!P4 IMAD R5, R8, R5, R9 ;  /* 0x000000050805c224 */ /* 0x000fe200078e0209 */
[----:B--2---:R-:W-:Y:S01]  /*0d20*/  @!P4 LEA R26, P1, R14, R26, 0x1 ;  /* 0x0000001a0e1ac211 */ /* 0x004fe200078208ff */
[----:B------:R-:W2:Y:S01]  /*0d30*/  @!P3 S2R R8, SR_CgaCtaId ;  /* 0x000000000008b919 */ /* 0x000ea20000008800 */
[----:B------:R-:W-:Y:S01]  /*0d40*/  @UP0 UIADD3 UR19, UR31, UR19, URZ ;  /* 0x000000131f130290 */ /* 0x000fe2000fffe03f */
[----:B------:R-:W-:Y:S01]  /*0d50*/  @!P4 IMAD.IADD R4, R15, 0x1, R5 ;  /* 0x000000010f04c824 */ /* 0x000fe200078e0205 */
[----:B------:R-:W-:Y:S01]  /*0d60*/  LEA.HI R5, R3, R2, RZ, 0x4 ;  /* 0x0000000203057211 */ /* 0x000fe200078f20ff */
[----:B------:R4:W-:Y:S01]  /*0d70*/  @!P0 LDGSTS.E.BYPASS.LTC128B.128 [R207+0x8000], desc[UR20][R20.64+0x100] ;  /* 0x0800010014cf8fae */ /* 0x0009e2000b901d54 */
[----:B------:R-:W-:Y:S01]  /*0d80*/  ISETP.GE.AND P0, PT, R12, UR23, PT ;  /* 0x000000170c007c0c */ /* 0x000fe2000bf06270 */
[----:B------:R-:W-:Y:S01]  /*0d90*/  @UP0 UMOV UR22, UR30 ;  /* 0x0000001e00160c82 */ /* 0x000fe20008000000 */
[----:B------:R-:W-:Y:S01]  /*0da0*/  @!P4 LEA.HI.X R27, R14, R27, R4, 0x1, P1 ;  /* 0x0000001b0e1bc211 */ /* 0x000fe200008f0c04 */
[----:B------:R-:W1:Y:S01]  /*0db0*/  @!P2 S2R R16, SR_CgaCtaId ;  /* 0x000000000010a919 */ /* 0x000e620000008800 */
[----:B------:R-:W-:-:S02]  /*0dc0*/  @!P3 IADD3 R9, P1, R10, 0x40, RZ ;  /* 0x000000400a09b810 */ /* 0x000fc40007f3e0ff */
[----:B------:R-:W-:Y:S01]  /*0dd0*/  SHF.R.S32.HI R4, RZ, 0x4, R5 ;  /* 0x00000004ff047819 */ /* 0x000fe20000011405 */
[----:B------:R-:W1:Y:S03]  /*0de0*/  @!P5 S2R R14, SR_CgaCtaId ;  /* 0x00000000000ed919 */ /* 0x000e660000008800 */
[C---:B------:R-:W-:Y:S02]  /*0df0*/  LEA.HI R205, R5.reuse, R4, RZ, 0x1 ;  /* 0x0000000405cd7211 */ /* 0x040fe400078f08ff */
[----:B------:R-:W-:Y:S02]  /*0e00*/  LOP3.LUT R5, R5, 0xfffffff0, RZ, 0xc0, !PT ;  /* 0xfffffff005057812 */ /* 0x000fe400078ec0ff */
[----:B------:R-:W-:Y:S02]  /*0e10*/  LOP3.LUT R205, R205, 0xfffffffe, RZ, 0xc0, !PT ;  /* 0xfffffffecdcd7812 */ /* 0x000fe400078ec0ff */
[----:B---3--:R-:W-:Y:S01]  /*0e20*/  @!P4 LEA R18, R18, R13, 0x18 ;  /* 0x0000000d1212c211 */ /* 0x008fe200078ec0ff */
[----:B------:R-:W-:-:S02]  /*0e30*/  IMAD.IADD R5, R2, 0x1, -R5 ;  /* 0x0000000102057824 */ /* 0x000fc400078e0a05 */
[----:B------:R-:W-:-:S03]  /*0e40*/  IMAD.IADD R205, R4, 0x1, -R205 ;  /* 0x0000000104cd7824 */ /* 0x000fc600078e0acd */
[----:B------:R-:W-:Y:S01]  /*0e50*/  SHF.R.S32.HI R4, RZ, 0x1f, R5 ;  /* 0x0000001fff047819 */ /* 0x000fe20000011405 */
[----:B----4-:R-:W-:Y:S01]  /*0e60*/  @!P3 IMAD.X R21, RZ, RZ, R11, P1 ;  /* 0x000000ffff15b224 */ /* 0x010fe200008e060b */
[----:B------:R-:W-:-:S05]  /*0e70*/  @!P2 IADD3 R20, P1, R10, 0x60, RZ ;  /* 0x000000600a14a810 */ /* 0x000fca0007f3e0ff */
[----:B------:R-:W-:Y:S01]  /*0e80*/  @!P2 IMAD.X R19, RZ, RZ, R11, P1 ;  /* 0x000000ffff13a224 */ /* 0x000fe200008e060b */
[----:B------:R-:W-:Y:S02]  /*0e90*/  PLOP3.LUT P1, PT, PT, PT, UP0, 0x80, 0x0 ;  /* 0x000000000000781c */ /* 0x000fe40003f2f008 */
[----:B------:R-:W-:-:S04]  /*0ea0*/  @!P3 MOV R11, 0x400 ;  /* 0x00000400000bb802 */ /* 0x000fc80000000f00 */
[----:B--2---:R-:W-:-:S07]  /*0eb0*/  @!P3 LEA R8, R8, R11, 0x18 ;  /* 0x0000000b0808b211 */ /* 0x004fce00078ec0ff */
[----:B-1----:R-:W-:Y:S05]  /*0ec0*/  @P1 BRA `(.L_x_42) ;  /* 0x0000000000341947 */ /* 0x002fea0003800000 */
        /* <DEDUP_REMOVED lines=13> */
.L_x_42:
        /* <DEDUP_REMOVED lines=14> */
.L_x_43:
[----:B------:R-:W-:Y:S01]  /*1080*/  IMAD R17, R23, UR12, RZ ;  /* 0x0000000c17117c24 */ /* 0x000fe2000f8e02ff */
[----:B------:R-:W-:Y:S01]  /*1090*/  @!P2 MOV R15, 0x400 ;  /* 0x00000400000fa802 */ /* 0x000fe20000000f00 */
[----:B------:R-:W-:Y:S01]  /*10a0*/  IMAD.WIDE.U32 R34, R22, UR12, R32 ;  /* 0x0000000c16227c25 */ /* 0x000fe2000f8e0020 */
[----:B------:R-:W-:Y:S01]  /*10b0*/  LOP3.LUT R12, R13, 0xfffffff8, RZ, 0xc0, !PT ;  /* 0xfffffff80d0c7812 */ /* 0x000fe200078ec0ff */
[----:B------:R-:W-:Y:S01]  /*10c0*/  ULDC.64 UR8, c[0x0][0x260] ;  /* 0x0000980000087ab9 */ /* 0x000fe20000000a00 */
[----:B------:R-:W-:Y:S01]  /*10d0*/  @!P2 LEA R16, R16, R15, 0x18 ;  /* 0x0000000f1010a211 */ /* 0x000fe200078ec0ff */
[----:B------:R-:W-:Y:S01]  /*10e0*/  IMAD R4, R22, UR13, R17 ;  /* 0x0000000d16047c24 */ /* 0x000fe2000f8e0211 */
[----:B------:R-:W-:Y:S01]  /*10f0*/  IADD3 R208, P1, R34, UR22, RZ ;  /* 0x0000001622d07c10 */ /* 0x000fe2000ff3e0ff */
[----:B------:R-:W-:Y:S01]  /*1100*/  IMAD.WIDE.U32 R32, R22, UR10, R32 ;  /* 0x0000000a16207c25 */ /* 0x000fe2000f8e0020 */
[----:B------:R-:W-:Y:S01]  /*1110*/  @!P5 MOV R11, 0x400 ;  /* 0x00000400000bd802 */ /* 0x000fe20000000f00 */
[----:B------:R-:W-:Y:S01]  /*1120*/  ULDC.64 UR6, c[0x0][0x268] ;  /* 0x00009a0000067ab9 */ /* 0x000fe20000000a00 */
[----:B------:R-:W-:Y:S01]  /*1130*/  IADD3.X R209, R35, UR19, R4, P1, !PT ;  /* 0x0000001323d17c10 */ /* 0x000fe20008ffe404 */
[----:B------:R-:W-:Y:S01]  /*1140*/  IMAD R15, R23, UR10, RZ ;  /* 0x0000000a170f7c24 */ /* 0x000fe2000f8e02ff */
[----:B------:R-:W-:Y:S01]  /*1150*/  IADD3 R136, P1, R32, UR28, RZ ;  /* 0x0000001c20887c10 */ /* 0x000fe2000ff3e0ff */
[----:B------:R-:W-:Y:S01]  /*1160*/  IMAD.IADD R12, R5, 0x1, -R12 ;  /* 0x00000001050c7824 */ /* 0x000fe200078e0a0c */
[----:B------:R-:W-:Y:S01]  /*1170*/  @!P5 LEA R14, R14, R11, 0x18 ;  /* 0x0000000b0e0ed211 */ /* 0x000fe200078ec0ff */
[----:B------:R-:W1:Y:S01]  /*1180*/  @!P2 LDC.64 R4, c[0x0][0x240] ;  /* 0x00009000ff04ab82 */ /* 0x000e620000000a00 */
[----:B------:R-:W-:Y:S01]  /*1190*/  @!P3 IMAD R17, R25, 0x2, R8 ;  /* 0x000000021911b824 */ /* 0x000fe200078e0208 */
[----:B------:R-:W-:Y:S01]  /*11a0*/  USHF.L.U64.HI UR19, UR12, 0x6, UR13 ;  /* 0x000000060c137899 */ /* 0x000fe2000801020d */
[----:B------:R-:W-:Y:S01]  /*11b0*/  IMAD R8, R22, UR11, R15 ;  /* 0x0000000b16087c24 */ /* 0x000fe2000f8e020f */
[----:B------:R-:W-:Y:S01]  /*11c0*/  USHF.L.U32 UR22, UR12, 0x6, URZ ;  /* 0x000000060c167899 */ /* 0x000fe2000800063f */
[----:B------:R-:W-:Y:S01]  /*11d0*/  @!P3 IMAD R28, R21, R6, RZ ;  /* 0x00000006151cb224 */ /* 0x000fe200078e02ff */
[----:B------:R-:W-:Y:S01]  /*11e0*/  UIMAD.WIDE.U32 UR28, UR5, UR10, URZ ;  /* 0x0000000a051c72a5 */ /* 0x000fe2000f8e003f */
[----:B------:R-:W-:Y:S01]  /*11f0*/  @!P3 IMAD.MOV.U32 R31, RZ, RZ, R29 ;  /* 0x000000ffff1fb224 */ /* 0x000fe200078e001d */
[----:B------:R-:W-:Y:S01]  /*1200*/  IADD3.X R137, R33, UR27, R8, P1, !PT ;  /* 0x0000001b21897c10 */ /* 0x000fe20008ffe408 */
[----:B------:R-:W2:Y:S01]  /*1210*/  @!P3 LDC.64 R10, c[0x0][0x210] ;  /* 0x00008400ff0abb82 */ /* 0x000ea20000000a00 */
[----:B------:R-:W-:Y:S01]  /*1220*/  SHF.R.S32.HI R8, RZ, 0x1f, R211 ;  /* 0x0000001fff087819 */ /* 0x000fe200000114d3 */
[C---:B------:R-:W-:Y:S01]  /*1230*/  @!P4 IMAD R18, R25.reuse, 0x2, R18 ;  /* 0x000000021912c824 */ /* 0x040fe200078e0212 */
[----:B------:R-:W-:Y:S01]  /*1240*/  USHF.L.U32 UR27, UR12, 0x5, URZ ;  /* 0x000000050c1b7899 */ /* 0x000fe2000800063f */
[----:B------:R-:W-:Y:S01]  /*1250*/  @!P2 IMAD R16, R25, 0x2, R16 ;  /* 0x000000021910a824 */ /* 0x000fe200078e0210 */
[----:B------:R-:W-:Y:S01]  /*1260*/  LEA.HI R3, R3, R2, RZ, 0x5 ;  /* 0x0000000203037211 */ /* 0x000fe200078f28ff */
[C---:B------:R-:W-:Y:S01]  /*1270*/  @!P6 IMAD R15, R25.reuse, 0x2, R24 ;  /* 0x00000002190fe824 */ /* 0x040fe200078e0218 */
[----:B------:R-:W-:Y:S01]  /*1280*/  @!PT LDS RZ, [RZ] ;  /* 0x00000000fffff984 */ /* 0x000fe20000000800 */
[----:B------:R-:W-:Y:S01]  /*1290*/  @!PT LDS RZ, [RZ] ;  /* 0x00000000fffff984 */ /* 0x000fe20000000800 */
[----:B------:R-:W-:Y:S01]  /*12a0*/  @!PT LDS RZ, [RZ] ;  /* 0x00000000fffff984 */ /* 0x000fe20000000800 */
[----:B------:R-:W-:Y:S01]  /*12b0*/  @!P4 LDGSTS.E.BYPASS.LTC128B.128 [R18+0x1000], desc[UR20][R26.64] ;  /* 0x010000001a12cfae */ /* 0x000fe2000b901d54 */
[----:B------:R-:W-:Y:S01]  /*12c0*/  @!P5 IMAD R14, R25, 0x2, R14 ;  /* 0x00000002190ed824 */ /* 0x000fe200078e020e */
[----:B------:R-:W-:Y:S01]  /*12d0*/  UISETP.GE.AND UP0, UPT, UR18, 0x2, UPT ;  /* 0x000000021200788c */ /* 0x000fe2000bf06270 */
[----:B------:R-:W-:Y:S01]  /*12e0*/  @!P2 IMAD.MOV.U32 R25, RZ, RZ, R29 ;  /* 0x000000ffff19a224 */ /* 0x000fe200078e001d */
[----:B------:R-:W-:Y:S01]  /*12f0*/  @!P4 LDGSTS.E.BYPASS.LTC128B.128 [R18+0x5000], desc[UR20][R26.64+0x80] ;  /* 0x050000801a12cfae */ /* 0x000fe2000b901d54 */
[----:B------:R-:W-:-:S02]  /*1300*/  @!P3 IMAD R21, R9, R7, R28 ;  /* 0x000000070915b224 */ /* 0x000fc400078e021c */
[----:B------:R-:W-:Y:S01]  /*1310*/  @!P3 IMAD.WIDE.U32 R28, R9, R6, R30 ;  /* 0x00000006091cb225 */ /* 0x000fe200078e001e */
[----:B------:R3:W-:Y:S03]  /*1320*/  @!P4 LDGSTS.E.BYPASS.LTC128B.128 [R18+0x9000], desc[UR20][R26.64+0x100] ;  /* 0x090001001a12cfae */ /* 0x0007e6000b901d54 */
[C---:B------:R-:W-:Y:S02]  /*1330*/  IMAD R6, R8.reuse, UR8, RZ ;  /* 0x0000000808067c24 */ /* 0x040fe4000f8e02ff */
[----:B------:R-:W-:Y:S02]  /*1340*/  IMAD R8, R8, UR6, RZ ;  /* 0x0000000608087c24 */ /* 0x000fe4000f8e02ff */
[C---:B------:R-:W-:Y:S01]  /*1350*/  IMAD R213, R211.reuse, UR9, R6 ;  /* 0x00000009d3d57c24 */ /* 0x040fe2000f8e0206 */
[----:B------:R-:W-:Y:S01]  /*1360*/  USHF.L.U64.HI UR9, UR12, 0x5, UR13 ;  /* 0x000000050c097899 */ /* 0x000fe2000801020d */
[----:B------:R-:W4:Y:S01]  /*1370*/  @!P2 LDC.64 R6, c[0x0][0x210] ;  /* 0x00008400ff06ab82 */ /* 0x000f220000000a00 */
[----:B------:R-:W-:Y:S01]  /*1380*/  IMAD.WIDE.U32 R208, R211, UR8, R208 ;  /* 0x00000008d3d07c25 */ /* 0x000fe2000f8e00d0 */
[----:B--2---:R-:W-:Y:S01]  /*1390*/  @!P3 LEA R10, P1, R28, R10, 0x1 ;  /* 0x0000000a1c0ab211 */ /* 0x004fe200078208ff */
[----:B------:R-:W-:-:S02]  /*13a0*/  ULDC UR8, c[0x0][0x39c] ;  /* 0x0000e70000087ab9 */ /* 0x000fc40000000800 */
        /* <DEDUP_REMOVED lines=25> */
[C---:B--2---:R-:W-:Y:S01]  /*1540*/  @!P6 LEA R18, P4, R26.reuse, R8, 0x1 ;  /* 0x000000081a12e211 */ /* 0x044fe200078808ff */
[----:B------:R-:W-:Y:S01]  /*1550*/  @!P3 LDGSTS.E.BYPASS.LTC128B.128 [R17+0x6000], desc[UR20][R10.64+0x80] ;  /* 0x060000800a11bfae */ /* 0x000fe2000b901d54 */
[C---:B------:R-:W-:Y:S01]  /*1560*/  @!P5 IADD3 R7, P1, R26.reuse, UR27, RZ ;  /* 0x0000001b1a07dc10 */ /* 0x040fe2000ff3e0ff */
[----:B------:R-:W-:Y:S01]  /*1570*/  IMAD.IADD R211, R137, 0x1, R211 ;  /* 0x0000000189d37824 */ /* 0x000fe200078e02d3 */
[----:B------:R-:W-:Y:S01]  /*1580*/  @!P6 LEA.HI.X R19, R26, R9, R6, 0x1, P4 ;  /* 0x000000091a13e211 */ /* 0x000fe200020f0c06 */
[----:B------:R2:W-:Y:S01]  /*1590*/  @!P3 LDGSTS.E.BYPASS.LTC128B.128 [R17+0xa000], desc[UR20][R10.64+0x100] ;  /* 0x0a0001000a11bfae */ /* 0x0005e2000b901d54 */
[----:B------:R-:W-:Y:S01]  /*15a0*/  @!P5 IADD3.X R6, R6, UR9, RZ, P1, !PT ;  /* 0x000000090606dc10 */ /* 0x000fe20008ffe4ff */
[----:B------:R-:W3:Y:S01]  /*15b0*/  @!P0 LDC.64 R8, c[0x0][0x220] ;  /* 0x00008800ff088b82 */ /* 0x000ee20000000a00 */
[C---:B-1----:R-:W-:Y:S01]  /*15c0*/  @!P5 LEA R24, P1, R7.reuse, R4, 0x1 ;  /* 0x000000040718d211 */ /* 0x042fe200078208ff */
[----:B------:R-:W-:Y:S01]  /*15d0*/  @!P2 LDGSTS.E.BYPASS.LTC128B.128 [R16+0x3000], desc[UR20][R20.64] ;  /* 0x030000001410afae */ /* 0x000fe2000b901d54 */
[C---:B------:R-:W-:Y:S01]  /*15e0*/  ISETP.GE.AND P3, PT, R22.reuse, UR23, PT ;  /* 0x0000001716007c0c */ /* 0x040fe2000bf66270 */
[----:B------:R-:W-:Y:S01]  /*15f0*/  IMAD.SHL.U32 R22, R22, 0x8, RZ ;  /* 0x0000000816167824 */ /* 0x000fe200078e00ff */
[----:B------:R-:W-:Y:S01]  /*1600*/  @!P5 LEA.HI.X R25, R7, R5, R6, 0x1, P1 ;  /* 0x000000050719d211 */ /* 0x000fe200008f0c06 */
[----:B------:R-:W-:Y:S01]  /*1610*/  @!P2 LDGSTS.E.BYPASS.LTC128B.128 [R16+0x7000], desc[UR20][R20.64+0x80] ;  /* 0x070000801410afae */ /* 0x000fe2000b901d54 */
[----:B------:R-:W-:Y:S01]  /*1620*/  IMAD.SHL.U32 R5, R0, 0x40, RZ ;  /* 0x0000004000057824 */ /* 0x000fe200078e00ff */
[----:B------:R-:W-:Y:S01]  /*1630*/  USHF.L.U32 UR6, UR11, 0x5, URZ ;  /* 0x000000050b067899 */ /* 0x000fe2000800063f */
[----:B------:R-:W-:Y:S01]  /*1640*/  IMAD.SHL.U32 R4, R12, 0x40, RZ ;  /* 0x000000400c047824 */ /* 0x000fe200078e00ff */
[----:B------:R-:W-:Y:S01]  /*1650*/  @!P2 LDGSTS.E.BYPASS.LTC128B.128 [R16+0xb000], desc[UR20][R20.64+0x100] ;  /* 0x0b0001001410afae */ /* 0x000fe2000b901d54 */
[----:B------:R-:W-:Y:S01]  /*1660*/  IMAD.SHL.U32 R93, R13, 0x40, RZ ;  /* 0x000000400d5d7824 */ /* 0x000fe200078e00ff */
[----:B------:R-:W-:Y:S01]  /*1670*/  LOP3.LUT R5, R5, 0x1c0, RZ, 0xc0, !PT ;  /* 0x000001c005057812 */ /* 0x000fe200078ec0ff */
[----:B------:R-:W-:Y:S01]  /*1680*/  IMAD.SHL.U32 R133, R2, 0x2, RZ ;  /* 0x0000000202857824 */ /* 0x000fe200078e00ff */
[----:B------:R-:W-:Y:S01]  /*1690*/  @!P6 LDGSTS.E.BYPASS.LTC128B.128 [R15+0xc000], desc[UR20][R18.64] ;  /* 0x0c000000120fefae */ /* 0x000fe2000b901d54 */
[----:B------:R-:W-:Y:S01]  /*16a0*/  LOP3.LUT R4, R4, 0x1c0, RZ, 0xc0, !PT ;  /* 0x000001c004047812 */ /* 0x000fe200078ec0ff */
[----:B------:R-:W1:Y:S01]  /*16b0*/  @!P3 LDC.64 R6, c[0x0][0x220] ;  /* 0x00008800ff06bb82 */ /* 0x000e620000000a00 */
[----:B------:R-:W-:Y:S01]  /*16c0*/  LOP3.LUT R93, R93, 0xfffffe00, RZ, 0xc0, !PT ;  /* 0xfffffe005d5d7812 */ /* 0x000fe200078ec0ff */
[----:B------:R-:W-:Y:S01]  /*16d0*/  @!P6 LDGSTS.E.BYPASS.LTC128B.128 [R15+0xe000], desc[UR20][R18.64+0x80] ;  /* 0x0e000080120fefae */ /* 0x000fe2000b901d54 */
[----:B------:R-:W-:Y:S01]  /*16e0*/  IMAD.U32 R13, RZ, RZ, UR6 ;  /* 0x00000006ff0d7e24 */ /* 0x000fe2000f8e00ff */
[----:B------:R-:W-:-:S02]  /*16f0*/  LOP3.LUT R133, R133, 0x6, RZ, 0xc0, !PT ;  /* 0x0000000685857812 */ /* 0x000fc400078ec0ff */
[----:B------:R4:W-:Y:S01]  /*1700*/  @!P6 LDGSTS.E.BYPASS.LTC128B.128 [R15+0x10000], desc[UR20][R18.64+0x100] ;  /* 0x10000100120fefae */ /* 0x0009e2000b901d54 */
[----:B--2---:R-:W-:-:S03]  /*1710*/  IMAD.U32 R10, RZ, RZ, UR28 ;  /* 0x0000001cff0a7e24 */ /* 0x004fc6000f8e00ff */
[----:B------:R-:W-:Y:S01]  /*1720*/  @!P5 LDGSTS.E.BYPASS.LTC128B.128 [R14+0xd000], desc[UR20][R24.64] ;  /* 0x0d000000180edfae */ /* 0x000fe2000b901d54 */
[----:B------:R-:W-:Y:S01]  /*1730*/  LOP3.LUT R17, R5, 0x8, R22, 0xf8, !PT ;  /* 0x0000000805117812 */ /* 0x000fe200078ef816 */
[----:B------:R-:W-:Y:S01]  /*1740*/  IMAD.U32 R11, RZ, RZ, UR29 ;  /* 0x0000001dff0b7e24 */ /* 0x000fe2000f8e00ff */
[----:B------:R-:W-:Y:S01]  /*1750*/  UIMAD.WIDE.U32 UR28, UR10, 0x20, URZ ;  /* 0x000000200a1c78a5 */ /* 0x000fe2000f8e003f */
[----:B------:R-:W-:Y:S01]  /*1760*/  @!P5 LDGSTS.E.BYPASS.LTC128B.128 [R14+0xf000], desc[UR20][R24.64+0x80] ;  /* 0x0f000080180edfae */ /* 0x000fe2000b901d54 */
[----:B------:R-:W-:-:S03]  /*1770*/  IMAD.U32 R11, RZ, RZ, UR7 ;  /* 0x00000007ff0b7e24 */ /* 0x000fc6000f8e00ff */
[----:B------:R2:W-:Y:S04]  /*1780*/  @!P5 LDGSTS.E.BYPASS.LTC128B.128 [R14+0x11000], desc[UR20][R24.64+0x100] ;  /* 0x11000100180edfae */ /* 0x0005e8000b901d54 */
[----:B------:R-:W0:Y:S01]  /*1790*/  LDGDEPBAR ;  /* 0x00000000000079af */ /* 0x000e220000000000 */
[----:B----4-:R-:W-:-:S05]  /*17a0*/  IMAD.SHL.U32 R15, R205, 0x8, RZ ;  /* 0x00000008cd0f7824 */ /* 0x010fca00078e00ff */
[----:B------:R-:W-:Y:S02]  /*17b0*/  LOP3.LUT R15, R4, 0x8, R15, 0xf8, !PT ;  /* 0x00000008040f7812 */ /* 0x000fe400078ef80f */
[----:B------:R-:W-:-:S04]  /*17c0*/  SHF.R.U32.HI R4, RZ, 0x3, R4 ;  /* 0x00000003ff047819 */ /* 0x000fc80000011604 */
[----:B------:R-:W-:Y:S01]  /*17d0*/  LOP3.LUT R4, R15, R4, RZ, 0x3c, !PT ;  /* 0x000000040f047212 */ /* 0x000fe200078e3cff */
[----:B------:R-:W-:-:S04]  /*17e0*/  DEPBAR.LE SB0, 0x0 ;  /* 0x000080000000791a */ /* 0x000fc80000000000 */
[----:B------:R-:W-:Y:S01]  /*17f0*/  BAR.SYNC.DEFER_BLOCKING 0x0 ;  /* 0x0000000000007b1d */ /* 0x000fe20000010000 */
[----:B--2---:R-:W-:Y:S02]  /*1800*/  SHF.R.U32.HI R14, RZ, 0x3, R5 ;  /* 0x00000003ff0e7819 */ /* 0x004fe40000011605 */
[C---:B------:R-:W-:Y:S02]  /*1810*/  LEA R5, P1, R10.reuse, R136, 0x6 ;  /* 0x000000880a057211 */ /* 0x040fe400078230ff */
[----:B------:R-:W-:Y:S02]  /*1820*/  LOP3.LUT R14, R17, R14, RZ, 0x3c, !PT ;  /* 0x0000000e110e7212 */ /* 0x000fe400078e3cff */
[----:B-1----:R-:W-:Y:S02]  /*1830*/  @!P3 LEA R18, P2, R5, R6, 0x1 ;  /* 0x000000060512b211 */ /* 0x002fe400078408ff */
[----:B------:R-:W-:Y:S01]  /*1840*/  LEA.HI.X R10, R10, R211, R11, 0x6, P1 ;  /* 0x000000d30a0a7211 */ /* 0x000fe200008f340b */
[----:B------:R-:W-:Y:S01]  /*1850*/  IMAD R205, R205, 0x200, R14 ;  /* 0x00000200cdcd7824 */ /* 0x000fe200078e020e */
[----:B------:R-:W-:-:S02]  /*1860*/  SHF.R.S32.HI R6, RZ, 0x5, R3 ;  /* 0x00000005ff067819 */ /* 0x000fc40000011403 */
[C---:B------:R-:W-:Y:S02]  /*1870*/  @!P0 IADD3 R11, P1, R5.reuse, UR28, RZ ;  /* 0x0000001c050b8c10 */ /* 0x040fe4000ff3e0ff */
[----:B------:R-:W-:Y:S01]  /*1880*/  @!P3 LEA.HI.X R19, R5, R7, R10, 0x1, P2 ;  /* 0x000000070513b211 */ /* 0x000fe200010f0c0a */
[----:B------:R-:W-:Y:S01]  /*1890*/  IMAD R5, R6, 0x400, R93 ;  /* 0x0000040006057824 */ /* 0x000fe200078e025d */
[----:B------:R-:W-:Y:S01]  /*18a0*/  @!P0 IADD3.X R16, R10, UR29, R13, P1, !PT ;  /* 0x0000001d0a108c10 */ /* 0x000fe20008ffe40d */
[----:B------:R-:W-:Y:S01]  /*18b0*/  IMAD.MOV.U32 R7, RZ, RZ, 0x10 ;  /* 0x00000010ff077424 */ /* 0x000fe200078e00ff */
[----:B---3--:R-:W-:Y:S01]  /*18c0*/  @!P0 LEA R8, P4, R11, R8, 0x1 ;  /* 0x000000080b088211 */ /* 0x008fe200078808ff */
[----:B------:R-:W-:Y:S01]  /*18d0*/  IMAD.IADD R206, R4, 0x1, R5 ;  /* 0x0000000104ce7824 */ /* 0x000fe200078e0205 */
[----:B------:R-:W-:Y:S01]  /*18e0*/  LEA R205, R205, UR4, 0x1 ;  /* 0x00000004cdcd7c11 */ /* 0x000fe2000f8e08ff */
[----:B------:R-:W-:Y:S01]  /*18f0*/  IMAD.MOV.U32 R5, RZ, RZ, 0x20 ;  /* 0x00000020ff057424 */ /* 0x000fe200078e00ff */
[----:B------:R-:W-:Y:S01]  /*1900*/  @!P0 LEA.HI.X R9, R11, R9, R16, 0x1, P4 ;  /* 0x000000090b098211 */ /* 0x000fe200020f0c10 */
[----:B------:R-:W-:Y:S01]  /*1910*/  @P3 STS.128 [R207+0x12000], RZ ;  /* 0x012000ffcf003388 */ /* 0x000fe20000000c00 */
[----:B------:R-:W-:Y:S01]  /*1920*/  LEA R206, R206, UR4, 0x1 ;  /* 0x00000004cece7c11 */ /* 0x000fe2000f8e08ff */
[----:B------:R-:W-:Y:S01]  /*1930*/  VIADD R203, R205, 0xc020 ;  /* 0x0000c020cdcb7836 */ /* 0x000fe20000000000 */
[----:B------:R-:W-:Y:S01]  /*1940*/  R2P PR, R12, 0x6 ;  /* 0x000000060c007804 */ /* 0x000fe20000000000 */
[----:B------:R-:W-:Y:S01]  /*1950*/  @P3 STS.128 [R207+0x14000], RZ ;  /* 0x014000ffcf003388 */ /* 0x000fe20000000c00 */
[----:B------:R-:W-:-:S03]  /*1960*/  LEA R6, R6, UR25, 0x4 ;  /* 0x0000001906067c11 */ /* 0x000fc6000f8e20ff */
[----:B------:R-:W-:Y:S01]  /*1970*/  @P3 STS.128 [R207+0x16000], RZ ;  /* 0x016000ffcf003388 */ /* 0x000fe20000000c00 */
[----:B------:R-:W-:Y:S02]  /*1980*/  SEL R7, R7, 0xfffffff0, !P1 ;  /* 0xfffffff007077807 */ /* 0x000fe40004800000 */
[----:B------:R-:W-:Y:S01]  /*1990*/  SEL R5, R5, 0xffffffe0, !P2 ;  /* 0xffffffe005057807 */ /* 0x000fe20005000000 */
[----:B------:R-:W-:Y:S01]  /*19a0*/  @!PT LDS RZ, [RZ] ;  /* 0x00000000fffff984 */ /* 0x000fe20000000800 */
[----:B------:R-:W-:Y:S01]  /*19b0*/  @!PT LDS RZ, [RZ] ;  /* 0x00000000fffff984 */ /* 0x000fe20000000800 */
[----:B------:R-:W-:Y:S01]  /*19c0*/  @!PT LDS RZ, [RZ] ;  /* 0x00000000fffff984 */ /* 0x000fe20000000800 */
[----:B------:R-:W-:Y:S01]  /*19d0*/  @!P3 LDGSTS.E.BYPASS.LTC128B.128 [R207+0x12000], desc[UR20][R18.64] ;  /* 0x1200000012cfbfae */ /* 0x000fe2000b901d54 */
[----:B------:R-:W-:Y:S01]  /*19e0*/  R2P PR, R0, 0x6 ;  /* 0x0000000600007804 */ /* 0x000fe20000000000 */
[----:B------:R-:W-:Y:S02]  /*19f0*/  VIADD R0, R205, 0xc000 ;  /* 0x0000c000cd007836 */ /* 0x000fe40000000000 */
[----:B------:R-:W-:Y:S01]  /*1a00*/  @!P3 LDGSTS.E.BYPASS.LTC128B.128 [R207+0x14000], desc[UR20][R18.64+0x80] ;  /* 0x1400008012cfbfae */ /* 0x000fe2000b901d54 */
[--C-:B------:R-:W-:Y:S02]  /*1a10*/  IMAD R204, R7, 0x2, R206.reuse ;  /* 0x0000000207cc7824 */ /* 0x100fe400078e02ce */
[C---:B------:R-:W-:Y:S01]  /*1a20*/  IMAD R202, R5.reuse, 0x2, R206 ;  /* 0x0000000205ca7824 */ /* 0x040fe200078e02ce */
[----:B------:R1:W-:Y:S01]  /*1a30*/  @!P3 LDGSTS.E.BYPASS.LTC128B.128 [R207+0x16000], desc[UR20][R18.64+0x100] ;  /* 0x1600010012cfbfae */ /* 0x0003e2000b901d54 */
[----:B------:R-:W-:-:S03]  /*1a40*/  IMAD R201, R5, 0x2, R204 ;  /* 0x0000000205c97824 */ /* 0x000fc600078e02cc */
[----:B------:R-:W-:Y:S02]  /*1a50*/  @P0 STS.128 [R207+0x13000], RZ ;  /* 0x013000ffcf000388 */ /* 0x000fe40000000c00 */
[----:B------:R-:W-:Y:S02]  /*1a60*/  @P1 VIADD R203, R0, 0xffffffe0 ;  /* 0xffffffe000cb1836 */ /* 0x000fe40000000000 */
[----:B------:R-:W-:Y:S01]  /*1a70*/  @P0 STS.128 [R207+0x15000], RZ ;  /* 0x015000ffcf000388 */ /* 0x000fe20000000c00 */
[----:B------:R-:W-:-:S03]  /*1a80*/  IMAD.MOV.U32 R0, RZ, RZ, 0x40 ;  /* 0x00000040ff007424 */ /* 0x000fc600078e00ff */
[----:B------:R-:W-:Y:S02]  /*1a90*/  @P0 STS.128 [R207+0x17000], RZ ;  /* 0x017000ffcf000388 */ /* 0x000fe40000000c00 */
[----:B------:R-:W-:Y:S02]  /*1aa0*/  SEL R0, R0, 0xffffffc0, !P2 ;  /* 0xffffffc000007807 */ /* 0x000fe40005000000 */
[----:B------:R-:W-:Y:S01]  /*1ab0*/  @!PT LDS RZ, [RZ] ;  /* 0x00000000fffff984 */ /* 0x000fe20000000800 */
[----:B------:R-:W-:Y:S01]  /*1ac0*/  @!PT LDS RZ, [RZ] ;  /* 0x00000000fffff984 */ /* 0x000fe20000000800 */
[----:B------:R-:W-:Y:S01]  /*1ad0*/  @!PT LDS RZ, [RZ] ;  /* 0x00000000fffff984 */ /* 0x000fe20000000800 */
[----:B------:R-:W-:Y:S03]  /*1ae0*/  @!P0 LDGSTS.E.BYPASS.LTC128B.128 [R207+0x13000], desc[UR20][R8.64] ;  /* 0x1300000008cf8fae */ /* 0x000fe6000b901d54 */
[----:B------:R-:W-:Y:S01]  /*1af0*/  IMAD.IADD R199, R205, 0x1, R0 ;  /* 0x00000001cdc77824 */ /* 0x000fe200078e0200 */
[----:B------:R-:W-:Y:S01]  /*1b00*/  @!P0 LDGSTS.E.BYPASS.LTC128B.128 [R207+0x15000], desc[UR20][R8.64+0x80] ;  /* 0x1500008008cf8fae */ /* 0x000fe2000b901d54 */
[----:B------:R-:W-:-:S03]  /*1b10*/  IMAD.IADD R192, R0, 0x1, R203 ;  /* 0x0000000100c07824 */ /* 0x000fc600078e02cb */
[----:B------:R2:W-:Y:S04]  /*1b20*/  @!P0 LDGSTS.E.BYPASS.LTC128B.128 [R207+0x17000], desc[UR20][R8.64+0x100] ;  /* 0x1700010008cf8fae */ /* 0x0005e8000b901d54 */
[----:B------:R-:W-:Y:S04]  /*1b30*/  LDSM.16.M88.4 R20, [R206] ;  /* 0x00000000ce14783b */ /* 0x000fe80000000200 */
[----:B------:R-:W3:Y:S04]  /*1b40*/  LDSM.16.M88.4 R32, [R205+0xc000] ;  /* 0x00c00000cd20783b */ /* 0x000ee80000000200 */
[----:B------:R-:W4:Y:S04]  /*1b50*/  LDSM.16.M88.4 R40, [R205+0xc800] ;  /* 0x00c80000cd28783b */ /* 0x000f280000000200 */
[----:B------:R-:W-:Y:S04]  /*1b60*/  LDSM.16.M88.4 R52, [R204] ;  /* 0x00000000cc34783b */ /* 0x000fe80000000200 */
[----:B-1----:R-:W1:Y:S04]  /*1b70*/  LDSM.16.M88.4 R16, [R203] ;  /* 0x00000000cb10783b */ /* 0x002e680000000200 */
[----:B------:R-:W5:Y:S04]  /*1b80*/  LDSM.16.M88.4 R60, [R205+0xd000] ;  /* 0x00d00000cd3c783b */ /* 0x000f680000000200 */
[----:B------:R-:W5:Y:S04]  /*1b90*/  LDSM.16.M88.4 R12, [R203+0x800] ;  /* 0x00080000cb0c783b */ /* 0x000f680000000200 */
[----:B------:R-:W5:Y:S04]  /*1ba0*/  LDSM.16.M88.4 R36, [R205+0xd800] ;  /* 0x00d80000cd24783b */ /* 0x000f680000000200 */
[----:B------:R-:W-:Y:S04]  /*1bb0*/  LDSM.16.M88.4 R76, [R202] ;  /* 0x00000000ca4c783b */ /* 0x000fe80000000200 */
[----:B--2---:R-:W2:Y:S04]  /*1bc0*/  LDSM.16.M88.4 R8, [R199+0xc000] ;  /* 0x00c00000c708783b */ /* 0x004ea80000000200 */
[----:B------:R-:W2:Y:S01]  /*1bd0*/  LDSM.16.M88.4 R80, [R203+0x1000] ;  /* 0x00100000cb50783b */ /* 0x000ea20000000200 */
[C---:B---3--:R-:W-:Y:S03]  /*1be0*/  HMMA.16816.F32.BF16 R24, R20.reuse, R32, RZ ;  /* 0x000000201418723c */ /* 0x048fe600000418ff */
[----:B------:R-:W3:Y:S04]  /*1bf0*/  LDSM.16.M88.4 R28, [R199+0xc800] ;  /* 0x00c80000c71c783b */ /* 0x000ee80000000200 */
[----:B------:R-:W3:Y:S01]  /*1c00*/  LDSM.16.M88.4 R68, [R203+0x1800] ;  /* 0x00180000cb44783b */ /* 0x000ee20000000200 */
[C---:B----4-:R-:W-:Y:S03]  /*1c10*/  HMMA.16816.F32.BF16 R44, R20.reuse, R40, RZ ;  /* 0x00000028142c723c */ /* 0x050fe600000418ff */
[----:B------:R-:W-:Y:S03]  /*1c20*/  LDSM.16.M88.4 R72, [R201] ;  /* 0x00000000c948783b */ /* 0x000fe60000000200 */
[C---:B------:R-:W-:Y:S01]  /*1c30*/  HMMA.16816.F32.BF16 R32, R20.reuse, R34, RZ ;  /* 0x000000221420723c */ /* 0x040fe200000418ff */
[----:B------:R-:W-:Y:S04]  /*1c40*/  LDSM.16.M88.4 R48, [R199+0xd000] ;  /* 0x00d00000c730783b */ /* 0x000fe80000000200 */
[----:B------:R-:W-:Y:S01]  /*1c50*/  LDSM.16.M88.4 R88, [R205+0xe000] ;  /* 0x00e00000cd58783b */ /* 0x000fe20000000200 */
[----:B------:R-:W-:Y:S03]  /*1c60*/  HMMA.16816.F32.BF16 R40, R20, R42, RZ ;  /* 0x0000002a1428723c */ /* 0x000fe600000418ff */
[----:B------:R-:W-:Y:S03]  /*1c70*/  LDSM.16.M88.4 R84, [R192+0x1800] ;  /* 0x00180000c054783b */ /* 0x000fe60000000200 */
[----:B-1----:R-:W-:Y:S01]  /*1c80*/  HMMA.16816.F32.BF16 R24, R52, R16, R24 ;  /* 0x000000103418723c */ /* 0x002fe20000041818 */
[----:B------:R-:W0:Y:S05]  /*1c90*/  LDGDEPBAR ;  /* 0x00000000000079af */ /* 0x000e2a0000000000 */
[C---:B-----5:R-:W-:Y:S06]  /*1ca0*/  HMMA.16816.F32.BF16 R64, R20.reuse, R60, RZ ;  /* 0x0000003c1440723c */ /* 0x060fec00000418ff */
[----:B------:R-:W-:Y:S06]  /*1cb0*/  HMMA.16816.F32.BF16 R60, R20, R62, RZ ;  /* 0x0000003e143c723c */ /* 0x000fec00000418ff */
[C---:B------:R-:W-:Y:S01]  /*1cc0*/  HMMA.16816.F32.BF16 R32, R52.reuse, R18, R32 ;  /* 0x000000123420723c */ /* 0x040fe20000041820 */
[----:B------:R-:W1:Y:S05]  /*1cd0*/  LDSM.16.M88.4 R16, [R192] ;  /* 0x00000000c010783b */ /* 0x000e6a0000000200 */
[C---:B------:R-:W-:Y:S06]  /*1ce0*/  HMMA.16816.F32.BF16 R44, R52.reuse, R12, R44 ;  /* 0x0000000c342c723c */ /* 0x040fec000004182c */
[----:B------:R-:W-:Y:S01]  /*1cf0*/  HMMA.16816.F32.BF16 R40, R52, R14, R40 ;  /* 0x0000000e3428723c */ /* 0x000fe20000041828 */
[----:B------:R-:W-:Y:S05]  /*1d00*/  LDSM.16.M88.4 R12, [R192+0x800] ;  /* 0x00080000c00c783b */ /* 0x000fea0000000200 */
[C---:B------:R-:W-:Y:S06]  /*1d10*/  HMMA.16816.F32.BF16 R56, R20.reuse, R36, RZ ;  /* 0x000000241438723c */ /* 0x040fec00000418ff */
[----:B------:R-:W-:Y:S01]  /*1d20*/  HMMA.16816.F32.BF16 R20, R20, R38, RZ ;  /* 0x000000261414723c */ /* 0x000fe200000418ff */
[----:B------:R-:W4:Y:S05]  /*1d30*/  LDSM.16.M88.4 R36, [R199+0xd800] ;  /* 0x00d80000c724783b */ /* 0x000f2a0000000200 */
[----:B--2---:R-:W-:Y:S06]  /*1d40*/  HMMA.16816.F32.BF16 R24, R76, R8, R24 ;  /* 0x000000084c18723c */ /* 0x004fec0000041818 */
[C---:B------:R-:W-:Y:S06]  /*1d50*/  HMMA.16816.F32.BF16 R64, R52.reuse, R80, R64 ;  /* 0x000000503440723c */ /* 0x040fec0000041840 */
[----:B------:R-:W-:Y:S01]  /*1d60*/  HMMA.16816.F32.BF16 R60, R52, R82, R60 ;  /* 0x00000052343c723c */ /* 0x000fe2000004183c */
[----:B------:R-:W-:Y:S05]  /*1d70*/  LDSM.16.M88.4 R80, [R202+0x4000] ;  /* 0x00400000ca50783b */ /* 0x000fea0000000200 */
[C---:B------:R-:W-:Y:S01]  /*1d80*/  HMMA.16816.F32.BF16 R32, R76.reuse, R10, R32 ;  /* 0x0000000a4c20723c */ /* 0x040fe20000041820 */
[----:B------:R-:W-:Y:S05]  /*1d90*/  LDSM.16.M88.4 R8, [R192+0x1000] ;  /* 0x00100000c008783b */ /* 0x000fea0000000200 */
[C---:B---3--:R-:W-:Y:S06]  /*1da0*/  HMMA.16816.F32.BF16 R44, R76.reuse, R28, R44 ;  /* 0x0000001c4c2c723c */ /* 0x048fec000004182c */
[----:B------:R-:W-:Y:S01]  /*1db0*/  HMMA.16816.F32.BF16 R40, R76, R30, R40 ;  /* 0x0000001e4c28723c */ /* 0x000fe20000041828 */
[----:B------:R-:W2:Y:S05]  /*1dc0*/  LDSM.16.M88.4 R28, [R206+0x4000] ;  /* 0x00400000ce1c783b */ /* 0x000eaa0000000200 */
[C---:B------:R-:W-:Y:S06]  /*1dd0*/  HMMA.16816.F32.BF16 R56, R52.reuse, R68, R56 ;  /* 0x000000443438723c */ /* 0x040fec0000041838 */
[----:B------:R-:W-:Y:S01]  /*1de0*/  HMMA.16816.F32.BF16 R20, R52, R70, R20 ;  /* 0x000000463414723c */ /* 0x000fe20000041814 */
[----:B------:R-:W-:Y:S04]  /*1df0*/  LDSM.16.M88.4 R68, [R203+0x2000] ;  /* 0x00200000cb44783b */ /* 0x000fe80000000200 */
[----:B------:R-:W-:Y:S01]  /*1e00*/  LDSM.16.M88.4 R52, [R205+0xf800] ;  /* 0x00f80000cd34783b */ /* 0x000fe20000000200 */
[----:B-1----:R-:W-:Y:S06]  /*1e10*/  HMMA.16816.F32.BF16 R24, R72, R16, R24 ;  /* 0x000000104818723c */ /* 0x002fec0000041818 */
[C---:B------:R-:W-:Y:S06]  /*1e20*/  HMMA.16816.F32.BF16 R64, R76.reuse, R48, R64 ;  /* 0x000000304c40723c */ /* 0x040fec0000041840 */
[----:B------:R-:W-:Y:S01]  /*1e30*/  HMMA.16816.F32.BF16 R60, R76, R50, R60 ;  /* 0x000000324c3c723c */ /* 0x000fe2000004183c */
[----:B------:R-:W-:Y:S05]  /*1e40*/  LDSM.16.M88.4 R48, [R205+0xe800] ;  /* 0x00e80000cd30783b */ /* 0x000fea0000000200 */
[----:B------:R-:W-:Y:S01]  /*1e50*/  HMMA.16816.F32.BF16 R32, R72, R18, R32 ;  /* 0x000000124820723c */ /* 0x000fe20000041820 */
[----:B------:R-:W1:Y:S05]  /*1e60*/  LDSM.16.M88.4 R16, [R204+0x4000] ;  /* 0x00400000cc10783b */ /* 0x000e6a0000000200 */
[C---:B----4-:R-:W-:Y:S06]  /*1e70*/  HMMA.16816.F32.BF16 R56, R76.reuse, R36, R56 ;  /* 0x000000244c38723c */ /* 0x050fec0000041838 */
[----:B------:R-:W-:Y:S01]  /*1e80*/  HMMA.16816.F32.BF16 R76, R76, R38, R20 ;  /* 0x000000264c4c723c */ /* 0x000fe20000041814 */
[----:B------:R-:W3:Y:S04]  /*1e90*/  LDSM.16.M88.4 R36, [R205+0xf000] ;  /* 0x00f00000cd24783b */ /* 0x000ee80000000200 */
[----:B------:R-:W-:Y:S01]  /*1ea0*/  LDSM.16.M88.4 R20, [R203+0x3000] ;  /* 0x00300000cb14783b */ /* 0x000fe20000000200 */
[----:B--2---:R-:W-:Y:S06]  /*1eb0*/  HMMA.16816.F32.BF16 R24, R28, R88, R24 ;  /* 0x000000581c18723c */ /* 0x004fec0000041818 */
[C---:B------:R-:W-:Y:S06]  /*1ec0*/  HMMA.16816.F32.BF16 R64, R72.reuse, R8, R64 ;  /* 0x000000084840723c */ /* 0x040fec0000041840 */
[C---:B------:R-:W-:Y:S01]  /*1ed0*/  HMMA.16816.F32.BF16 R60, R72.reuse, R10, R60 ;  /* 0x0000000a483c723c */ /* 0x040fe2000004183c */
[----:B------:R-:W2:Y:S05]  /*1ee0*/  LDSM.16.M88.4 R8, [R199+0xe000] ;  /* 0x00e00000c708783b */ /* 0x000eaa0000000200 */
[C---:B------:R-:W-:Y:S06]  /*1ef0*/  HMMA.16816.F32.BF16 R44, R72.reuse, R12, R44 ;  /* 0x0000000c482c723c */ /* 0x040fec000004182c */
[----:B------:R-:W-:Y:S01]  /*1f00*/  HMMA.16816.F32.BF16 R40, R72, R14, R40 ;  /* 0x0000000e4828723c */ /* 0x000fe20000041828 */
[----:B------:R-:W4:Y:S05]  /*1f10*/  LDSM.16.M88.4 R12, [R203+0x2800] ;  /* 0x00280000cb0c783b */ /* 0x000f2a0000000200 */
[----:B------:R-:W-:Y:S01]  /*1f20*/  HMMA.16816.F32.BF16 R32, R28, R90, R32 ;  /* 0x0000005a1c20723c */ /* 0x000fe20000041820 */
[----:B------:R-:W-:Y:S05]  /*1f30*/  LDSM.16.M88.4 R88, [R199+0xf800] ;  /* 0x00f80000c758783b */ /* 0x000fea0000000200 */
[----:B-1----:R-:W-:Y:S06]  /*1f40*/  HMMA.16816.F32.BF16 R24, R16, R68, R24 ;  /* 0x000000441018723c */ /* 0x002fec0000041818 */
[C---:B------:R-:W-:Y:S06]  /*1f50*/  HMMA.16816.F32.BF16 R56, R72.reuse, R84, R56 ;  /* 0x000000544838723c */ /* 0x040fec0000041838 */
[----:B------:R-:W-:Y:S01]  /*1f60*/  HMMA.16816.F32.BF16 R76, R72, R86, R76 ;  /* 0x00000056484c723c */ /* 0x000fe2000004184c */
[----:B------:R-:W-:Y:S04]  /*1f70*/  LDSM.16.M88.4 R72, [R201+0x4000] ;  /* 0x00400000c948783b */ /* 0x000fe80000000200 */
[----:B------:R-:W-:Y:S01]  /*1f80*/  LDSM.16.M88.4 R84, [R203+0x4000] ;  /* 0x00400000cb54783b */ /* 0x000fe20000000200 */
[C---:B---3--:R-:W-:Y:S06]  /*1f90*/  HMMA.16816.F32.BF16 R64, R28.reuse, R36, R64 ;  /* 0x000000241c40723c */ /* 0x048fec0000041840 */
[C---:B------:R-:W-:Y:S01]  /*1fa0*/  HMMA.16816.F32.BF16 R60, R28.reuse, R38, R60 ;  /* 0x000000261c3c723c */ /* 0x040fe2000004183c */
[----:B------:R-:W1:Y:S05]  /*1fb0*/  LDSM.16.M88.4 R36, [R192+0x2000] ;  /* 0x00200000c024783b */ /* 0x000e6a0000000200 */
[C---:B------:R-:W-:Y:S06]  /*1fc0*/  HMMA.16816.F32.BF16 R44, R28.reuse, R48, R44 ;  /* 0x000000301c2c723c */ /* 0x040fec000004182c */
[----:B------:R-:W-:Y:S01]  /*1fd0*/  HMMA.16816.F32.BF16 R40, R28, R50, R40 ;  /* 0x000000321c28723c */ /* 0x000fe20000041828 */
[----:B------:R-:W3:Y:S05]  /*1fe0*/  LDSM.16.M88.4 R48, [R203+0x3800] ;  /* 0x00380000cb30783b */ /* 0x000eea0000000200 */
[----:B------:R-:W-:Y:S01]  /*1ff0*/  HMMA.16816.F32.BF16 R32, R16, R70, R32 ;  /* 0x000000461020723c */ /* 0x000fe20000041820 */
[----:B------:R-:W-:Y:S05]  /*2000*/  LDSM.16.M88.4 R68, [R192+0x3000] ;  /* 0x00300000c044783b */ /* 0x000fea0000000200 */
[----:B--2---:R-:W-:Y:S06]  /*2010*/  HMMA.16816.F32.BF16 R24, R80, R8, R24 ;  /* 0x000000085018723c */ /* 0x004fec0000041818 */
[C---:B------:R-:W-:Y:S06]  /*2020*/  HMMA.16816.F32.BF16 R56, R28.reuse, R52, R56 ;  /* 0x000000341c38723c */ /* 0x040fec0000041838 */
[----:B------:R-:W-:Y:S01]  /*2030*/  HMMA.16816.F32.BF16 R76, R28, R54, R76 ;  /* 0x000000361c4c723c */ /* 0x000fe2000004184c */
[----:B------:R-:W2:Y:S04]  /*2040*/  LDSM.16.M88.4 R28, [R199+0xe800] ;  /* 0x00e80000c71c783b */ /* 0x000ea80000000200 */
[----:B------:R-:W-:Y:S01]  /*2050*/  LDSM.16.M88.4 R52, [R206+0x8000] ;  /* 0x00800000ce34783b */ /* 0x000fe20000000200 */
[C---:B------:R-:W-:Y:S06]  /*2060*/  HMMA.16816.F32.BF16 R64, R16.reuse, R20, R64 ;  /* 0x000000141040723c */ /* 0x040fec0000041840 */
[C---:B------:R-:W-:Y:S01]  /*2070*/  HMMA.16816.F32.BF16 R60, R16.reuse, R22, R60 ;  /* 0x00000016103c723c */ /* 0x040fe2000004183c */
[----:B------:R-:W5:Y:S05]  /*2080*/  LDSM.16.M88.4 R20, [R205+0x10000] ;  /* 0x01000000cd14783b */ /* 0x000f6a0000000200 */
[C---:B----4-:R-:W-:Y:S06]  /*2090*/  HMMA.16816.F32.BF16 R44, R16.reuse, R12, R44 ;  /* 0x0000000c102c723c */ /* 0x050fec000004182c */
[----:B------:R-:W-:Y:S01]  /*20a0*/  HMMA.16816.F32.BF16 R40, R16, R14, R40 ;  /* 0x0000000e1028723c */ /* 0x000fe20000041828 */
[----:B------:R-:W4:Y:S05]  /*20b0*/  LDSM.16.M88.4 R12, [R199+0xf000] ;  /* 0x00f00000c70c783b */ /* 0x000f2a0000000200 */
[----:B------:R-:W-:Y:S01]  /*20c0*/  HMMA.16816.F32.BF16 R32, R80, R10, R32 ;  /* 0x0000000a5020723c */ /* 0x000fe20000041820 */
[----:B------:R-:W4:Y:S05]  /*20d0*/  LDSM.16.M88.4 R8, [R192+0x2800] ;  /* 0x00280000c008783b */ /* 0x000f2a0000000200 */
[----:B-1----:R-:W-:Y:S06]  /*20e0*/  HMMA.16816.F32.BF16 R24, R72, R36, R24 ;  /* 0x000000244818723c */ /* 0x002fec0000041818 */
[C---:B---3--:R-:W-:Y:S06]  /*20f0*/  HMMA.16816.F32.BF16 R56, R16.reuse, R48, R56 ;  /* 0x000000301038723c */ /* 0x048fec0000041838 */
[----:B------:R-:W-:Y:S01]  /*2100*/  HMMA.16816.F32.BF16 R76, R16, R50, R76 ;  /* 0x00000032104c723c */ /* 0x000fe2000004184c */
[----:B------:R-:W1:Y:S04]  /*2110*/  LDSM.16.M88.4 R16, [R204+0x8000] ;  /* 0x00800000cc10783b */ /* 0x000e680000000200 */
[----:B------:R-:W3:Y:S01]  /*2120*/  LDSM.16.M88.4 R48, [R205+0x10800] ;  /* 0x01080000cd30783b */ /* 0x000ee20000000200 */
[----:B--2---:R-:W-:Y:S06]  /*2130*/  HMMA.16816.F32.BF16 R44, R80, R28, R44 ;  /* 0x0000001c502c723c */ /* 0x004fec000004182c */
[----:B------:R-:W-:Y:S01]  /*2140*/  HMMA.16816.F32.BF16 R32, R72, R38, R32 ;  /* 0x000000264820723c */ /* 0x000fe20000041820 */
[----:B------:R-:W-:Y:S05]  /*2150*/  LDSM.16.M88.4 R36, [R203+0x4800] ;  /* 0x00480000cb24783b */ /* 0x000fea0000000200 */
[----:B-----5:R-:W-:Y:S06]  /*2160*/  HMMA.16816.F32.BF16 R24, R52, R20, R24 ;  /* 0x000000143418723c */ /* 0x020fec0000041818 */
[C---:B------:R-:W-:Y:S01]  /*2170*/  HMMA.16816.F32.BF16 R40, R80.reuse, R30, R40 ;  /* 0x0000001e5028723c */ /* 0x040fe20000041828 */
[----:B------:R-:W-:Y:S05]  /*2180*/  LDSM.16.M88.4 R28, [R199+0x10000] ;  /* 0x01000000c71c783b */ /* 0x000fea0000000200 */
[C---:B----4-:R-:W-:Y:S06]  /*2190*/  HMMA.16816.F32.BF16 R64, R80.reuse, R12, R64 ;  /* 0x0000000c5040723c */ /* 0x050fec0000041840 */
[----:B------:R-:W-:Y:S01]  /*21a0*/  HMMA.16816.F32.BF16 R60, R80, R14, R60 ;  /* 0x0000000e503c723c */ /* 0x000fe2000004183c */
[----:B------:R-:W2:Y:S05]  /*21b0*/  LDSM.16.M88.4 R12, [R202+0x8000] ;  /* 0x00800000ca0c783b */ /* 0x000eaa0000000200 */
[----:B------:R-:W-:Y:S06]  /*21c0*/  HMMA.16816.F32.BF16 R44, R72, R8, R44 ;  /* 0x00000008482c723c */ /* 0x000fec000004182c */
[----:B------:R-:W-:Y:S01]  /*21d0*/  HMMA.16816.F32.BF16 R32, R52, R22, R32 ;  /* 0x000000163420723c */ /* 0x000fe20000041820 */
[----:B------:R-:W-:Y:S05]  /*21e0*/  LDSM.16.M88.4 R20, [R192+0x4000] ;  /* 0x00400000c014783b */ /* 0x000fea0000000200 */
[----:B-1----:R-:W-:Y:S06]  /*21f0*/  HMMA.16816.F32.BF16 R24, R16, R84, R24 ;  /* 0x000000541018723c */ /* 0x002fec0000041818 */
[----:B------:R-:W-:Y:S01]  /*2200*/  HMMA.16816.F32.BF16 R40, R72, R10, R40 ;  /* 0x0000000a4828723c */ /* 0x000fe20000041828 */
[----:B------:R-:W1:Y:S05]  /*2210*/  LDSM.16.M88.4 R8, [R201+0x8000] ;  /* 0x00800000c908783b */ /* 0x000e6a0000000200 */
[----:B---3--:R-:W-:Y:S06]  /*2220*/  HMMA.16816.F32.BF16 R44, R52, R48, R44 ;  /* 0x00000030342c723c */ /* 0x008fec000004182c */
[----:B------:R-:W-:Y:S06]  /*2230*/  HMMA.16816.F32.BF16 R32, R16, R86, R32 ;  /* 0x000000561020723c */ /* 0x000fec0000041820 */
[----:B--2---:R-:W-:Y:S06]  /*2240*/  HMMA.16816.F32.BF16 R24, R12, R28, R24 ;  /* 0x0000001c0c18723c */ /* 0x004fec0000041818 */
[----:B------:R-:W-:Y:S01]  /*2250*/  HMMA.16816.F32.BF16 R84, R72, R68, R64 ;  /* 0x000000444854723c */ /* 0x000fe20000041840 */
[----:B------:R-:W2:Y:S05]  /*2260*/  LDSM.16.M88.4 R64, [R199+0x10800] ;  /* 0x01080000c740783b */ /* 0x000eaa0000000200 */
[----:B------:R-:W-:Y:S01]  /*2270*/  HMMA.16816.F32.BF16 R40, R52, R50, R40 ;  /* 0x000000323428723c */ /* 0x000fe20000041828 */
[----:B------:R-:W3:Y:S05]  /*2280*/  LDSM.16.M88.4 R48, [R205+0x11000] ;  /* 0x01100000cd30783b */ /* 0x000eea0000000200 */
[----:B------:R-:W-:Y:S06]  /*2290*/  HMMA.16816.F32.BF16 R44, R16, R36, R44 ;  /* 0x00000024102c723c */ /* 0x000fec000004182c */
[----:B------:R-:W-:Y:S01]  /*22a0*/  HMMA.16816.F32.BF16 R32, R12, R30, R32 ;  /* 0x0000001e0c20723c */ /* 0x000fe20000041820 */
[----:B------:R-:W4:Y:S05]  /*22b0*/  LDSM.16.M88.4 R28, [R192+0x3800] ;  /* 0x00380000c01c783b */ /* 0x000f2a0000000200 */
[----:B-1----:R-:W-:Y:S06]  /*22c0*/  HMMA.16816.F32.BF16 R24, R8, R20, R24 ;  /* 0x000000140818723c */ /* 0x002fec0000041818 */
[----:B------:R-:W-:Y:S01]  /*22d0*/  HMMA.16816.F32.BF16 R68, R72, R70, R60 ;  /* 0x000000464844723c */ /* 0x000fe2000004183c */
[----:B------:R-:W1:Y:S05]  /*22e0*/  LDSM.16.M88.4 R60, [R203+0x5000] ;  /* 0x00500000cb3c783b */ /* 0x000e6a0000000200 */
[C---:B------:R-:W-:Y:S06]  /*22f0*/  HMMA.16816.F32.BF16 R56, R80.reuse, R88, R56 ;  /* 0x000000585038723c */ /* 0x040fec0000041838 */
[----:B------:R-:W-:Y:S01]  /*2300*/  HMMA.16816.F32.BF16 R80, R80, R90, R76 ;  /* 0x0000005a5050723c */ /* 0x000fe2000004184c */
[----:B------:R-:W5:Y:S05]  /*2310*/  LDSM.16.M88.4 R76, [R192+0x4800] ;  /* 0x00480000c04c783b */ /* 0x000f6a0000000200 */
[----:B------:R-:W-:Y:S01]  /*2320*/  HMMA.16816.F32.BF16 R40, R16, R38, R40 ;  /* 0x000000261028723c */ /* 0x000fe20000041828 */
[----:B------:R-:W-:Y:S05]  /*2330*/  LDSM.16.M88.4 R36, [R199+0x11800] ;  /* 0x01180000c724783b */ /* 0x000fea0000000200 */
[----:B--2---:R-:W-:Y:S06]  /*2340*/  HMMA.16816.F32.BF16 R44, R12, R64, R44 ;  /* 0x000000400c2c723c */ /* 0x004fec000004182c */
[----:B---3--:R-:W-:Y:S01]  /*2350*/  HMMA.16816.F32.BF16 R84, R52, R48, R84 ;  /* 0x000000303454723c */ /* 0x008fe20000041854 */
[----:B------:R-:W-:Y:S01]  /*2360*/  FMUL.FTZ R64, R24, UR8 ;  /* 0x0000000818407c20 */ /* 0x000fe20008410000 */
[----:B------:R-:W-:-:S04]  /*2370*/  FMUL.FTZ R65, R27, UR8 ;  /* 0x000000081b417c20 */ /* 0x000fc80008410000 */
[----:B------:R-:W-:Y:S01]  /*2380*/  HMMA.16816.F32.BF16 R32, R8, R22, R32 ;  /* 0x000000160820723c */ /* 0x000fe20000041820 */
[----:B------:R-:W-:Y:S01]  /*2390*/  FMUL.FTZ R49, R25, UR8 ;  /* 0x0000000819317c20 */ /* 0x000fe20008410000 */
[----:B------:R-:W-:Y:S01]  /*23a0*/  FMUL.FTZ R48, R26, UR8 ;  /* 0x000000081a307c20 */ /* 0x000fe20008410000 */
[----:B------:R-:W-:Y:S01]  /*23b0*/  LDSM.16.M88.4 R20, [R199+0x11000] ;  /* 0x01100000c714783b */ /* 0x000fe20000000200 */
[----:B------:R-:W2:Y:S02]  /*23c0*/  MUFU.TANH R65, R65 ;  /* 0x0000004100417308 */ /* 0x000ea40000002400 */
[C---:B----4-:R-:W-:Y:S01]  /*23d0*/  HMMA.16816.F32.BF16 R56, R72.reuse, R28, R56 ;  /* 0x0000001c4838723c */ /* 0x050fe20000041838 */
[----:B------:R-:W3:Y:S05]  /*23e0*/  LDSM.16.M88.4 R24, [R205+0x11800] ;  /* 0x01180000cd18783b */ /* 0x000eea0000000200 */
[----:B------:R-:W-:Y:S01]  /*23f0*/  HMMA.16816.F32.BF16 R80, R72, R30, R80 ;  /* 0x0000001e4850723c */ /* 0x000fe20000041850 */
[----:B------:R-:W-:Y:S01]  /*2400*/  LDSM.16.M88.4 R28, [R192+0x5000] ;  /* 0x00500000c01c783b */ /* 0x000fe20000000200 */
[----:B------:R-:W-:Y:S04]  /*2410*/  MUFU.TANH R49, R49 ;  /* 0x0000003100317308 */ /* 0x000fe80000002400 */
[----:B------:R-:W-:Y:S04]  /*2420*/  HMMA.16816.F32.BF16 R40, R12, R66, R40 ;  /* 0x000000420c28723c */ /* 0x000fe80000041828 */
[----:B------:R-:W-:Y:S02]  /*2430*/  MUFU.TANH R64, R64 ;  /* 0x0000004000407308 */ /* 0x000fe40000002400 */
[----:B-1----:R-:W-:Y:S01]  /*2440*/  HMMA.16816.F32.BF16 R84, R16, R60, R84 ;  /* 0x0000003c1054723c */ /* 0x002fe20000041854 */
[----:B------:R-:W-:-:S05]  /*2450*/  FMUL.FTZ R66, R32, UR8 ;  /* 0x0000000820427c20 */ /* 0x000fca0008410000 */
[----:B------:R-:W-:Y:S01]  /*2460*/  HMMA.16816.F32.BF16 R68, R52, R50, R68 ;  /* 0x000000323444723c */ /* 0x000fe20000041844 */
[----:B------:R-:W-:Y:S01]  /*2470*/  FMUL.FTZ R60, R33, UR8 ;  /* 0x00000008213c7c20 */ /* 0x000fe20008410000 */
[----:B------:R-:W-:Y:S01]  /*2480*/  FMUL.FTZ R61, R34, UR8 ;  /* 0x00000008223d7c20 */ /* 0x000fe20008410000 */
[----:B------:R-:W1:Y:S03]  /*2490*/  MUFU.TANH R66, R66 ;  /* 0x0000004200427308 */ /* 0x000e660000002400 */
[C---:B-----5:R-:W-:Y:S01]  /*24a0*/  HMMA.16816.F32.BF16 R44, R8.reuse, R76, R44 ;  /* 0x0000004c082c723c */ /* 0x060fe2000004182c */
[----:B------:R-:W-:Y:S02]  /*24b0*/  FMUL.FTZ R50, R35, UR8 ;  /* 0x0000000823327c20 */ /* 0x000fe40008410000 */
[----:B------:R-:W4:Y:S02]  /*24c0*/  LDSM.16.M88.4 R32, [R203+0x5800] ;  /* 0x00580000cb20783b */ /* 0x000f240000000200 */
[----:B------:R-:W-:Y:S01]  /*24d0*/  MUFU.TANH R61, R61 ;  /* 0x0000003d003d7308 */ /* 0x000fe20000002400 */
[----:B------:R-:W-:Y:S06]  /*24e0*/  HMMA.16816.F32.BF16 R40, R8, R78, R40 ;  /* 0x0000004e0828723c */ /* 0x000fec0000041828 */
[C---:B---3--:R-:W-:Y:S01]  /*24f0*/  HMMA.16816.F32.BF16 R56, R52.reuse, R24, R56 ;  /* 0x000000183438723c */ /* 0x048fe20000041838 */
[----:B------:R-:W-:Y:S05]  /*2500*/  MUFU.TANH R50, R50 ;  /* 0x0000003200327308 */ /* 0x000fea0000002400 */
[----:B------:R-:W-:Y:S01]  /*2510*/  HMMA.16816.F32.BF16 R80, R52, R26, R80 ;  /* 0x0000001a3450723c */ /* 0x000fe20000041850 */
[----:B------:R-:W-:-:S02]  /*2520*/  LOP3.LUT R25, R3, 0xffffffe0, RZ, 0xc0, !PT ;  /* 0xffffffe003197812 */ /* 0x000fc400078ec0ff */
[----:B------:R-:W-:Y:S03]  /*2530*/  MUFU.TANH R60, R60 ;  /* 0x0000003c003c7308 */ /* 0x000fe60000002400 */
[----:B------:R-:W-:Y:S01]  /*2540*/  HMMA.16816.F32.BF16 R68, R16, R62, R68 ;  /* 0x0000003e1044723c */ /* 0x000fe20000041844 */
[----:B------:R-:W-:Y:S02]  /*2550*/  IMAD.IADD R0, R2, 0x1, -R25 ;  /* 0x0000000102007824 */ /* 0x000fe400078e0a19 */
[----:B------:R-:W-:Y:S01]  /*2560*/  FMUL.FTZ R44, R44, UR8 ;  /* 0x000000082c2c7c20 */ /* 0x000fe20008410000 */
[----:B------:R-:W-:Y:S02]  /*2570*/  IMAD.U32 R2, RZ, RZ, UR5 ;  /* 0x00000005ff027e24 */ /* 0x000fe4000f8e00ff */
[----:B------:R-:W-:Y:S01]  /*2580*/  FMUL.FTZ R24, R47, UR8 ;  /* 0x000000082f187c20 */ /* 0x000fe20008410000 */
[----:B------:R-:W-:Y:S01]  /*2590*/  MUFU.TANH R48, R48 ;  /* 0x0000003000307308 */ /* 0x000fe20000002400 */
[----:B------:R-:W-:Y:S01]  /*25a0*/  HMMA.16816.F32.BF16 R84, R12, R20, R84 ;  /* 0x000000140c54723c */ /* 0x000fe20000041854 */
[----:B------:R-:W-:Y:S01]  /*25b0*/  SHF.R.S32.HI R25, RZ, 0x1f, R0 ;  /* 0x0000001fff197819 */ /* 0x000fe20000011400 */
[----:B------:R-:W-:Y:S01]  /*25c0*/  FMUL.FTZ R26, R43, UR8 ;  /* 0x000000082b1a7c20 */ /* 0x000fe20008410000 */
[----:B------:R-:W-:Y:S01]  /*25d0*/  FMUL.FTZ R3, R40, UR8 ;  /* 0x0000000828037c20 */ /* 0x000fe20008410000 */
[----:B------:R-:W-:Y:S01]  /*25e0*/  FMUL.FTZ R42, R42, UR8 ;  /* 0x000000082a2a7c20 */ /* 0x000fe20008410000 */
[----:B------:R-:W-:Y:S01]  /*25f0*/  LEA.HI R27, R25, R0, RZ, 0x2 ;  /* 0x00000000191b7211 */ /* 0x000fe200078f10ff */
[----:B------:R-:W-:Y:S01]  /*2600*/  IMAD.U32 R0, RZ, RZ, UR26 ;  /* 0x0000001aff007e24 */ /* 0x000fe2000f8e00ff */
[----:B------:R-:W3:Y:S01]  /*2610*/  MUFU.TANH R44, R44 ;  /* 0x0000002c002c7308 */ /* 0x000ee20000002400 */
[----:B------:R-:W-:Y:S01]  /*2620*/  FMUL.FTZ R21, R46, UR8 ;  /* 0x000000082e157c20 */ /* 0x000fe20008410000 */
[----:B------:R-:W-:Y:S01]  /*2630*/  SHF.R.S32.HI R27, RZ, 0x2, R27 ;  /* 0x00000002ff1b7819 */ /* 0x000fe2000001141b */
[----:B------:R-:W-:Y:S01]  /*2640*/  FMUL.FTZ R20, R45, UR8 ;  /* 0x000000082d147c20 */ /* 0x000fe20008410000 */
[----:B------:R-:W-:Y:S01]  /*2650*/  FMUL.FTZ R41, R41, UR8 ;  /* 0x0000000829297c20 */ /* 0x000fe20008410000 */
[----:B----4-:R-:W-:Y:S01]  /*2660*/  HMMA.16816.F32.BF16 R56, R16, R32, R56 ;  /* 0x000000201038723c */ /* 0x010fe20000041838 */
[----:B------:R-:W-:-:S02]  /*2670*/  IADD3 R27, R6, 0x1, R27 ;  /* 0x00000001061b7810 */ /* 0x000fc40007ffe01b */
[----:B------:R-:W4:Y:S02]  /*2680*/  MUFU.TANH R26, R26 ;  /* 0x0000001a001a7308 */ /* 0x000f240000002400 */
[----:B------:R-:W-:Y:S01]  /*2690*/  IADD3 R27, R0, -UR17, R27 ;  /* 0x80000011001b7c10 */ /* 0x000fe2000fffe01b */
[----:B------:R-:W-:Y:S01]  /*26a0*/  HMMA.16816.F32.BF16 R80, R16, R34, R80 ;  /* 0x000000221050723c */ /* 0x000fe20000041850 */
[----:B------:R-:W5:Y:S01]  /*26b0*/  LDSM.16.M88.4 R16, [R192+0x5800] ;  /* 0x00580000c010783b */ /* 0x000f620000000200 */
[----:B------:R-:W-:-:S04]  /*26c0*/  DEPBAR.LE SB0, 0x0 ;  /* 0x000080000000791a */ /* 0x000fc80000000000 */
[----:B------:R-:W-:Y:S01]  /*26d0*/  HMMA.16816.F32.BF16 R68, R12, R22, R68 ;  /* 0x000000160c44723c */ /* 0x000fe20000041844 */
[----:B------:R-:W4:Y:S05]  /*26e0*/  MUFU.TANH R21, R21 ;  /* 0x0000001500157308 */ /* 0x000f2a0000002400 */
[----:B------:R-:W-:Y:S01]  /*26f0*/  HMMA.16816.F32.BF16 R84, R8, R28, R84 ;  /* 0x0000001c0854723c */ /* 0x000fe20000041854 */
[----:B------:R-:W-:Y:S02]  /*2700*/  IMAD R23, R2, 0x40, R133 ;  /* 0x0000004002177824 */ /* 0x000fe400078e0285 */
[----:B------:R-:W4:Y:S03]  /*2710*/  MUFU.TANH R20, R20 ;  /* 0x0000001400147308 */ /* 0x000f260000002400 */
[----:B------:R-:W-:Y:S01]  /*2720*/  HMMA.16816.F32.BF16 R56, R12, R36, R56 ;  /* 0x000000240c38723c */ /* 0x000fe20000041838 */
[----:B------:R-:W-:-:S02]  /*2730*/  VIADD R29, R27, UR24 ;  /* 0x000000181b1d7c36 */ /* 0x000fc40008000000 */
[----:B------:R-:W-:Y:S02]  /*2740*/  VIADD R27, R23, 0x1 ;  /* 0x00000001171b7836 */ /* 0x000fe40000000000 */
[----:B------:R-:W4:Y:S01]  /*2750*/  MUFU.TANH R24, R24 ;  /* 0x0000001800187308 */ /* 0x000f220000002400 */
[----:B------:R-:W-:Y:S01]  /*2760*/  HMMA.16816.F32.BF16 R80, R12, R38, R80 ;  /* 0x000000260c50723c */ /* 0x000fe20000041850 */
[C---:B------:R-:W-:Y:S02]  /*2770*/  VIMNMX R2, R29.reuse, UR26, PT ;  /* 0x0000001a1d027c48 */ /* 0x040fe4000bfe0100 */
[----:B------:R-:W-:Y:S01]  /*2780*/  VIADDMNMX R0, R29, 0x8, R0, PT ;  /* 0x000000081d007846 */ /* 0x000fe20003800100 */
[----:B------:R-:W-:Y:S01]  /*2790*/  VIADD R29, R23, 0x10 ;  /* 0x00000010171d7836 */ /* 0x000fe20000000000 */
[C---:B------:R-:W-:Y:S01]  /*27a0*/  ISETP.GE.AND P6, PT, R27.reuse, R2, PT ;  /* 0x000000021b00720c */ /* 0x040fe20003fc6270 */
[----:B------:R-:W-:Y:S01]  /*27b0*/  HMMA.16816.F32.BF16 R68, R8, R30, R68 ;  /* 0x0000001e0844723c */ /* 0x000fe20000041844 */
[----:B------:R-:W-:Y:S01]  /*27c0*/  ISETP.GE.AND P2, PT, R27, R0, PT ;  /* 0x000000001b00720c */ /* 0x000fe20003f46270 */
[----:B------:R-:W-:Y:S01]  /*27d0*/  VIADD R27, R23, 0x8 ;  /* 0x00000008171b7836 */ /* 0x000fe20000000000 */
[----:B------:R-:W4:Y:S01]  /*27e0*/  MUFU.TANH R3, R3 ;  /* 0x0000000300037308 */ /* 0x000f220000002400 */
[----:B------:R-:W-:Y:S01]  /*27f0*/  ISETP.GE.AND P5, PT, R29, R2, PT ;  /* 0x000000021d00720c */ /* 0x000fe20003fa6270 */
[----:B------:R-:W-:-:S02]  /*2800*/  VIADD R15, R23, 0x19 ;  /* 0x00000019170f7836 */ /* 0x000fc40000000000 */
[----:B------:R-:W-:Y:S01]  /*2810*/  FMUL.FTZ R84, R84, UR8 ;  /* 0x0000000854547c20 */ /* 0x000fe20008410000 */
[----:B------:R-:W-:Y:S01]  /*2820*/  FMUL.FTZ R86, R86, UR8 ;  /* 0x0000000856567c20 */ /* 0x000fe20008410000 */
[----:B------:R-:W-:Y:S01]  /*2830*/  FMUL.FTZ R85, R85, UR8 ;  /* 0x0000000855557c20 */ /* 0x000fe20008410000 */
[----:B------:R-:W-:Y:S01]  /*2840*/  VIADD R31, R23, 0x9 ;  /* 0x00000009171f7836 */ /* 0x000fe20000000000 */
[C---:B------:R-:W-:Y:S01]  /*2850*/  ISETP.GE.AND P1, PT, R27.reuse, R2, PT ;  /* 0x000000021b00720c */ /* 0x040fe20003f26270 */
[----:B------:R-:W4:Y:S01]  /*2860*/  MUFU.TANH R160, R84 ;  /* 0x0000005400a07308 */ /* 0x000f220000002400 */
[-C--:B------:R-:W-:Y:S01]  /*2870*/  ISETP.GE.AND P4, PT, R27, R0.reuse, PT ;  /* 0x000000001b00720c */ /* 0x080fe20003f86270 */
[----:B------:R-:W-:Y:S01]  /*2880*/  VIADD R27, R23, 0x11 ;  /* 0x00000011171b7836 */ /* 0x000fe20000000000 */
[C---:B-----5:R-:W-:Y:S01]  /*2890*/  HMMA.16816.F32.BF16 R56, R8.reuse, R16, R56 ;  /* 0x000000100838723c */ /* 0x060fe20000041838 */
[----:B------:R-:W-:Y:S01]  /*28a0*/  ISETP.GE.AND P3, PT, R31, R0, PT ;  /* 0x000000001f00720c */ /* 0x000fe20003f66270 */
[----:B------:R-:W-:Y:S01]  /*28b0*/  VIADD R13, R23, 0x20 ;  /* 0x00000020170d7836 */ /* 0x000fe20000000000 */
[----:B--2---:R-:W-:Y:S01]  /*28c0*/  FSEL R65, R65, -INF , !P2 ;  /* 0xff80000041417808 */ /* 0x004fe20005000000 */
[----:B------:R-:W-:Y:S01]  /*28d0*/  FMUL.FTZ R87, R87, UR8 ;  /* 0x0000000857577c20 */ /* 0x000fe20008410000 */
[----:B------:R-:W2:Y:S01]  /*28e0*/  MUFU.TANH R181, R86 ;  /* 0x0000005600b57308 */ /* 0x000ea20000002400 */
[----:B-1----:R-:W-:Y:S01]  /*28f0*/  FSEL R66, R66, -INF , !P1 ;  /* 0xff80000042427808 */ /* 0x002fe20004800000 */
[----:B------:R-:W-:Y:S01]  /*2900*/  HMMA.16816.F32.BF16 R80, R8, R18, R80 ;  /* 0x000000120850723c */ /* 0x000fe20000041850 */
[----:B---3--:R-:W-:-:S02]  /*2910*/  FSEL R16, R44, -INF , !P5 ;  /* 0xff8000002c107808 */ /* 0x008fc40006800000 */
[----:B------:R-:W-:Y:S01]  /*2920*/  FSEL R22, R49, -INF , !P6 ;  /* 0xff80000031167808 */ /* 0x000fe20007000000 */
[----:B------:R-:W-:Y:S01]  /*2930*/  FMUL.FTZ R68, R68, UR8 ;  /* 0x0000000844447c20 */ /* 0x000fe20008410000 */
[C---:B------:R-:W-:Y:S01]  /*2940*/  ISETP.GE.AND P2, PT, R27.reuse, R2, PT ;  /* 0x000000021b00720c */ /* 0x040fe20003f46270 */
[----:B------:R-:W1:Y:S01]  /*2950*/  MUFU.TANH R162, R85 ;  /* 0x0000005500a27308 */ /* 0x000e620000002400 */
[-C--:B------:R-:W-:Y:S01]  /*2960*/  ISETP.GE.AND P1, PT, R27, R0.reuse, PT ;  /* 0x000000001b00720c */ /* 0x080fe20003f26270 */
[----:B------:R-:W-:Y:S01]  /*2970*/  VIADD R27, R23, 0x18 ;  /* 0x00000018171b7836 */ /* 0x000fe20000000000 */
[-C--:B------:R-:W-:Y:S01]  /*2980*/  ISETP.GE.AND P5, PT, R15, R0.reuse, PT ;  /* 0x000000000f00720c */ /* 0x080fe20003fa6270 */
[----:B------:R-:W-:Y:S01]  /*2990*/  VIADD R11, R23, 0x29 ;  /* 0x00000029170b7836 */ /* 0x000fe20000000000 */
[----:B------:R-:W-:Y:S01]  /*29a0*/  ISETP.GE.AND P6, PT, R29, R0, PT ;  /* 0x000000001d00720c */ /* 0x000fe20003fc6270 */
[----:B------:R-:W-:Y:S01]  /*29b0*/  FMUL.FTZ R69, R69, UR8 ;  /* 0x0000000845457c20 */ /* 0x000fe20008410000 */
[----:B------:R-:W-:Y:S01]  /*29c0*/  FSEL R17, R50, -INF , !P3 ;  /* 0xff80000032117808 */ /* 0x000fe20005800000 */
[----:B------:R-:W3:Y:S01]  /*29d0*/  MUFU.TANH R6, R42 ;  /* 0x0000002a00067308 */ /* 0x000ee20000002400 */
[-C--:B------:R-:W-:Y:S01]  /*29e0*/  ISETP.GE.AND P3, PT, R15, R2.reuse, PT ;  /* 0x000000020f00720c */ /* 0x080fe20003f66270 */
[----:B------:R-:W-:Y:S01]  /*29f0*/  FMUL.FTZ R70, R70, UR8 ;  /* 0x0000000846467c20 */ /* 0x000fe20008410000 */
[----:B----4-:R-:W-:Y:S01]  /*2a00*/  FSEL R9, R26, -INF , !P5 ;  /* 0xff8000001a097808 */ /* 0x010fe20006800000 */
[----:B------:R-:W-:Y:S01]  /*2a10*/  FMUL.FTZ R56, R56, UR8 ;  /* 0x0000000838387c20 */ /* 0x000fe20008410000 */
[----:B------:R-:W-:Y:S01]  /*2a20*/  FSEL R61, R61, -INF , !P4 ;  /* 0xff8000003d3d7808 */ /* 0x000fe20006000000 */
[----:B------:R-:W-:Y:S01]  /*2a30*/  FMUL.FTZ R57, R57, UR8 ;  /* 0x0000000839397c20 */ /* 0x000fe20008410000 */
[----:B------:R-:W-:Y:S01]  /*2a40*/  FSEL R15, R21, -INF , !P6 ;  /* 0xff800000150f7808 */ /* 0x000fe20007000000 */
[C---:B------:R-:W-:Y:S01]  /*2a50*/  VIADD R21, R23.reuse, 0x21 ;  /* 0x0000002117157836 */ /* 0x040fe20000000000 */
[-C--:B------:R-:W-:Y:S01]  /*2a60*/  ISETP.GE.AND P5, PT, R23, R2.reuse, PT ;  /* 0x000000021700720c */ /* 0x080fe20003fa6270 */
[----:B------:R-:W4:Y:S01]  /*2a70*/  MUFU.TANH R146, R68 ;  /* 0x0000004400927308 */ /* 0x000f220000002400 */
[-C--:B------:R-:W-:Y:S01]  /*2a80*/  ISETP.GE.AND P4, PT, R27, R2.reuse, PT ;  /* 0x000000021b00720c */ /* 0x080fe20003f86270 */
[----:B------:R-:W-:Y:S01]  /*2a90*/  FMUL.FTZ R80, R80, UR8 ;  /* 0x0000000850507c20 */ /* 0x000fe20008410000 */
[----:B------:R-:W-:Y:S01]  /*2aa0*/  FSEL R14, R20, -INF , !P2 ;  /* 0xff800000140e7808 */ /* 0x000fe20005000000 */
[----:B------:R-:W-:Y:S01]  /*2ab0*/  FMUL.FTZ R81, R81, UR8 ;  /* 0x0000000851517c20 */ /* 0x000fe20008410000 */
[----:B------:R-:W-:Y:S01]  /*2ac0*/  ISETP.GE.AND P6, PT, R13, R2, PT ;  /* 0x000000020d00720c */ /* 0x000fe20003fc6270 */
[----:B------:R-:W-:Y:S01]  /*2ad0*/  VIADD R19, R23, 0x31 ;  /* 0x0000003117137836 */ /* 0x000fe20000000000 */
[----:B------:R-:W-:Y:S01]  /*2ae0*/  ISETP.GE.AND P2, PT, R13, R0, PT ;  /* 0x000000000d00720c */ /* 0x000fe20003f46270 */
[----:B------:R-:W5:Y:S01]  /*2af0*/  MUFU.TANH R25, R41 ;  /* 0x0000002900197308 */ /* 0x000f620000002400 */
[----:B------:R-:W-:Y:S01]  /*2b00*/  FSEL R64, R64, -INF , !P5 ;  /* 0xff80000040407808 */ /* 0x000fe20006800000 */
[----:B------:R-:W-:Y:S01]  /*2b10*/  FMUL.FTZ R71, R71, UR8 ;  /* 0x0000000847477c20 */ /* 0x000fe20008410000 */
[----:B------:R-:W-:Y:S01]  /*2b20*/  FSEL R13, R24, -INF , !P1 ;  /* 0xff800000180d7808 */ /* 0x000fe20004800000 */
[----:B------:R-:W-:Y:S01]  /*2b30*/  FMUL.FTZ R58, R58, UR8 ;  /* 0x000000083a3a7c20 */ /* 0x000fe20008410000 */
[----:B------:R-:W-:Y:S01]  /*2b40*/  FSEL R12, R3, -INF , !P4 ;  /* 0xff800000030c7808 */ /* 0x000fe20006000000 */
[----:B------:R-:W-:Y:S01]  /*2b50*/  VIADD R3, R23, 0x30 ;  /* 0x0000003017037836 */ /* 0x000fe20000000000 */
[-C--:B------:R-:W-:Y:S01]  /*2b60*/  ISETP.GE.AND P1, PT, R21, R2.reuse, PT ;  /* 0x000000021500720c */ /* 0x080fe20003f26270 */
[----:B------:R-:W5:Y:S01]  /*2b70*/  MUFU.TANH R144, R69 ;  /* 0x0000004500907308 */ /* 0x000f620000002400 */
[----:B------:R-:W-:Y:S01]  /*2b80*/  FSEL R160, R160, -INF , !P6 ;  /* 0xff800000a0a07808 */ /* 0x000fe20007000000 */
[----:B------:R-:W-:Y:S01]  /*2b90*/  FMUL.FTZ R59, R59, UR8 ;  /* 0x000000083b3b7c20 */ /* 0x000fe20008410000 */
[----:B--2---:R-:W-:Y:S01]  /*2ba0*/  FSEL R181, R181, -INF , !P2 ;  /* 0xff800000b5b57808 */ /* 0x004fe20005000000 */
[----:B------:R-:W-:Y:S01]  /*2bb0*/  FMUL.FTZ R82, R82, UR8 ;  /* 0x0000000852527c20 */ /* 0x000fe20008410000 */
[-C--:B------:R-:W-:Y:S01]  /*2bc0*/  ISETP.GE.AND P0, PT, R31, R2.reuse, PT ;  /* 0x000000021f00720c */ /* 0x080fe20003f06270 */
[----:B------:R-:W-:Y:S01]  /*2bd0*/  FMUL.FTZ R83, R83, UR8 ;  /* 0x0000000853537c20 */ /* 0x000fe20008410000 */
[C---:B------:R-:W-:Y:S01]  /*2be0*/  ISETP.GE.AND P6, PT, R11.reuse, R2, PT ;  /* 0x000000020b00720c */ /* 0x040fe20003fc6270 */
[----:B------:R-:W2:Y:S01]  /*2bf0*/  MUFU.TANH R176, R56 ;  /* 0x0000003800b07308 */ /* 0x000ea20000002400 */
[----:B------:R-:W-:-:S02]  /*2c00*/  ISETP.GE.AND P2, PT, R11, R0, PT ;  /* 0x000000000b00720c */ /* 0x000fc40003f46270 */
[----:B------:R-:W-:Y:S02]  /*2c10*/  FMNMX.FTZ R11, R64, R22, !PT ;  /* 0x00000016400b7209 */ /* 0x000fe40007810000 */
[----:B-1----:R-:W-:Y:S02]  /*2c20*/  FSEL R162, R162, -INF , !P1 ;  /* 0xff800000a2a27808 */ /* 0x002fe40004800000 */
[----:B------:R-:W-:Y:S01]  /*2c30*/  FSEL R60, R60, -INF , !P0 ;  /* 0xff8000003c3c7808 */ /* 0x000fe20004000000 */
[----:B------:R-:W1:Y:S01]  /*2c40*/  MUFU.TANH R174, R57 ;  /* 0x0000003900ae7308 */ /* 0x000e620000002400 */
[C---:B------:R-:W-:Y:S02]  /*2c50*/  ISETP.GE.AND P5, PT, R3.reuse, R2, PT ;  /* 0x000000020300720c */ /* 0x040fe40003fa6270 */
[-C--:B------:R-:W-:Y:S02]  /*2c60*/  ISETP.GE.AND P1, PT, R3, R0.reuse, PT ;  /* 0x000000000300720c */ /* 0x080fe40003f26270 */
[-C--:B------:R-:W-:Y:S01]  /*2c70*/  ISETP.GE.AND P0, PT, R27, R0.reuse, PT ;  /* 0x000000001b00720c */ /* 0x080fe20003f06270 */
[----:B------:R-:W-:Y:S01]  /*2c80*/  VIADD R27, R23, 0x28 ;  /* 0x00000028171b7836 */ /* 0x000fe20000000000 */
[----:B------:R-:W-:Y:S01]  /*2c90*/  FMNMX.FTZ R3, R66, R11, !PT ;  /* 0x0000000b42037209 */ /* 0x000fe20007810000 */
[----:B------:R-:W1:Y:S01]  /*2ca0*/  MUFU.TANH R172, R80 ;  /* 0x0000005000ac7308 */ /* 0x000e620000002400 */
[----:B------:R-:W-:-:S02]  /*2cb0*/  ISETP.GE.AND P4, PT, R21, R0, PT ;  /* 0x000000001500720c */ /* 0x000fc40003f86270 */
[----:B------:R-:W-:Y:S02]  /*2cc0*/  FMNMX.FTZ R3, R60, R3, !PT ;  /* 0x000000033c037209 */ /* 0x000fe40007810000 */
[----:B---3--:R-:W-:Y:S02]  /*2cd0*/  FSEL R21, R6, -INF , !P0 ;  /* 0xff80000006157808 */ /* 0x008fe40004000000 */
[----:B------:R-:W-:Y:S01]  /*2ce0*/  ISETP.GE.AND P0, PT, R27, R2, PT ;  /* 0x000000021b00720c */ /* 0x000fe20003f06270 */
[----:B------:R-:W3:Y:S01]  /*2cf0*/  MUFU.TANH R165, R87 ;  /* 0x0000005700a57308 */ /* 0x000ee20000002400 */
[----:B------:R-:W-:Y:S02]  /*2d00*/  FMNMX.FTZ R3, R16, R3, !PT ;  /* 0x0000000310037209 */ /* 0x000fe40007810000 */
[----:B----4-:R-:W-:Y:S02]  /*2d10*/  FSEL R146, R146, -INF , !P0 ;  /* 0xff80000092927808 */ /* 0x010fe40004000000 */
[----:B------:R-:W-:-:S02]  /*2d20*/  ISETP.GE.AND P0, PT, R23, R0, PT ;  /* 0x000000001700720c */ /* 0x000fc40003f06270 */
[----:B------:R-:W-:Y:S01]  /*2d30*/  FMNMX.FTZ R3, R14, R3, !PT ;  /* 0x000000030e037209 */ /* 0x000fe20007810000 */
[----:B------:R-:W4:Y:S01]  /*2d40*/  MUFU.TANH R170, R81 ;  /* 0x0000005100aa7308 */ /* 0x000f220000002400 */
[----:B-----5:R-:W-:Y:S02]  /*2d50*/  FSEL R6, R25, -INF , !P3 ;  /* 0xff80000019067808 */ /* 0x020fe40005800000 */
[----:B------:R-:W-:Y:S02]  /*2d60*/  FSEL R11, R48, -INF , !P0 ;  /* 0xff800000300b7808 */ /* 0x000fe40004000000 */
[----:B------:R-:W-:Y:S01]  /*2d70*/  FMNMX.FTZ R25, R12, R3, !PT ;  /* 0x000000030c197209 */ /* 0x000fe20007810000 */
[----:B------:R-:W-:Y:S01]  /*2d80*/  VIADD R3, R23, 0x38 ;  /* 0x0000003817037836 */ /* 0x000fe20000000000 */
[----:B------:R-:W-:Y:S01]  /*2d90*/  FMNMX.FTZ R8, R11, R65, !PT ;  /* 0x000000410b087209 */ /* 0x000fe20007810000 */
[----:B------:R-:W5:Y:S01]  /*2da0*/  MUFU.TANH R179, R70 ;  /* 0x0000004600b37308 */ /* 0x000f620000002400 */
[----:B------:R-:W-:Y:S01]  /*2db0*/  FMNMX.FTZ R25, R6, R25, !PT ;  /* 0x0000001906197209 */ /* 0x000fe20007810000 */
[----:B------:R-:W-:Y:S01]  /*2dc0*/  VIADD R23, R23, 0x39 ;  /* 0x0000003917177836 */ /* 0x000fe20000000000 */
[----:B------:R-:W-:-:S02]  /*2dd0*/  FMNMX.FTZ R8, R61, R8, !PT ;  /* 0x000000083d087209 */ /* 0x000fc40007810000 */
[----:B------:R-:W-:Y:S02]  /*2de0*/  FMNMX.FTZ R25, R160, R25, !PT ;  /* 0x00000019a0197209 */ /* 0x000fe40007810000 */
[----:B------:R-:W-:Y:S01]  /*2df0*/  FMNMX.FTZ R8, R17, R8, !PT ;  /* 0x0000000811087209 */ /* 0x000fe20007810000 */
[----:B------:R1:W1:Y:S01]  /*2e00*/  MUFU.TANH R169, R71 ;  /* 0x0000004700a97308 */ /* 0x0002620000002400 */
[----:B------:R-:W-:Y:S02]  /*2e10*/  FMNMX.FTZ R25, R162, R25, !PT ;  /* 0x00000019a2197209 */ /* 0x000fe40007810000 */
[----:B------:R-:W-:Y:S02]  /*2e20*/  FMNMX.FTZ R8, R15, R8, !PT ;  /* 0x000000080f087209 */ /* 0x000fe40007810000 */
[----:B------:R-:W-:Y:S02]  /*2e30*/  FSEL R144, R144, -INF , !P6 ;  /* 0xff80000090907808 */ /* 0x000fe40007000000 */
[----:B------:R-:W-:Y:S01]  /*2e40*/  FMNMX.FTZ R25, R146, R25, !PT ;  /* 0x0000001992197209 */ /* 0x000fe20007810000 */
[----:B------:R3:W3:Y:S01]  /*2e50*/  MUFU.TANH R175, R58 ;  /* 0x0000003a00af7308 */ /* 0x0006e20000002400 */
[----:B------:R-:W-:-:S02]  /*2e60*/  FMNMX.FTZ R8, R13, R8, !PT ;  /* 0x000000080d087209 */ /* 0x000fc40007810000 */
[----:B------:R-:W-:Y:S02]  /*2e70*/  ISETP.GE.AND P6, PT, R19, R2, PT ;  /* 0x000000021300720c */ /* 0x000fe40003fc6270 */
[----:B--2---:R-:W-:Y:S02]  /*2e80*/  FSEL R176, R176, -INF , !P5 ;  /* 0xff800000b0b07808 */ /* 0x004fe40006800000 */
[----:B------:R-:W-:Y:S01]  /*2e90*/  FMNMX.FTZ R25, R144, R25, !PT ;  /* 0x0000001990197209 */ /* 0x000fe20007810000 */
[----:B------:R2:W2:Y:S01]  /*2ea0*/  MUFU.TANH R173, R59 ;  /* 0x0000003b00ad7308 */ /* 0x0004a20000002400 */
[----:B------:R-:W-:Y:S02]  /*2eb0*/  PLOP3.LUT P0, PT, PT, PT, UP0, 0x80, 0x0 ;  /* 0x000000000000781c */ /* 0x000fe40003f0f008 */
[----:B------:R-:W-:Y:S01]  /*2ec0*/  FMNMX.FTZ R8, R21, R8, !PT ;  /* 0x0000000815087209 */ /* 0x000fe20007810000 */
[----:B------:R-:W-:Y:S01]  /*2ed0*/  BAR.SYNC.DEFER_BLOCKING 0x0 ;  /* 0x0000000000007b1d */ /* 0x000fe20000010000 */
[----:B------:R-:W-:-:S02]  /*2ee0*/  ISETP.GE.AND P5, PT, R3, R2, PT ;  /* 0x000000020300720c */ /* 0x000fc40003fa6270 */
[----:B-1----:R-:W-:Y:S02]  /*2ef0*/  FSEL R174, R174, -INF , !P6 ;  /* 0xff800000aeae7808 */ /* 0x002fe40007000000 */
[----:B------:R-:W-:Y:S01]  /*2f00*/  FMNMX.FTZ R25, R176, R25, !PT ;  /* 0x00000019b0197209 */ /* 0x000fe20007810000 */
[----:B------:R1:W1:Y:S01]  /*2f10*/  MUFU.TANH R171, R82 ;  /* 0x0000005200ab7308 */ /* 0x0002620000002400 */
[----:B------:R-:W-:Y:S02]  /*2f20*/  FMNMX.FTZ R8, R9, R8, !PT ;  /* 0x0000000809087209 */ /* 0x000fe40007810000 */
[----:B------:R-:W-:Y:S02]  /*2f30*/  ISETP.GE.AND P6, PT, R23, R2, PT ;  /* 0x000000021700720c */ /* 0x000fe40003fc6270 */
[----:B------:R-:W-:Y:S02]  /*2f40*/  FSEL R172, R172, -INF , !P5 ;  /* 0xff800000acac7808 */ /* 0x000fe40006800000 */
[----:B------:R-:W-:-:S02]  /*2f50*/  FMNMX.FTZ R25, R174, R25, !PT ;  /* 0x00000019ae197209 */ /* 0x000fc40007810000 */
[----:B---3--:R-:W-:Y:S02]  /*2f60*/  FSEL R165, R165, -INF , !P4 ;  /* 0xff800000a5a57808 */ /* 0x008fe40006000000 */
[----:B------:R-:W-:Y:S02]  /*2f70*/  FMNMX.FTZ R8, R181, R8, !PT ;  /* 0x00000008b5087209 */ /* 0x000fe40007810000 */
[----:B------:R-:W-:Y:S02]  /*2f80*/  ISETP.GE.AND P3, PT, R27, R0, PT ;  /* 0x000000001b00720c */ /* 0x000fe40003f66270 */
[----:B----4-:R-:W-:Y:S02]  /*2f90*/  FSEL R170, R170, -INF , !P6 ;  /* 0xff800000aaaa7808 */ /* 0x010fe40007000000 */
[----:B------:R-:W-:Y:S02]  /*2fa0*/  FMNMX.FTZ R25, R172, R25, !PT ;  /* 0x00000019ac197209 */ /* 0x000fe40007810000 */
[----:B------:R-:W-:-:S02]  /*2fb0*/  FMNMX.FTZ R10, R165, R8, !PT ;  /* 0x00000008a50a7209 */ /* 0x000fc40007810000 */
[----:B-----5:R-:W-:Y:S02]  /*2fc0*/  FSEL R179, R179, -INF , !P3 ;  /* 0xff800000b3b37808 */ /* 0x020fe40005800000 */
[----:B------:R-:W-:Y:S01]  /*2fd0*/  FMNMX.FTZ R8, R170, R25, !PT ;  /* 0x00000019aa087209 */ /* 0x000fe20007810000 */
[----:B-12---:R-:W-:Y:S06]  /*2fe0*/  @!P0 BRA `(.L_x_44) ;  /* 0x0000000000608947 */ /* 0x006fec0003800000 */
        /* <DEDUP_REMOVED lines=24> */
.L_x_44:
[----:B------:R-:W2:Y:S01]  /*3170*/  MUFU.TANH R83, R83 ;  /* 0x0000005300537308 */ /* 0x000ea20000002400 */
[----:B------:R-:W-:Y:S01]  /*3180*/  FSEL R169, R169, -INF , !P2 ;  /* 0xff800000a9a97808 */ /* 0x000fe20005000000 */
[----:B-1----:R-:W1:Y:S01]  /*3190*/  SHFL.BFLY PT, R25, R8, 0x2, 0x1f ;  /* 0x0c401f0008197f89 */ /* 0x002e6200000e0000 */
[----:B------:R-:W-:Y:S01]  /*31a0*/  FMNMX.FTZ R10, R179, R10, !PT ;  /* 0x0000000ab30a7209 */ /* 0x000fe20007810000 */
[----:B------:R-:W-:Y:S01]  /*31b0*/  ULDC UR9, c[0x0][0x2ec] ;  /* 0x0000bb0000097ab9 */ /* 0x000fe20000000800 */
[----:B------:R-:W-:Y:S01]  /*31c0*/  ISETP.GE.AND P2, PT, R19, R0, PT ;  /* 0x000000001300720c */ /* 0x000fe20003f46270 */
[----:B------:R-:W-:Y:S01]  /*31d0*/  UMOV UR23, UR5 ;  /* 0x0000000500177c82 */ /* 0x000fe20008000000 */
[----:B------:R-:W-:Y:S02]  /*31e0*/  FSEL R175, R175, -INF , !P1 ;  /* 0xff800000afaf7808 */ /* 0x000fe40004800000 */
[----:B------:R-:W-:Y:S02]  /*31f0*/  FMNMX.FTZ R10, R169, R10, !PT ;  /* 0x0000000aa90a7209 */ /* 0x000fe40007810000 */
[----:B------:R-:W-:-:S02]  /*3200*/  ISETP.GE.AND P1, PT, R3, R0, PT ;  /* 0x000000000300720c */ /* 0x000fc40003f26270 */
[----:B------:R-:W-:Y:S02]  /*3210*/  FSEL R173, R173, -INF , !P2 ;  /* 0xff800000adad7808 */ /* 0x000fe40005000000 */
[----:B------:R-:W-:Y:S02]  /*3220*/  FMNMX.FTZ R10, R175, R10, !PT ;  /* 0x0000000aaf0a7209 */ /* 0x000fe40007810000 */
[----:B------:R-:W-:Y:S02]  /*3230*/  ISETP.GE.AND P2, PT, R23, R0, PT ;  /* 0x000000001700720c */ /* 0x000fe40003f46270 */
[----:B------:R-:W-:Y:S02]  /*3240*/  FSEL R171, R171, -INF , !P1 ;  /* 0xff800000abab7808 */ /* 0x000fe40004800000 */
[----:B------:R-:W-:Y:S02]  /*3250*/  FMNMX.FTZ R10, R173, R10, !PT ;  /* 0x0000000aad0a7209 */ /* 0x000fe40007810000 */
[----:B--2---:R-:W-:-:S02]  /*3260*/  FSEL R167, R83, -INF , !P2 ;  /* 0xff80000053a77808 */ /* 0x004fc40005000000 */
[----:B------:R-:W-:Y:S02]  /*3270*/  FMNMX.FTZ R10, R171, R10, !PT ;  /* 0x0000000aab0a7209 */ /* 0x000fe40007810000 */
[----:B-1----:R-:W-:Y:S02]  /*3280*/  FMNMX.FTZ R25, R8, R25, !PT ;  /* 0x0000001908197209 */ /* 0x002fe40007810000 */
[----:B------:R-:W-:Y:S02]  /*3290*/  FMNMX.FTZ R10, R167, R10, !PT ;  /* 0x0000000aa70a7209 */ /* 0x000fe40007810000 */
[----:B------:R-:W-:Y:S01]  /*32a0*/  IADD3 R200, R93, R4, RZ ;  /* 0x000000045dc87210 */ /* 0x000fe20007ffe0ff */
[----:B------:R-:W1:Y:S01]  /*32b0*/  SHFL.BFLY PT, R132, R25, 0x1, 0x1f ;  /* 0x0c201f0019847f89 */ /* 0x000e6200000e0000 */
[C---:B------:R-:W-:Y:S02]  /*32c0*/  IADD3 R195, R203.reuse, 0x800, RZ ;  /* 0x00000800cbc37810 */ /* 0x040fe40007ffe0ff */
[----:B------:R-:W-:Y:S01]  /*32d0*/  LEA R200, R200, UR4, 0x1 ;  /* 0x00000004c8c87c11 */ /* 0x000fe2000f8e08ff */
[----:B------:R-:W2:Y:S01]  /*32e0*/  SHFL.BFLY PT, R3, R10, 0x2, 0x1f ;  /* 0x0c401f000a037f89 */ /* 0x000ea200000e0000 */
[----:B------:R-:W-:-:S02]  /*32f0*/  IADD3 R194, R203, 0x1000, RZ ;  /* 0x00001000cbc27810 */ /* 0x000fc40007ffe0ff */
[-C--:B------:R-:W-:Y:S01]  /*3300*/  LEA R198, R7, R200.reuse, 0x1 ;  /* 0x000000c807c67211 */ /* 0x080fe200078e08ff */
[----:B------:R-:W-:Y:S01]  /*3310*/  LDSM.16.MT88.4 R124, [R200+0x12000] ;  /* 0x01200000c87c783b */ /* 0x000fe20000004200 */
[C---:B------:R-:W-:Y:S02]  /*3320*/  LEA R197, R5.reuse, R200, 0x1 ;  /* 0x000000c805c57211 */ /* 0x040fe400078e08ff */
[----:B------:R-:W-:Y:S01]  /*3330*/  LEA R196, R5, R198, 0x1 ;  /* 0x000000c605c47211 */ /* 0x000fe200078e08ff */
        /* <DEDUP_REMOVED lines=8> */
[----:B------:R-:W-:Y:S01]  /*33c0*/  IADD3 R187, R203, 0x4000, RZ ;  /* 0x00004000cbbb7810 */ /* 0x000fe20007ffe0ff */
[----:B------:R-:W-:Y:S01]  /*33d0*/  LDSM.16.MT88.4 R40, [R200+0x14000] ;  /* 0x01400000c828783b */ /* 0x000fe20000004200 */
[----:B-1----:R-:W-:Y:S02]  /*33e0*/  FMNMX.FTZ R132, R25, R132, !PT ;  /* 0x0000008419847209 */ /* 0x002fe40007810000 */
[C---:B------:R-:W-:Y:S01]  /*33f0*/  IADD3 R186, R203.reuse, 0x4800, RZ ;  /* 0x00004800cbba7810 */ /* 0x040fe20007ffe0ff */
[----:B------:R-:W-:Y:S01]  /*3400*/  LDSM.16.MT88.4 R48, [R198+0x14000] ;  /* 0x01400000c630783b */ /* 0x000fe20000004200 */
[----:B--2---:R-:W-:Y:S01]  /*3410*/  FMNMX.FTZ R8, R10, R3, !PT ;  /* 0x000000030a087209 */ /* 0x004fe20007810000 */
[C---:B------:R-:W-:Y:S01]  /*3420*/  FMUL.FTZ R177, R132.reuse, UR9 ;  /* 0x0000000984b17c20 */ /* 0x040fe20008410000 */
[----:B------:R-:W-:Y:S01]  /*3430*/  FSETP.NEU.FTZ.AND P1, PT, R132, -INF , PT ;  /* 0xff8000008400780b */ /* 0x000fe20003f3d000 */
[----:B------:R-:W-:Y:S01]  /*3440*/  LDSM.16.MT88.4 R56, [R197+0x14000] ;  /* 0x01400000c538783b */ /* 0x000fe20000004200 */
[----:B------:R-:W-:-:S02]  /*3450*/  IADD3 R185, R203, 0x5000, RZ ;  /* 0x00005000cbb97810 */ /* 0x000fc40007ffe0ff */
[----:B------:R-:W-:Y:S01]  /*3460*/  FSEL R177, R177, RZ, P1 ;  /* 0x000000ffb1b17208 */ /* 0x000fe20000800000 */
[----:B------:R-:W1:Y:S01]  /*3470*/  SHFL.BFLY PT, R3, R8, 0x1, 0x1f ;  /* 0x0c201f0008037f89 */ /* 0x000e6200000e0000 */
[----:B------:R-:W-:-:S03]  /*3480*/  IADD3 R184, R203, 0x5800, RZ ;  /* 0x00005800cbb87810 */ /* 0x000fc60007ffe0ff */
        /* <DEDUP_REMOVED lines=15> */
[----:B------:R-:W2:Y:S01]  /*3580*/  MUFU.EX2 R156, R156 ;  /* 0x0000009c009c7308 */ /* 0x000ea20000000800 */
[--C-:B------:R-:W-:Y:S01]  /*3590*/  FFMA.FTZ R162, R146, UR9, -R177.reuse ;  /* 0x0000000992a27c23 */ /* 0x100fe200080108b1 */
[--C-:B------:R-:W-:Y:S01]  /*35a0*/  FFMA.FTZ R163, R144, UR9, -R177.reuse ;  /* 0x0000000990a37c23 */ /* 0x100fe200080108b1 */
[----:B------:R-:W-:Y:S01]  /*35b0*/  LDSM.16.MT88.4 R24, [R196+0x12800] ;  /* 0x01280000c418783b */ /* 0x000fe20000004200 */
[--C-:B------:R-:W-:Y:S01]  /*35c0*/  FFMA.FTZ R217, R170, UR9, -R177.reuse ;  /* 0x00000009aad97c23 */ /* 0x100fe200080108b1 */
[----:B-1----:R-:W-:Y:S01]  /*35d0*/  FMNMX.FTZ R3, R8, R3, !PT ;  /* 0x0000000308037209 */ /* 0x002fe20007810000 */
[--C-:B------:R-:W-:Y:S01]  /*35e0*/  FFMA.FTZ R176, R176, UR9, -R177.reuse ;  /* 0x00000009b0b07c23 */ /* 0x100fe200080108b1 */
[----:B------:R-:W-:Y:S01]  /*35f0*/  LDSM.16.MT88.4 R32, [R200+0x12800] ;  /* 0x01280000c820783b */ /* 0x000fe20000004200 */
[----:B------:R-:W-:Y:S01]  /*3600*/  MUFU.EX2 R155, R155 ;  /* 0x0000009b009b7308 */ /* 0x000fe20000000800 */
[C---:B------:R-:W-:Y:S01]  /*3610*/  FSETP.NEU.FTZ.AND P1, PT, R3.reuse, -INF , PT ;  /* 0xff8000000300780b */ /* 0x040fe20003f3d000 */
[----:B------:R-:W-:Y:S01]  /*3620*/  FMUL.FTZ R168, R3, UR9 ;  /* 0x0000000903a87c20 */ /* 0x000fe20008410000 */
[----:B------:R-:W-:Y:S01]  /*3630*/  LDSM.16.MT88.4 R28, [R198+0x12800] ;  /* 0x01280000c61c783b */ /* 0x000fe20000004200 */
[----:B------:R-:W-:-:S03]  /*3640*/  FFMA.FTZ R172, R172, UR9, -R177 ;  /* 0x00000009acac7c23 */ /* 0x000fc600080108b1 */
[----:B------:R-:W-:Y:S01]  /*3650*/  FSEL R168, R168, RZ, P1 ;  /* 0x000000ffa8a87208 */ /* 0x000fe20000800000 */
[----:B------:R-:W1:Y:S01]  /*3660*/  MUFU.EX2 R152, R152 ;  /* 0x0000009800987308 */ /* 0x000e620000000800 */
[----:B--2---:R-:W-:Y:S01]  /*3670*/  F2FP.BF16.F32.PACK_AB R96, R156, R157 ;  /* 0x0000009d9c60723e */ /* 0x004fe200000010ff */
[----:B------:R-:W-:Y:S01]  /*3680*/  LDSM.16.MT88.4 R144, [R196+0x16800] ;  /* 0x01680000c490783b */ /* 0x000fe20000004200 */
[----:B------:R-:W-:Y:S01]  /*3690*/  FADD.FTZ R156, R157, R156 ;  /* 0x0000009c9d9c7221 */ /* 0x000fe20000010000 */
[--C-:B------:R-:W-:Y:S01]  /*36a0*/  FFMA.FTZ R159, R65, UR9, -R168.reuse ;  /* 0x00000009419f7c23 */ /* 0x100fe200080108a8 */
[--C-:B------:R-:W-:Y:S01]  /*36b0*/  FFMA.FTZ R153, R17, UR9, -R168.reuse ;  /* 0x0000000911997c23 */ /* 0x100fe200080108a8 */
[----:B------:R-:W2:Y:S01]  /*36c0*/  LDSM.16.MT88.4 R64, [R196+0x14000] ;  /* 0x01400000c440783b */ /* 0x000ea20000004200 */
[--C-:B------:R-:W-:Y:S01]  /*36d0*/  FFMA.FTZ R158, R11, UR9, -R168.reuse ;  /* 0x000000090b9e7c23 */ /* 0x100fe200080108a8 */
[--C-:B------:R-:W-:Y:S01]  /*36e0*/  FFMA.FTZ R154, R61, UR9, -R168.reuse ;  /* 0x000000093d9a7c23 */ /* 0x100fe200080108a8 */
[--C-:B------:R-:W-:Y:S01]  /*36f0*/  FFMA.FTZ R134, R9, UR9, -R168.reuse ;  /* 0x0000000909867c23 */ /* 0x100fe200080108a8 */
[----:B------:R-:W3:Y:S01]  /*3700*/  LDSM.16.MT88.4 R16, [R196+0x16000] ;  /* 0x01600000c410783b */ /* 0x000ee20000004200 */
[----:B------:R-:W-:Y:S01]  /*3710*/  MUFU.EX2 R159, R159 ;  /* 0x0000009f009f7308 */ /* 0x000fe20000000800 */
[--C-:B------:R-:W-:Y:S01]  /*3720*/  FFMA.FTZ R151, R15, UR9, -R168.reuse ;  /* 0x000000090f977c23 */ /* 0x100fe200080108a8 */
[--C-:B------:R-:W-:Y:S01]  /*3730*/  FFMA.FTZ R148, R13, UR9, -R168.reuse ;  /* 0x000000090d947c23 */ /* 0x100fe200080108a8 */
[----:B------:R-:W4:Y:S01]  /*3740*/  LDSM.16.MT88.4 R8, [R198+0x14800] ;  /* 0x01480000c608783b */ /* 0x000f220000004200 */
[--C-:B------:R-:W-:Y:S01]  /*3750*/  FFMA.FTZ R135, R21, UR9, -R168.reuse ;  /* 0x0000000915877c23 */ /* 0x100fe200080108a8 */
[--C-:B------:R-:W-:Y:S01]  /*3760*/  FFMA.FTZ R164, R181, UR9, -R168.reuse ;  /* 0x00000009b5a47c23 */ /* 0x100fe200080108a8 */
[----:B-1----:R-:W-:Y:S01]  /*3770*/  F2FP.BF16.F32.PACK_AB R98, R152, R155 ;  /* 0x0000009b9862723e */ /* 0x002fe200000010ff */
[----:B------:R-:W1:Y:S01]  /*3780*/  LDSM.16.MT88.4 R12, [R197+0x12800] ;  /* 0x01280000c50c783b */ /* 0x000e620000004200 */
[----:B------:R-:W5:Y:S01]  /*3790*/  MUFU.EX2 R158, R158 ;  /* 0x0000009e009e7308 */ /* 0x000f620000000800 */
[--C-:B------:R-:W-:Y:S01]  /*37a0*/  FFMA.FTZ R165, R165, UR9, -R168.reuse ;  /* 0x00000009a5a57c23 */ /* 0x100fe200080108a8 */
[--C-:B------:R-:W-:Y:S01]  /*37b0*/  FFMA.FTZ R166, R179, UR9, -R168.reuse ;  /* 0x00000009b3a67c23 */ /* 0x100fe200080108a8 */
[----:B------:R-:W-:Y:S01]  /*37c0*/  LDSM.16.MT88.4 R20, [R200+0x14800] ;  /* 0x01480000c814783b */ /* 0x000fe20000004200 */
[--C-:B------:R-:W-:Y:S01]  /*37d0*/  FFMA.FTZ R169, R169, UR9, -R168.reuse ;  /* 0x00000009a9a97c23 */ /* 0x100fe200080108a8 */
[--C-:B------:R-:W-:Y:S01]  /*37e0*/  FFMA.FTZ R170, R175, UR9, -R168.reuse ;  /* 0x00000009afaa7c23 */ /* 0x100fe200080108a8 */
[--C-:B------:R-:W-:Y:S01]  /*37f0*/  FFMA.FTZ R173, R173, UR9, -R168.reuse ;  /* 0x00000009adad7c23 */ /* 0x100fe200080108a8 */
[--C-:B------:R-:W-:Y:S01]  /*3800*/  FFMA.FTZ R171, R171, UR9, -R168.reuse ;  /* 0x00000009abab7c23 */ /* 0x100fe200080108a8 */
[----:B------:R-:W-:Y:S01]  /*3810*/  MUFU.EX2 R154, R154 ;  /* 0x0000009a009a7308 */ /* 0x000fe20000000800 */
[----:B------:R-:W-:Y:S01]  /*3820*/  FFMA.FTZ R179, R174, UR9, -R177 ;  /* 0x00000009aeb37c23 */ /* 0x000fe200080108b1 */
[----:B------:R-:W-:Y:S01]  /*3830*/  FFMA.FTZ R168, R167, UR9, -R168 ;  /* 0x00000009a7a87c23 */ /* 0x000fe200080108a8 */
[----:B------:R-:W-:-:S04]  /*3840*/  FADD.FTZ R155, R155, R156 ;  /* 0x0000009c9b9b7221 */ /* 0x000fc80000010000 */
[----:B------:R-:W-:Y:S01]  /*3850*/  FADD.FTZ R155, R152, R155 ;  /* 0x0000009b989b7221 */ /* 0x000fe20000010000 */
[----:B------:R-:W2:Y:S01]  /*3860*/  MUFU.EX2 R153, R153 ;  /* 0x0000009900997308 */ /* 0x000ea20000000800 */
[----:B-----5:R-:W-:Y:S01]  /*3870*/  F2FP.BF16.F32.PACK_AB R97, R159, R158 ;  /* 0x0000009e9f61723e */ /* 0x020fe200000010ff */
[----:B------:R-:W-:-:S06]  /*3880*/  FADD.FTZ R159, R158, R159 ;  /* 0x0000009f9e9f7221 */ /* 0x000fcc0000010000 */
[----:B------:R-:W-:Y:S08]  /*3890*/  MUFU.EX2 R150, R150 ;  /* 0x0000009600967308 */ /* 0x000ff00000000800 */
[----:B------:R-:W5:Y:S01]  /*38a0*/  MUFU.EX2 R149, R149 ;  /* 0x0000009500957308 */ /* 0x000f620000000800 */
[----:B--2---:R-:W-:Y:S01]  /*38b0*/  F2FP.BF16.F32.PACK_AB R99, R153, R154 ;  /* 0x0000009a9963723e */ /* 0x004fe200000010ff */
[----:B------:R-:W-:-:S04]  /*38c0*/  FADD.FTZ R154, R154, R159 ;  /* 0x0000009f9a9a7221 */ /* 0x000fc80000010000 */
[----:B------:R-:W-:Y:S02]  /*38d0*/  FADD.FTZ R154, R153, R154 ;  /* 0x0000009a999a7221 */ /* 0x000fe40000010000 */
[C---:B------:R-:W-:Y:S01]  /*38e0*/  HMMA.16816.F32.BF16 R128, R96.reuse, R124, RZ ;  /* 0x0000007c6080723c */ /* 0x040fe200000418ff */
[----:B------:R-:W-:Y:S05]  /*38f0*/  MUFU.EX2 R139, R139 ;  /* 0x0000008b008b7308 */ /* 0x000fea0000000800 */
[C---:B------:R-:W-:Y:S03]  /*3900*/  HMMA.16816.F32.BF16 R120, R96.reuse, R116, RZ ;  /* 0x000000746078723c */ /* 0x040fe600000418ff */
[----:B------:R-:W2:Y:S01]  /*3910*/  MUFU.EX2 R138, R138 ;  /* 0x0000008a008a7308 */ /* 0x000ea20000000800 */
[C---:B-----5:R-:W-:Y:S01]  /*3920*/  F2FP.BF16.F32.PACK_AB R140, R149.reuse, R150 ;  /* 0x00000096958c723e */ /* 0x060fe200000010ff */
[----:B------:R-:W-:Y:S01]  /*3930*/  FADD.FTZ R150, R150, R155 ;  /* 0x0000009b96967221 */ /* 0x000fe20000010000 */
[----:B------:R-:W-:Y:S03]  /*3940*/  HMMA.16816.F32.BF16 R112, R96, R108, RZ ;  /* 0x0000006c6070723c */ /* 0x000fe600000418ff */
[----:B------:R-:W-:-:S02]  /*3950*/  FADD.FTZ R150, R149, R150 ;  /* 0x0000009695967221 */ /* 0x000fc40000010000 */
[----:B------:R-:W-:Y:S01]  /*3960*/  MUFU.EX2 R151, R151 ;  /* 0x0000009700977308 */ /* 0x000fe20000000800 */
[C---:B------:R-:W-:Y:S06]  /*3970*/  HMMA.16816.F32.BF16 R104, R96.reuse, R100, RZ ;  /* 0x000000646068723c */ /* 0x040fec00000418ff */
[----:B------:R-:W-:Y:S01]  /*3980*/  HMMA.16816.F32.BF16 R36, R96, R40, RZ ;  /* 0x000000286024723c */ /* 0x000fe200000418ff */
[----:B------:R-:W5:Y:S01]  /*3990*/  MUFU.EX2 R148, R148 ;  /* 0x0000009400947308 */ /* 0x000f620000000800 */
[----:B--2---:R-:W-:-:S04]  /*39a0*/  F2FP.BF16.F32.PACK_AB R142, R138, R139 ;  /* 0x0000008b8a8e723e */ /* 0x004fc800000010ff */
[C---:B------:R-:W-:Y:S03]  /*39b0*/  HMMA.16816.F32.BF16 R44, R96.reuse, R48, RZ ;  /* 0x00000030602c723c */ /* 0x040fe600000418ff */
[----:B------:R-:W-:Y:S03]  /*39c0*/  MUFU.EX2 R135, R135 ;  /* 0x0000008700877308 */ /* 0x000fe60000000800 */
[C---:B------:R-:W-:Y:S05]  /*39d0*/  HMMA.16816.F32.BF16 R52, R96.reuse, R56, RZ ;  /* 0x000000386034723c */ /* 0x040fea00000418ff */
[----:B------:R-:W2:Y:S01]  /*39e0*/  MUFU.EX2 R134, R134 ;  /* 0x0000008600867308 */ /* 0x000ea20000000800 */
[----:B------:R-:W-:Y:S01]  /*39f0*/  HMMA.16816.F32.BF16 R60, R96, R64, RZ ;  /* 0x00000040603c723c */ /* 0x000fe200000418ff */
[----:B-----5:R-:W-:Y:S01]  /*3a00*/  F2FP.BF16.F32.PACK_AB R141, R148, R151 ;  /* 0x00000097948d723e */ /* 0x020fe200000010ff */
[----:B------:R-:W-:-:S04]  /*3a10*/  FADD.FTZ R151, R151, R154 ;  /* 0x0000009a97977221 */ /* 0x000fc80000010000 */
[----:B------:R-:W-:Y:S01]  /*3a20*/  HMMA.16816.F32.BF16 R68, R96, R72, RZ ;  /* 0x000000486044723c */ /* 0x000fe200000418ff */
[----:B------:R-:W-:Y:S01]  /*3a30*/  MUFU.EX2 R160, R160 ;  /* 0x000000a000a07308 */ /* 0x000fe20000000800 */
[----:B------:R-:W-:-:S04]  /*3a40*/  FADD.FTZ R148, R148, R151 ;  /* 0x0000009794947221 */ /* 0x000fc80000010000 */
[C---:B------:R-:W-:Y:S03]  /*3a50*/  HMMA.16816.F32.BF16 R76, R96.reuse, R80, RZ ;  /* 0x00000050604c723c */ /* 0x040fe600000418ff */
[----:B------:R-:W5:Y:S01]  /*3a60*/  MUFU.EX2 R161, R161 ;  /* 0x000000a100a17308 */ /* 0x000f620000000800 */
[----:B--2---:R-:W-:Y:S02]  /*3a70*/  F2FP.BF16.F32.PACK_AB R143, R134, R135 ;  /* 0x00000087868f723e */ /* 0x004fe400000010ff */
        /* <DEDUP_REMOVED lines=8> */
[----:B------:R-:W2:Y:S01]  /*3b00*/  MUFU.EX2 R165, R165 ;  /* 0x000000a500a57308 */ /* 0x000ea20000000800 */
[C---:B------:R-:W-:Y:S06]  /*3b10*/  HMMA.16816.F32.BF16 R40, R96.reuse, R42, RZ ;  /* 0x0000002a6028723c */ /* 0x040fec00000418ff */
[C---:B------:R-:W-:Y:S01]  /*3b20*/  HMMA.16816.F32.BF16 R48, R96.reuse, R50, RZ ;  /* 0x000000326030723c */ /* 0x040fe200000418ff */
[----:B------:R-:W-:Y:S05]  /*3b30*/  MUFU.EX2 R166, R166 ;  /* 0x000000a600a67308 */ /* 0x000fea0000000800 */
[C---:B------:R-:W-:Y:S03]  /*3b40*/  HMMA.16816.F32.BF16 R56, R96.reuse, R58, RZ ;  /* 0x0000003a6038723c */ /* 0x040fe600000418ff */
[----:B------:R-:W2:Y:S03]  /*3b50*/  MUFU.EX2 R169, R169 ;  /* 0x000000a900a97308 */ /* 0x000ea60000000800 */
[C---:B------:R-:W-:Y:S05]  /*3b60*/  HMMA.16816.F32.BF16 R64, R96.reuse, R66, RZ ;  /* 0x000000426040723c */ /* 0x040fea00000418ff */
[----:B------:R-:W-:Y:S01]  /*3b70*/  MUFU.EX2 R176, R176 ;  /* 0x000000b000b07308 */ /* 0x000fe20000000800 */
[C---:B------:R-:W-:Y:S06]  /*3b80*/  HMMA.16816.F32.BF16 R72, R96.reuse, R74, RZ ;  /* 0x0000004a6048723c */ /* 0x040fec00000418ff */
[C---:B------:R-:W-:Y:S01]  /*3b90*/  HMMA.16816.F32.BF16 R80, R96.reuse, R82, RZ ;  /* 0x000000526050723c */ /* 0x040fe200000418ff */
[----:B------:R-:W2:Y:S05]  /*3ba0*/  MUFU.EX2 R179, R179 ;  /* 0x000000b300b37308 */ /* 0x000eaa0000000800 */
[C---:B------:R-:W-:Y:S03]  /*3bb0*/  HMMA.16816.F32.BF16 R88, R96.reuse, R90, RZ ;  /* 0x0000005a6058723c */ /* 0x040fe600000418ff */
[----:B------:R-:W-:Y:S03]  /*3bc0*/  MUFU.EX2 R172, R172 ;  /* 0x000000ac00ac7308 */ /* 0x000fe60000000800 */
[C---:B---3--:R-:W-:Y:S05]  /*3bd0*/  HMMA.16816.F32.BF16 R92, R96.reuse, R16, RZ ;  /* 0x00000010605c723c */ /* 0x048fea00000418ff */
[----:B------:R-:W-:Y:S01]  /*3be0*/  MUFU.EX2 R217, R217 ;  /* 0x000000d900d97308 */ /* 0x000fe20000000800 */
[----:B------:R-:W-:Y:S01]  /*3bf0*/  HMMA.16816.F32.BF16 R96, R96, R18, RZ ;  /* 0x000000126060723c */ /* 0x000fe200000418ff */
[----:B------:R-:W3:Y:S05]  /*3c00*/  LDSM.16.MT88.4 R16, [R196+0x14800] ;  /* 0x01480000c410783b */ /* 0x000eea0000004200 */
[C---:B----4-:R-:W-:Y:S01]  /*3c10*/  HMMA.16816.F32.BF16 R44, R140.reuse, R8, R44 ;  /* 0x000000088c2c723c */ /* 0x050fe2000004182c */
[----:B------:R-:W-:Y:S05]  /*3c20*/  MUFU.EX2 R170, R170 ;  /* 0x000000aa00aa7308 */ /* 0x000fea0000000800 */
[C---:B------:R-:W-:Y:S01]  /*3c30*/  HMMA.16816.F32.BF16 R48, R140.reuse, R10, R48 ;  /* 0x0000000a8c30723c */ /* 0x040fe20000041830 */
[----:B------:R-:W4:Y:S02]  /*3c40*/  LDSM.16.MT88.4 R8, [R198+0x16800] ;  /* 0x01680000c608783b */ /* 0x000f240000004200 */
[----:B------:R-:W2:Y:S03]  /*3c50*/  MUFU.EX2 R173, R173 ;  /* 0x000000ad00ad7308 */ /* 0x000ea60000000800 */
[C---:B-1----:R-:W-:Y:S05]  /*3c60*/  HMMA.16816.F32.BF16 R112, R140.reuse, R12, R112 ;  /* 0x0000000c8c70723c */ /* 0x042fea0000041870 */
[----:B------:R-:W-:Y:S01]  /*3c70*/  MUFU.EX2 R171, R171 ;  /* 0x000000ab00ab7308 */ /* 0x000fe20000000800 */
[C---:B------:R-:W-:Y:S01]  /*3c80*/  HMMA.16816.F32.BF16 R108, R140.reuse, R14, R108 ;  /* 0x0000000e8c6c723c */ /* 0x040fe2000004186c */
[----:B------:R-:W1:Y:S05]  /*3c90*/  LDSM.16.MT88.4 R12, [R200+0x16800] ;  /* 0x01680000c80c783b */ /* 0x000e6a0000004200 */
[C---:B------:R-:W-:Y:S01]  /*3ca0*/  HMMA.16816.F32.BF16 R52, R140.reuse, R4, R52 ;  /* 0x000000048c34723c */ /* 0x040fe20000041834 */
[----:B------:R-:W2:Y:S05]  /*3cb0*/  MUFU.EX2 R168, R168 ;  /* 0x000000a800a87308 */ /* 0x000eaa0000000800 */
[C---:B------:R-:W-:Y:S01]  /*3cc0*/  HMMA.16816.F32.BF16 R56, R140.reuse, R6, R56 ;  /* 0x000000068c38723c */ /* 0x040fe20000041838 */
[----:B------:R-:W5:Y:S05]  /*3cd0*/  LDSM.16.MT88.4 R4, [R197+0x16800] ;  /* 0x01680000c504783b */ /* 0x000f6a0000004200 */
[C---:B---3--:R-:W-:Y:S06]  /*3ce0*/  HMMA.16816.F32.BF16 R60, R140.reuse, R16, R60 ;  /* 0x000000108c3c723c */ /* 0x048fec000004183c */
[C---:B------:R-:W-:Y:S01]  /*3cf0*/  HMMA.16816.F32.BF16 R64, R140.reuse, R18, R64 ;  /* 0x000000128c40723c */ /* 0x040fe20000041840 */
[----:B------:R-:W3:Y:S05]  /*3d00*/  LDSM.16.MT88.4 R16, [R197+0x13000] ;  /* 0x01300000c510783b */ /* 0x000eea0000004200 */
[C---:B----4-:R-:W-:Y:S06]  /*3d10*/  HMMA.16816.F32.BF16 R76, R140.reuse, R8, R76 ;  /* 0x000000088c4c723c */ /* 0x050fec000004184c */
[C---:B------:R-:W-:Y:S01]  /*3d20*/  HMMA.16816.F32.BF16 R80, R140.reuse, R10, R80 ;  /* 0x0000000a8c50723c */ /* 0x040fe20000041850 */
[----:B------:R-:W4:Y:S05]  /*3d30*/  LDSM.16.MT88.4 R8, [R197+0x15000] ;  /* 0x01500000c508783b */ /* 0x000f2a0000004200 */
[C---:B------:R-:W-:Y:S06]  /*3d40*/  HMMA.16816.F32.BF16 R104, R140.reuse, R24, R104 ;  /* 0x000000188c68723c */ /* 0x040fec0000041868 */
[C---:B------:R-:W-:Y:S01]  /*3d50*/  HMMA.16816.F32.BF16 R100, R140.reuse, R26, R100 ;  /* 0x0000001a8c64723c */ /* 0x040fe20000041864 */
[----:B------:R-:W4:Y:S05]  /*3d60*/  LDSM.16.MT88.4 R24, [R200+0x13000] ;  /* 0x01300000c818783b */ /* 0x000f2a0000004200 */
[C---:B------:R-:W-:Y:S06]  /*3d70*/  HMMA.16816.F32.BF16 R36, R140.reuse, R20, R36 ;  /* 0x000000148c24723c */ /* 0x040fec0000041824 */
[C---:B------:R-:W-:Y:S01]  /*3d80*/  HMMA.16816.F32.BF16 R40, R140.reuse, R22, R40 ;  /* 0x000000168c28723c */ /* 0x040fe20000041828 */
[----:B------:R-:W4:Y:S05]  /*3d90*/  LDSM.16.MT88.4 R20, [R200+0x15000] ;  /* 0x01500000c814783b */ /* 0x000f2a0000004200 */
[C---:B-1----:R-:W-:Y:S06]  /*3da0*/  HMMA.16816.F32.BF16 R68, R140.reuse, R12, R68 ;  /* 0x0000000c8c44723c */ /* 0x042fec0000041844 */
[C---:B------:R-:W-:Y:S01]  /*3db0*/  HMMA.16816.F32.BF16 R72, R140.reuse, R14, R72 ;  /* 0x0000000e8c48723c */ /* 0x040fe20000041848 */
[----:B------:R-:W1:Y:S05]  /*3dc0*/  LDSM.16.MT88.4 R12, [R198+0x15000] ;  /* 0x01500000c60c783b */ /* 0x000e6a0000004200 */
[C---:B-----5:R-:W-:Y:S06]  /*3dd0*/  HMMA.16816.F32.BF16 R84, R140.reuse, R4, R84 ;  /* 0x000000048c54723c */ /* 0x060fec0000041854 */
[----:B------:R-:W-:Y:S01]  /*3de0*/  HMMA.16816.F32.BF16 R88, R140, R6, R88 ;  /* 0x000000068c58723c */ /* 0x000fe20000041858 */
[----:B------:R-:W-:-:S02]  /*3df0*/  F2FP.BF16.F32.PACK_AB R4, R161, R160 ;  /* 0x000000a0a104723e */ /* 0x000fc400000010ff */
[----:B--2---:R-:W-:-:S03]  /*3e00*/  F2FP.BF16.F32.PACK_AB R5, R165, R164 ;  /* 0x000000a4a505723e */ /* 0x004fc600000010ff */
[----:B------:R-:W-:Y:S01]  /*3e10*/  HMMA.16816.F32.BF16 R128, R140, R32, R128 ;  /* 0x000000208c80723c */ /* 0x000fe20000041880 */
[----:B------:R-:W-:Y:S02]  /*3e20*/  F2FP.BF16.F32.PACK_AB R6, R163, R162 ;  /* 0x000000a2a306723e */ /* 0x000fe400000010ff */
[----:B------:R-:W-:-:S03]  /*3e30*/  F2FP.BF16.F32.PACK_AB R7, R169, R166 ;  /* 0x000000a6a907723e */ /* 0x000fc600000010ff */
[----:B------:R-:W-:Y:S01]  /*3e40*/  HMMA.16816.F32.BF16 R124, R140, R34, R124 ;  /* 0x000000228c7c723c */ /* 0x000fe2000004187c */
[----:B------:R-:W-:Y:S05]  /*3e50*/  LDSM.16.MT88.4 R32, [R198+0x13000] ;  /* 0x01300000c620783b */ /* 0x000fea0000004200 */
[C---:B---3--:R-:W-:Y:S06]  /*3e60*/  HMMA.16816.F32.BF16 R112, R4.reuse, R16, R112 ;  /* 0x000000100470723c */ /* 0x048fec0000041870 */
[C---:B------:R-:W-:Y:S01]  /*3e70*/  HMMA.16816.F32.BF16 R108, R4.reuse, R18, R108 ;  /* 0x00000012046c723c */ /* 0x040fe2000004186c */
[----:B------:R-:W2:Y:S05]  /*3e80*/  LDSM.16.MT88.4 R16, [R200+0x17000] ;  /* 0x01700000c810783b */ /* 0x000eaa0000004200 */
[C---:B----4-:R-:W-:Y:S06]  /*3e90*/  HMMA.16816.F32.BF16 R52, R4.reuse, R8, R52 ;  /* 0x000000080434723c */ /* 0x050fec0000041834 */
[----:B------:R-:W-:Y:S01]  /*3ea0*/  HMMA.16816.F32.BF16 R56, R4, R10, R56 ;  /* 0x0000000a0438723c */ /* 0x000fe20000041838 */
[----:B------:R-:W3:Y:S05]  /*3eb0*/  LDSM.16.MT88.4 R8, [R197+0x17000] ;  /* 0x01700000c508783b */ /* 0x000eea0000004200 */
        /* <DEDUP_REMOVED lines=8> */
[----:B------:R-:W-:Y:S05]  /*3f40*/  LDSM.16.MT88.4 R20, [R196+0x17000] ;  /* 0x01700000c414783b */ /* 0x000fea0000004200 */
[C---:B-1----:R-:W-:Y:S06]  /*3f50*/  HMMA.16816.F32.BF16 R44, R4.reuse, R12, R44 ;  /* 0x0000000c042c723c */ /* 0x042fec000004182c */
[C---:B------:R-:W-:Y:S01]  /*3f60*/  HMMA.16816.F32.BF16 R48, R4.reuse, R14, R48 ;  /* 0x0000000e0430723c */ /* 0x040fe20000041830 */
[----:B------:R-:W1:Y:S05]  /*3f70*/  LDSM.16.MT88.4 R12, [R198+0x17000] ;  /* 0x01700000c60c783b */ /* 0x000e6a0000004200 */
[C---:B--2---:R-:W-:Y:S06]  /*3f80*/  HMMA.16816.F32.BF16 R68, R4.reuse, R16, R68 ;  /* 0x000000100444723c */ /* 0x044fec0000041844 */
[----:B------:R-:W-:Y:S01]  /*3f90*/  HMMA.16816.F32.BF16 R72, R4, R18, R72 ;  /* 0x000000120448723c */ /* 0x000fe20000041848 */
[----:B------:R-:W2:Y:S05]  /*3fa0*/  LDSM.16.MT88.4 R16, [R200+0x13800] ;  /* 0x01380000c810783b */ /* 0x000eaa0000004200 */
[C---:B------:R-:W-:Y:S06]  /*3fb0*/  HMMA.16816.F32.BF16 R92, R140.reuse, R144, R92 ;  /* 0x000000908c5c723c */ /* 0x040fec000004185c */
[----:B------:R-:W-:Y:S01]  /*3fc0*/  HMMA.16816.F32.BF16 R96, R140, R146, R96 ;  /* 0x000000928c60723c */ /* 0x000fe20000041860 */
[----:B------:R-:W-:Y:S04]  /*3fd0*/  LDSM.16.MT88.4 R144, [R198+0x13800] ;  /* 0x01380000c690783b */ /* 0x000fe80000004200 */
[----:B------:R-:W-:Y:S01]  /*3fe0*/  LDSM.16.MT88.4 R140, [R197+0x13800] ;  /* 0x01380000c58c783b */ /* 0x000fe20000004200 */
[C---:B---3--:R-:W-:Y:S06]  /*3ff0*/  HMMA.16816.F32.BF16 R84, R4.reuse, R8, R84 ;  /* 0x000000080454723c */ /* 0x048fec0000041854 */
[C---:B------:R-:W-:Y:S01]  /*4000*/  HMMA.16816.F32.BF16 R88, R4.reuse, R10, R88 ;  /* 0x0000000a0458723c */ /* 0x040fe20000041858 */
[----:B------:R-:W3:Y:S05]  /*4010*/  LDSM.16.MT88.4 R8, [R196+0x15800] ;  /* 0x01580000c408783b */ /* 0x000eea0000004200 */
        /* <DEDUP_REMOVED lines=9> */
[C---:B-1----:R-:W-:Y:S06]  /*40b0*/  HMMA.16816.F32.BF16 R76, R4.reuse, R12, R76 ;  /* 0x0000000c044c723c */ /* 0x042fec000004184c */
[C---:B------:R-:W-:Y:S01]  /*40c0*/  HMMA.16816.F32.BF16 R80, R4.reuse, R14, R80 ;  /* 0x0000000e0450723c */ /* 0x040fe20000041850 */
[----:B------:R-:W1:Y:S05]  /*40d0*/  LDSM.16.MT88.4 R12, [R196+0x13800] ;  /* 0x01380000c40c783b */ /* 0x000e6a0000004200 */
[C---:B------:R-:W-:Y:S06]  /*40e0*/  HMMA.16816.F32.BF16 R92, R4.reuse, R20, R92 ;  /* 0x00000014045c723c */ /* 0x040fec000004185c */
[----:B------:R-:W-:Y:S01]  /*40f0*/  HMMA.16816.F32.BF16 R96, R4, R22, R96 ;  /* 0x000000160460723c */ /* 0x000fe20000041860 */
[----:B------:R-:W-:Y:S06]  /*4100*/  LDSM.16.MT88.4 R20, [R200+0x17800] ;  /* 0x01780000c814783b */ /* 0x000fec0000004200 */
[----:B------:R-:W-:-:S02]  /*4110*/  F2FP.BF16.F32.PACK_AB R4, R179, R176 ;  /* 0x000000b0b304723e */ /* 0x000fc400000010ff */
[----:B------:R-:W-:Y:S02]  /*4120*/  F2FP.BF16.F32.PACK_AB R5, R173, R170 ;  /* 0x000000aaad05723e */ /* 0x000fe400000010ff */
[----:B------:R-:W-:Y:S02]  /*4130*/  F2FP.BF16.F32.PACK_AB R6, R217, R172 ;  /* 0x000000acd906723e */ /* 0x000fe400000010ff */
[----:B------:R-:W-:-:S07]  /*4140*/  F2FP.BF16.F32.PACK_AB R7, R168, R171 ;  /* 0x000000aba807723e */ /* 0x000fce00000010ff */
[C---:B--2---:R-:W-:Y:S06]  /*4150*/  HMMA.16816.F32.BF16 R128, R4.reuse, R16, R128 ;  /* 0x000000100480723c */ /* 0x044fec0000041880 */
[C---:B------:R-:W-:Y:S01]  /*4160*/  HMMA.16816.F32.BF16 R124, R4.reuse, R18, R124 ;  /* 0x00000012047c723c */ /* 0x040fe2000004187c */
[----:B------:R-:W2:Y:S05]  /*4170*/  LDSM.16.MT88.4 R16, [R198+0x17800] ;  /* 0x01780000c610783b */ /* 0x000eaa0000004200 */
[C---:B---3--:R-:W-:Y:S06]  /*4180*/  HMMA.16816.F32.BF16 R60, R4.reuse, R8, R60 ;  /* 0x00000008043c723c */ /* 0x048fec000004183c */
[C---:B------:R-:W-:Y:S01]  /*4190*/  HMMA.16816.F32.BF16 R64, R4.reuse, R10, R64 ;  /* 0x0000000a0440723c */ /* 0x040fe20000041840 */
[----:B------:R-:W3:Y:S05]  /*41a0*/  LDSM.16.MT88.4 R8, [R196+0x17800] ;  /* 0x01780000c408783b */ /* 0x000eea0000004200 */
[C---:B-1----:R-:W-:Y:S06]  /*41b0*/  HMMA.16816.F32.BF16 R104, R4.reuse, R12, R104 ;  /* 0x0000000c0468723c */ /* 0x042fec0000041868 */
[C---:B------:R-:W-:Y:S01]  /*41c0*/  HMMA.16816.F32.BF16 R100, R4.reuse, R14, R100 ;  /* 0x0000000e0464723c */ /* 0x040fe20000041864 */
[----:B------:R-:W1:Y:S05]  /*41d0*/  LDSM.16.MT88.4 R12, [R197+0x17800] ;  /* 0x01780000c50c783b */ /* 0x000e6a0000004200 */
[C---:B------:R-:W-:Y:S06]  /*41e0*/  HMMA.16816.F32.BF16 R120, R4.reuse, R144, R120 ;  /* 0x000000900478723c */ /* 0x040fec0000041878 */
[C---:B------:R-:W-:Y:S06]  /*41f0*/  HMMA.16816.F32.BF16 R116, R4.reuse, R146, R116 ;  /* 0x000000920474723c */ /* 0x040fec0000041874 */
[C---:B--2---:R-:W-:Y:S06]  /*4200*/  HMMA.16816.F32.BF16 R76, R4.reuse, R16, R76 ;  /* 0x00000010044c723c */ /* 0x044fec000004184c */
        /* <DEDUP_REMOVED lines=32> */
[C---:B-1----:R-:W-:Y:S06]  /*4410*/  HMMA.16816.F32.BF16 R84, R4.reuse, R12, R84 ;  /* 0x0000000c0454723c */ /* 0x042fec0000041854 */
        /* <DEDUP_REMOVED lines=39> */
[----:B------:R-:W-:Y:S04]  /*4690*/  LDSM.16.M88.4 R176, [R204] ;  /* 0x00000000ccb0783b */ /* 0x000fe80000000200 */
[----:B------:R-:W5:Y:S04]  /*46a0*/  LDSM.16.M88.4 R28, [R203] ;  /* 0x00000000cb1c783b */ /* 0x000f680000000200 */
[----:B------:R-:W5:Y:S04]  /*46b0*/  LDSM.16.M88.4 R32, [R205+0xd800] ;  /* 0x00d80000cd20783b */ /* 0x000f680000000200 */
[----:B------:R-:W5:Y:S04]  /*46c0*/  LDSM.16.M88.4 R20, [R195] ;  /* 0x00000000c314783b */ /* 0x000f680000000200 */
[----:B------:R-:W5:Y:S04]  /*46d0*/  LDSM.16.M88.4 R16, [R194] ;  /* 0x00000000c210783b */ /* 0x000f680000000200 */
[----:B------:R-:W-:Y:S04]  /*46e0*/  LDSM.16.M88.4 R156, [R202] ;  /* 0x00000000ca9c783b */ /* 0x000fe80000000200 */
[----:B------:R-:W5:Y:S01]  /*46f0*/  LDSM.16.M88.4 R152, [R199+0xc000] ;  /* 0x00c00000c798783b */ /* 0x000f620000000200 */
[C---:B--2---:R-:W-:Y:S03]  /*4700*/  HMMA.16816.F32.BF16 R12, R172.reuse, R24, RZ ;  /* 0x00000018ac0c723c */ /* 0x044fe600000418ff */
[----:B-1----:R-:W1:Y:S04]  /*4710*/  LDSM.16.M88.4 R8, [R199+0xc800] ;  /* 0x00c80000c708783b */ /* 0x002e680000000200 */
[----:B------:R-:W2:Y:S01]  /*4720*/  LDSM.16.M88.4 R4, [R199+0xd000] ;  /* 0x00d00000c704783b */ /* 0x000ea20000000200 */
[C---:B---3--:R-:W-:Y:S03]  /*4730*/  HMMA.16816.F32.BF16 R148, R172.reuse, R144, RZ ;  /* 0x00000090ac94723c */ /* 0x048fe600000418ff */
[----:B------:R-:W3:Y:S03]  /*4740*/  LDSM.16.M88.4 R180, [R193] ;  /* 0x00000000c1b4783b */ /* 0x000ee60000000200 */
[C---:B----4-:R-:W-:Y:S01]  /*4750*/  HMMA.16816.F32.BF16 R140, R172.reuse, R164, RZ ;  /* 0x000000a4ac8c723c */ /* 0x050fe200000418ff */
[----:B------:R-:W-:Y:S04]  /*4760*/  LDSM.16.M88.4 R168, [R199+0xd800] ;  /* 0x00d80000c7a8783b */ /* 0x000fe80000000200 */
[----:B------:R-:W-:Y:S01]  /*4770*/  LDSM.16.M88.4 R220, [R187] ;  /* 0x00000000bbdc783b */ /* 0x000fe20000000200 */
[C---:B------:R-:W-:Y:S03]  /*4780*/  HMMA.16816.F32.BF16 R24, R172.reuse, R26, RZ ;  /* 0x0000001aac18723c */ /* 0x040fe600000418ff */
[----:B------:R-:W-:Y:S03]  /*4790*/  LDSM.16.M88.4 R224, [R199+0xf800] ;  /* 0x00f80000c7e0783b */ /* 0x000fe60000000200 */
[C---:B------:R-:W-:Y:S01]  /*47a0*/  HMMA.16816.F32.BF16 R144, R172.reuse, R146, RZ ;  /* 0x00000092ac90723c */ /* 0x040fe200000418ff */
[----:B------:R-:W0:Y:S05]  /*47b0*/  LDGDEPBAR ;  /* 0x00000000000079af */ /* 0x000e2a0000000000 */
[----:B------:R-:W-:Y:S06]  /*47c0*/  HMMA.16816.F32.BF16 R164, R172, R166, RZ ;  /* 0x000000a6aca4723c */ /* 0x000fec00000418ff */
[----:B-----5:R-:W-:Y:S06]  /*47d0*/  HMMA.16816.F32.BF16 R12, R176, R28, R12 ;  /* 0x0000001cb00c723c */ /* 0x020fec000004180c */
[C---:B------:R-:W-:Y:S06]  /*47e0*/  HMMA.16816.F32.BF16 R160, R172.reuse, R32, RZ ;  /* 0x00000020aca0723c */ /* 0x040fec00000418ff */
[----:B------:R-:W-:Y:S01]  /*47f0*/  HMMA.16816.F32.BF16 R172, R172, R34, RZ ;  /* 0x00000022acac723c */ /* 0x000fe200000418ff */
[----:B------:R-:W-:Y:S05]  /*4800*/  LDSM.16.M88.4 R32, [R201] ;  /* 0x00000000c920783b */ /* 0x000fea0000000200 */
[C---:B------:R-:W-:Y:S01]  /*4810*/  HMMA.16816.F32.BF16 R24, R176.reuse, R30, R24 ;  /* 0x0000001eb018723c */ /* 0x040fe20000041818 */
[----:B------:R-:W4:Y:S05]  /*4820*/  LDSM.16.M88.4 R28, [R192] ;  /* 0x00000000c01c783b */ /* 0x000f2a0000000200 */
[C---:B------:R-:W-:Y:S06]  /*4830*/  HMMA.16816.F32.BF16 R148, R176.reuse, R20, R148 ;  /* 0x00000014b094723c */ /* 0x040fec0000041894 */
[C---:B------:R-:W-:Y:S01]  /*4840*/  HMMA.16816.F32.BF16 R144, R176.reuse, R22, R144 ;  /* 0x00000016b090723c */ /* 0x040fe20000041890 */
[----:B------:R-:W-:Y:S05]  /*4850*/  LDSM.16.M88.4 R20, [R192+0x800] ;  /* 0x00080000c014783b */ /* 0x000fea0000000200 */
[C---:B------:R-:W-:Y:S06]  /*4860*/  HMMA.16816.F32.BF16 R140, R176.reuse, R16, R140 ;  /* 0x00000010b08c723c */ /* 0x040fec000004188c */
[----:B------:R-:W-:Y:S01]  /*4870*/  HMMA.16816.F32.BF16 R164, R176, R18, R164 ;  /* 0x00000012b0a4723c */ /* 0x000fe200000418a4 */
[----:B------:R-:W5:Y:S05]  /*4880*/  LDSM.16.M88.4 R16, [R192+0x1000] ;  /* 0x00100000c010783b */ /* 0x000f6a0000000200 */
[C---:B------:R-:W-:Y:S06]  /*4890*/  HMMA.16816.F32.BF16 R12, R156.reuse, R152, R12 ;  /* 0x000000989c0c723c */ /* 0x040fec000004180c */
[C---:B------:R-:W-:Y:S01]  /*48a0*/  HMMA.16816.F32.BF16 R24, R156.reuse, R154, R24 ;  /* 0x0000009a9c18723c */ /* 0x040fe20000041818 */
[----:B------:R-:W-:Y:S05]  /*48b0*/  LDSM.16.M88.4 R152, [R192+0x1800] ;  /* 0x00180000c098783b */ /* 0x000fea0000000200 */
[C---:B-1----:R-:W-:Y:S06]  /*48c0*/  HMMA.16816.F32.BF16 R148, R156.reuse, R8, R148 ;  /* 0x000000089c94723c */ /* 0x042fec0000041894 */
[C---:B------:R-:W-:Y:S01]  /*48d0*/  HMMA.16816.F32.BF16 R144, R156.reuse, R10, R144 ;  /* 0x0000000a9c90723c */ /* 0x040fe20000041890 */
[----:B------:R-:W-:Y:S05]  /*48e0*/  LDSM.16.M88.4 R8, [R205+0xe000] ;  /* 0x00e00000cd08783b */ /* 0x000fea0000000200 */
[C---:B--2---:R-:W-:Y:S06]  /*48f0*/  HMMA.16816.F32.BF16 R140, R156.reuse, R4, R140 ;  /* 0x000000049c8c723c */ /* 0x044fec000004188c */
[----:B------:R-:W-:Y:S01]  /*4900*/  HMMA.16816.F32.BF16 R164, R156, R6, R164 ;  /* 0x000000069ca4723c */ /* 0x000fe200000418a4 */
[----:B------:R-:W1:Y:S05]  /*4910*/  LDSM.16.M88.4 R4, [R206+0x4000] ;  /* 0x00400000ce04783b */ /* 0x000e6a0000000200 */
[C---:B---3--:R-:W-:Y:S06]  /*4920*/  HMMA.16816.F32.BF16 R160, R176.reuse, R180, R160 ;  /* 0x000000b4b0a0723c */ /* 0x048fec00000418a0 */
[----:B------:R-:W-:Y:S01]  /*4930*/  HMMA.16816.F32.BF16 R172, R176, R182, R172 ;  /* 0x000000b6b0ac723c */ /* 0x000fe200000418ac */
[----:B------:R-:W-:Y:S04]  /*4940*/  LDSM.16.M88.4 R180, [R205+0xe800] ;  /* 0x00e80000cdb4783b */ /* 0x000fe80000000200 */
[----:B------:R-:W-:Y:S01]  /*4950*/  LDSM.16.M88.4 R176, [R202+0x4000] ;  /* 0x00400000cab0783b */ /* 0x000fe20000000200 */
[C---:B----4-:R-:W-:Y:S06]  /*4960*/  HMMA.16816.F32.BF16 R12, R32.reuse, R28, R12 ;  /* 0x0000001c200c723c */ /* 0x050fec000004180c */
[C---:B------:R-:W-:Y:S01]  /*4970*/  HMMA.16816.F32.BF16 R24, R32.reuse, R30, R24 ;  /* 0x0000001e2018723c */ /* 0x040fe20000041818 */
[----:B------:R-:W-:Y:S05]  /*4980*/  LDSM.16.M88.4 R28, [R204+0x4000] ;  /* 0x00400000cc1c783b */ /* 0x000fea0000000200 */
[C---:B-----5:R-:W-:Y:S06]  /*4990*/  HMMA.16816.F32.BF16 R140, R32.reuse, R16, R140 ;  /* 0x00000010208c723c */ /* 0x060fec000004188c */
[----:B------:R-:W-:Y:S01]  /*49a0*/  HMMA.16816.F32.BF16 R164, R32, R18, R164 ;  /* 0x0000001220a4723c */ /* 0x000fe200000418a4 */
[----:B------:R-:W2:Y:S05]  /*49b0*/  LDSM.16.M88.4 R16, [R191] ;  /* 0x00000000bf10783b */ /* 0x000eaa0000000200 */
[C---:B------:R-:W-:Y:S06]  /*49c0*/  HMMA.16816.F32.BF16 R160, R156.reuse, R168, R160 ;  /* 0x000000a89ca0723c */ /* 0x040fec00000418a0 */
[----:B------:R-:W-:Y:S01]  /*49d0*/  HMMA.16816.F32.BF16 R172, R156, R170, R172 ;  /* 0x000000aa9cac723c */ /* 0x000fe200000418ac */
[----:B------:R-:W3:Y:S04]  /*49e0*/  LDSM.16.M88.4 R168, [R205+0xf000] ;  /* 0x00f00000cda8783b */ /* 0x000ee80000000200 */
[----:B------:R-:W4:Y:S01]  /*49f0*/  LDSM.16.M88.4 R156, [R205+0xf800] ;  /* 0x00f80000cd9c783b */ /* 0x000f220000000200 */
[C---:B-1----:R-:W-:Y:S06]  /*4a00*/  HMMA.16816.F32.BF16 R12, R4.reuse, R8, R12 ;  /* 0x00000008040c723c */ /* 0x042fec000004180c */
[----:B------:R-:W-:Y:S01]  /*4a10*/  HMMA.16816.F32.BF16 R24, R4, R10, R24 ;  /* 0x0000000a0418723c */ /* 0x000fe20000041818 */
[----:B------:R-:W1:Y:S05]  /*4a20*/  LDSM.16.M88.4 R8, [R199+0xe000] ;  /* 0x00e00000c708783b */ /* 0x000e6a0000000200 */
[C---:B------:R-:W-:Y:S06]  /*4a30*/  HMMA.16816.F32.BF16 R148, R32.reuse, R20, R148 ;  /* 0x000000142094723c */ /* 0x040fec0000041894 */
[C---:B------:R-:W-:Y:S01]  /*4a40*/  HMMA.16816.F32.BF16 R144, R32.reuse, R22, R144 ;  /* 0x000000162090723c */ /* 0x040fe20000041890 */
[----:B------:R-:W5:Y:S05]  /*4a50*/  LDSM.16.M88.4 R20, [R190] ;  /* 0x00000000be14783b */ /* 0x000f6a0000000200 */
[C---:B------:R-:W-:Y:S06]  /*4a60*/  HMMA.16816.F32.BF16 R160, R32.reuse, R152, R160 ;  /* 0x0000009820a0723c */ /* 0x040fec00000418a0 */
[----:B------:R-:W-:Y:S01]  /*4a70*/  HMMA.16816.F32.BF16 R172, R32, R154, R172 ;  /* 0x0000009a20ac723c */ /* 0x000fe200000418ac */
[----:B------:R-:W-:Y:S04]  /*4a80*/  LDSM.16.M88.4 R152, [R189] ;  /* 0x00000000bd98783b */ /* 0x000fe80000000200 */
[----:B------:R-:W-:Y:S01]  /*4a90*/  LDSM.16.M88.4 R32, [R188] ;  /* 0x00000000bc20783b */ /* 0x000fe20000000200 */
[----:B--2---:R-:W-:Y:S06]  /*4aa0*/  HMMA.16816.F32.BF16 R12, R28, R16, R12 ;  /* 0x000000101c0c723c */ /* 0x004fec000004180c */
[C---:B---3--:R-:W-:Y:S06]  /*4ab0*/  HMMA.16816.F32.BF16 R140, R4.reuse, R168, R140 ;  /* 0x000000a8048c723c */ /* 0x048fec000004188c */
[----:B------:R-:W-:Y:S01]  /*4ac0*/  HMMA.16816.F32.BF16 R164, R4, R170, R164 ;  /* 0x000000aa04a4723c */ /* 0x000fe200000418a4 */
[----:B------:R-:W-:Y:S05]  /*4ad0*/  LDSM.16.M88.4 R168, [R201+0x4000] ;  /* 0x00400000c9a8783b */ /* 0x000fea0000000200 */
[----:B------:R-:W-:Y:S01]  /*4ae0*/  HMMA.16816.F32.BF16 R24, R28, R18, R24 ;  /* 0x000000121c18723c */ /* 0x000fe20000041818 */
[----:B------:R-:W2:Y:S05]  /*4af0*/  LDSM.16.M88.4 R16, [R192+0x2000] ;  /* 0x00200000c010783b */ /* 0x000eaa0000000200 */
[C---:B------:R-:W-:Y:S06]  /*4b00*/  HMMA.16816.F32.BF16 R148, R4.reuse, R180, R148 ;  /* 0x000000b40494723c */ /* 0x040fec0000041894 */
[C---:B------:R-:W-:Y:S01]  /*4b10*/  HMMA.16816.F32.BF16 R144, R4.reuse, R182, R144 ;  /* 0x000000b60490723c */ /* 0x040fe20000041890 */
[----:B------:R-:W-:Y:S05]  /*4b20*/  LDSM.16.M88.4 R180, [R192+0x3000] ;  /* 0x00300000c0b4783b */ /* 0x000fea0000000200 */
[C---:B----4-:R-:W-:Y:S06]  /*4b30*/  HMMA.16816.F32.BF16 R160, R4.reuse, R156, R160 ;  /* 0x0000009c04a0723c */ /* 0x050fec00000418a0 */
[----:B------:R-:W-:Y:S01]  /*4b40*/  HMMA.16816.F32.BF16 R172, R4, R158, R172 ;  /* 0x0000009e04ac723c */ /* 0x000fe200000418ac */
[----:B------:R-:W3:Y:S04]  /*4b50*/  LDSM.16.M88.4 R4, [R199+0xe800] ;  /* 0x00e80000c704783b */ /* 0x000ee80000000200 */
[----:B------:R-:W-:Y:S01]  /*4b60*/  LDSM.16.M88.4 R156, [R206+0x8000] ;  /* 0x00800000ce9c783b */ /* 0x000fe20000000200 */
[C---:B-1----:R-:W-:Y:S06]  /*4b70*/  HMMA.16816.F32.BF16 R12, R176.reuse, R8, R12 ;  /* 0x00000008b00c723c */ /* 0x042fec000004180c */
[----:B------:R-:W-:Y:S01]  /*4b80*/  HMMA.16816.F32.BF16 R24, R176, R10, R24 ;  /* 0x0000000ab018723c */ /* 0x000fe20000041818 */
[----:B------:R-:W1:Y:S05]  /*4b90*/  LDSM.16.M88.4 R8, [R205+0x10000] ;  /* 0x01000000cd08783b */ /* 0x000e6a0000000200 */
[C---:B-----5:R-:W-:Y:S06]  /*4ba0*/  HMMA.16816.F32.BF16 R148, R28.reuse, R20, R148 ;  /* 0x000000141c94723c */ /* 0x060fec0000041894 */
[----:B------:R-:W-:Y:S01]  /*4bb0*/  HMMA.16816.F32.BF16 R144, R28, R22, R144 ;  /* 0x000000161c90723c */ /* 0x000fe20000041890 */
[----:B------:R-:W4:Y:S05]  /*4bc0*/  LDSM.16.M88.4 R20, [R199+0xf000] ;  /* 0x00f00000c714783b */ /* 0x000f2a0000000200 */
[----:B--2---:R-:W-:Y:S06]  /*4bd0*/  HMMA.16816.F32.BF16 R12, R168, R16, R12 ;  /* 0x00000010a80c723c */ /* 0x004fec000004180c */
[C---:B------:R-:W-:Y:S06]  /*4be0*/  HMMA.16816.F32.BF16 R140, R28.reuse, R152, R140 ;  /* 0x000000981c8c723c */ /* 0x040fec000004188c */
[C---:B------:R-:W-:Y:S01]  /*4bf0*/  HMMA.16816.F32.BF16 R164, R28.reuse, R154, R164 ;  /* 0x0000009a1ca4723c */ /* 0x040fe200000418a4 */
[----:B------:R-:W-:Y:S05]  /*4c00*/  LDSM.16.M88.4 R152, [R205+0x10800] ;  /* 0x01080000cd98783b */ /* 0x000fea0000000200 */
[C---:B------:R-:W-:Y:S06]  /*4c10*/  HMMA.16816.F32.BF16 R160, R28.reuse, R32, R160 ;  /* 0x000000201ca0723c */ /* 0x040fec00000418a0 */
[----:B------:R-:W-:Y:S01]  /*4c20*/  HMMA.16816.F32.BF16 R172, R28, R34, R172 ;  /* 0x000000221cac723c */ /* 0x000fe200000418ac */
[----:B------:R-:W2:Y:S04]  /*4c30*/  LDSM.16.M88.4 R32, [R204+0x8000] ;  /* 0x00800000cc20783b */ /* 0x000ea80000000200 */
[----:B------:R-:W-:Y:S01]  /*4c40*/  LDSM.16.M88.4 R28, [R186] ;  /* 0x00000000ba1c783b */ /* 0x000fe20000000200 */
[C---:B---3--:R-:W-:Y:S06]  /*4c50*/  HMMA.16816.F32.BF16 R148, R176.reuse, R4, R148 ;  /* 0x00000004b094723c */ /* 0x048fec0000041894 */
[----:B------:R-:W-:Y:S01]  /*4c60*/  HMMA.16816.F32.BF16 R144, R176, R6, R144 ;  /* 0x00000006b090723c */ /* 0x000fe20000041890 */
[----:B------:R-:W3:Y:S05]  /*4c70*/  LDSM.16.M88.4 R4, [R192+0x2800] ;  /* 0x00280000c004783b */ /* 0x000eea0000000200 */
[----:B-1----:R-:W-:Y:S06]  /*4c80*/  HMMA.16816.F32.BF16 R12, R156, R8, R12 ;  /* 0x000000089c0c723c */ /* 0x002fec000004180c */
[----:B------:R-:W-:Y:S01]  /*4c90*/  HMMA.16816.F32.BF16 R24, R168, R18, R24 ;  /* 0x00000012a818723c */ /* 0x000fe20000041818 */
[----:B------:R-:W-:Y:S05]  /*4ca0*/  LDSM.16.M88.4 R16, [R199+0x10000] ;  /* 0x01000000c710783b */ /* 0x000fea0000000200 */
[C---:B----4-:R-:W-:Y:S06]  /*4cb0*/  HMMA.16816.F32.BF16 R140, R176.reuse, R20, R140 ;  /* 0x00000014b08c723c */ /* 0x050fec000004188c */
[----:B------:R-:W-:Y:S01]  /*4cc0*/  HMMA.16816.F32.BF16 R164, R176, R22, R164 ;  /* 0x00000016b0a4723c */ /* 0x000fe200000418a4 */
[----:B------:R-:W1:Y:S05]  /*4cd0*/  LDSM.16.M88.4 R20, [R202+0x8000] ;  /* 0x00800000ca14783b */ /* 0x000e6a0000000200 */
[----:B--2---:R-:W-:Y:S06]  /*4ce0*/  HMMA.16816.F32.BF16 R12, R32, R220, R12 ;  /* 0x000000dc200c723c */ /* 0x004fec000004180c */
[----:B------:R-:W-:Y:S01]  /*4cf0*/  HMMA.16816.F32.BF16 R24, R156, R10, R24 ;  /* 0x0000000a9c18723c */ /* 0x000fe20000041818 */
[----:B------:R-:W-:Y:S05]  /*4d00*/  LDSM.16.M88.4 R8, [R201+0x8000] ;  /* 0x00800000c908783b */ /* 0x000fea0000000200 */
[C---:B---3--:R-:W-:Y:S06]  /*4d10*/  HMMA.16816.F32.BF16 R148, R168.reuse, R4, R148 ;  /* 0x00000004a894723c */ /* 0x048fec0000041894 */
[C---:B------:R-:W-:Y:S01]  /*4d20*/  HMMA.16816.F32.BF16 R144, R168.reuse, R6, R144 ;  /* 0x00000006a890723c */ /* 0x040fe20000041890 */
[----:B------:R-:W2:Y:S05]  /*4d30*/  LDSM.16.M88.4 R4, [R192+0x4000] ;  /* 0x00400000c004783b */ /* 0x000eaa0000000200 */
[----:B------:R-:W-:Y:S06]  /*4d40*/  HMMA.16816.F32.BF16 R140, R168, R180, R140 ;  /* 0x000000b4a88c723c */ /* 0x000fec000004188c */
[----:B------:R-:W-:Y:S01]  /*4d50*/  HMMA.16816.F32.BF16 R24, R32, R222, R24 ;  /* 0x000000de2018723c */ /* 0x000fe20000041818 */
[----:B------:R-:W3:Y:S05]  /*4d60*/  LDSM.16.M88.4 R220, [R205+0x11000] ;  /* 0x01100000cddc783b */ /* 0x000eea0000000200 */
[----:B-1----:R-:W-:Y:S06]  /*4d70*/  HMMA.16816.F32.BF16 R12, R20, R16, R12 ;  /* 0x00000010140c723c */ /* 0x002fec000004180c */
[----:B------:R-:W-:Y:S01]  /*4d80*/  HMMA.16816.F32.BF16 R180, R168, R182, R164 ;  /* 0x000000b6a8b4723c */ /* 0x000fe200000418a4 */
[----:B------:R-:W-:Y:S05]  /*4d90*/  LDSM.16.M88.4 R164, [R185] ;  /* 0x00000000b9a4783b */ /* 0x000fea0000000200 */
[----:B------:R-:W-:Y:S06]  /*4da0*/  HMMA.16816.F32.BF16 R160, R176, R224, R160 ;  /* 0x000000e0b0a0723c */ /* 0x000fec00000418a0 */
[----:B------:R-:W-:Y:S01]  /*4db0*/  HMMA.16816.F32.BF16 R24, R20, R18, R24 ;  /* 0x000000121418723c */ /* 0x000fe20000041818 */
[----:B------:R-:W1:Y:S05]  /*4dc0*/  LDSM.16.M88.4 R16, [R192+0x3800] ;  /* 0x00380000c010783b */ /* 0x000e6a0000000200 */
[----:B--2---:R-:W-:Y:S06]  /*4dd0*/  HMMA.16816.F32.BF16 R12, R8, R4, R12 ;  /* 0x00000004080c723c */ /* 0x004fec000004180c */
[C---:B------:R-:W-:Y:S06]  /*4de0*/  HMMA.16816.F32.BF16 R148, R156.reuse, R152, R148 ;  /* 0x000000989c94723c */ /* 0x040fec0000041894 */
[----:B------:R-:W-:Y:S01]  /*4df0*/  HMMA.16816.F32.BF16 R152, R156, R154, R144 ;  /* 0x0000009a9c98723c */ /* 0x000fe20000041890 */
[----:B------:R-:W2:Y:S05]  /*4e00*/  LDSM.16.M88.4 R144, [R199+0x10800] ;  /* 0x01080000c790783b */ /* 0x000eaa0000000200 */
[----:B------:R-:W-:Y:S01]  /*4e10*/  HMMA.16816.F32.BF16 R176, R176, R226, R172 ;  /* 0x000000e2b0b0723c */ /* 0x000fe200000418ac */
[----:B------:R-:W-:Y:S05]  /*4e20*/  LDSM.16.M88.4 R172, [R192+0x4800] ;  /* 0x00480000c0ac783b */ /* 0x000fea0000000200 */
[----:B------:R-:W-:Y:S01]  /*4e30*/  FMUL.FTZ R12, R12, UR8 ;  /* 0x000000080c0c7c20 */ /* 0x000fe20008410000 */
[----:B---3--:R-:W-:Y:S01]  /*4e40*/  HMMA.16816.F32.BF16 R140, R156, R220, R140 ;  /* 0x000000dc9c8c723c */ /* 0x008fe2000004188c */
[----:B------:R-:W-:Y:S01]  /*4e50*/  FMUL.FTZ R138, R13, UR8 ;  /* 0x000000080d8a7c20 */ /* 0x000fe20008410000 */
[----:B------:R-:W-:Y:S01]  /*4e60*/  FMUL.FTZ R135, R14, UR8 ;  /* 0x000000080e877c20 */ /* 0x000fe20008410000 */
[----:B------:R3:W-:Y:S01]  /*4e70*/  MUFU.TANH R134, R12 ;  /* 0x0000000c00867308 */ /* 0x0007e20000002400 */
[----:B------:R-:W-:-:S02]  /*4e80*/  FMUL.FTZ R139, R15, UR8 ;  /* 0x000000080f8b7c20 */ /* 0x000fc40008410000 */
[----:B------:R-:W-:Y:S01]  /*4e90*/  HMMA.16816.F32.BF16 R24, R8, R6, R24 ;  /* 0x000000060818723c */ /* 0x000fe20000041818 */
[----:B------:R-:W-:Y:S04]  /*4ea0*/  LDSM.16.M88.4 R4, [R199+0x11000] ;  /* 0x01100000c704783b */ /* 0x000fe80000000200 */
[----:B------:R-:W4:Y:S01]  /*4eb0*/  MUFU.TANH R138, R138 ;  /* 0x0000008a008a7308 */ /* 0x000f220000002400 */
[----:B------:R-:W-:Y:S06]  /*4ec0*/  HMMA.16816.F32.BF16 R148, R32, R28, R148 ;  /* 0x0000001c2094723c */ /* 0x000fec0000041894 */
[----:B-1----:R-:W-:Y:S01]  /*4ed0*/  HMMA.16816.F32.BF16 R160, R168, R16, R160 ;  /* 0x00000010a8a0723c */ /* 0x002fe200000418a0 */
[----:B------:R-:W1:Y:S01]  /*4ee0*/  MUFU.TANH R139, R139 ;  /* 0x0000008b008b7308 */ /* 0x000e620000002400 */
[----:B---3--:R-:W3:Y:S04]  /*4ef0*/  LDSM.16.M88.4 R12, [R205+0x11800] ;  /* 0x01180000cd0c783b */ /* 0x008ee80000000200 */
[----:B------:R-:W-:Y:S03]  /*4f00*/  HMMA.16816.F32.BF16 R180, R156, R222, R180 ;  /* 0x000000de9cb4723c */ /* 0x000fe600000418b4 */
[----:B------:R-:W-:Y:S03]  /*4f10*/  MUFU.TANH R135, R135 ;  /* 0x0000008700877308 */ /* 0x000fe60000002400 */
[C---:B------:R-:W-:Y:S01]  /*4f20*/  HMMA.16816.F32.BF16 R152, R32.reuse, R30, R152 ;  /* 0x0000001e2098723c */ /* 0x040fe20000041898 */
[----:B------:R-:W-:Y:S01]  /*4f30*/  LDSM.16.M88.4 R28, [R192+0x5000] ;  /* 0x00500000c01c783b */ /* 0x000fe20000000200 */
[----:B------:R-:W-:Y:S01]  /*4f40*/  FMUL.FTZ R24, R24, UR8 ;  /* 0x0000000818187c20 */ /* 0x000fe20008410000 */
[----:B------:R-:W-:Y:S01]  /*4f50*/  FMUL.FTZ R25, R25, UR8 ;  /* 0x0000000819197c20 */ /* 0x000fe20008410000 */
[----:B------:R-:W-:Y:S01]  /*4f60*/  FMUL.FTZ R26, R26, UR8 ;  /* 0x000000081a1a7c20 */ /* 0x000fe20008410000 */
[----:B------:R-:W-:Y:S01]  /*4f70*/  FMUL.FTZ R27, R27, UR8 ;  /* 0x000000081b1b7c20 */ /* 0x000fe20008410000 */
[----:B------:R-:W-:Y:S02]  /*4f80*/  HMMA.16816.F32.BF16 R140, R32, R164, R140 ;  /* 0x000000a4208c723c */ /* 0x000fe4000004188c */
[----:B------:R-:W5:Y:S04]  /*4f90*/  MUFU.TANH R24, R24 ;  /* 0x0000001800187308 */ /* 0x000f680000002400 */
[----:B------:R-:W-:Y:S01]  /*4fa0*/  HMMA.16816.F32.BF16 R176, R168, R18, R176 ;  /* 0x00000012a8b0723c */ /* 0x000fe200000418b0 */
[----:B------:R-:W4:Y:S03]  /*4fb0*/  LDSM.16.M88.4 R16, [R184] ;  /* 0x00000000b810783b */ /* 0x000f260000000200 */
[----:B------:R-:W5:Y:S02]  /*4fc0*/  MUFU.TANH R25, R25 ;  /* 0x0000001900197308 */ /* 0x000f640000002400 */
[----:B--2---:R-:W-:Y:S06]  /*4fd0*/  HMMA.16816.F32.BF16 R148, R20, R144, R148 ;  /* 0x000000901494723c */ /* 0x004fec0000041894 */
[----:B------:R-:W-:Y:S01]  /*4fe0*/  HMMA.16816.F32.BF16 R180, R32, R166, R180 ;  /* 0x000000a620b4723c */ /* 0x000fe200000418b4 */
[----:B------:R-:W-:Y:S05]  /*4ff0*/  MUFU.TANH R26, R26 ;  /* 0x0000001a001a7308 */ /* 0x000fea0000002400 */
[----:B---3--:R-:W-:Y:S03]  /*5000*/  HMMA.16816.F32.BF16 R160, R156, R12, R160 ;  /* 0x0000000c9ca0723c */ /* 0x008fe600000418a0 */
[----:B------:R-:W-:Y:S03]  /*5010*/  MUFU.TANH R27, R27 ;  /* 0x0000001b001b7308 */ /* 0x000fe60000002400 */
[C---:B------:R-:W-:Y:S06]  /*5020*/  HMMA.16816.F32.BF16 R152, R20.reuse, R146, R152 ;  /* 0x000000921498723c */ /* 0x040fec0000041898 */
[----:B------:R-:W-:Y:S06]  /*5030*/  HMMA.16816.F32.BF16 R140, R20, R4, R140 ;  /* 0x00000004148c723c */ /* 0x000fec000004188c */
[----:B------:R-:W-:Y:S01]  /*5040*/  HMMA.16816.F32.BF16 R176, R156, R14, R176 ;  /* 0x0000000e9cb0723c */ /* 0x000fe200000418b0 */
[----:B------:R-:W2:Y:S01]  /*5050*/  LDSM.16.M88.4 R12, [R199+0x11800] ;  /* 0x01180000c70c783b */ /* 0x000ea20000000200 */
[----:B------:R-:W-:-:S04]  /*5060*/  IMAD.U32 R4, RZ, RZ, UR23 ;  /* 0x00000017ff047e24 */ /* 0x000fc8000f8e00ff */
[----:B------:R-:W-:Y:S01]  /*5070*/  HMMA.16816.F32.BF16 R148, R8, R172, R148 ;  /* 0x000000ac0894723c */ /* 0x000fe20000041894 */
[----:B------:R-:W-:-:S05]  /*5080*/  IMAD R133, R4, 0x40, R133 ;  /* 0x0000004004857824 */ /* 0x000fca00078e0285 */
[----:B------:R-:W-:Y:S01]  /*5090*/  HMMA.16816.F32.BF16 R180, R20, R6, R180 ;  /* 0x0000000614b4723c */ /* 0x000fe200000418b4 */
[----:B------:R-:W3:Y:S01]  /*50a0*/  LDSM.16.M88.4 R4, [R192+0x5800] ;  /* 0x00580000c004783b */ /* 0x000ee20000000200 */
[----:B------:R-:W-:-:S04]  /*50b0*/  DEPBAR.LE SB0, 0x0 ;  /* 0x000080000000791a */ /* 0x000fc80000000000 */
[----:B----4-:R-:W-:Y:S06]  /*50c0*/  HMMA.16816.F32.BF16 R160, R32, R16, R160 ;  /* 0x0000001020a0723c */ /* 0x010fec00000418a0 */
[----:B------:R-:W-:Y:S01]  /*50d0*/  HMMA.16816.F32.BF16 R152, R8, R174, R152 ;  /* 0x000000ae0898723c */ /* 0x000fe20000041898 */
[----:B------:R-:W-:-:S05]  /*50e0*/  VIADD R17, R133, 0x8 ;  /* 0x0000000885117836 */ /* 0x000fca0000000000 */
[----:B------:R-:W-:Y:S01]  /*50f0*/  HMMA.16816.F32.BF16 R140, R8, R28, R140 ;  /* 0x0000001c088c723c */ /* 0x000fe2000004188c */
[----:B------:R-:W-:Y:S01]  /*5100*/  FMUL.FTZ R145, R149, UR8 ;  /* 0x0000000895917c20 */ /* 0x000fe20008410000 */
[----:B------:R-:W-:Y:S01]  /*5110*/  FMUL.FTZ R144, R148, UR8 ;  /* 0x0000000894907c20 */ /* 0x000fe20008410000 */
[----:B------:R-:W-:Y:S01]  /*5120*/  FMUL.FTZ R146, R150, UR8 ;  /* 0x0000000896927c20 */ /* 0x000fe20008410000 */
[----:B------:R-:W-:Y:S01]  /*5130*/  FMUL.FTZ R147, R151, UR8 ;  /* 0x0000000897937c20 */ /* 0x000fe20008410000 */
[C---:B------:R-:W-:Y:S01]  /*5140*/  ISETP.GE.AND P6, PT, R17.reuse, R2, PT ;  /* 0x000000021100720c */ /* 0x040fe20003fc6270 */
[----:B------:R-:W-:Y:S01]  /*5150*/  HMMA.16816.F32.BF16 R176, R32, R18, R176 ;  /* 0x0000001220b0723c */ /* 0x000fe200000418b0 */
[----:B------:R-:W4:Y:S01]  /*5160*/  MUFU.TANH R145, R145 ;  /* 0x0000009100917308 */ /* 0x000f220000002400 */
[----:B------:R-:W-:Y:S01]  /*5170*/  ISETP.GE.AND P1, PT, R17, R0, PT ;  /* 0x000000001100720c */ /* 0x000fe20003f26270 */
[----:B------:R-:W-:-:S03]  /*5180*/  VIADD R17, R133, 0x9 ;  /* 0x0000000985117836 */ /* 0x000fc60000000000 */
[----:B------:R-:W-:Y:S01]  /*5190*/  HMMA.16816.F32.BF16 R180, R8, R30, R180 ;  /* 0x0000001e08b4723c */ /* 0x000fe200000418b4 */
[----:B------:R-:W-:Y:S01]  /*51a0*/  VIADD R19, R133, 0x1 ;  /* 0x0000000185137836 */ /* 0x000fe20000000000 */
[C---:B------:R-:W-:Y:S01]  /*51b0*/  ISETP.GE.AND P5, PT, R17.reuse, R2, PT ;  /* 0x000000021100720c */ /* 0x040fe20003fa6270 */
[----:B------:R-:W4:Y:S01]  /*51c0*/  MUFU.TANH R144, R144 ;  /* 0x0000009000907308 */ /* 0x000f220000002400 */
[----:B------:R-:W-:Y:S01]  /*51d0*/  ISETP.GE.AND P4, PT, R17, R0, PT ;  /* 0x000000001100720c */ /* 0x000fe20003f86270 */
[----:B------:R-:W-:Y:S01]  /*51e0*/  VIADD R17, R133, 0x11 ;  /* 0x0000001185117836 */ /* 0x000fe20000000000 */
[C---:B--2---:R-:W-:Y:S01]  /*51f0*/  HMMA.16816.F32.BF16 R160, R20.reuse, R12, R160 ;  /* 0x0000000c14a0723c */ /* 0x044fe200000418a0 */
[-C--:B------:R-:W-:Y:S01]  /*5200*/  ISETP.GE.AND P3, PT, R19, R2.reuse, PT ;  /* 0x000000021300720c */ /* 0x080fe20003f66270 */
[----:B------:R-:W-:Y:S02]  /*5210*/  VIADD R31, R133, 0x10 ;  /* 0x00000010851f7836 */ /* 0x000fe40000000000 */
[----:B------:R-:W-:Y:S01]  /*5220*/  FMUL.FTZ R148, R152, UR8 ;  /* 0x0000000898947c20 */ /* 0x000fe20008410000 */
[----:B------:R-:W-:Y:S01]  /*5230*/  FMUL.FTZ R28, R153, UR8 ;  /* 0x00000008991c7c20 */ /* 0x000fe20008410000 */
[----:B------:R-:W2:Y:S01]  /*5240*/  MUFU.TANH R146, R146 ;  /* 0x0000009200927308 */ /* 0x000ea20000002400 */
[----:B------:R-:W-:Y:S01]  /*5250*/  FMUL.FTZ R142, R142, UR8 ;  /* 0x000000088e8e7c20 */ /* 0x000fe20008410000 */
[----:B------:R-:W-:Y:S01]  /*5260*/  FSEL R12, R138, -INF , !P3 ;  /* 0xff8000008a0c7808 */ /* 0x000fe20005800000 */
[----:B------:R-:W-:Y:S01]  /*5270*/  FMUL.FTZ R154, R154, UR8 ;  /* 0x000000089a9a7c20 */ /* 0x000fe20008410000 */
[----:B------:R-:W-:Y:S01]  /*5280*/  ISETP.GE.AND P0, PT, R31, R2, PT ;  /* 0x000000021f00720c */ /* 0x000fe20003f06270 */
[----:B------:R-:W-:Y:S01]  /*5290*/  FMUL.FTZ R29, R155, UR8 ;  /* 0x000000089b1d7c20 */ /* 0x000fe20008410000 */
[-C--:B------:R-:W-:Y:S01]  /*52a0*/  ISETP.GE.AND P3, PT, R31, R0.reuse, PT ;  /* 0x000000001f00720c */ /* 0x080fe20003f66270 */
[----:B------:R-:W-:Y:S01]  /*52b0*/  HMMA.16816.F32.BF16 R176, R20, R14, R176 ;  /* 0x0000000e14b0723c */ /* 0x000fe200000418b0 */
[----:B------:R-:W2:Y:S01]  /*52c0*/  MUFU.TANH R31, R142 ;  /* 0x0000008e001f7308 */ /* 0x000ea20000002400 */
[----:B------:R-:W-:Y:S01]  /*52d0*/  FMUL.FTZ R140, R140, UR8 ;  /* 0x000000088c8c7c20 */ /* 0x000fe20008410000 */
[----:B------:R-:W-:Y:S01]  /*52e0*/  ISETP.GE.AND P2, PT, R19, R0, PT ;  /* 0x000000001300720c */ /* 0x000fe20003f46270 */
[----:B------:R-:W-:Y:S01]  /*52f0*/  FMUL.FTZ R141, R141, UR8 ;  /* 0x000000088d8d7c20 */ /* 0x000fe20008410000 */
[----:B------:R-:W-:-:S02]  /*5300*/  VIADD R33, R133, 0x18 ;  /* 0x0000001885217836 */ /* 0x000fc40000000000 */
[----:B------:R-:W-:Y:S01]  /*5310*/  FMUL.FTZ R143, R143, UR8 ;  /* 0x000000088f8f7c20 */ /* 0x000fe20008410000 */
[----:B-1----:R-:W-:Y:S01]  /*5320*/  FSEL R13, R139, -INF , !P2 ;  /* 0xff8000008b0d7808 */ /* 0x002fe20005000000 */
[----:B------:R-:W-:Y:S01]  /*5330*/  VIADD R21, R133, 0x20 ;  /* 0x0000002085157836 */ /* 0x000fe20000000000 */
[----:B------:R-:W1:Y:S01]  /*5340*/  MUFU.TANH R147, R147 ;  /* 0x0000009300937308 */ /* 0x000e620000002400 */
[----:B------:R-:W-:Y:S01]  /*5350*/  ISETP.GE.AND P2, PT, R17, R2, PT ;  /* 0x000000021100720c */ /* 0x000fe20003f46270 */
[----:B------:R-:W-:Y:S01]  /*5360*/  FMUL.FTZ R172, R181, UR8 ;  /* 0x00000008b5ac7c20 */ /* 0x000fe20008410000 */
[----:B-----5:R-:W-:Y:S01]  /*5370*/  FSEL R30, R24, -INF , !P6 ;  /* 0xff800000181e7808 */ /* 0x020fe20007000000 */
[C---:B---3--:R-:W-:Y:S01]  /*5380*/  HMMA.16816.F32.BF16 R160, R8.reuse, R4, R160 ;  /* 0x0000000408a0723c */ /* 0x048fe200000418a0 */
[----:B------:R-:W-:Y:S01]  /*5390*/  FSEL R18, R25, -INF , !P5 ;  /* 0xff80000019127808 */ /* 0x000fe20006800000 */
[----:B------:R-:W-:Y:S01]  /*53a0*/  VIADD R25, R133, 0x19 ;  /* 0x0000001985197836 */ /* 0x000fe20000000000 */
[-C--:B------:R-:W-:Y:S01]  /*53b0*/  ISETP.GE.AND P6, PT, R17, R0.reuse, PT ;  /* 0x000000001100720c */ /* 0x080fe20003fc6270 */
[----:B------:R-:W3:Y:S01]  /*53c0*/  MUFU.TANH R148, R148 ;  /* 0x0000009400947308 */ /* 0x000ee20000002400 */
[----:B----4-:R-:W-:Y:S01]  /*53d0*/  FSEL R24, R145, -INF , !P2 ;  /* 0xff80000091187808 */ /* 0x010fe20005000000 */
[----:B------:R-:W-:Y:S01]  /*53e0*/  FMUL.FTZ R173, R182, UR8 ;  /* 0x00000008b6ad7c20 */ /* 0x000fe20008410000 */
[----:B------:R-:W-:Y:S01]  /*53f0*/  FSEL R17, R26, -INF , !P1 ;  /* 0xff8000001a117808 */ /* 0x000fe20004800000 */
[----:B------:R-:W-:Y:S01]  /*5400*/  VIADD R5, R133, 0x21 ;  /* 0x0000002185057836 */ /* 0x000fe20000000000 */
[----:B------:R-:W-:Y:S01]  /*5410*/  ISETP.GE.AND P2, PT, R21, R0, PT ;  /* 0x000000001500720c */ /* 0x000fe20003f46270 */
[----:B------:R-:W-:Y:S01]  /*5420*/  FMUL.FTZ R151, R183, UR8 ;  /* 0x00000008b7977c20 */ /* 0x000fe20008410000 */
[----:B------:R-:W-:Y:S01]  /*5430*/  ISETP.GE.AND P1, PT, R33, R2, PT ;  /* 0x000000022100720c */ /* 0x000fe20003f26270 */
[----:B------:R-:W-:Y:S01]  /*5440*/  MUFU.TANH R28, R28 ;  /* 0x0000001c001c7308 */ /* 0x000fe20000002400 */
[----:B------:R-:W-:Y:S01]  /*5450*/  FSEL R15, R27, -INF , !P4 ;  /* 0xff8000001b0f7808 */ /* 0x000fe20006000000 */
[----:B------:R-:W-:Y:S01]  /*5460*/  HMMA.16816.F32.BF16 R176, R8, R6, R176 ;  /* 0x0000000608b0723c */ /* 0x000fe200000418b0 */
[----:B------:R-:W-:-:S02]  /*5470*/  FSEL R26, R144, -INF , !P0 ;  /* 0xff800000901a7808 */ /* 0x000fc40004000000 */
[----:B--2---:R-:W-:Y:S02]  /*5480*/  FSEL R27, R146, -INF , !P3 ;  /* 0xff800000921b7808 */ /* 0x004fe40005800000 */
[C---:B------:R-:W-:Y:S01]  /*5490*/  ISETP.GE.AND P4, PT, R25.reuse, R2, PT ;  /* 0x000000021900720c */ /* 0x040fe20003f86270 */
[----:B------:R-:W2:Y:S01]  /*54a0*/  MUFU.TANH R16, R154 ;  /* 0x0000009a00107308 */ /* 0x000ea20000002400 */
[----:B------:R-:W-:Y:S02]  /*54b0*/  ISETP.GE.AND P0, PT, R25, R0, PT ;  /* 0x000000001900720c */ /* 0x000fe40003f06270 */
[----:B------:R-:W-:Y:S01]  /*54c0*/  ISETP.GE.AND P3, PT, R21, R2, PT ;  /* 0x000000021500720c */ /* 0x000fe20003f66270 */
[----:B------:R-:W-:Y:S01]  /*54d0*/  VIADD R21, R133, 0x28 ;  /* 0x0000002885157836 */ /* 0x000fe20000000000 */
[----:B------:R-:W-:Y:S01]  /*54e0*/  FSEL R181, R31, -INF , !P2 ;  /* 0xff8000001fb57808 */ /* 0x000fe20005000000 */
[----:B------:R-:W-:Y:S01]  /*54f0*/  FMUL.FTZ R160, R160, UR8 ;  /* 0x00000008a0a07c20 */ /* 0x000fe20008410000 */
[----:B------:R-:W-:Y:S01]  /*5500*/  ISETP.GE.AND P5, PT, R33, R0, PT ;  /* 0x000000002100720c */ /* 0x000fe20003fa6270 */
[----:B------:R-:W4:Y:S01]  /*5510*/  MUFU.TANH R29, R29 ;  /* 0x0000001d001d7308 */ /* 0x000f220000002400 */
[----:B-1----:R-:W-:Y:S01]  /*5520*/  FSEL R25, R147, -INF , !P6 ;  /* 0xff80000093197808 */ /* 0x002fe20007000000 */
[----:B------:R-:W-:Y:S01]  /*5530*/  FMUL.FTZ R147, R162, UR8 ;  /* 0x00000008a2937c20 */ /* 0x000fe20008410000 */
[----:B---3--:R-:W-:Y:S01]  /*5540*/  FSEL R22, R148, -INF , !P1 ;  /* 0xff80000094167808 */ /* 0x008fe20004800000 */
[----:B------:R-:W-:Y:S01]  /*5550*/  FMUL.FTZ R148, R161, UR8 ;  /* 0x00000008a1947c20 */ /* 0x000fe20008410000 */
[-C--:B------:R-:W-:Y:S01]  /*5560*/  ISETP.GE.AND P2, PT, R133, R2.reuse, PT ;  /* 0x000000028500720c */ /* 0x080fe20003f46270 */
[----:B------:R-:W-:Y:S01]  /*5570*/  FMUL.FTZ R145, R163, UR8 ;  /* 0x00000008a3917c20 */ /* 0x000fe20008410000 */
[C---:B------:R-:W-:Y:S01]  /*5580*/  ISETP.GE.AND P6, PT, R5.reuse, R2, PT ;  /* 0x000000020500720c */ /* 0x040fe20003fc6270 */
[----:B------:R1:W3:Y:S01]  /*5590*/  MUFU.TANH R19, R140 ;  /* 0x0000008c00137308 */ /* 0x0002e20000002400 */
[----:B------:R-:W-:Y:S01]  /*55a0*/  ISETP.GE.AND P1, PT, R5, R0, PT ;  /* 0x000000000500720c */ /* 0x000fe20003f26270 */
[----:B------:R-:W-:Y:S01]  /*55b0*/  VIADD R5, R133, 0x29 ;  /* 0x0000002985057836 */ /* 0x000fe20000000000 */
[----:B--2---:R-:W-:Y:S01]  /*55c0*/  FSEL R23, R16, -INF , !P5 ;  /* 0xff80000010177808 */ /* 0x004fe20006800000 */
[----:B------:R-:W-:Y:S01]  /*55d0*/  FMUL.FTZ R146, R176, UR8 ;  /* 0x00000008b0927c20 */ /* 0x000fe20008410000 */
[----:B------:R-:W-:Y:S01]  /*55e0*/  FSEL R20, R28, -INF , !P4 ;  /* 0xff8000001c147808 */ /* 0x000fe20006000000 */
[----:B------:R-:W-:Y:S01]  /*55f0*/  FMUL.FTZ R144, R177, UR8 ;  /* 0x00000008b1907c20 */ /* 0x000fe20008410000 */
[----:B------:R-:W-:Y:S01]  /*5600*/  FSEL R134, R134, -INF , !P2 ;  /* 0xff80000086867808 */ /* 0x000fe20005000000 */
[----:B------:R-:W2:Y:S01]  /*5610*/  MUFU.TANH R174, R141 ;  /* 0x0000008d00ae7308 */ /* 0x000ea20000002400 */
[C---:B------:R-:W-:Y:S01]  /*5620*/  ISETP.GE.AND P5, PT, R21.reuse, R2, PT ;  /* 0x000000021500720c */ /* 0x040fe20003fa6270 */
[----:B------:R-:W-:Y:S01]  /*5630*/  FMUL.FTZ R163, R178, UR8 ;  /* 0x00000008b2a37c20 */ /* 0x000fe20008410000 */
[----:B------:R-:W-:Y:S01]  /*5640*/  ISETP.GE.AND P4, PT, R21, R0, PT ;  /* 0x000000001500720c */ /* 0x000fe20003f86270 */
[----:B------:R-:W-:Y:S01]  /*5650*/  FMUL.FTZ R161, R179, UR8 ;  /* 0x00000008b3a17c20 */ /* 0x000fe20008410000 */
[----:B----4-:R-:W-:-:S02]  /*5660*/  FSEL R21, R29, -INF , !P0 ;  /* 0xff8000001d157808 */ /* 0x010fc40004000000 */
[----:B------:R-:W-:Y:S01]  /*5670*/  ISETP.GE.AND P0, PT, R5, R2, PT ;  /* 0x000000020500720c */ /* 0x000fe20003f06270 */
[----:B------:R-:W4:Y:S01]  /*5680*/  MUFU.TANH R175, R143 ;  /* 0x0000008f00af7308 */ /* 0x000f220000002400 */
[----:B-1----:R-:W-:Y:S01]  /*5690*/  FMUL.FTZ R140, R180, UR8 ;  /* 0x00000008b48c7c20 */ /* 0x002fe20008410000 */
[----:B---3--:R-:W-:Y:S02]  /*56a0*/  FSEL R142, R19, -INF , !P3 ;  /* 0xff800000138e7808 */ /* 0x008fe40005800000 */
[----:B------:R-:W-:Y:S01]  /*56b0*/  ISETP.GE.AND P3, PT, R5, R0, PT ;  /* 0x000000000500720c */ /* 0x000fe20003f66270 */
[----:B------:R-:W-:Y:S01]  /*56c0*/  VIADD R5, R133, 0x30 ;  /* 0x0000003085057836 */ /* 0x000fe20000000000 */
[----:B------:R-:W-:Y:S02]  /*56d0*/  FMNMX.FTZ R7, R132, R134, !PT ;  /* 0x0000008684077209 */ /* 0x000fe40007810000 */
[----:B------:R-:W1:Y:S01]  /*56e0*/  MUFU.TANH R140, R140 ;  /* 0x0000008c008c7308 */ /* 0x000e620000002400 */
[----:B--2---:R-:W-:-:S02]  /*56f0*/  FSEL R174, R174, -INF , !P6 ;  /* 0xff800000aeae7808 */ /* 0x004fc40007000000 */
[----:B------:R-:W-:Y:S02]  /*5700*/  FMNMX.FTZ R7, R12, R7, !PT ;  /* 0x000000070c077209 */ /* 0x000fe40007810000 */
[C---:B------:R-:W-:Y:S02]  /*5710*/  ISETP.GE.AND P6, PT, R5.reuse, R2, PT ;  /* 0x000000020500720c */ /* 0x040fe40003fc6270 */
[-C--:B------:R-:W-:Y:S01]  /*5720*/  ISETP.GE.AND P2, PT, R5, R0.reuse, PT ;  /* 0x000000000500720c */ /* 0x080fe20003f46270 */
[----:B------:R-:W-:Y:S01]  /*5730*/  VIADD R5, R133, 0x31 ;  /* 0x0000003185057836 */ /* 0x000fe20000000000 */
[----:B----4-:R-:W-:Y:S01]  /*5740*/  FSEL R175, R175, -INF , !P1 ;  /* 0xff800000afaf7808 */ /* 0x010fe20004800000 */
[----:B------:R-:W2:Y:S01]  /*5750*/  MUFU.TANH R172, R172 ;  /* 0x000000ac00ac7308 */ /* 0x000ea20000002400 */
[----:B------:R-:W-:Y:S02]  /*5760*/  ISETP.GE.AND P1, PT, R133, R0, PT ;  /* 0x000000008500720c */ /* 0x000fe40003f26270 */
[----:B------:R-:W-:-:S02]  /*5770*/  FMNMX.FTZ R7, R30, R7, !PT ;  /* 0x000000071e077209 */ /* 0x000fc40007810000 */
[----:B------:R-:W-:Y:S02]  /*5780*/  FSEL R135, R135, -INF , !P1 ;  /* 0xff80000087877808 */ /* 0x000fe40004800000 */
[----:B-1----:R-:W-:Y:S01]  /*5790*/  FSEL R140, R140, -INF , !P5 ;  /* 0xff8000008c8c7808 */ /* 0x002fe20006800000 */
[----:B------:R-:W1:Y:S01]  /*57a0*/  MUFU.TANH R150, R160 ;  /* 0x000000a000967308 */ /* 0x000e620000002400 */
[C---:B------:R-:W-:Y:S02]  /*57b0*/  ISETP.GE.AND P5, PT, R5.reuse, R2, PT ;  /* 0x000000020500720c */ /* 0x040fe40003fa6270 */
[----:B------:R-:W-:Y:S02]  /*57c0*/  ISETP.GE.AND P1, PT, R5, R0, PT ;  /* 0x000000000500720c */ /* 0x000fe40003f26270 */
[----:B------:R-:W-:Y:S02]  /*57d0*/  FMNMX.FTZ R5, R18, R7, !PT ;  /* 0x0000000712057209 */ /* 0x000fe40007810000 */
[----:B------:R-:W-:Y:S01]  /*57e0*/  FMNMX.FTZ R4, R3, R135, !PT ;  /* 0x0000008703047209 */ /* 0x000fe20007810000 */
[----:B------:R-:W3:Y:S01]  /*57f0*/  MUFU.TANH R148, R148 ;  /* 0x0000009400947308 */ /* 0x000ee20000002400 */
[----:B------:R-:W-:-:S02]  /*5800*/  FMNMX.FTZ R5, R26, R5, !PT ;  /* 0x000000051a057209 */ /* 0x000fc40007810000 */
[----:B------:R-:W-:Y:S02]  /*5810*/  FMNMX.FTZ R4, R13, R4, !PT ;  /* 0x000000040d047209 */ /* 0x000fe40007810000 */
[----:B------:R-:W-:Y:S01]  /*5820*/  FMNMX.FTZ R7, R24, R5, !PT ;  /* 0x0000000518077209 */ /* 0x000fe20007810000 */
[----:B------:R-:W-:Y:S01]  /*5830*/  VIADD R5, R133, 0x38 ;  /* 0x0000003885057836 */ /* 0x000fe20000000000 */
[----:B------:R-:W-:Y:S01]  /*5840*/  FMNMX.FTZ R4, R17, R4, !PT ;  /* 0x0000000411047209 */ /* 0x000fe20007810000 */
[----:B------:R-:W4:Y:S01]  /*5850*/  MUFU.TANH R146, R146 ;  /* 0x0000009200927308 */ /* 0x000f220000002400 */
[----:B------:R-:W-:Y:S01]  /*5860*/  FMNMX.FTZ R7, R22, R7, !PT ;  /* 0x0000000716077209 */ /* 0x000fe20007810000 */
[----:B------:R-:W-:Y:S01]  /*5870*/  VIADD R133, R133, 0x39 ;  /* 0x0000003985857836 */ /* 0x000fe20000000000 */
[----:B------:R-:W-:Y:S02]  /*5880*/  FMNMX.FTZ R4, R15, R4, !PT ;  /* 0x000000040f047209 */ /* 0x000fe40007810000 */
[----:B------:R-:W-:-:S02]  /*5890*/  FMNMX.FTZ R7, R20, R7, !PT ;  /* 0x0000000714077209 */ /* 0x000fc40007810000 */
[----:B------:R-:W-:Y:S01]  /*58a0*/  FMNMX.FTZ R4, R27, R4, !PT ;  /* 0x000000041b047209 */ /* 0x000fe20007810000 */
[----:B------:R-:W5:Y:S01]  /*58b0*/  MUFU.TANH R173, R173 ;  /* 0x000000ad00ad7308 */ /* 0x000f620000002400 */
[----:B------:R-:W-:Y:S02]  /*58c0*/  FMNMX.FTZ R7, R142, R7, !PT ;  /* 0x000000078e077209 */ /* 0x000fe40007810000 */
[----:B--2---:R-:W-:Y:S02]  /*58d0*/  FSEL R172, R172, -INF , !P0 ;  /* 0xff800000acac7808 */ /* 0x004fe40004000000 */
[----:B------:R-:W-:Y:S02]  /*58e0*/  FMNMX.FTZ R7, R174, R7, !PT ;  /* 0x00000007ae077209 */ /* 0x000fe40007810000 */
[----:B------:R-:W-:Y:S01]  /*58f0*/  FMNMX.FTZ R4, R25, R4, !PT ;  /* 0x0000000419047209 */ /* 0x000fe20007810000 */
[----:B------:R-:W2:Y:S01]  /*5900*/  MUFU.TANH R144, R144 ;  /* 0x0000009000907308 */ /* 0x000ea20000002400 */
[----:B------:R-:W-:-:S02]  /*5910*/  FMNMX.FTZ R7, R140, R7, !PT ;  /* 0x000000078c077209 */ /* 0x000fc40007810000 */
[----:B-1----:R-:W-:Y:S02]  /*5920*/  FSEL R150, R150, -INF , !P6 ;  /* 0xff80000096967808 */ /* 0x002fe40007000000 */
[----:B------:R-:W-:Y:S02]  /*5930*/  FMNMX.FTZ R4, R23, R4, !PT ;  /* 0x0000000417047209 */ /* 0x000fe40007810000 */
[----:B------:R-:W-:Y:S01]  /*5940*/  FMNMX.FTZ R7, R172, R7, !PT ;  /* 0x00000007ac077209 */ /* 0x000fe20007810000 */
[----:B------:R-:W1:Y:S01]  /*5950*/  MUFU.TANH R151, R151 ;  /* 0x0000009700977308 */ /* 0x000e620000002400 */
[----:B------:R-:W-:Y:S02]  /*5960*/  PLOP3.LUT P0, PT, PT, PT, UP0, 0x80, 0x0 ;  /* 0x000000000000781c */ /* 0x000fe40003f0f008 */
[----:B------:R-:W-:Y:S02]  /*5970*/  ISETP.GE.AND P6, PT, R5, R2, PT ;  /* 0x000000020500720c */ /* 0x000fe40003fc6270 */
[----:B---3--:R-:W-:-:S02]  /*5980*/  FSEL R148, R148, -INF , !P5 ;  /* 0xff80000094947808 */ /* 0x008fc40006800000 */
[----:B------:R-:W-:Y:S01]  /*5990*/  FMNMX.FTZ R8, R21, R4, !PT ;  /* 0x0000000415087209 */ /* 0x000fe20007810000 */
[----:B------:R-:W3:Y:S01]  /*59a0*/  MUFU.TANH R147, R147 ;  /* 0x0000009300937308 */ /* 0x000ee20000002400 */
[----:B------:R-:W-:Y:S02]  /*59b0*/  FMNMX.FTZ R7, R150, R7, !PT ;  /* 0x0000000796077209 */ /* 0x000fe40007810000 */
[----:B------:R-:W-:Y:S02]  /*59c0*/  ISETP.GE.AND P5, PT, R133, R2, PT ;  /* 0x000000028500720c */ /* 0x000fe40003fa6270 */
[----:B----4-:R-:W-:Y:S02]  /*59d0*/  FSEL R146, R146, -INF , !P6 ;  /* 0xff80000092927808 */ /* 0x010fe40007000000 */
[----:B------:R-:W-:Y:S01]  /*59e0*/  FMNMX.FTZ R8, R181, R8, !PT ;  /* 0x00000008b5087209 */ /* 0x000fe20007810000 */
[----:B------:R-:W4:Y:S01]  /*59f0*/  MUFU.TANH R145, R145 ;  /* 0x0000009100917308 */ /* 0x000f220000002400 */
[----:B------:R-:W-:-:S02]  /*5a00*/  FMNMX.FTZ R7, R148, R7, !PT ;  /* 0x0000000794077209 */ /* 0x000fc40007810000 */
[----:B-----5:R-:W-:Y:S02]  /*5a10*/  FSEL R173, R173, -INF , !P4 ;  /* 0xff800000adad7808 */ /* 0x020fe40006000000 */
[----:B--2---:R-:W-:Y:S02]  /*5a20*/  FSEL R144, R144, -INF , !P5 ;  /* 0xff80000090907808 */ /* 0x004fe40006800000 */
[----:B------:R-:W-:Y:S01]  /*5a30*/  FMNMX.FTZ R8, R175, R8, !PT ;  /* 0x00000008af087209 */ /* 0x000fe20007810000 */
[----:B------:R-:W2:Y:S01]  /*5a40*/  MUFU.TANH R163, R163 ;  /* 0x000000a300a37308 */ /* 0x000ea20000002400 */
[----:B------:R-:W-:Y:S02]  /*5a50*/  FMNMX.FTZ R7, R146, R7, !PT ;  /* 0x0000000792077209 */ /* 0x000fe40007810000 */
[----:B-1----:R-:W-:Y:S02]  /*5a60*/  FSEL R151, R151, -INF , !P3 ;  /* 0xff80000097977808 */ /* 0x002fe40005800000 */
[----:B---3--:R-:W-:-:S02]  /*5a70*/  FSEL R147, R147, -INF , !P2 ;  /* 0xff80000093937808 */ /* 0x008fc40005000000 */
[----:B------:R-:W-:Y:S01]  /*5a80*/  FMNMX.FTZ R8, R173, R8, !PT ;  /* 0x00000008ad087209 */ /* 0x000fe20007810000 */
[----:B------:R-:W1:Y:S01]  /*5a90*/  MUFU.TANH R161, R161 ;  /* 0x000000a100a17308 */ /* 0x000e620000002400 */
[----:B------:R-:W-:Y:S01]  /*5aa0*/  FMNMX.FTZ R7, R144, R7, !PT ;  /* 0x0000000790077209 */ /* 0x000fe20007810000 */
[----:B------:R-:W-:Y:S06]  /*5ab0*/  BAR.SYNC.DEFER_BLOCKING 0x0 ;  /* 0x0000000000007b1d */ /* 0x000fec0000010000 */
[----:B----4-:R-:W-:Y:S05]  /*5ac0*/  @!P0 BRA `(.L_x_46) ;  /* 0x0000000000688947 */ /* 0x010fea0003800000 */
        /* <DEDUP_REMOVED lines=26> */
.L_x_46:
[----:B------:R-:W-:Y:S01]  /*5c70*/  FMNMX.FTZ R8, R151, R8, !PT ;  /* 0x0000000897087209 */ /* 0x000fe20007810000 */
[----:B------:R-:W4:Y:S01]  /*5c80*/  SHFL.BFLY PT, R4, R7, 0x2, 0x1f ;  /* 0x0c401f0007047f89 */ /* 0x000f2200000e0000 */
[----:B------:R-:W-:Y:S01]  /*5c90*/  ISETP.GE.AND P0, PT, R5, R0, PT ;  /* 0x000000000500720c */ /* 0x000fe20003f06270 */
[----:B------:R-:W-:Y:S01]  /*5ca0*/  UISETP.GE.AND UP0, UPT, UR18, 0x3, UPT ;  /* 0x000000031200788c */ /* 0x000fe2000bf06270 */
[----:B------:R-:W-:Y:S01]  /*5cb0*/  FSEL R145, R145, -INF , !P1 ;  /* 0xff80000091917808 */ /* 0x000fe20004800000 */
[----:B------:R-:W-:Y:S01]  /*5cc0*/  LDSM.16.MT88.4 R32, [R198+0x12800] ;  /* 0x01280000c620783b */ /* 0x000fe20000004200 */
[----:B------:R-:W-:Y:S02]  /*5cd0*/  FMNMX.FTZ R8, R147, R8, !PT ;  /* 0x0000000893087209 */ /* 0x000fe40007810000 */
[----:B------:R-:W-:Y:S02]  /*5ce0*/  ISETP.GE.AND P1, PT, R133, R0, PT ;  /* 0x000000008500720c */ /* 0x000fe40003f26270 */
[----:B--2---:R-:W-:-:S02]  /*5cf0*/  FSEL R163, R163, -INF , !P0 ;  /* 0xff800000a3a37808 */ /* 0x004fc40004000000 */
[----:B------:R-:W-:Y:S02]  /*5d00*/  FMNMX.FTZ R8, R145, R8, !PT ;  /* 0x0000000891087209 */ /* 0x000fe40007810000 */
[----:B-1----:R-:W-:Y:S02]  /*5d10*/  FSEL R161, R161, -INF , !P1 ;  /* 0xff800000a1a17808 */ /* 0x002fe40004800000 */
[----:B------:R-:W-:Y:S02]  /*5d20*/  FMNMX.FTZ R6, R163, R8, !PT ;  /* 0x00000008a3067209 */ /* 0x000fe40007810000 */
[----:B---3--:R-:W-:Y:S02]  /*5d30*/  LDSM.16.MT88.4 R8, [R198+0x12000] ;  /* 0x01200000c608783b */ /* 0x008fe40000004200 */
[----:B------:R-:W-:-:S05]  /*5d40*/  FMNMX.FTZ R6, R161, R6, !PT ;  /* 0x00000006a1067209 */ /* 0x000fca0007810000 */
[----:B------:R-:W1:Y:S01]  /*5d50*/  SHFL.BFLY PT, R5, R6, 0x2, 0x1f ;  /* 0x0c401f0006057f89 */ /* 0x000e6200000e0000 */
[----:B----4-:R-:W-:-:S05]  /*5d60*/  FMNMX.FTZ R4, R7, R4, !PT ;  /* 0x0000000407047209 */ /* 0x010fca0007810000 */
[----:B------:R-:W2:Y:S01]  /*5d70*/  SHFL.BFLY PT, R139, R4, 0x1, 0x1f ;  /* 0x0c201f00048b7f89 */ /* 0x000ea200000e0000 */
[----:B-1----:R-:W-:-:S05]  /*5d80*/  FMNMX.FTZ R5, R6, R5, !PT ;  /* 0x0000000506057209 */ /* 0x002fca0007810000 */
[----:B------:R-:W1:Y:S01]  /*5d90*/  SHFL.BFLY PT, R138, R5, 0x1, 0x1f ;  /* 0x0c201f00058a7f89 */ /* 0x000e6200000e0000 */
[----:B--2---:R-:W-:-:S04]  /*5da0*/  FMNMX.FTZ R139, R4, R139, !PT ;  /* 0x0000008b048b7209 */ /* 0x004fc80007810000 */
[C---:B------:R-:W-:Y:S01]  /*5db0*/  FSETP.NEU.FTZ.AND P1, PT, R139.reuse, -INF , PT ;  /* 0xff8000008b00780b */ /* 0x040fe20003f3d000 */
[----:B------:R-:W-:-:S05]  /*5dc0*/  FMUL.FTZ R149, R139, UR9 ;  /* 0x000000098b957c20 */ /* 0x000fca0008410000 */
        /* <DEDUP_REMOVED lines=8> */
[--C-:B------:R-:W-:Y:S01]  /*5e50*/  FFMA.FTZ R165, R22, UR9, -R149.reuse ;  /* 0x0000000916a57c23 */ /* 0x100fe20008010895 */
[----:B-1----:R-:W-:Y:S01]  /*5e60*/  FMNMX.FTZ R138, R5, R138, !PT ;  /* 0x0000008a058a7209 */ /* 0x002fe20007810000 */
[--C-:B------:R-:W-:Y:S01]  /*5e70*/  FFMA.FTZ R166, R20, UR9, -R149.reuse ;  /* 0x0000000914a67c23 */ /* 0x100fe20008010895 */
[----:B------:R-:W-:Y:S01]  /*5e80*/  FSEL R5, R139, RZ, P1 ;  /* 0x000000ff8b057208 */ /* 0x000fe20000800000 */
[----:B------:R-:W-:Y:S01]  /*5e90*/  FFMA.FTZ R177, R174, UR9, -R149 ;  /* 0x00000009aeb17c23 */ /* 0x000fe20008010895 */
[C---:B------:R-:W-:Y:S01]  /*5ea0*/  FSETP.NEU.FTZ.AND P0, PT, R138.reuse, -INF , PT ;  /* 0xff8000008a00780b */ /* 0x040fe20003f1d000 */
[----:B------:R-:W-:Y:S01]  /*5eb0*/  FMUL.FTZ R162, R138, UR9 ;  /* 0x000000098aa27c20 */ /* 0x000fe20008410000 */
[----:B------:R-:W-:Y:S01]  /*5ec0*/  MUFU.EX2 R158, R158 ;  /* 0x0000009e009e7308 */ /* 0x000fe20000000800 */
[----:B------:R-:W-:Y:S01]  /*5ed0*/  FADD.FTZ R4, R132, -R5 ;  /* 0x8000000584047221 */ /* 0x000fe20000010000 */
[----:B------:R-:W-:Y:S01]  /*5ee0*/  FSEL R6, R138, RZ, P0 ;  /* 0x000000ff8a067208 */ /* 0x000fe20000000000 */
[--C-:B------:R-:W-:Y:S01]  /*5ef0*/  FFMA.FTZ R176, R142, UR9, -R149.reuse ;  /* 0x000000098eb07c23 */ /* 0x100fe20008010895 */
[----:B------:R-:W-:Y:S01]  /*5f00*/  FSEL R162, R162, RZ, P0 ;  /* 0x000000ffa2a27208 */ /* 0x000fe20000000000 */
[----:B------:R-:W-:Y:S01]  /*5f10*/  FMUL.FTZ R160, R4, UR9 ;  /* 0x0000000904a07c20 */ /* 0x000fe20008410000 */
[--C-:B------:R-:W-:Y:S01]  /*5f20*/  FFMA.FTZ R174, R140, UR9, -R149.reuse ;  /* 0x000000098cae7c23 */ /* 0x100fe20008010895 */
[----:B------:R-:W-:Y:S01]  /*5f30*/  FADD.FTZ R6, R3, -R6 ;  /* 0x8000000603067221 */ /* 0x000fe20000010000 */
[----:B------:R-:W1:Y:S01]  /*5f40*/  MUFU.EX2 R157, R157 ;  /* 0x0000009d009d7308 */ /* 0x000e620000000800 */
[--C-:B------:R-:W-:Y:S01]  /*5f50*/  FFMA.FTZ R152, R17, UR9, -R162.reuse ;  /* 0x0000000911987c23 */ /* 0x100fe200080108a2 */
[--C-:B------:R-:W-:Y:S01]  /*5f60*/  FFMA.FTZ R154, R135, UR9, -R162.reuse ;  /* 0x00000009879a7c23 */ /* 0x100fe200080108a2 */
[----:B------:R-:W2:Y:S01]  /*5f70*/  LDSM.16.MT88.4 R16, [R200+0x12000] ;  /* 0x01200000c810783b */ /* 0x000ea20000004200 */
[--C-:B------:R-:W-:Y:S01]  /*5f80*/  FFMA.FTZ R153, R13, UR9, -R162.reuse ;  /* 0x000000090d997c23 */ /* 0x100fe200080108a2 */
[--C-:B------:R-:W-:Y:S01]  /*5f90*/  FFMA.FTZ R159, R15, UR9, -R162.reuse ;  /* 0x000000090f9f7c23 */ /* 0x100fe200080108a2 */
[----:B------:R-:W-:Y:S01]  /*5fa0*/  FMUL.FTZ R3, R6, UR9 ;  /* 0x0000000906037c20 */ /* 0x000fe20008410000 */
[----:B------:R-:W3:Y:S01]  /*5fb0*/  LDSM.16.MT88.4 R12, [R197+0x12000] ;  /* 0x01200000c50c783b */ /* 0x000ee20000004200 */
[----:B------:R-:W4:Y:S01]  /*5fc0*/  MUFU.EX2 R156, R156 ;  /* 0x0000009c009c7308 */ /* 0x000f220000000800 */
[--C-:B------:R-:W-:Y:S01]  /*5fd0*/  FFMA.FTZ R168, R27, UR9, -R162.reuse ;  /* 0x000000091ba87c23 */ /* 0x100fe200080108a2 */
[--C-:B------:R-:W-:Y:S01]  /*5fe0*/  FFMA.FTZ R171, R25, UR9, -R162.reuse ;  /* 0x0000000919ab7c23 */ /* 0x100fe200080108a2 */
[--C-:B------:R-:W-:Y:S01]  /*5ff0*/  FFMA.FTZ R169, R23, UR9, -R162.reuse ;  /* 0x0000000917a97c23 */ /* 0x100fe200080108a2 */
[----:B------:R-:W-:Y:S01]  /*6000*/  LDSM.16.MT88.4 R24, [R197+0x12800] ;  /* 0x01280000c518783b */ /* 0x000fe20000004200 */
[--C-:B------:R-:W-:Y:S01]  /*6010*/  FFMA.FTZ R170, R21, UR9, -R162.reuse ;  /* 0x0000000915aa7c23 */ /* 0x100fe200080108a2 */
[--C-:B------:R-:W-:Y:S01]  /*6020*/  FFMA.FTZ R179, R172, UR9, -R149.reuse ;  /* 0x00000009acb37c23 */ /* 0x100fe20008010895 */
[--C-:B------:R-:W-:Y:S01]  /*6030*/  FFMA.FTZ R172, R181, UR9, -R162.reuse ;  /* 0x00000009b5ac7c23 */ /* 0x100fe200080108a2 */
[----:B------:R-:W-:Y:S01]  /*6040*/  MUFU.EX2 R154, R154 ;  /* 0x0000009a009a7308 */ /* 0x000fe20000000800 */
[----:B-1----:R-:W-:Y:S01]  /*6050*/  F2FP.BF16.F32.PACK_AB R4, R157, R158 ;  /* 0x0000009e9d04723e */ /* 0x002fe200000010ff */
[----:B------:R-:W-:Y:S01]  /*6060*/  LDSM.16.MT88.4 R132, [R200+0x12800] ;  /* 0x01280000c884783b */ /* 0x000fe20000004200 */
[--C-:B------:R-:W-:Y:S01]  /*6070*/  FFMA.FTZ R175, R175, UR9, -R162.reuse ;  /* 0x00000009afaf7c23 */ /* 0x100fe200080108a2 */
[--C-:B------:R-:W-:Y:S01]  /*6080*/  FFMA.FTZ R173, R173, UR9, -R162.reuse ;  /* 0x00000009adad7c23 */ /* 0x100fe200080108a2 */
[--C-:B------:R-:W-:Y:S01]  /*6090*/  FFMA.FTZ R178, R151, UR9, -R162.reuse ;  /* 0x0000000997b27c23 */ /* 0x100fe200080108a2 */
[----:B------:R-:W-:Y:S01]  /*60a0*/  LDSM.16.MT88.4 R28, [R196+0x12800] ;  /* 0x01280000c41c783b */ /* 0x000fe20000004200 */
[--C-:B------:R-:W-:Y:S01]  /*60b0*/  FFMA.FTZ R180, R150, UR9, -R149.reuse ;  /* 0x0000000996b47c23 */ /* 0x100fe20008010895 */
[----:B------:R-:W1:Y:S01]  /*60c0*/  MUFU.EX2 R153, R153 ;  /* 0x0000009900997308 */ /* 0x000e620000000800 */
[----:B----4-:R-:W-:Y:S01]  /*60d0*/  F2FP.BF16.F32.PACK_AB R6, R155, R156 ;  /* 0x0000009c9b06723e */ /* 0x010fe200000010ff */
[----:B------:R-:W-:Y:S01]  /*60e0*/  LDSM.16.MT88.4 R20, [R200+0x14800] ;  /* 0x01480000c814783b */ /* 0x000fe20000004200 */
[--C-:B------:R-:W-:Y:S01]  /*60f0*/  FFMA.FTZ R181, R148, UR9, -R149.reuse ;  /* 0x0000000994b57c23 */ /* 0x100fe20008010895 */
[--C-:B------:R-:W-:Y:S01]  /*6100*/  FFMA.FTZ R182, R146, UR9, -R149.reuse ;  /* 0x0000000992b67c23 */ /* 0x100fe20008010895 */
[----:B------:R-:W-:Y:S01]  /*6110*/  FFMA.FTZ R183, R144, UR9, -R149 ;  /* 0x0000000990b77c23 */ /* 0x000fe20008010895 */
[----:B------:R-:W-:Y:S01]  /*6120*/  LDSM.16.MT88.4 R140, [R196+0x16800] ;  /* 0x01680000c48c783b */ /* 0x000fe20000004200 */
[--C-:B------:R-:W-:Y:S01]  /*6130*/  FFMA.FTZ R214, R147, UR9, -R162.reuse ;  /* 0x0000000993d67c23 */ /* 0x100fe200080108a2 */
[----:B------:R-:W-:Y:S01]  /*6140*/  MUFU.EX2 R152, R152 ;  /* 0x0000009800987308 */ /* 0x000fe20000000800 */
[--C-:B------:R-:W-:Y:S01]  /*6150*/  FFMA.FTZ R219, R145, UR9, -R162.reuse ;  /* 0x0000000991db7c23 */ /* 0x100fe200080108a2 */
[----:B------:R-:W-:Y:S01]  /*6160*/  LDSM.16.MT88.4 R148, [R196+0x17000] ;  /* 0x01700000c494783b */ /* 0x000fe20000004200 */
[--C-:B------:R-:W-:Y:S01]  /*6170*/  FFMA.FTZ R163, R163, UR9, -R162.reuse ;  /* 0x00000009a3a37c23 */ /* 0x100fe200080108a2 */
[----:B------:R-:W-:Y:S01]  /*6180*/  FFMA.FTZ R162, R161, UR9, -R162 ;  /* 0x00000009a1a27c23 */ /* 0x000fe200080108a2 */
[----:B------:R-:W-:Y:S01]  /*6190*/  PLOP3.LUT P0, PT, PT, PT, UP0, 0x80, 0x0 ;  /* 0x000000000000781c */ /* 0x000fe20003f0f008 */
[----:B------:R-:W-:Y:S02]  /*61a0*/  LDSM.16.MT88.4 R144, [R200+0x13800] ;  /* 0x01380000c890783b */ /* 0x000fe40000004200 */
[----:B------:R-:W4:Y:S01]  /*61b0*/  MUFU.EX2 R159, R159 ;  /* 0x0000009f009f7308 */ /* 0x000f220000000800 */
[----:B-1----:R-:W-:-:S07]  /*61c0*/  F2FP.BF16.F32.PACK_AB R5, R153, R154 ;  /* 0x0000009a9905723e */ /* 0x002fce00000010ff */
[----:B------:R-:W1:Y:S08]  /*61d0*/  MUFU.EX2 R160, R160 ;  /* 0x000000a000a07308 */ /* 0x000e700000000800 */
[----:B------:R-:W5:Y:S01]  /*61e0*/  MUFU.EX2 R3, R3 ;  /* 0x0000000300037308 */ /* 0x000f620000000800 */
[----:B----4-:R-:W-:-:S07]  /*61f0*/  F2FP.BF16.F32.PACK_AB R7, R159, R152 ;  /* 0x000000989f07723e */ /* 0x010fce00000010ff */
        /* <DEDUP_REMOVED lines=334> */
[----:B------:R-:W-:Y:S04]  /*76e0*/  LDSM.16.M88.4 R8, [R204] ;  /* 0x00000000cc08783b */ /* 0x000fe80000000200 */
[----:B------:R-:W4:Y:S04]  /*76f0*/  LDSM.16.M88.4 R160, [R203] ;  /* 0x00000000cba0783b */ /* 0x000f280000000200 */
[----:B------:R-:W5:Y:S04]  /*7700*/  LDSM.16.M88.4 R24, [R195] ;  /* 0x00000000c318783b */ /* 0x000f680000000200 */
[----:B------:R-:W5:Y:S04]  /*7710*/  LDSM.16.M88.4 R32, [R205+0xd000] ;  /* 0x00d00000cd20783b */ /* 0x000f680000000200 */
[----:B------:R-:W5:Y:S04]  /*7720*/  LDSM.16.M88.4 R28, [R205+0xd800] ;  /* 0x00d80000cd1c783b */ /* 0x000f680000000200 */
[----:B------:R-:W-:Y:S04]  /*7730*/  LDSM.16.M88.4 R156, [R202] ;  /* 0x00000000ca9c783b */ /* 0x000fe80000000200 */
[----:B------:R-:W5:Y:S04]  /*7740*/  LDSM.16.M88.4 R220, [R199+0xc000] ;  /* 0x00c00000c7dc783b */ /* 0x000f680000000200 */
[----:B-1----:R-:W1:Y:S01]  /*7750*/  LDSM.16.M88.4 R4, [R199+0xc800] ;  /* 0x00c80000c704783b */ /* 0x002e620000000200 */
[C---:B--2---:R-:W-:Y:S03]  /*7760*/  HMMA.16816.F32.BF16 R12, R168.reuse, R148, RZ ;  /* 0x00000094a80c723c */ /* 0x044fe600000418ff */
[----:B------:R-:W2:Y:S04]  /*7770*/  LDSM.16.M88.4 R152, [R194] ;  /* 0x00000000c298783b */ /* 0x000ea80000000200 */
[----:B------:R-:W2:Y:S01]  /*7780*/  LDSM.16.M88.4 R20, [R193] ;  /* 0x00000000c114783b */ /* 0x000ea20000000200 */
[C---:B---3--:R-:W-:Y:S03]  /*7790*/  HMMA.16816.F32.BF16 R144, R168.reuse, R140, RZ ;  /* 0x0000008ca890723c */ /* 0x048fe600000418ff */
[----:B------:R-:W-:Y:S03]  /*77a0*/  LDSM.16.M88.4 R16, [R201] ;  /* 0x00000000c910783b */ /* 0x000fe60000000200 */
[C---:B------:R-:W-:Y:S01]  /*77b0*/  HMMA.16816.F32.BF16 R148, R168.reuse, R150, RZ ;  /* 0x00000096a894723c */ /* 0x040fe200000418ff */
[----:B------:R-:W3:Y:S04]  /*77c0*/  LDSM.16.M88.4 R176, [R192] ;  /* 0x00000000c0b0783b */ /* 0x000ee80000000200 */
[----:B------:R-:W-:Y:S01]  /*77d0*/  LDSM.16.M88.4 R164, [R199+0xd000] ;  /* 0x00d00000c7a4783b */ /* 0x000fe20000000200 */
[----:B------:R-:W-:Y:S03]  /*77e0*/  HMMA.16816.F32.BF16 R140, R168, R142, RZ ;  /* 0x0000008ea88c723c */ /* 0x000fe600000418ff */
[----:B------:R-:W-:Y:S03]  /*77f0*/  LDSM.16.M88.4 R180, [R206+0x4000] ;  /* 0x00400000ceb4783b */ /* 0x000fe60000000200 */
[C---:B----4-:R-:W-:Y:S01]  /*7800*/  HMMA.16816.F32.BF16 R12, R8.reuse, R160, R12 ;  /* 0x000000a0080c723c */ /* 0x050fe2000004180c */
[----:B------:R-:W0:Y:S05]  /*7810*/  LDGDEPBAR ;  /* 0x00000000000079af */ /* 0x000e2a0000000000 */
[C---:B-----5:R-:W-:Y:S06]  /*7820*/  HMMA.16816.F32.BF16 R144, R8.reuse, R24, R144 ;  /* 0x000000180890723c */ /* 0x060fec0000041890 */
[C---:B------:R-:W-:Y:S01]  /*7830*/  HMMA.16816.F32.BF16 R148, R8.reuse, R162, R148 ;  /* 0x000000a20894723c */ /* 0x040fe20000041894 */
[----:B------:R-:W-:Y:S05]  /*7840*/  LDSM.16.M88.4 R160, [R199+0xd800] ;  /* 0x00d80000c7a0783b */ /* 0x000fea0000000200 */
[----:B------:R-:W-:Y:S01]  /*7850*/  HMMA.16816.F32.BF16 R140, R8, R26, R140 ;  /* 0x0000001a088c723c */ /* 0x000fe2000004188c */
[----:B------:R-:W-:Y:S05]  /*7860*/  LDSM.16.M88.4 R24, [R192+0x1000] ;  /* 0x00100000c018783b */ /* 0x000fea0000000200 */
[C---:B------:R-:W-:Y:S06]  /*7870*/  HMMA.16816.F32.BF16 R132, R168.reuse, R32, RZ ;  /* 0x00000020a884723c */ /* 0x040fec00000418ff */
[C---:B------:R-:W-:Y:S06]  /*7880*/  HMMA.16816.F32.BF16 R32, R168.reuse, R34, RZ ;  /* 0x00000022a820723c */ /* 0x040fec00000418ff */
[C---:B------:R-:W-:Y:S06]  /*7890*/  HMMA.16816.F32.BF16 R172, R168.reuse, R28, RZ ;  /* 0x0000001ca8ac723c */ /* 0x040fec00000418ff */
[----:B------:R-:W-:Y:S01]  /*78a0*/  HMMA.16816.F32.BF16 R168, R168, R30, RZ ;  /* 0x0000001ea8a8723c */ /* 0x000fe200000418ff */
[----:B------:R-:W4:Y:S05]  /*78b0*/  LDSM.16.M88.4 R28, [R192+0x800] ;  /* 0x00080000c01c783b */ /* 0x000f2a0000000200 */
[C---:B------:R-:W-:Y:S06]  /*78c0*/  HMMA.16816.F32.BF16 R12, R156.reuse, R220, R12 ;  /* 0x000000dc9c0c723c */ /* 0x040fec000004180c */
[C---:B------:R-:W-:Y:S01]  /*78d0*/  HMMA.16816.F32.BF16 R148, R156.reuse, R222, R148 ;  /* 0x000000de9c94723c */ /* 0x040fe20000041894 */
[----:B------:R-:W-:Y:S05]  /*78e0*/  LDSM.16.M88.4 R220, [R191] ;  /* 0x00000000bfdc783b */ /* 0x000fea0000000200 */
[C---:B-1----:R-:W-:Y:S06]  /*78f0*/  HMMA.16816.F32.BF16 R144, R156.reuse, R4, R144 ;  /* 0x000000049c90723c */ /* 0x042fec0000041890 */
[----:B------:R-:W-:Y:S01]  /*7900*/  HMMA.16816.F32.BF16 R140, R156, R6, R140 ;  /* 0x000000069c8c723c */ /* 0x000fe2000004188c */
[----:B------:R-:W-:Y:S05]  /*7910*/  LDSM.16.M88.4 R4, [R205+0xf000] ;  /* 0x00f00000cd04783b */ /* 0x000fea0000000200 */
[C---:B--2---:R-:W-:Y:S06]  /*7920*/  HMMA.16816.F32.BF16 R132, R8.reuse, R152, R132 ;  /* 0x000000980884723c */ /* 0x044fec0000041884 */
[C---:B------:R-:W-:Y:S01]  /*7930*/  HMMA.16816.F32.BF16 R32, R8.reuse, R154, R32 ;  /* 0x0000009a0820723c */ /* 0x040fe20000041820 */
[----:B------:R-:W1:Y:S05]  /*7940*/  LDSM.16.M88.4 R152, [R205+0xe000] ;  /* 0x00e00000cd98783b */ /* 0x000e6a0000000200 */
[C---:B------:R-:W-:Y:S06]  /*7950*/  HMMA.16816.F32.BF16 R172, R8.reuse, R20, R172 ;  /* 0x0000001408ac723c */ /* 0x040fec00000418ac */
[----:B------:R-:W-:Y:S01]  /*7960*/  HMMA.16816.F32.BF16 R168, R8, R22, R168 ;  /* 0x0000001608a8723c */ /* 0x000fe200000418a8 */
[----:B------:R-:W2:Y:S04]  /*7970*/  LDSM.16.M88.4 R8, [R205+0xe800] ;  /* 0x00e80000cd08783b */ /* 0x000ea80000000200 */
[----:B------:R-:W5:Y:S01]  /*7980*/  LDSM.16.M88.4 R20, [R192+0x1800] ;  /* 0x00180000c014783b */ /* 0x000f620000000200 */
[C---:B---3--:R-:W-:Y:S06]  /*7990*/  HMMA.16816.F32.BF16 R12, R16.reuse, R176, R12 ;  /* 0x000000b0100c723c */ /* 0x048fec000004180c */
[C---:B------:R-:W-:Y:S01]  /*79a0*/  HMMA.16816.F32.BF16 R148, R16.reuse, R178, R148 ;  /* 0x000000b21094723c */ /* 0x040fe20000041894 */
[----:B------:R-:W-:Y:S05]  /*79b0*/  LDSM.16.M88.4 R176, [R205+0xf800] ;  /* 0x00f80000cdb0783b */ /* 0x000fea0000000200 */
[C---:B----4-:R-:W-:Y:S06]  /*79c0*/  HMMA.16816.F32.BF16 R144, R16.reuse, R28, R144 ;  /* 0x0000001c1090723c */ /* 0x050fec0000041890 */
[----:B------:R-:W-:Y:S01]  /*79d0*/  HMMA.16816.F32.BF16 R140, R16, R30, R140 ;  /* 0x0000001e108c723c */ /* 0x000fe2000004188c */
[----:B------:R-:W-:Y:S05]  /*79e0*/  LDSM.16.M88.4 R28, [R202+0x4000] ;  /* 0x00400000ca1c783b */ /* 0x000fea0000000200 */
[C---:B------:R-:W-:Y:S06]  /*79f0*/  HMMA.16816.F32.BF16 R132, R156.reuse, R164, R132 ;  /* 0x000000a49c84723c */ /* 0x040fec0000041884 */
[C---:B------:R-:W-:Y:S01]  /*7a00*/  HMMA.16816.F32.BF16 R32, R156.reuse, R166, R32 ;  /* 0x000000a69c20723c */ /* 0x040fe20000041820 */
[----:B------:R-:W3:Y:S05]  /*7a10*/  LDSM.16.M88.4 R164, [R204+0x4000] ;  /* 0x00400000cca4783b */ /* 0x000eea0000000200 */
[C---:B------:R-:W-:Y:S06]  /*7a20*/  HMMA.16816.F32.BF16 R172, R156.reuse, R160, R172 ;  /* 0x000000a09cac723c */ /* 0x040fec00000418ac */
[----:B------:R-:W-:Y:S01]  /*7a30*/  HMMA.16816.F32.BF16 R168, R156, R162, R168 ;  /* 0x000000a29ca8723c */ /* 0x000fe200000418a8 */
[----:B------:R-:W4:Y:S04]  /*7a40*/  LDSM.16.M88.4 R160, [R190] ;  /* 0x00000000bea0783b */ /* 0x000f280000000200 */
[----:B------:R-:W-:Y:S01]  /*7a50*/  LDSM.16.M88.4 R156, [R189] ;  /* 0x00000000bd9c783b */ /* 0x000fe20000000200 */
[C---:B-1----:R-:W-:Y:S06]  /*7a60*/  HMMA.16816.F32.BF16 R12, R180.reuse, R152, R12 ;  /* 0x00000098b40c723c */ /* 0x042fec000004180c */
[C---:B------:R-:W-:Y:S01]  /*7a70*/  HMMA.16816.F32.BF16 R148, R180.reuse, R154, R148 ;  /* 0x0000009ab494723c */ /* 0x040fe20000041894 */
[----:B------:R-:W-:Y:S05]  /*7a80*/  LDSM.16.M88.4 R152, [R188] ;  /* 0x00000000bc98783b */ /* 0x000fea0000000200 */
[C---:B--2---:R-:W-:Y:S06]  /*7a90*/  HMMA.16816.F32.BF16 R144, R180.reuse, R8, R144 ;  /* 0x00000008b490723c */ /* 0x044fec0000041890 */
[----:B------:R-:W-:Y:S01]  /*7aa0*/  HMMA.16816.F32.BF16 R140, R180, R10, R140 ;  /* 0x0000000ab48c723c */ /* 0x000fe2000004188c */
[----:B------:R-:W-:Y:S05]  /*7ab0*/  LDSM.16.M88.4 R8, [R201+0x4000] ;  /* 0x00400000c908783b */ /* 0x000fea0000000200 */
[C---:B------:R-:W-:Y:S06]  /*7ac0*/  HMMA.16816.F32.BF16 R132, R16.reuse, R24, R132 ;  /* 0x000000181084723c */ /* 0x040fec0000041884 */
[C---:B------:R-:W-:Y:S01]  /*7ad0*/  HMMA.16816.F32.BF16 R32, R16.reuse, R26, R32 ;  /* 0x0000001a1020723c */ /* 0x040fe20000041820 */
[----:B------:R-:W1:Y:S05]  /*7ae0*/  LDSM.16.M88.4 R24, [R199+0xe000] ;  /* 0x00e00000c718783b */ /* 0x000e6a0000000200 */
[C---:B-----5:R-:W-:Y:S06]  /*7af0*/  HMMA.16816.F32.BF16 R172, R16.reuse, R20, R172 ;  /* 0x0000001410ac723c */ /* 0x060fec00000418ac */
[----:B------:R-:W-:Y:S01]  /*7b00*/  HMMA.16816.F32.BF16 R168, R16, R22, R168 ;  /* 0x0000001610a8723c */ /* 0x000fe200000418a8 */
[----:B------:R-:W2:Y:S04]  /*7b10*/  LDSM.16.M88.4 R20, [R199+0xe800] ;  /* 0x00e80000c714783b */ /* 0x000ea80000000200 */
[----:B------:R-:W-:Y:S01]  /*7b20*/  LDSM.16.M88.4 R16, [R199+0xf000] ;  /* 0x00f00000c710783b */ /* 0x000fe20000000200 */
[C---:B---3--:R-:W-:Y:S06]  /*7b30*/  HMMA.16816.F32.BF16 R12, R164.reuse, R220, R12 ;  /* 0x000000dca40c723c */ /* 0x048fec000004180c */
[C---:B------:R-:W-:Y:S06]  /*7b40*/  HMMA.16816.F32.BF16 R148, R164.reuse, R222, R148 ;  /* 0x000000dea494723c */ /* 0x040fec0000041894 */
[C---:B----4-:R-:W-:Y:S06]  /*7b50*/  HMMA.16816.F32.BF16 R144, R164.reuse, R160, R144 ;  /* 0x000000a0a490723c */ /* 0x050fec0000041890 */
[----:B------:R-:W-:Y:S01]  /*7b60*/  HMMA.16816.F32.BF16 R140, R164, R162, R140 ;  /* 0x000000a2a48c723c */ /* 0x000fe2000004188c */
[----:B------:R-:W-:Y:S05]  /*7b70*/  LDSM.16.M88.4 R160, [R199+0xf800] ;  /* 0x00f80000c7a0783b */ /* 0x000fea0000000200 */
[C---:B------:R-:W-:Y:S06]  /*7b80*/  HMMA.16816.F32.BF16 R132, R180.reuse, R4, R132 ;  /* 0x00000004b484723c */ /* 0x040fec0000041884 */
[----:B------:R-:W-:Y:S01]  /*7b90*/  HMMA.16816.F32.BF16 R32, R180, R6, R32 ;  /* 0x00000006b420723c */ /* 0x000fe20000041820 */
[----:B------:R-:W3:Y:S05]  /*7ba0*/  LDSM.16.M88.4 R4, [R192+0x2000] ;  /* 0x00200000c004783b */ /* 0x000eea0000000200 */
[C---:B-1----:R-:W-:Y:S06]  /*7bb0*/  HMMA.16816.F32.BF16 R12, R28.reuse, R24, R12 ;  /* 0x000000181c0c723c */ /* 0x042fec000004180c */
[C---:B------:R-:W-:Y:S01]  /*7bc0*/  HMMA.16816.F32.BF16 R148, R28.reuse, R26, R148 ;  /* 0x0000001a1c94723c */ /* 0x040fe20000041894 */
[----:B------:R-:W-:Y:S05]  /*7bd0*/  LDSM.16.M88.4 R24, [R204+0x8000] ;  /* 0x00800000cc18783b */ /* 0x000fea0000000200 */
[C---:B--2---:R-:W-:Y:S06]  /*7be0*/  HMMA.16816.F32.BF16 R144, R28.reuse, R20, R144 ;  /* 0x000000141c90723c */ /* 0x044fec0000041890 */
[----:B------:R-:W-:Y:S01]  /*7bf0*/  HMMA.16816.F32.BF16 R140, R28, R22, R140 ;  /* 0x000000161c8c723c */ /* 0x000fe2000004188c */
[----:B------:R-:W1:Y:S05]  /*7c00*/  LDSM.16.M88.4 R20, [R192+0x2800] ;  /* 0x00280000c014783b */ /* 0x000e6a0000000200 */
[C---:B------:R-:W-:Y:S06]  /*7c10*/  HMMA.16816.F32.BF16 R172, R180.reuse, R176, R172 ;  /* 0x000000b0b4ac723c */ /* 0x040fec00000418ac */
[----:B------:R-:W-:Y:S01]  /*7c20*/  HMMA.16816.F32.BF16 R168, R180, R178, R168 ;  /* 0x000000b2b4a8723c */ /* 0x000fe200000418a8 */
[----:B------:R-:W-:Y:S05]  /*7c30*/  LDSM.16.M88.4 R180, [R192+0x3800] ;  /* 0x00380000c0b4783b */ /* 0x000fea0000000200 */
[C---:B------:R-:W-:Y:S06]  /*7c40*/  HMMA.16816.F32.BF16 R132, R164.reuse, R156, R132 ;  /* 0x0000009ca484723c */ /* 0x040fec0000041884 */
[----:B------:R-:W-:Y:S01]  /*7c50*/  HMMA.16816.F32.BF16 R176, R164, R158, R32 ;  /* 0x0000009ea4b0723c */ /* 0x000fe20000041820 */
[----:B------:R-:W-:Y:S04]  /*7c60*/  LDSM.16.M88.4 R156, [R206+0x8000] ;  /* 0x00800000ce9c783b */ /* 0x000fe80000000200 */
[----:B------:R-:W2:Y:S01]  /*7c70*/  LDSM.16.M88.4 R32, [R205+0x10000] ;  /* 0x01000000cd20783b */ /* 0x000ea20000000200 */
[C---:B---3--:R-:W-:Y:S06]  /*7c80*/  HMMA.16816.F32.BF16 R12, R8.reuse, R4, R12 ;  /* 0x00000004080c723c */ /* 0x048fec000004180c */
[----:B------:R-:W-:Y:S01]  /*7c90*/  HMMA.16816.F32.BF16 R148, R8, R6, R148 ;  /* 0x000000060894723c */ /* 0x000fe20000041894 */
[----:B------:R-:W3:Y:S05]  /*7ca0*/  LDSM.16.M88.4 R4, [R205+0x10800] ;  /* 0x01080000cd04783b */ /* 0x000eea0000000200 */
[C---:B------:R-:W-:Y:S06]  /*7cb0*/  HMMA.16816.F32.BF16 R172, R164.reuse, R152, R172 ;  /* 0x00000098a4ac723c */ /* 0x040fec00000418ac */
[----:B------:R-:W-:Y:S01]  /*7cc0*/  HMMA.16816.F32.BF16 R168, R164, R154, R168 ;  /* 0x0000009aa4a8723c */ /* 0x000fe200000418a8 */
[----:B------:R-:W-:Y:S05]  /*7cd0*/  LDSM.16.M88.4 R152, [R192+0x3000] ;  /* 0x00300000c098783b */ /* 0x000fea0000000200 */
[C---:B------:R-:W-:Y:S06]  /*7ce0*/  HMMA.16816.F32.BF16 R132, R28.reuse, R16, R132 ;  /* 0x000000101c84723c */ /* 0x040fec0000041884 */
[----:B------:R-:W-:Y:S01]  /*7cf0*/  HMMA.16816.F32.BF16 R176, R28, R18, R176 ;  /* 0x000000121cb0723c */ /* 0x000fe200000418b0 */
[----:B------:R-:W4:Y:S05]  /*7d00*/  LDSM.16.M88.4 R16, [R187] ;  /* 0x00000000bb10783b */ /* 0x000f2a0000000200 */
[C---:B-1----:R-:W-:Y:S06]  /*7d10*/  HMMA.16816.F32.BF16 R144, R8.reuse, R20, R144 ;  /* 0x000000140890723c */ /* 0x042fec0000041890 */
[----:B------:R-:W-:Y:S01]  /*7d20*/  HMMA.16816.F32.BF16 R140, R8, R22, R140 ;  /* 0x00000016088c723c */ /* 0x000fe2000004188c */
[----:B------:R-:W1:Y:S05]  /*7d30*/  LDSM.16.M88.4 R20, [R186] ;  /* 0x00000000ba14783b */ /* 0x000e6a0000000200 */
[C---:B--2---:R-:W-:Y:S06]  /*7d40*/  HMMA.16816.F32.BF16 R12, R156.reuse, R32, R12 ;  /* 0x000000209c0c723c */ /* 0x044fec000004180c */
        /* <DEDUP_REMOVED lines=9> */
[C---:B----4-:R-:W-:Y:S06]  /*7de0*/  HMMA.16816.F32.BF16 R12, R24.reuse, R16, R12 ;  /* 0x00000010180c723c */ /* 0x050fec000004180c */
[----:B------:R-:W-:Y:S01]  /*7df0*/  HMMA.16816.F32.BF16 R148, R24, R18, R148 ;  /* 0x000000121894723c */ /* 0x000fe20000041894 */
[----:B------:R-:W4:Y:S05]  /*7e00*/  LDSM.16.M88.4 R16, [R205+0x11000] ;  /* 0x01100000cd10783b */ /* 0x000f2a0000000200 */
[----:B------:R-:W-:Y:S01]  /*7e10*/  HMMA.16816.F32.BF16 R164, R8, R152, R132 ;  /* 0x0000009808a4723c */ /* 0x000fe20000041884 */
[----:B------:R-:W5:Y:S05]  /*7e20*/  LDSM.16.M88.4 R132, [R201+0x8000] ;  /* 0x00800000c984783b */ /* 0x000f6a0000000200 */
[C---:B-1----:R-:W-:Y:S06]  /*7e30*/  HMMA.16816.F32.BF16 R144, R24.reuse, R20, R144 ;  /* 0x000000141890723c */ /* 0x042fec0000041890 */
[----:B------:R-:W-:Y:S01]  /*7e40*/  HMMA.16816.F32.BF16 R140, R24, R22, R140 ;  /* 0x00000016188c723c */ /* 0x000fe2000004188c */
[----:B------:R-:W-:Y:S05]  /*7e50*/  LDSM.16.M88.4 R20, [R199+0x11000] ;  /* 0x01100000c714783b */ /* 0x000fea0000000200 */
[C---:B--2---:R-:W-:Y:S06]  /*7e60*/  HMMA.16816.F32.BF16 R12, R160.reuse, R28, R12 ;  /* 0x0000001ca00c723c */ /* 0x044fec000004180c */
[C---:B------:R-:W-:Y:S01]  /*7e70*/  HMMA.16816.F32.BF16 R148, R160.reuse, R30, R148 ;  /* 0x0000001ea094723c */ /* 0x040fe20000041894 */
[----:B------:R-:W1:Y:S05]  /*7e80*/  LDSM.16.M88.4 R28, [R185] ;  /* 0x00000000b91c783b */ /* 0x000e6a0000000200 */
[C---:B---3--:R-:W-:Y:S06]  /*7e90*/  HMMA.16816.F32.BF16 R144, R160.reuse, R4, R144 ;  /* 0x00000004a090723c */ /* 0x048fec0000041890 */
[----:B------:R-:W-:Y:S01]  /*7ea0*/  HMMA.16816.F32.BF16 R140, R160, R6, R140 ;  /* 0x00000006a08c723c */ /* 0x000fe2000004188c */
[----:B------:R-:W2:Y:S05]  /*7eb0*/  LDSM.16.M88.4 R4, [R205+0x11800] ;  /* 0x01180000cd04783b */ /* 0x000eaa0000000200 */
[----:B------:R-:W-:Y:S01]  /*7ec0*/  HMMA.16816.F32.BF16 R176, R8, R154, R176 ;  /* 0x0000009a08b0723c */ /* 0x000fe200000418b0 */
[----:B------:R-:W-:Y:S05]  /*7ed0*/  LDSM.16.M88.4 R152, [R192+0x4800] ;  /* 0x00480000c098783b */ /* 0x000fea0000000200 */
[----:B----4-:R-:W-:Y:S06]  /*7ee0*/  HMMA.16816.F32.BF16 R164, R156, R16, R164 ;  /* 0x000000109ca4723c */ /* 0x010fec00000418a4 */
[----:B-----5:R-:W-:Y:S01]  /*7ef0*/  HMMA.16816.F32.BF16 R12, R132, R32, R12 ;  /* 0x00000020840c723c */ /* 0x020fe2000004180c */
[----:B------:R-:W3:Y:S05]  /*7f00*/  S2R R33, SR_TID.X ;  /* 0x0000000000217919 */ /* 0x000eea0000002100 */
[C---:B------:R-:W-:Y:S06]  /*7f10*/  HMMA.16816.F32.BF16 R172, R8.reuse, R180, R172 ;  /* 0x000000b408ac723c */ /* 0x040fec00000418ac */
[----:B------:R-:W-:Y:S01]  /*7f20*/  HMMA.16816.F32.BF16 R168, R8, R182, R168 ;  /* 0x000000b608a8723c */ /* 0x000fe200000418a8 */
[----:B------:R-:W4:Y:S05]  /*7f30*/  LDSM.16.M88.4 R8, [R184] ;  /* 0x00000000b808783b */ /* 0x000f2a0000000200 */
[----:B------:R-:W-:Y:S06]  /*7f40*/  HMMA.16816.F32.BF16 R176, R156, R18, R176 ;  /* 0x000000129cb0723c */ /* 0x000fec00000418b0 */
[----:B-1----:R-:W-:Y:S01]  /*7f50*/  HMMA.16816.F32.BF16 R164, R24, R28, R164 ;  /* 0x0000001c18a4723c */ /* 0x002fe200000418a4 */
[----:B------:R-:W-:Y:S01]  /*7f60*/  FMUL.FTZ R13, R13, UR8 ;  /* 0x000000080d0d7c20 */ /* 0x000fe20008410000 */
[----:B------:R-:W-:Y:S01]  /*7f70*/  FMUL.FTZ R3, R12, UR8 ;  /* 0x000000080c037c20 */ /* 0x000fe20008410000 */
[----:B------:R-:W-:-:S02]  /*7f80*/  FMUL.FTZ R16, R14, UR8 ;  /* 0x000000080e107c20 */ /* 0x000fc40008410000 */
[----:B------:R1:W5:Y:S01]  /*7f90*/  MUFU.TANH R17, R13 ;  /* 0x0000000d00117308 */ /* 0x0003620000002400 */
[----:B--2---:R-:W-:Y:S01]  /*7fa0*/  HMMA.16816.F32.BF16 R172, R156, R4, R172 ;  /* 0x000000049cac723c */ /* 0x004fe200000418ac */
[----:B------:R-:W-:-:S05]  /*7fb0*/  FMUL.FTZ R28, R15, UR8 ;  /* 0x000000080f1c7c20 */ /* 0x000fca0008410000 */
[----:B------:R-:W-:Y:S01]  /*7fc0*/  HMMA.16816.F32.BF16 R168, R156, R6, R168 ;  /* 0x000000069ca8723c */ /* 0x000fe200000418a8 */
[----:B------:R-:W-:Y:S01]  /*7fd0*/  LDSM.16.M88.4 R4, [R199+0x11800] ;  /* 0x01180000c704783b */ /* 0x000fe20000000200 */
[----:B------:R-:W2:Y:S04]  /*7fe0*/  MUFU.TANH R28, R28 ;  /* 0x0000001c001c7308 */ /* 0x000ea80000002400 */
[----:B------:R-:W-:Y:S01]  /*7ff0*/  HMMA.16816.F32.BF16 R176, R24, R30, R176 ;  /* 0x0000001e18b0723c */ /* 0x000fe200000418b0 */
[----:B-1----:R-:W1:Y:S03]  /*8000*/  LDSM.16.M88.4 R12, [R192+0x5000] ;  /* 0x00500000c00c783b */ /* 0x002e660000000200 */
[----:B------:R-:W-:Y:S02]  /*8010*/  MUFU.TANH R3, R3 ;  /* 0x0000000300037308 */ /* 0x000fe40000002400 */
[----:B------:R-:W-:Y:S06]  /*8020*/  HMMA.16816.F32.BF16 R164, R160, R20, R164 ;  /* 0x00000014a0a4723c */ /* 0x000fec00000418a4 */
[----:B----4-:R-:W-:Y:S01]  /*8030*/  HMMA.16816.F32.BF16 R172, R24, R8, R172 ;  /* 0x0000000818ac723c */ /* 0x010fe200000418ac */
[----:B------:R-:W-:Y:S05]  /*8040*/  MUFU.TANH R16, R16 ;  /* 0x0000001000107308 */ /* 0x000fea0000002400 */
[----:B------:R-:W-:Y:S06]  /*8050*/  HMMA.16816.F32.BF16 R144, R132, R152, R144 ;  /* 0x000000988490723c */ /* 0x000fec0000041890 */
[----:B------:R-:W-:Y:S01]  /*8060*/  HMMA.16816.F32.BF16 R168, R24, R10, R168 ;  /* 0x0000000a18a8723c */ /* 0x000fe200000418a8 */
[----:B------:R-:W4:Y:S01]  /*8070*/  LDSM.16.M88.4 R8, [R192+0x5800] ;  /* 0x00580000c008783b */ /* 0x000f220000000200 */
[----:B------:R-:W-:-:S04]  /*8080*/  DEPBAR.LE SB0, 0x0 ;  /* 0x000080000000791a */ /* 0x000fc80000000000 */
[----:B------:R-:W-:Y:S06]  /*8090*/  HMMA.16816.F32.BF16 R176, R160, R22, R176 ;  /* 0x00000016a0b0723c */ /* 0x000fec00000418b0 */
[----:B------:R-:W-:Y:S01]  /*80a0*/  HMMA.16816.F32.BF16 R148, R132, R34, R148 ;  /* 0x000000228494723c */ /* 0x000fe20000041894 */
[----:B---3--:R-:W-:-:S05]  /*80b0*/  IMAD.SHL.U32 R22, R33, 0x2, RZ ;  /* 0x0000000221167824 */ /* 0x008fca00078e00ff */
[----:B------:R-:W-:Y:S01]  /*80c0*/  LOP3.LUT R22, R22, 0x6, RZ, 0xc0, !PT ;  /* 0x0000000616167812 */ /* 0x000fe200078ec0ff */
[C---:B------:R-:W-:Y:S01]  /*80d0*/  HMMA.16816.F32.BF16 R140, R132.reuse, R154, R140 ;  /* 0x0000009a848c723c */ /* 0x040fe2000004188c */
[----:B------:R-:W-:Y:S01]  /*80e0*/  FMUL.FTZ R21, R144, UR8 ;  /* 0x0000000890157c20 */ /* 0x000fe20008410000 */
[----:B------:R-:W-:Y:S01]  /*80f0*/  FMUL.FTZ R30, R145, UR8 ;  /* 0x00000008911e7c20 */ /* 0x000fe20008410000 */
[----:B------:R-:W-:Y:S01]  /*8100*/  FMUL.FTZ R31, R146, UR8 ;  /* 0x00000008921f7c20 */ /* 0x000fe20008410000 */
[----:B------:R-:W-:Y:S02]  /*8110*/  FMUL.FTZ R32, R147, UR8 ;  /* 0x0000000893207c20 */ /* 0x000fe40008410000 */
[----:B-1----:R-:W-:Y:S01]  /*8120*/  HMMA.16816.F32.BF16 R164, R132, R12, R164 ;  /* 0x0000000c84a4723c */ /* 0x002fe200000418a4 */
[----:B------:R-:W1:Y:S05]  /*8130*/  MUFU.TANH R21, R21 ;  /* 0x0000001500157308 */ /* 0x000e6a0000002400 */
[----:B------:R-:W-:Y:S01]  /*8140*/  HMMA.16816.F32.BF16 R172, R160, R4, R172 ;  /* 0x00000004a0ac723c */ /* 0x000fe200000418ac */
[----:B------:R-:W-:-:S02]  /*8150*/  IMAD.U32 R13, RZ, RZ, UR23 ;  /* 0x00000017ff0d7e24 */ /* 0x000fc4000f8e00ff */
[----:B------:R-:W3:Y:S02]  /*8160*/  MUFU.TANH R30, R30 ;  /* 0x0000001e001e7308 */ /* 0x000ee40000002400 */
[----:B------:R-:W-:Y:S01]  /*8170*/  IMAD R13, R13, 0x40, R22 ;  /* 0x000000400d0d7824 */ /* 0x000fe200078e0216 */
[----:B------:R-:W-:Y:S01]  /*8180*/  HMMA.16816.F32.BF16 R176, R132, R14, R176 ;  /* 0x0000000e84b0723c */ /* 0x000fe200000418b0 */
[----:B------:R-:W-:Y:S01]  /*8190*/  FMUL.FTZ R18, R149, UR8 ;  /* 0x0000000895127c20 */ /* 0x000fe20008410000 */
[----:B------:R-:W-:Y:S01]  /*81a0*/  FMUL.FTZ R19, R150, UR8 ;  /* 0x0000000896137c20 */ /* 0x000fe20008410000 */
[C---:B------:R-:W-:Y:S02]  /*81b0*/  VIADD R33, R13.reuse, 0x1 ;  /* 0x000000010d217836 */ /* 0x040fe40000000000 */
[----:B------:R-:W-:Y:S01]  /*81c0*/  FMUL.FTZ R29, R148, UR8 ;  /* 0x00000008941d7c20 */ /* 0x000fe20008410000 */
[----:B------:R-:W-:Y:S01]  /*81d0*/  VIADD R27, R13, 0x8 ;  /* 0x000000080d1b7836 */ /* 0x000fe20000000000 */
[----:B------:R-:W-:Y:S01]  /*81e0*/  HMMA.16816.F32.BF16 R168, R160, R6, R168 ;  /* 0x00000006a0a8723c */ /* 0x000fe200000418a8 */
[----:B------:R-:W-:Y:S01]  /*81f0*/  MUFU.TANH R18, R18 ;  /* 0x0000001200127308 */ /* 0x000fe20000002400 */
[----:B------:R-:W-:Y:S01]  /*8200*/  ISETP.GE.AND P3, PT, R33, R2, PT ;  /* 0x000000022100720c */ /* 0x000fe20003f66270 */
[----:B------:R-:W-:Y:S01]  /*8210*/  FMUL.FTZ R20, R151, UR8 ;  /* 0x0000000897147c20 */ /* 0x000fe20008410000 */
[----:B------:R-:W-:Y:S01]  /*8220*/  ISETP.GE.AND P2, PT, R33, R0, PT ;  /* 0x000000002100720c */ /* 0x000fe20003f46270 */
[----:B------:R-:W-:Y:S01]  /*8230*/  VIADD R33, R13, 0x9 ;  /* 0x000000090d217836 */ /* 0x000fe20000000000 */
[----:B-----5:R-:W-:Y:S01]  /*8240*/  FSEL R4, R17, -INF , !P3 ;  /* 0xff80000011047808 */ /* 0x020fe20005800000 */
[----:B------:R-:W-:Y:S01]  /*8250*/  FMUL.FTZ R17, R166, UR8 ;  /* 0x00000008a6117c20 */ /* 0x000fe20008410000 */
[C---:B------:R-:W-:Y:S01]  /*8260*/  ISETP.GE.AND P5, PT, R27.reuse, R2, PT ;  /* 0x000000021b00720c */ /* 0x040fe20003fa6270 */
[----:B------:R-:W5:Y:S01]  /*8270*/  MUFU.TANH R19, R19 ;  /* 0x0000001300137308 */ /* 0x000f620000002400 */
[----:B------:R-:W-:Y:S01]  /*8280*/  ISETP.GE.AND P0, PT, R27, R0, PT ;  /* 0x000000001b00720c */ /* 0x000fe20003f06270 */
[----:B------:R-:W-:Y:S01]  /*8290*/  VIADD R27, R13, 0x10 ;  /* 0x000000100d1b7836 */ /* 0x000fe20000000000 */
[C---:B------:R-:W-:Y:S01]  /*82a0*/  ISETP.GE.AND P1, PT, R33.reuse, R2, PT ;  /* 0x000000022100720c */ /* 0x040fe20003f26270 */
[----:B------:R-:W-:Y:S01]  /*82b0*/  FMUL.FTZ R12, R140, UR8 ;  /* 0x000000088c0c7c20 */ /* 0x000fe20008410000 */
[----:B------:R-:W-:Y:S01]  /*82c0*/  ISETP.GE.AND P4, PT, R33, R0, PT ;  /* 0x000000002100720c */ /* 0x000fe20003f86270 */
[----:B------:R-:W-:Y:S01]  /*82d0*/  VIADD R33, R13, 0x11 ;  /* 0x000000110d217836 */ /* 0x000fe20000000000 */
[-C--:B------:R-:W-:Y:S01]  /*82e0*/  ISETP.GE.AND P6, PT, R27, R2.reuse, PT ;  /* 0x000000021b00720c */ /* 0x080fe20003fc6270 */
[----:B------:R-:W5:Y:S01]  /*82f0*/  MUFU.TANH R17, R17 ;  /* 0x0000001100117308 */ /* 0x000f620000002400 */
[C---:B----4-:R-:W-:Y:S01]  /*8300*/  HMMA.16816.F32.BF16 R172, R132.reuse, R8, R172 ;  /* 0x0000000884ac723c */ /* 0x050fe200000418ac */
[----:B--2---:R-:W-:Y:S01]  /*8310*/  FSEL R5, R28, -INF , !P2 ;  /* 0xff8000001c057808 */ /* 0x004fe20005000000 */
[----:B------:R-:W-:Y:S01]  /*8320*/  FMUL.FTZ R143, R143, UR8 ;  /* 0x000000088f8f7c20 */ /* 0x000fe20008410000 */
[----:B-1----:R-:W-:Y:S01]  /*8330*/  FSEL R26, R21, -INF , !P6 ;  /* 0xff800000151a7808 */ /* 0x002fe20007000000 */
[----:B------:R-:W-:Y:S01]  /*8340*/  VIADD R21, R13, 0x20 ;  /* 0x000000200d157836 */ /* 0x000fe20000000000 */
[----:B------:R-:W-:Y:S01]  /*8350*/  ISETP.GE.AND P2, PT, R33, R2, PT ;  /* 0x000000022100720c */ /* 0x000fe20003f46270 */
[----:B------:R-:W-:Y:S01]  /*8360*/  FMUL.FTZ R165, R165, UR8 ;  /* 0x00000008a5a57c20 */ /* 0x000fe20008410000 */
[----:B------:R-:W1:Y:S01]  /*8370*/  MUFU.TANH R29, R29 ;  /* 0x0000001d001d7308 */ /* 0x000e620000002400 */
[-C--:B------:R-:W-:Y:S01]  /*8380*/  ISETP.GE.AND P3, PT, R27, R0.reuse, PT ;  /* 0x000000001b00720c */ /* 0x080fe20003f66270 */
[----:B------:R-:W-:Y:S01]  /*8390*/  FMUL.FTZ R23, R142, UR8 ;  /* 0x000000088e177c20 */ /* 0x000fe20008410000 */
[----:B------:R-:W-:Y:S01]  /*83a0*/  VIADD R27, R13, 0x18 ;  /* 0x000000180d1b7836 */ /* 0x000fe20000000000 */
[----:B---3--:R-:W-:Y:S01]  /*83b0*/  FSEL R24, R30, -INF , !P2 ;  /* 0xff8000001e187808 */ /* 0x008fe20005000000 */
[----:B------:R-:W-:Y:S01]  /*83c0*/  FMUL.FTZ R164, R164, UR8 ;  /* 0x00000008a4a47c20 */ /* 0x000fe20008410000 */
[----:B------:R-:W-:Y:S01]  /*83d0*/  ISETP.GE.AND P2, PT, R21, R0, PT ;  /* 0x000000001500720c */ /* 0x000fe20003f46270 */
[----:B------:R-:W-:Y:S01]  /*83e0*/  FMUL.FTZ R8, R177, UR8 ;  /* 0x00000008b1087c20 */ /* 0x000fe20008410000 */
[----:B------:R-:W2:Y:S01]  /*83f0*/  MUFU.TANH R20, R20 ;  /* 0x0000001400147308 */ /* 0x000ea20000002400 */
[----:B-----5:R-:W-:Y:S01]  /*8400*/  FSEL R19, R19, -INF , !P0 ;  /* 0xff80000013137808 */ /* 0x020fe20004000000 */
[----:B------:R-:W-:Y:S01]  /*8410*/  FMUL.FTZ R28, R167, UR8 ;  /* 0x00000008a71c7c20 */ /* 0x000fe20008410000 */
[----:B------:R-:W-:Y:S01]  /*8420*/  FSEL R18, R18, -INF , !P1 ;  /* 0xff80000012127808 */ /* 0x000fe20004800000 */
[----:B------:R-:W-:Y:S01]  /*8430*/  FMUL.FTZ R176, R176, UR8 ;  /* 0x00000008b0b07c20 */ /* 0x000fe20008410000 */
[C---:B------:R-:W-:Y:S01]  /*8440*/  ISETP.GE.AND P0, PT, R27.reuse, R2, PT ;  /* 0x000000021b00720c */ /* 0x040fe20003f06270 */
[----:B------:R-:W-:Y:S01]  /*8450*/  HMMA.16816.F32.BF16 R168, R132, R10, R168 ;  /* 0x0000000a84a8723c */ /* 0x000fe200000418a8 */
[----:B------:R-:W-:Y:S01]  /*8460*/  ISETP.GE.AND P1, PT, R27, R0, PT ;  /* 0x000000001b00720c */ /* 0x000fe20003f26270 */
[----:B------:R-:W3:Y:S01]  /*8470*/  MUFU.TANH R31, R31 ;  /* 0x0000001f001f7308 */ /* 0x000ee20000002400 */
[----:B------:R-:W-:Y:S01]  /*8480*/  FSEL R177, R17, -INF , !P2 ;  /* 0xff80000011b17808 */ /* 0x000fe20005000000 */
[C---:B------:R-:W-:Y:S01]  /*8490*/  VIADD R27, R13.reuse, 0x19 ;  /* 0x000000190d1b7836 */ /* 0x040fe20000000000 */
[C---:B------:R-:W-:Y:S01]  /*84a0*/  ISETP.GE.AND P2, PT, R13.reuse, R2, PT ;  /* 0x000000020d00720c */ /* 0x040fe20003f46270 */
[----:B------:R-:W-:Y:S01]  /*84b0*/  VIADD R9, R13, 0x21 ;  /* 0x000000210d097836 */ /* 0x000fe20000000000 */
[----:B-1----:R-:W-:Y:S01]  /*84c0*/  FSEL R14, R29, -INF , !P5 ;  /* 0xff8000001d0e7808 */ /* 0x002fe20006800000 */
[----:B------:R-:W-:Y:S01]  /*84d0*/  FMUL.FTZ R34, R141, UR8 ;  /* 0x000000088d227c20 */ /* 0x000fe20008410000 */
[----:B------:R-:W-:Y:S01]  /*84e0*/  ISETP.GE.AND P5, PT, R33, R0, PT ;  /* 0x000000002100720c */ /* 0x000fe20003fa6270 */
[----:B------:R-:W1:Y:S01]  /*84f0*/  MUFU.TANH R32, R32 ;  /* 0x0000002000207308 */ /* 0x000e620000002400 */
[----:B--2---:R-:W-:Y:S01]  /*8500*/  FSEL R7, R20, -INF , !P4 ;  /* 0xff80000014077808 */ /* 0x004fe20006000000 */
[----:B------:R-:W-:Y:S01]  /*8510*/  VIADD R11, R13, 0x30 ;  /* 0x000000300d0b7836 */ /* 0x000fe20000000000 */
[----:B------:R-:W-:Y:S01]  /*8520*/  FSEL R10, R3, -INF , !P2 ;  /* 0xff800000030a7808 */ /* 0x000fe20005000000 */
[----:B------:R-:W-:Y:S01]  /*8530*/  FMUL.FTZ R154, R172, UR8 ;  /* 0x00000008ac9a7c20 */ /* 0x000fe20008410000 */
[----:B------:R-:W-:Y:S01]  /*8540*/  ISETP.GE.AND P4, PT, R27, R2, PT ;  /* 0x000000021b00720c */ /* 0x000fe20003f86270 */
[----:B------:R-:W-:Y:S01]  /*8550*/  VIADD R29, R13, 0x28 ;  /* 0x000000280d1d7836 */ /* 0x000fe20000000000 */
[----:B------:R-:W-:Y:S01]  /*8560*/  ISETP.GE.AND P6, PT, R27, R0, PT ;  /* 0x000000001b00720c */ /* 0x000fe20003fc6270 */
[----:B------:R-:W2:Y:S01]  /*8570*/  MUFU.TANH R12, R12 ;  /* 0x0000000c000c7308 */ /* 0x000ea20000002400 */
[----:B---3--:R-:W-:Y:S01]  /*8580*/  FSEL R27, R31, -INF , !P3 ;  /* 0xff8000001f1b7808 */ /* 0x008fe20005800000 */
[----:B------:R-:W-:Y:S01]  /*8590*/  FMUL.FTZ R6, R178, UR8 ;  /* 0x00000008b2067c20 */ /* 0x000fe20008410000 */
[----:B------:R-:W-:Y:S01]  /*85a0*/  ISETP.GE.AND P3, PT, R21, R2, PT ;  /* 0x000000021500720c */ /* 0x000fe20003f66270 */
[----:B------:R-:W-:Y:S01]  /*85b0*/  FMUL.FTZ R152, R173, UR8 ;  /* 0x00000008ad987c20 */ /* 0x000fe20008410000 */
[----:B------:R-:W-:Y:S01]  /*85c0*/  FMNMX.FTZ R3, R139, R10, !PT ;  /* 0x0000000a8b037209 */ /* 0x000fe20007810000 */
[----:B------:R-:W-:Y:S01]  /*85d0*/  FMUL.FTZ R150, R168, UR8 ;  /* 0x00000008a8967c20 */ /* 0x000fe20008410000 */
[----:B------:R-:W-:Y:S01]  /*85e0*/  ISETP.GE.AND P2, PT, R11, R0, PT ;  /* 0x000000000b00720c */ /* 0x000fe20003f46270 */
[----:B------:R-:W3:Y:S01]  /*85f0*/  MUFU.TANH R25, R143 ;  /* 0x0000008f00197308 */ /* 0x000ee20000002400 */
[----:B-1----:R-:W-:Y:S01]  /*8600*/  FSEL R21, R32, -INF , !P5 ;  /* 0xff80000020157808 */ /* 0x002fe20006800000 */
[----:B------:R-:W-:Y:S01]  /*8610*/  FMUL.FTZ R148, R169, UR8 ;  /* 0x00000008a9947c20 */ /* 0x000fe20008410000 */
[----:B------:R-:W-:Y:S01]  /*8620*/  ISETP.GE.AND P5, PT, R9, R2, PT ;  /* 0x000000020900720c */ /* 0x000fe20003fa6270 */
[----:B------:R-:W-:Y:S01]  /*8630*/  FMUL.FTZ R155, R179, UR8 ;  /* 0x00000008b39b7c20 */ /* 0x000fe20008410000 */
[----:B------:R-:W-:Y:S01]  /*8640*/  FMNMX.FTZ R3, R4, R3, !PT ;  /* 0x0000000304037209 */ /* 0x000fe20007810000 */
[----:B------:R-:W-:Y:S01]  /*8650*/  FMUL.FTZ R151, R174, UR8 ;  /* 0x00000008ae977c20 */ /* 0x000fe20008410000 */
[----:B------:R-:W-:Y:S01]  /*8660*/  FMUL.FTZ R149, R175, UR8 ;  /* 0x00000008af957c20 */ /* 0x000fe20008410000 */
[----:B------:R-:W1:Y:S01]  /*8670*/  MUFU.TANH R180, R165 ;  /* 0x000000a500b47308 */ /* 0x000e620000002400 */
[----:B--2---:R-:W-:Y:S01]  /*8680*/  FSEL R22, R12, -INF , !P0 ;  /* 0xff8000000c167808 */ /* 0x004fe20004000000 */
[----:B------:R-:W-:Y:S01]  /*8690*/  FMUL.FTZ R161, R170, UR8 ;  /* 0x00000008aaa17c20 */ /* 0x000fe20008410000 */
[----:B------:R-:W-:Y:S01]  /*86a0*/  ISETP.GE.AND P0, PT, R9, R0, PT ;  /* 0x000000000900720c */ /* 0x000fe20003f06270 */
[----:B------:R-:W-:-:S02]  /*86b0*/  VIADD R9, R13, 0x29 ;  /* 0x000000290d097836 */ /* 0x000fc40000000000 */
[----:B------:R-:W-:Y:S02]  /*86c0*/  FMUL.FTZ R159, R171, UR8 ;  /* 0x00000008ab9f7c20 */ /* 0x000fe40008410000 */
[----:B------:R-:W2:Y:S01]  /*86d0*/  MUFU.TANH R15, R164 ;  /* 0x000000a4000f7308 */ /* 0x000ea20000002400 */
[----:B---3--:R-:W-:Y:S02]  /*86e0*/  FSEL R25, R25, -INF , !P6 ;  /* 0xff80000019197808 */ /* 0x008fe40007000000 */
[----:B------:R-:W-:-:S05]  /*86f0*/  ISETP.GE.AND P6, PT, R9, R2, PT ;  /* 0x000000020900720c */ /* 0x000fca0003fc6270 */
[----:B------:R-:W3:Y:S01]  /*8700*/  MUFU.TANH R23, R23 ;  /* 0x0000001700177308 */ /* 0x000ee20000002400 */
[----:B-1----:R-:W-:Y:S02]  /*8710*/  FSEL R180, R180, -INF , !P5 ;  /* 0xff800000b4b47808 */ /* 0x002fe40006800000 */
[----:B------:R-:W-:Y:S02]  /*8720*/  ISETP.GE.AND P5, PT, R11, R2, PT ;  /* 0x000000020b00720c */ /* 0x000fe40003fa6270 */
[----:B------:R-:W-:Y:S01]  /*8730*/  FMNMX.FTZ R11, R14, R3, !PT ;  /* 0x000000030e0b7209 */ /* 0x000fe20007810000 */
[----:B------:R-:W-:Y:S02]  /*8740*/  VIADD R3, R13, 0x38 ;  /* 0x000000380d037836 */ /* 0x000fe40000000000 */
[----:B------:R-:W1:Y:S01]  /*8750*/  MUFU.TANH R8, R8 ;  /* 0x0000000800087308 */ /* 0x000e620000002400 */
[----:B--2---:R-:W-:Y:S02]  /*8760*/  FSEL R178, R15, -INF , !P3 ;  /* 0xff8000000fb27808 */ /* 0x004fe40005800000 */
[----:B------:R-:W-:Y:S01]  /*8770*/  ISETP.GE.AND P3, PT, R9, R0, PT ;  /* 0x000000000900720c */ /* 0x000fe20003f66270 */
[----:B------:R-:W-:Y:S01]  /*8780*/  VIADD R9, R13, 0x31 ;  /* 0x000000310d097836 */ /* 0x000fe20000000000 */
[----:B------:R-:W-:-:S03]  /*8790*/  FMNMX.FTZ R11, R18, R11, !PT ;  /* 0x0000000b120b7209 */ /* 0x000fc60007810000 */
[----:B------:R-:W2:Y:S01]  /*87a0*/  MUFU.TANH R28, R28 ;  /* 0x0000001c001c7308 */ /* 0x000ea20000002400 */
[----:B---3--:R-:W-:Y:S02]  /*87b0*/  FSEL R23, R23, -INF , !P1 ;  /* 0xff80000017177808 */ /* 0x008fe40004800000 */
[----:B------:R-:W-:Y:S02]  /*87c0*/  ISETP.GE.AND P1, PT, R29, R2, PT ;  /* 0x000000021d00720c */ /* 0x000fe40003f26270 */
[----:B------:R-:W-:-:S03]  /*87d0*/  FMNMX.FTZ R11, R26, R11, !PT ;  /* 0x0000000b1a0b7209 */ /* 0x000fc60007810000 */
[----:B------:R-:W3:Y:S01]  /*87e0*/  MUFU.TANH R176, R176 ;  /* 0x000000b000b07308 */ /* 0x000ee20000002400 */
[----:B-1----:R-:W-:Y:S02]  /*87f0*/  FSEL R172, R8, -INF , !P6 ;  /* 0xff80000008ac7808 */ /* 0x002fe40007000000 */
[C---:B------:R-:W-:Y:S01]  /*8800*/  ISETP.GE.AND P6, PT, R13.reuse, R0, PT ;  /* 0x000000000d00720c */ /* 0x040fe20003fc6270 */
[----:B------:R-:W-:Y:S01]  /*8810*/  VIADD R13, R13, 0x39 ;  /* 0x000000390d0d7836 */ /* 0x000fe20000000000 */
[----:B------:R-:W-:-:S03]  /*8820*/  FMNMX.FTZ R11, R24, R11, !PT ;  /* 0x0000000b180b7209 */ /* 0x000fc60007810000 */
[----:B------:R-:W1:Y:S01]  /*8830*/  MUFU.TANH R34, R34 ;  /* 0x0000002200227308 */ /* 0x000e620000002400 */
[----:B--2---:R-:W-:Y:S02]  /*8840*/  FSEL R173, R28, -INF , !P0 ;  /* 0xff8000001cad7808 */ /* 0x004fe40004000000 */
[----:B------:R-:W-:Y:S02]  /*8850*/  ISETP.GE.AND P0, PT, R9, R2, PT ;  /* 0x000000020900720c */ /* 0x000fe40003f06270 */
[----:B------:R-:W-:-:S03]  /*8860*/  FMNMX.FTZ R11, R22, R11, !PT ;  /* 0x0000000b160b7209 */ /* 0x000fc60007810000 */
[----:B------:R-:W2:Y:S01]  /*8870*/  MUFU.TANH R154, R154 ;  /* 0x0000009a009a7308 */ /* 0x000ea20000002400 */
[----:B---3--:R-:W-:Y:S02]  /*8880*/  FSEL R176, R176, -INF , !P1 ;  /* 0xff800000b0b07808 */ /* 0x008fe40004800000 */
[----:B------:R-:W-:Y:S02]  /*8890*/  ISETP.GE.AND P1, PT, R9, R0, PT ;  /* 0x000000000900720c */ /* 0x000fe40003f26270 */
[----:B------:R-:W-:Y:S02]  /*88a0*/  FSEL R9, R16, -INF , !P6 ;  /* 0xff80000010097808 */ /* 0x000fe40007000000 */
[----:B------:R-:W-:Y:S01]  /*88b0*/  ISETP.GE.AND P6, PT, R3, R2, PT ;  /* 0x000000020300720c */ /* 0x000fe20003fc6270 */
[----:B------:R-:W3:Y:S01]  /*88c0*/  MUFU.TANH R152, R152 ;  /* 0x0000009800987308 */ /* 0x000ee20000002400 */
[----:B------:R-:W-:Y:S02]  /*88d0*/  FMNMX.FTZ R8, R138, R9, !PT ;  /* 0x000000098a087209 */ /* 0x000fe40007810000 */
[----:B-1----:R-:W-:-:S02]  /*88e0*/  FSEL R20, R34, -INF , !P4 ;  /* 0xff80000022147808 */ /* 0x002fc40006000000 */
[----:B------:R-:W-:Y:S02]  /*88f0*/  FMNMX.FTZ R8, R5, R8, !PT ;  /* 0x0000000805087209 */ /* 0x000fe40007810000 */
[----:B------:R-:W-:Y:S01]  /*8900*/  FMNMX.FTZ R11, R20, R11, !PT ;  /* 0x0000000b140b7209 */ /* 0x000fe20007810000 */
[----:B------:R-:W1:Y:S01]  /*8910*/  MUFU.TANH R150, R150 ;  /* 0x0000009600967308 */ /* 0x000e620000002400 */
[----:B--2---:R-:W-:Y:S02]  /*8920*/  FSEL R154, R154, -INF , !P5 ;  /* 0xff8000009a9a7808 */ /* 0x004fe40006800000 */
[----:B------:R-:W-:Y:S02]  /*8930*/  ISETP.GE.AND P5, PT, R13, R2, PT ;  /* 0x000000020d00720c */ /* 0x000fe40003fa6270 */
[----:B------:R-:W-:Y:S02]  /*8940*/  FMNMX.FTZ R2, R19, R8, !PT ;  /* 0x0000000813027209 */ /* 0x000fe40007810000 */
[----:B------:R-:W-:Y:S01]  /*8950*/  FMNMX.FTZ R11, R178, R11, !PT ;  /* 0x0000000bb20b7209 */ /* 0x000fe20007810000 */
[----:B------:R-:W2:Y:S01]  /*8960*/  MUFU.TANH R6, R6 ;  /* 0x0000000600067308 */ /* 0x000ea20000002400 */
[----:B------:R-:W-:-:S02]  /*8970*/  FMNMX.FTZ R2, R7, R2, !PT ;  /* 0x0000000207027209 */ /* 0x000fc40007810000 */
[----:B------:R-:W-:Y:S02]  /*8980*/  FMNMX.FTZ R11, R180, R11, !PT ;  /* 0x0000000bb40b7209 */ /* 0x000fe40007810000 */
[----:B------:R-:W-:Y:S02]  /*8990*/  FMNMX.FTZ R2, R27, R2, !PT ;  /* 0x000000021b027209 */ /* 0x000fe40007810000 */
[----:B------:R-:W-:Y:S01]  /*89a0*/  FMNMX.FTZ R11, R176, R11, !PT ;  /* 0x0000000bb00b7209 */ /* 0x000fe20007810000 */
[----:B------:R-:W4:Y:S01]  /*89b0*/  MUFU.TANH R148, R148 ;  /* 0x0000009400947308 */ /* 0x000f220000002400 */
[----:B------:R-:W-:Y:S02]  /*89c0*/  FMNMX.FTZ R2, R21, R2, !PT ;  /* 0x0000000215027209 */ /* 0x000fe40007810000 */
[----:B---3--:R-:W-:Y:S02]  /*89d0*/  FSEL R152, R152, -INF , !P0 ;  /* 0xff80000098987808 */ /* 0x008fe40004000000 */
[----:B------:R-:W-:-:S02]  /*89e0*/  FMNMX.FTZ R2, R23, R2, !PT ;  /* 0x0000000217027209 */ /* 0x000fc40007810000 */
[----:B------:R-:W-:Y:S01]  /*89f0*/  FMNMX.FTZ R11, R172, R11, !PT ;  /* 0x0000000bac0b7209 */ /* 0x000fe20007810000 */
[----:B------:R-:W3:Y:S01]  /*8a00*/  MUFU.TANH R155, R155 ;  /* 0x0000009b009b7308 */ /* 0x000ee20000002400 */
[----:B------:R-:W-:Y:S02]  /*8a10*/  PLOP3.LUT P0, PT, PT, PT, UP0, 0x80, 0x0 ;  /* 0x000000000000781c */ /* 0x000fe40003f0f008 */
[----:B------:R-:W-:Y:S02]  /*8a20*/  FMNMX.FTZ R2, R25, R2, !PT ;  /* 0x0000000219027209 */ /* 0x000fe40007810000 */
[----:B------:R-:W-:Y:S02]  /*8a30*/  FMNMX.FTZ R11, R154, R11, !PT ;  /* 0x0000000b9a0b7209 */ /* 0x000fe40007810000 */
[----:B------:R-:W-:Y:S01]  /*8a40*/  ISETP.GE.AND P4, PT, R29, R0, PT ;  /* 0x000000001d00720c */ /* 0x000fe20003f86270 */
[----:B------:R-:W5:Y:S01]  /*8a50*/  MUFU.TANH R151, R151 ;  /* 0x0000009700977308 */ /* 0x000f620000002400 */
[----:B-1----:R-:W-:-:S02]  /*8a60*/  FSEL R150, R150, -INF , !P6 ;  /* 0xff80000096967808 */ /* 0x002fc40007000000 */
[----:B------:R-:W-:Y:S02]  /*8a70*/  FMNMX.FTZ R2, R177, R2, !PT ;  /* 0x00000002b1027209 */ /* 0x000fe40007810000 */
[----:B------:R-:W-:Y:S02]  /*8a80*/  FMNMX.FTZ R11, R152, R11, !PT ;  /* 0x0000000b980b7209 */ /* 0x000fe40007810000 */
[----:B--2---:R-:W-:Y:S01]  /*8a90*/  FSEL R171, R6, -INF , !P4 ;  /* 0xff80000006ab7808 */ /* 0x004fe20006000000 */
[----:B------:R-:W1:Y:S01]  /*8aa0*/  MUFU.TANH R149, R149 ;  /* 0x0000009500957308 */ /* 0x000e620000002400 */
[----:B----4-:R-:W-:Y:S02]  /*8ab0*/  FSEL R148, R148, -INF , !P5 ;  /* 0xff80000094947808 */ /* 0x010fe40006800000 */
[----:B------:R-:W-:Y:S02]  /*8ac0*/  FMNMX.FTZ R6, R173, R2, !PT ;  /* 0x00000002ad067209 */ /* 0x000fe40007810000 */
[----:B------:R-:W-:-:S02]  /*8ad0*/  FMNMX.FTZ R11, R150, R11, !PT ;  /* 0x0000000b960b7209 */ /* 0x000fc40007810000 */
[----:B---3--:R-:W-:Y:S01]  /*8ae0*/  FSEL R155, R155, -INF , !P3 ;  /* 0xff8000009b9b7808 */ /* 0x008fe20005800000 */
[----:B------:R-:W2:Y:S01]  /*8af0*/  MUFU.TANH R161, R161 ;  /* 0x000000a100a17308 */ /* 0x000ea20000002400 */
[----:B-----5:R-:W-:Y:S02]  /*8b00*/  FSEL R151, R151, -INF , !P2 ;  /* 0xff80000097977808 */ /* 0x020fe40005000000 */
[----:B------:R-:W-:Y:S02]  /*8b10*/  FMNMX.FTZ R6, R171, R6, !PT ;  /* 0x00000006ab067209 */ /* 0x000fe40007810000 */
[----:B------:R-:W-:-:S03]  /*8b20*/  FMNMX.FTZ R11, R148, R11, !PT ;  /* 0x0000000b940b7209 */ /* 0x000fc60007810000 */
[----:B------:R-:W3:Y:S01]  /*8b30*/  MUFU.TANH R159, R159 ;  /* 0x0000009f009f7308 */ /* 0x000ee20000002400 */
[----:B------:R-:W-:Y:S06]  /*8b40*/  BAR.SYNC.DEFER_BLOCKING 0x0 ;  /* 0x0000000000007b1d */ /* 0x000fec0000010000 */
[----:B-1----:R-:W-:Y:S05]  /*8b50*/  @!P0 BRA `(.L_x_47) ;  /* 0x0000000000688947 */ /* 0x002fea0003800000 */
        /* <DEDUP_REMOVED lines=26> */
.L_x_47:
[----:B------:R-:W-:Y:S01]  /*8d00*/  FMNMX.FTZ R6, R155, R6, !PT ;  /* 0x000000069b067209 */ /* 0x000fe20007810000 */
[----:B------:R-:W4:Y:S01]  /*8d10*/  SHFL.BFLY PT, R2, R11, 0x2, 0x1f ;  /* 0x0c401f000b027f89 */ /* 0x000f2200000e0000 */
[----:B------:R-:W-:Y:S01]  /*8d20*/  ISETP.GE.AND P0, PT, R3, R0, PT ;  /* 0x000000000300720c */ /* 0x000fe20003f06270 */
[----:B------:R-:W-:Y:S01]  /*8d30*/  UISETP.GE.AND UP0, UPT, UR18, 0x4, UPT ;  /* 0x000000041200788c */ /* 0x000fe2000bf06270 */
[----:B------:R-:W-:Y:S01]  /*8d40*/  FSEL R149, R149, -INF , !P1 ;  /* 0xff80000095957808 */ /* 0x000fe20004800000 */
[----:B------:R-:W-:Y:S01]  /*8d50*/  LDSM.16.MT88.4 R144, [R196+0x16000] ;  /* 0x01600000c490783b */ /* 0x000fe20000004200 */
[----:B------:R-:W-:Y:S02]  /*8d60*/  FMNMX.FTZ R6, R151, R6, !PT ;  /* 0x0000000697067209 */ /* 0x000fe40007810000 */
[----:B------:R-:W-:Y:S01]  /*8d70*/  ISETP.GE.AND P1, PT, R13, R0, PT ;  /* 0x000000000d00720c */ /* 0x000fe20003f26270 */
[----:B-1----:R-:W-:Y:S01]  /*8d80*/  LDSM.16.MT88.4 R28, [R196+0x12800] ;  /* 0x01280000c41c783b */ /* 0x002fe20000004200 */
[----:B--2---:R-:W-:-:S02]  /*8d90*/  FSEL R161, R161, -INF , !P0 ;  /* 0xff800000a1a17808 */ /* 0x004fc40004000000 */
[----:B------:R-:W-:Y:S01]  /*8da0*/  FMNMX.FTZ R6, R149, R6, !PT ;  /* 0x0000000695067209 */ /* 0x000fe20007810000 */
[----:B------:R-:W-:Y:S01]  /*8db0*/  LDSM.16.MT88.4 R140, [R198+0x12800] ;  /* 0x01280000c68c783b */ /* 0x000fe20000004200 */
[----:B---3--:R-:W-:Y:S01]  /*8dc0*/  FSEL R159, R159, -INF , !P1 ;  /* 0xff8000009f9f7808 */ /* 0x008fe20004800000 */
[----:B------:R-:W-:Y:S01]  /*8dd0*/  @UP0 UIADD3 UR18, UR18, -0x4, URZ ;  /* 0xfffffffc12120890 */ /* 0x000fe2000fffe03f */
[----:B------:R-:W-:Y:S01]  /*8de0*/  FMNMX.FTZ R6, R161, R6, !PT ;  /* 0x00000006a1067209 */ /* 0x000fe20007810000 */
[----:B------:R-:W-:Y:S03]  /*8df0*/  LDSM.16.MT88.4 R32, [R197+0x12800] ;  /* 0x01280000c520783b */ /* 0x000fe60000004200 */
        /* <DEDUP_REMOVED lines=11> */
[----:B------:R-:W-:Y:S01]  /*8eb0*/  FSEL R4, R132, RZ, P1 ;  /* 0x000000ff84047208 */ /* 0x000fe20000800000 */
[--C-:B------:R-:W-:Y:S01]  /*8ec0*/  FFMA.FTZ R133, R18, UR9, -R153.reuse ;  /* 0x0000000912857c23 */ /* 0x100fe20008010899 */
[--C-:B------:R-:W-:Y:S01]  /*8ed0*/  FFMA.FTZ R158, R10, UR9, -R153.reuse ;  /* 0x000000090a9e7c23 */ /* 0x100fe20008010899 */
[--C-:B------:R-:W-:Y:S01]  /*8ee0*/  FFMA.FTZ R156, R14, UR9, -R153.reuse ;  /* 0x000000090e9c7c23 */ /* 0x100fe20008010899 */
[--C-:B------:R-:W-:Y:S01]  /*8ef0*/  FFMA.FTZ R164, R22, UR9, -R153.reuse ;  /* 0x0000000916a47c23 */ /* 0x100fe20008010899 */
[----:B------:R-:W-:Y:S01]  /*8f00*/  FADD.FTZ R4, R139, -R4 ;  /* 0x800000048b047221 */ /* 0x000fe20000010000 */
[----:B------:R-:W-:Y:S01]  /*8f10*/  MUFU.EX2 R135, R135 ;  /* 0x0000008700877308 */ /* 0x000fe20000000800 */
[----:B-1----:R-:W-:Y:S01]  /*8f20*/  FMNMX.FTZ R3, R0, R3, !PT ;  /* 0x0000000300037209 */ /* 0x002fe20007810000 */
[----:B------:R-:W-:Y:S01]  /*8f30*/  LDSM.16.MT88.4 R12, [R200+0x12000] ;  /* 0x01200000c80c783b */ /* 0x000fe20000004200 */
[----:B------:R-:W-:Y:S01]  /*8f40*/  FMUL.FTZ R157, R4, UR9 ;  /* 0x00000009049d7c20 */ /* 0x000fe20008410000 */
[--C-:B------:R-:W-:Y:S01]  /*8f50*/  FFMA.FTZ R165, R20, UR9, -R153.reuse ;  /* 0x0000000914a57c23 */ /* 0x100fe20008010899 */
[C---:B------:R-:W-:Y:S01]  /*8f60*/  FSETP.NEU.FTZ.AND P0, PT, R3.reuse, -INF , PT ;  /* 0xff8000000300780b */ /* 0x040fe20003f1d000 */
[----:B------:R-:W-:Y:S01]  /*8f70*/  FMUL.FTZ R160, R3, UR9 ;  /* 0x0000000903a07c20 */ /* 0x000fe20008410000 */
[--C-:B------:R-:W-:Y:S01]  /*8f80*/  FFMA.FTZ R163, R26, UR9, -R153.reuse ;  /* 0x000000091aa37c23 */ /* 0x100fe20008010899 */
[----:B------:R-:W1:Y:S01]  /*8f90*/  MUFU.EX2 R158, R158 ;  /* 0x0000009e009e7308 */ /* 0x000e620000000800 */
[--C-:B------:R-:W-:Y:S01]  /*8fa0*/  FFMA.FTZ R162, R24, UR9, -R153.reuse ;  /* 0x0000000918a27c23 */ /* 0x100fe20008010899 */
[--C-:B------:R-:W-:Y:S01]  /*8fb0*/  FFMA.FTZ R174, R176, UR9, -R153.reuse ;  /* 0x00000009b0ae7c23 */ /* 0x100fe20008010899 */
[----:B------:R-:W-:Y:S01]  /*8fc0*/  FSEL R160, R160, RZ, P0 ;  /* 0x000000ffa0a07208 */ /* 0x000fe20000000000 */
[--C-:B------:R-:W-:Y:S01]  /*8fd0*/  FFMA.FTZ R179, R172, UR9, -R153.reuse ;  /* 0x00000009acb37c23 */ /* 0x100fe20008010899 */
[--C-:B------:R-:W-:Y:S01]  /*8fe0*/  FFMA.FTZ R170, R178, UR9, -R153.reuse ;  /* 0x00000009b2aa7c23 */ /* 0x100fe20008010899 */
[--C-:B------:R-:W-:Y:S01]  /*8ff0*/  FFMA.FTZ R175, R180, UR9, -R153.reuse ;  /* 0x00000009b4af7c23 */ /* 0x100fe20008010899 */
[----:B------:R-:W-:Y:S01]  /*9000*/  FFMA.FTZ R178, R152, UR9, -R153 ;  /* 0x0000000998b27c23 */ /* 0x000fe20008010899 */
[--C-:B------:R-:W-:Y:S01]  /*9010*/  FFMA.FTZ R2, R5, UR9, -R160.reuse ;  /* 0x0000000905027c23 */ /* 0x100fe200080108a0 */
[----:B------:R-:W-:Y:S01]  /*9020*/  FSEL R5, R3, RZ, P0 ;  /* 0x000000ff03057208 */ /* 0x000fe20000000000 */
[--C-:B------:R-:W-:Y:S01]  /*9030*/  FFMA.FTZ R139, R7, UR9, -R160.reuse ;  /* 0x00000009078b7c23 */ /* 0x100fe200080108a0 */
[--C-:B------:R-:W-:Y:S01]  /*9040*/  FFMA.FTZ R0, R19, UR9, -R160.reuse ;  /* 0x0000000913007c23 */ /* 0x100fe200080108a0 */
[--C-:B------:R-:W-:Y:S01]  /*9050*/  FFMA.FTZ R134, R9, UR9, -R160.reuse ;  /* 0x0000000909867c23 */ /* 0x100fe200080108a0 */
[----:B------:R-:W-:Y:S01]  /*9060*/  LDSM.16.MT88.4 R16, [R197+0x12000] ;  /* 0x01200000c510783b */ /* 0x000fe20000004200 */
[----:B------:R-:W-:Y:S01]  /*9070*/  FADD.FTZ R5, R138, -R5 ;  /* 0x800000058a057221 */ /* 0x000fe20000010000 */
[----:B------:R-:W-:Y:S01]  /*9080*/  MUFU.EX2 R156, R156 ;  /* 0x0000009c009c7308 */ /* 0x000fe20000000800 */
[--C-:B------:R-:W-:Y:S01]  /*9090*/  FFMA.FTZ R166, R21, UR9, -R160.reuse ;  /* 0x0000000915a67c23 */ /* 0x100fe200080108a0 */
[----:B-1----:R-:W-:Y:S01]  /*90a0*/  F2FP.BF16.F32.PACK_AB R8, R135, R158 ;  /* 0x0000009e8708723e */ /* 0x002fe200000010ff */
[----:B------:R-:W-:Y:S01]  /*90b0*/  FMUL.FTZ R138, R5, UR9 ;  /* 0x00000009058a7c20 */ /* 0x000fe20008410000 */
[--C-:B------:R-:W-:Y:S01]  /*90c0*/  FFMA.FTZ R168, R23, UR9, -R160.reuse ;  /* 0x0000000917a87c23 */ /* 0x100fe200080108a0 */
[----:B------:R-:W1:Y:S01]  /*90d0*/  LDSM.16.MT88.4 R4, [R198+0x12000] ;  /* 0x01200000c604783b */ /* 0x000e620000004200 */
[--C-:B------:R-:W-:Y:S01]  /*90e0*/  FFMA.FTZ R167, R27, UR9, -R160.reuse ;  /* 0x000000091ba77c23 */ /* 0x100fe200080108a0 */
[--C-:B------:R-:W-:Y:S01]  /*90f0*/  FFMA.FTZ R169, R25, UR9, -R160.reuse ;  /* 0x0000000919a97c23 */ /* 0x100fe200080108a0 */
[----:B------:R-:W2:Y:S01]  /*9100*/  MUFU.EX2 R133, R133 ;  /* 0x0000008500857308 */ /* 0x000ea20000000800 */
[----:B------:R-:W-:Y:S01]  /*9110*/  LDSM.16.MT88.4 R20, [R200+0x12800] ;  /* 0x01280000c814783b */ /* 0x000fe20000004200 */
[--C-:B------:R-:W-:Y:S01]  /*9120*/  FFMA.FTZ R172, R177, UR9, -R160.reuse ;  /* 0x00000009b1ac7c23 */ /* 0x100fe200080108a0 */
[--C-:B------:R-:W-:Y:S01]  /*9130*/  FFMA.FTZ R173, R173, UR9, -R160.reuse ;  /* 0x00000009adad7c23 */ /* 0x100fe200080108a0 */
[--C-:B------:R-:W-:Y:S01]  /*9140*/  FFMA.FTZ R171, R171, UR9, -R160.reuse ;  /* 0x00000009abab7c23 */ /* 0x100fe200080108a0 */
[----:B------:R-:W-:Y:S01]  /*9150*/  LDSM.16.MT88.4 R24, [R200+0x14800] ;  /* 0x01480000c818783b */ /* 0x000fe20000004200 */
[--C-:B------:R-:W-:Y:S01]  /*9160*/  FFMA.FTZ R176, R155, UR9, -R160.reuse ;  /* 0x000000099bb07c23 */ /* 0x100fe200080108a0 */
[--C-:B------:R-:W-:Y:S01]  /*9170*/  FFMA.FTZ R177, R154, UR9, -R153.reuse ;  /* 0x000000099ab17c23 */ /* 0x100fe20008010899 */
[----:B------:R-:W-:Y:S01]  /*9180*/  MUFU.EX2 R134, R134 ;  /* 0x0000008600867308 */ /* 0x000fe20000000800 */
[--C-:B------:R-:W-:Y:S01]  /*9190*/  FFMA.FTZ R180, R150, UR9, -R153.reuse ;  /* 0x0000000996b47c23 */ /* 0x100fe20008010899 */
[----:B------:R-:W-:Y:S01]  /*91a0*/  FFMA.FTZ R181, R148, UR9, -R153 ;  /* 0x0000000994b57c23 */ /* 0x000fe20008010899 */
[--C-:B------:R-:W-:Y:S01]  /*91b0*/  FFMA.FTZ R182, R151, UR9, -R160.reuse ;  /* 0x0000000997b67c23 */ /* 0x100fe200080108a0 */
[----:B------:R-:W-:Y:S01]  /*91c0*/  LDSM.16.MT88.4 R152, [R196+0x17000] ;  /* 0x01700000c498783b */ /* 0x000fe20000004200 */
[--C-:B------:R-:W-:Y:S01]  /*91d0*/  FFMA.FTZ R183, R149, UR9, -R160.reuse ;  /* 0x0000000995b77c23 */ /* 0x100fe200080108a0 */
[--C-:B------:R-:W-:Y:S01]  /*91e0*/  FFMA.FTZ R161, R161, UR9, -R160.reuse ;  /* 0x00000009a1a17c23 */ /* 0x100fe200080108a0 */
[----:B------:R-:W-:Y:S01]  /*91f0*/  FFMA.FTZ R160, R159, UR9, -R160 ;  /* 0x000000099fa07c23 */ /* 0x000fe200080108a0 */
[----:B------:R-:W3:Y:S01]  /*9200*/  MUFU.EX2 R2, R2 ;  /* 0x0000000200027308 */ /* 0x000ee20000000800 */
[----:B--2---:R-:W-:Y:S01]  /*9210*/  F2FP.BF16.F32.PACK_AB R10, R133, R156 ;  /* 0x0000009c850a723e */ /* 0x004fe200000010ff */
[----:B------:R-:W-:Y:S01]  /*9220*/  LDSM.16.MT88.4 R148, [R200+0x13800] ;  /* 0x01380000c894783b */ /* 0x000fe20000004200 */
[----:B------:R-:W-:-:S05]  /*9230*/  PLOP3.LUT P0, PT, PT, PT, UP0, 0x80, 0x0 ;  /* 0x000000000000781c */ /* 0x000fca0003f0f008 */
[----:B------:R-:W-:Y:S08]  /*9240*/  MUFU.EX2 R0, R0 ;  /* 0x0000000000007308 */ /* 0x000ff00000000800 */
[----:B------:R-:W2:Y:S01]  /*9250*/  MUFU.EX2 R139, R139 ;  /* 0x0000008b008b7308 */ /* 0x000ea20000000800 */
[----:B---3--:R-:W-:-:S07]  /*9260*/  F2FP.BF16.F32.PACK_AB R9, R2, R134 ;  /* 0x000000860209723e */ /* 0x008fce00000010ff */
[----:B------:R-:W3:Y:S08]  /*9270*/  MUFU.EX2 R157, R157 ;  /* 0x0000009d009d7308 */ /* 0x000ef00000000800 */
[----:B------:R-:W4:Y:S01]  /*9280*/  MUFU.EX2 R138, R138 ;  /* 0x0000008a008a7308 */ /* 0x000f220000000800 */
[----:B--2---:R-:W-:-:S07]  /*9290*/  F2FP.BF16.F32.PACK_AB R11, R139, R0 ;  /* 0x000000008b0b723e */ /* 0x004fce00000010ff */
[----:B------:R-:W-:Y:S01]  /*92a0*/  MUFU.EX2 R163, R163 ;  /* 0x000000a300a37308 */ /* 0x000fe20000000800 */
[-C--:B---3--:R-:W-:Y:S01]  /*92b0*/  FMUL.FTZ R120, R120, R157.reuse ;  /* 0x0000009d78787220 */ /* 0x088fe20000410000 */
        /* <DEDUP_REMOVED lines=297> */
.L_x_45:
[----:B------:R-:W-:-:S12]  /*a550*/  UIADD3 UR18, UR23, -0x1, URZ ;  /* 0xffffffff17127890 */ /* 0x000fd8000fffe03f */
.L_x_48:
        /* <DEDUP_REMOVED lines=12> */
[----:B------:R-:W-:Y:S01]  /*a620*/  ULDC UR4, c[0x0][0x2ec] ;  /* 0x0000bb0000047ab9 */ /* 0x000fe20000000800 */
[----:B------:R-:W-:Y:S01]  /*a630*/  ULDC.64 UR6, c[0x0][0x218] ;  /* 0x0000860000067ab9 */ /* 0x000fe20000000a00 */
[----:B------:R-:W-:Y:S01]  /*a640*/  ULDC.64 UR10, c[0x0][0x220] ;  /* 0x00008800000a7ab9 */ /* 0x000fe20000000a00 */
[----:B------:R-:W-:Y:S01]  /*a650*/  ULDC.64 UR8, c[0x0][0x248] ;  /* 0x0000920000087ab9 */ /* 0x000fe20000000a00 */
[----:B------:R-:W-:Y:S06]  /*a660*/  BRA `(.L_x_50) ;  /* 0x0000000000687947 */ /* 0x000fec0003800000 */
.L_x_52:
        /* <DEDUP_REMOVED lines=26> */
.L_x_50:
        /* <DEDUP_REMOVED lines=16> */
[----:B------:R-:W-:Y:S02]  /*a910*/  ISETP.LT.AND P0, PT, RZ, UR18, PT ;  /* 0x00000012ff007c0c */ /* 0x000fe4000bf01270 */
[----:B------:R-:W-:Y:S05]  /*a920*/  LDGSTS.E.BYPASS.LTC128B.128 [R207+0x14000], desc[UR20][R218.64+0x80] ;  /* 0x14000080dacf7fae */ /* 0x000fea000b901d54 */
[----:B------:R1:W-:Y:S05]  /*a930*/  LDGSTS.E.BYPASS.LTC128B.128 [R207+0x16000], desc[UR20][R218.64+0x100] ;  /* 0x16000100dacf7fae */ /* 0x0003ea000b901d54 */
[----:B------:R-:W-:Y:S05]  /*a940*/  LDGSTS.E.BYPASS.LTC128B.128 [R207+0x13000], desc[UR20][R132.64] ;  /* 0x1300000084cf7fae */ /* 0x000fea000b901d54 */
[----:B------:R-:W-:Y:S05]  /*a950*/  LDGSTS.E.BYPASS.LTC128B.128 [R207+0x15000], desc[UR20][R132.64+0x80] ;  /* 0x1500008084cf7fae */ /* 0x000fea000b901d54 */
[----:B------:R2:W-:Y:S05]  /*a960*/  LDGSTS.E.BYPASS.LTC128B.128 [R207+0x17000], desc[UR20][R132.64+0x100] ;  /* 0x1700010084cf7fae */ /* 0x0005ea000b901d54 */
[----:B------:R-:W-:Y:S05]  /*a970*/  LDSM.16.M88.4 R136, [R206] ;  /* 0x00000000ce88783b */ /* 0x000fea0000000200 */
[----:B------:R-:W3:Y:S05]  /*a980*/  LDSM.16.M88.4 R140, [R205+0xc000] ;  /* 0x00c00000cd8c783b */ /* 0x000eea0000000200 */
[----:B------:R-:W4:Y:S05]  /*a990*/  LDSM.16.M88.4 R144, [R205+0xc800] ;  /* 0x00c80000cd90783b */ /* 0x000f2a0000000200 */
[----:B------:R-:W5:Y:S05]  /*a9a0*/  LDSM.16.M88.4 R148, [R205+0xd000] ;  /* 0x00d00000cd94783b */ /* 0x000f6a0000000200 */
[----:B------:R-:W1:Y:S05]  /*a9b0*/  LDSM.16.M88.4 R152, [R205+0xd800] ;  /* 0x00d80000cd98783b */ /* 0x000e6a0000000200 */
[----:B------:R-:W0:Y:S05]  /*a9c0*/  LDGDEPBAR ;  /* 0x00000000000079af */ /* 0x000e2a0000000000 */
[----:B------:R-:W-:Y:S05]  /*a9d0*/  LDSM.16.M88.4 R156, [R204] ;  /* 0x00000000cc9c783b */ /* 0x000fea0000000200 */
[----:B------:R-:W2:Y:S05]  /*a9e0*/  LDSM.16.M88.4 R160, [R203] ;  /* 0x00000000cba0783b */ /* 0x000eaa0000000200 */
[----:B------:R-:W2:Y:S05]  /*a9f0*/  LDSM.16.M88.4 R164, [R195] ;  /* 0x00000000c3a4783b */ /* 0x000eaa0000000200 */
[----:B------:R-:W2:Y:S01]  /*aa00*/  LDSM.16.M88.4 R168, [R194] ;  /* 0x00000000c2a8783b */ /* 0x000ea20000000200 */
[C---:B---3--:R-:W-:Y:S04]  /*aa10*/  HMMA.16816.F32.BF16 R4, R136.reuse, R140, RZ ;  /* 0x0000008c8804723c */ /* 0x048fe800000418ff */
[----:B------:R-:W3:Y:S02]  /*aa20*/  LDSM.16.M88.4 R172, [R193] ;  /* 0x00000000c1ac783b */ /* 0x000ee40000000200 */
[C---:B------:R-:W-:Y:S03]  /*aa30*/  HMMA.16816.F32.BF16 R8, R136.reuse, R142, RZ ;  /* 0x0000008e8808723c */ /* 0x040fe600000418ff */
[----:B------:R-:W-:Y:S03]  /*aa40*/  LDSM.16.M88.4 R176, [R202] ;  /* 0x00000000cab0783b */ /* 0x000fe60000000200 */
[C---:B----4-:R-:W-:Y:S02]  /*aa50*/  HMMA.16816.F32.BF16 R12, R136.reuse, R144, RZ ;  /* 0x00000090880c723c */ /* 0x050fe400000418ff */
[----:B------:R-:W4:Y:S04]  /*aa60*/  LDSM.16.M88.4 R180, [R199+0xc000] ;  /* 0x00c00000c7b4783b */ /* 0x000f280000000200 */
[C---:B------:R-:W-:Y:S01]  /*aa70*/  HMMA.16816.F32.BF16 R16, R136.reuse, R146, RZ ;  /* 0x000000928810723c */ /* 0x040fe200000418ff */
[----:B------:R-:W-:Y:S05]  /*aa80*/  LDSM.16.M88.4 R140, [R199+0xd000] ;  /* 0x00d00000c78c783b */ /* 0x000fea0000000200 */
[C---:B-----5:R-:W-:Y:S01]  /*aa90*/  HMMA.16816.F32.BF16 R20, R136.reuse, R148, RZ ;  /* 0x000000948814723c */ /* 0x060fe200000418ff */
[----:B------:R-:W-:Y:S05]  /*aaa0*/  LDSM.16.M88.4 R144, [R199+0xd800] ;  /* 0x00d80000c790783b */ /* 0x000fea0000000200 */
[C---:B------:R-:W-:Y:S01]  /*aab0*/  HMMA.16816.F32.BF16 R24, R136.reuse, R150, RZ ;  /* 0x000000968818723c */ /* 0x040fe200000418ff */
[----:B------:R-:W-:Y:S05]  /*aac0*/  LDSM.16.M88.4 R148, [R201] ;  /* 0x00000000c994783b */ /* 0x000fea0000000200 */
[C---:B-1----:R-:W-:Y:S06]  /*aad0*/  HMMA.16816.F32.BF16 R28, R136.reuse, R152, RZ ;  /* 0x00000098881c723c */ /* 0x042fec00000418ff */
[----:B------:R-:W-:Y:S01]  /*aae0*/  HMMA.16816.F32.BF16 R32, R136, R154, RZ ;  /* 0x0000009a8820723c */ /* 0x000fe200000418ff */
[----:B------:R-:W1:Y:S05]  /*aaf0*/  LDSM.16.M88.4 R136, [R199+0xc800] ;  /* 0x00c80000c788783b */ /* 0x000e6a0000000200 */
[C---:B--2---:R-:W-:Y:S01]  /*ab00*/  HMMA.16816.F32.BF16 R4, R156.reuse, R160, R4 ;  /* 0x000000a09c04723c */ /* 0x044fe20000041804 */
[----:B------:R-:W2:Y:S05]  /*ab10*/  LDSM.16.M88.4 R152, [R192] ;  /* 0x00000000c098783b */ /* 0x000eaa0000000200 */
[C---:B------:R-:W-:Y:S01]  /*ab20*/  HMMA.16816.F32.BF16 R8, R156.reuse, R162, R8 ;  /* 0x000000a29c08723c */ /* 0x040fe20000041808 */
[----:B------:R-:W-:Y:S05]  /*ab30*/  LDSM.16.M88.4 R160, [R192+0x1000] ;  /* 0x00100000c0a0783b */ /* 0x000fea0000000200 */
[C---:B------:R-:W-:Y:S06]  /*ab40*/  HMMA.16816.F32.BF16 R12, R156.reuse, R164, R12 ;  /* 0x000000a49c0c723c */ /* 0x040fec000004180c */
[C---:B------:R-:W-:Y:S01]  /*ab50*/  HMMA.16816.F32.BF16 R16, R156.reuse, R166, R16 ;  /* 0x000000a69c10723c */ /* 0x040fe20000041810 */
[----:B------:R-:W-:Y:S05]  /*ab60*/  LDSM.16.M88.4 R164, [R192+0x1800] ;  /* 0x00180000c0a4783b */ /* 0x000fea0000000200 */
[C---:B------:R-:W-:Y:S06]  /*ab70*/  HMMA.16816.F32.BF16 R20, R156.reuse, R168, R20 ;  /* 0x000000a89c14723c */ /* 0x040fec0000041814 */
[C---:B------:R-:W-:Y:S01]  /*ab80*/  HMMA.16816.F32.BF16 R24, R156.reuse, R170, R24 ;  /* 0x000000aa9c18723c */ /* 0x040fe20000041818 */
[----:B------:R-:W-:Y:S05]  /*ab90*/  LDSM.16.M88.4 R168, [R206+0x4000] ;  /* 0x00400000cea8783b */ /* 0x000fea0000000200 */
[C---:B---3--:R-:W-:Y:S06]  /*aba0*/  HMMA.16816.F32.BF16 R28, R156.reuse, R172, R28 ;  /* 0x000000ac9c1c723c */ /* 0x048fec000004181c */
[----:B------:R-:W-:Y:S01]  /*abb0*/  HMMA.16816.F32.BF16 R32, R156, R174, R32 ;  /* 0x000000ae9c20723c */ /* 0x000fe20000041820 */
[----:B------:R-:W3:Y:S05]  /*abc0*/  LDSM.16.M88.4 R156, [R192+0x800] ;  /* 0x00080000c09c783b */ /* 0x000eea0000000200 */
[C---:B----4-:R-:W-:Y:S01]  /*abd0*/  HMMA.16816.F32.BF16 R4, R176.reuse, R180, R4 ;  /* 0x000000b4b004723c */ /* 0x050fe20000041804 */
[----:B------:R-:W4:Y:S05]  /*abe0*/  LDSM.16.M88.4 R172, [R205+0xe000] ;  /* 0x00e00000cdac783b */ /* 0x000f2a0000000200 */
[C---:B------:R-:W-:Y:S01]  /*abf0*/  HMMA.16816.F32.BF16 R8, R176.reuse, R182, R8 ;  /* 0x000000b6b008723c */ /* 0x040fe20000041808 */
[----:B------:R-:W-:Y:S05]  /*ac00*/  LDSM.16.M88.4 R180, [R191] ;  /* 0x00000000bfb4783b */ /* 0x000fea0000000200 */
[C---:B-1----:R-:W-:Y:S06]  /*ac10*/  HMMA.16816.F32.BF16 R12, R176.reuse, R136, R12 ;  /* 0x00000088b00c723c */ /* 0x042fec000004180c */
[C---:B------:R-:W-:Y:S01]  /*ac20*/  HMMA.16816.F32.BF16 R16, R176.reuse, R138, R16 ;  /* 0x0000008ab010723c */ /* 0x040fe20000041810 */
[----:B------:R-:W1:Y:S05]  /*ac30*/  LDSM.16.M88.4 R136, [R205+0xe800] ;  /* 0x00e80000cd88783b */ /* 0x000e6a0000000200 */
[C---:B------:R-:W-:Y:S06]  /*ac40*/  HMMA.16816.F32.BF16 R20, R176.reuse, R140, R20 ;  /* 0x0000008cb014723c */ /* 0x040fec0000041814 */
[C---:B------:R-:W-:Y:S01]  /*ac50*/  HMMA.16816.F32.BF16 R24, R176.reuse, R142, R24 ;  /* 0x0000008eb018723c */ /* 0x040fe20000041818 */
[----:B------:R-:W5:Y:S05]  /*ac60*/  LDSM.16.M88.4 R140, [R205+0xf000] ;  /* 0x00f00000cd8c783b */ /* 0x000f6a0000000200 */
[C---:B------:R-:W-:Y:S06]  /*ac70*/  HMMA.16816.F32.BF16 R28, R176.reuse, R144, R28 ;  /* 0x00000090b01c723c */ /* 0x040fec000004181c */
[----:B------:R-:W-:Y:S01]  /*ac80*/  HMMA.16816.F32.BF16 R32, R176, R146, R32 ;  /* 0x00000092b020723c */ /* 0x000fe20000041820 */
[----:B------:R-:W5:Y:S05]  /*ac90*/  LDSM.16.M88.4 R144, [R205+0xf800] ;  /* 0x00f80000cd90783b */ /* 0x000f6a0000000200 */
[C---:B--2---:R-:W-:Y:S01]  /*aca0*/  HMMA.16816.F32.BF16 R4, R148.reuse, R152, R4 ;  /* 0x000000989404723c */ /* 0x044fe20000041804 */
[----:B------:R-:W2:Y:S05]  /*acb0*/  LDSM.16.M88.4 R176, [R204+0x4000] ;  /* 0x00400000ccb0783b */ /* 0x000eaa0000000200 */
[C---:B------:R-:W-:Y:S01]  /*acc0*/  HMMA.16816.F32.BF16 R8, R148.reuse, R154, R8 ;  /* 0x0000009a9408723c */ /* 0x040fe20000041808 */
[----:B------:R-:W-:Y:S05]  /*acd0*/  LDSM.16.M88.4 R152, [R189] ;  /* 0x00000000bd98783b */ /* 0x000fea0000000200 */
[C---:B---3--:R-:W-:Y:S06]  /*ace0*/  HMMA.16816.F32.BF16 R12, R148.reuse, R156, R12 ;  /* 0x0000009c940c723c */ /* 0x048fec000004180c */
[C---:B------:R-:W-:Y:S01]  /*acf0*/  HMMA.16816.F32.BF16 R16, R148.reuse, R158, R16 ;  /* 0x0000009e9410723c */ /* 0x040fe20000041810 */
[----:B------:R-:W-:Y:S05]  /*ad00*/  LDSM.16.M88.4 R156, [R188] ;  /* 0x00000000bc9c783b */ /* 0x000fea0000000200 */
[C---:B------:R-:W-:Y:S06]  /*ad10*/  HMMA.16816.F32.BF16 R20, R148.reuse, R160, R20 ;  /* 0x000000a09414723c */ /* 0x040fec0000041814 */
[C---:B------:R-:W-:Y:S01]  /*ad20*/  HMMA.16816.F32.BF16 R24, R148.reuse, R162, R24 ;  /* 0x000000a29418723c */ /* 0x040fe20000041818 */
[----:B------:R-:W-:Y:S05]  /*ad30*/  LDSM.16.M88.4 R160, [R202+0x4000] ;  /* 0x00400000caa0783b */ /* 0x000fea0000000200 */
[C---:B------:R-:W-:Y:S06]  /*ad40*/  HMMA.16816.F32.BF16 R28, R148.reuse, R164, R28 ;  /* 0x000000a4941c723c */ /* 0x040fec000004181c */
[----:B------:R-:W-:Y:S01]  /*ad50*/  HMMA.16816.F32.BF16 R32, R148, R166, R32 ;  /* 0x000000a69420723c */ /* 0x000fe20000041820 */
[----:B------:R-:W3:Y:S05]  /*ad60*/  LDSM.16.M88.4 R148, [R190] ;  /* 0x00000000be94783b */ /* 0x000eea0000000200 */
[C---:B----4-:R-:W-:Y:S01]  /*ad70*/  HMMA.16816.F32.BF16 R4, R168.reuse, R172, R4 ;  /* 0x000000aca804723c */ /* 0x050fe20000041804 */
[----:B------:R-:W4:Y:S05]  /*ad80*/  LDSM.16.M88.4 R164, [R199+0xe000] ;  /* 0x00e00000c7a4783b */ /* 0x000f2a0000000200 */
[C---:B------:R-:W-:Y:S01]  /*ad90*/  HMMA.16816.F32.BF16 R8, R168.reuse, R174, R8 ;  /* 0x000000aea808723c */ /* 0x040fe20000041808 */
[----:B------:R-:W-:Y:S05]  /*ada0*/  LDSM.16.M88.4 R172, [R192+0x2000] ;  /* 0x00200000c0ac783b */ /* 0x000fea0000000200 */
[C---:B-1----:R-:W-:Y:S06]  /*adb0*/  HMMA.16816.F32.BF16 R12, R168.reuse, R136, R12 ;  /* 0x00000088a80c723c */ /* 0x042fec000004180c */
[C---:B------:R-:W-:Y:S01]  /*adc0*/  HMMA.16816.F32.BF16 R16, R168.reuse, R138, R16 ;  /* 0x0000008aa810723c */ /* 0x040fe20000041810 */
[----:B------:R-:W1:Y:S05]  /*add0*/  LDSM.16.M88.4 R136, [R199+0xe800] ;  /* 0x00e80000c788783b */ /* 0x000e6a0000000200 */
[C---:B-----5:R-:W-:Y:S06]  /*ade0*/  HMMA.16816.F32.BF16 R20, R168.reuse, R140, R20 ;  /* 0x0000008ca814723c */ /* 0x060fec0000041814 */
        /* <DEDUP_REMOVED lines=8> */
[----:B------:R-:W-:Y:S05]  /*ae70*/  LDSM.16.M88.4 R180, [R205+0x10000] ;  /* 0x01000000cdb4783b */ /* 0x000fea0000000200 */
[C---:B---3--:R-:W-:Y:S06]  /*ae80*/  HMMA.16816.F32.BF16 R12, R176.reuse, R148, R12 ;  /* 0x00000094b00c723c */ /* 0x048fec000004180c */
[C---:B------:R-:W-:Y:S01]  /*ae90*/  HMMA.16816.F32.BF16 R16, R176.reuse, R150, R16 ;  /* 0x00000096b010723c */ /* 0x040fe20000041810 */
[----:B------:R-:W3:Y:S05]  /*aea0*/  LDSM.16.M88.4 R148, [R192+0x2800] ;  /* 0x00280000c094783b */ /* 0x000eea0000000200 */
[C---:B------:R-:W-:Y:S06]  /*aeb0*/  HMMA.16816.F32.BF16 R20, R176.reuse, R152, R20 ;  /* 0x00000098b014723c */ /* 0x040fec0000041814 */
[C---:B------:R-:W-:Y:S01]  /*aec0*/  HMMA.16816.F32.BF16 R24, R176.reuse, R154, R24 ;  /* 0x0000009ab018723c */ /* 0x040fe20000041818 */
[----:B------:R-:W3:Y:S05]  /*aed0*/  LDSM.16.M88.4 R152, [R192+0x3000] ;  /* 0x00300000c098783b */ /* 0x000eea0000000200 */
[C---:B------:R-:W-:Y:S06]  /*aee0*/  HMMA.16816.F32.BF16 R28, R176.reuse, R156, R28 ;  /* 0x0000009cb01c723c */ /* 0x040fec000004181c */
        /* <DEDUP_REMOVED lines=21> */
[----:B------:R-:W3:Y:S05]  /*b040*/  LDSM.16.M88.4 R148, [R186] ;  /* 0x00000000ba94783b */ /* 0x000eea0000000200 */
[C---:B------:R-:W-:Y:S06]  /*b050*/  HMMA.16816.F32.BF16 R20, R168.reuse, R152, R20 ;  /* 0x00000098a814723c */ /* 0x040fec0000041814 */
[C---:B------:R-:W-:Y:S01]  /*b060*/  HMMA.16816.F32.BF16 R24, R168.reuse, R154, R24 ;  /* 0x0000009aa818723c */ /* 0x040fe20000041818 */
[----:B------:R-:W3:Y:S05]  /*b070*/  LDSM.16.M88.4 R152, [R185] ;  /* 0x00000000b998783b */ /* 0x000eea0000000200 */
        /* <DEDUP_REMOVED lines=16> */
[----:B------:R-:W5:Y:S01]  /*b180*/  LDSM.16.M88.4 R176, [R201+0x8000] ;  /* 0x00800000c9b0783b */ /* 0x000f620000000200 */
[C---:B--2---:R-:W-:Y:S06]  /*b190*/  HMMA.16816.F32.BF16 R4, R160.reuse, R164, R4 ;  /* 0x000000a4a004723c */ /* 0x044fec0000041804 */
[C---:B------:R-:W-:Y:S06]  /*b1a0*/  HMMA.16816.F32.BF16 R8, R160.reuse, R166, R8 ;  /* 0x000000a6a008723c */ /* 0x040fec0000041808 */
[C---:B---3--:R-:W-:Y:S06]  /*b1b0*/  HMMA.16816.F32.BF16 R12, R160.reuse, R148, R12 ;  /* 0x00000094a00c723c */ /* 0x048fec000004180c */
[C---:B------:R-:W-:Y:S06]  /*b1c0*/  HMMA.16816.F32.BF16 R16, R160.reuse, R150, R16 ;  /* 0x00000096a010723c */ /* 0x040fec0000041810 */
[C---:B------:R-:W-:Y:S06]  /*b1d0*/  HMMA.16816.F32.BF16 R20, R160.reuse, R152, R20 ;  /* 0x00000098a014723c */ /* 0x040fec0000041814 */
[C---:B------:R-:W-:Y:S06]  /*b1e0*/  HMMA.16816.F32.BF16 R24, R160.reuse, R154, R24 ;  /* 0x0000009aa018723c */ /* 0x040fec0000041818 */
[C---:B------:R-:W-:Y:S06]  /*b1f0*/  HMMA.16816.F32.BF16 R28, R160.reuse, R156, R28 ;  /* 0x0000009ca01c723c */ /* 0x040fec000004181c */
[----:B------:R-:W-:Y:S06]  /*b200*/  HMMA.16816.F32.BF16 R32, R160, R158, R32 ;  /* 0x0000009ea020723c */ /* 0x000fec0000041820 */
[C---:B----4-:R-:W-:Y:S06]  /*b210*/  HMMA.16816.F32.BF16 R4, R168.reuse, R172, R4 ;  /* 0x000000aca804723c */ /* 0x050fec0000041804 */
[C---:B------:R-:W-:Y:S06]  /*b220*/  HMMA.16816.F32.BF16 R8, R168.reuse, R174, R8 ;  /* 0x000000aea808723c */ /* 0x040fec0000041808 */
[C---:B-1----:R-:W-:Y:S06]  /*b230*/  HMMA.16816.F32.BF16 R12, R168.reuse, R136, R12 ;  /* 0x00000088a80c723c */ /* 0x042fec000004180c */
[C---:B------:R-:W-:Y:S01]  /*b240*/  HMMA.16816.F32.BF16 R16, R168.reuse, R138, R16 ;  /* 0x0000008aa810723c */ /* 0x040fe20000041810 */
[----:B------:R-:W1:Y:S05]  /*b250*/  LDSM.16.M88.4 R136, [R192+0x4800] ;  /* 0x00480000c088783b */ /* 0x000e6a0000000200 */
[C---:B-----5:R-:W-:Y:S06]  /*b260*/  HMMA.16816.F32.BF16 R20, R168.reuse, R140, R20 ;  /* 0x0000008ca814723c */ /* 0x060fec0000041814 */
[C---:B------:R-:W-:Y:S01]  /*b270*/  HMMA.16816.F32.BF16 R24, R168.reuse, R142, R24 ;  /* 0x0000008ea818723c */ /* 0x040fe20000041818 */
[----:B------:R-:W2:Y:S05]  /*b280*/  LDSM.16.M88.4 R140, [R192+0x5000] ;  /* 0x00500000c08c783b */ /* 0x000eaa0000000200 */
[C---:B------:R-:W-:Y:S06]  /*b290*/  HMMA.16816.F32.BF16 R28, R168.reuse, R144, R28 ;  /* 0x00000090a81c723c */ /* 0x040fec000004181c */
[----:B------:R-:W-:Y:S06]  /*b2a0*/  HMMA.16816.F32.BF16 R32, R168, R146, R32 ;  /* 0x00000092a820723c */ /* 0x000fec0000041820 */
[C---:B------:R-:W-:Y:S06]  /*b2b0*/  HMMA.16816.F32.BF16 R4, R176.reuse, R180, R4 ;  /* 0x000000b4b004723c */ /* 0x040fec0000041804 */
[C---:B------:R-:W-:Y:S06]  /*b2c0*/  HMMA.16816.F32.BF16 R8, R176.reuse, R182, R8 ;  /* 0x000000b6b008723c */ /* 0x040fec0000041808 */
[C---:B-1----:R-:W-:Y:S06]  /*b2d0*/  HMMA.16816.F32.BF16 R12, R176.reuse, R136, R12 ;  /* 0x00000088b00c723c */ /* 0x042fec000004180c */
[C---:B------:R-:W-:Y:S01]  /*b2e0*/  HMMA.16816.F32.BF16 R16, R176.reuse, R138, R16 ;  /* 0x0000008ab010723c */ /* 0x040fe20000041810 */
[----:B------:R-:W1:Y:S01]  /*b2f0*/  LDSM.16.M88.4 R136, [R192+0x5800] ;  /* 0x00580000c088783b */ /* 0x000e620000000200 */
[----:B------:R-:W-:Y:S04]  /*b300*/  DEPBAR.LE SB0, 0x0 ;  /* 0x000080000000791a */ /* 0x000fe80000000000 */
[----:B------:R-:W-:Y:S01]  /*b310*/  BAR.SYNC.DEFER_BLOCKING 0x0 ;  /* 0x0000000000007b1d */ /* 0x000fe20000010000 */
[C---:B--2---:R-:W-:Y:S05]  /*b320*/  HMMA.16816.F32.BF16 R20, R176.reuse, R140, R20 ;  /* 0x0000008cb014723c */ /* 0x044fea0000041814 */
[----:B------:R-:W-:Y:S01]  /*b330*/  FMUL.FTZ R240, R4, UR12 ;  /* 0x0000000c04f07c20 */ /* 0x000fe20008410000 */
[----:B------:R-:W-:Y:S01]  /*b340*/  FMUL.FTZ R239, R6, UR12 ;  /* 0x0000000c06ef7c20 */ /* 0x000fe20008410000 */
[----:B------:R-:W-:Y:S01]  /*b350*/  FMUL.FTZ R238, R5, UR12 ;  /* 0x0000000c05ee7c20 */ /* 0x000fe20008410000 */
[----:B------:R-:W-:Y:S01]  /*b360*/  FMUL.FTZ R241, R7, UR12 ;  /* 0x0000000c07f17c20 */ /* 0x000fe20008410000 */
[C---:B------:R-:W-:Y:S02]  /*b370*/  HMMA.16816.F32.BF16 R24, R176.reuse, R142, R24 ;  /* 0x0000008eb018723c */ /* 0x040fe40000041818 */
[----:B------:R-:W2:Y:S01]  /*b380*/  MUFU.TANH R240, R240 ;  /* 0x000000f000f07308 */ /* 0x000ea20000002400 */
[----:B------:R-:W-:Y:S01]  /*b390*/  FMUL.FTZ R244, R8, UR12 ;  /* 0x0000000c08f47c20 */ /* 0x000fe20008410000 */
[----:B------:R-:W-:Y:S01]  /*b3a0*/  FMUL.FTZ R243, R10, UR12 ;  /* 0x0000000c0af37c20 */ /* 0x000fe20008410000 */
[----:B------:R-:W-:Y:S01]  /*b3b0*/  FMUL.FTZ R242, R9, UR12 ;  /* 0x0000000c09f27c20 */ /* 0x000fe20008410000 */
[----:B------:R-:W-:Y:S01]  /*b3c0*/  FMUL.FTZ R245, R11, UR12 ;  /* 0x0000000c0bf57c20 */ /* 0x000fe20008410000 */
[----:B------:R-:W-:Y:S01]  /*b3d0*/  FMUL.FTZ R234, R12, UR12 ;  /* 0x0000000c0cea7c20 */ /* 0x000fe20008410000 */
[----:B------:R-:W-:Y:S04]  /*b3e0*/  FMUL.FTZ R237, R14, UR12 ;  /* 0x0000000c0eed7c20 */ /* 0x000fe80008410000 */
[----:B------:R-:W3:Y:S01]  /*b3f0*/  MUFU.TANH R239, R239 ;  /* 0x000000ef00ef7308 */ /* 0x000ee20000002400 */
[----:B------:R-:W-:Y:S01]  /*b400*/  FMUL.FTZ R236, R13, UR12 ;  /* 0x0000000c0dec7c20 */ /* 0x000fe20008410000 */
[----:B------:R-:W-:Y:S01]  /*b410*/  FMUL.FTZ R235, R15, UR12 ;  /* 0x0000000c0feb7c20 */ /* 0x000fe20008410000 */
[----:B------:R-:W-:Y:S01]  /*b420*/  FMUL.FTZ R232, R16, UR12 ;  /* 0x0000000c10e87c20 */ /* 0x000fe20008410000 */
[----:B------:R-:W-:Y:S01]  /*b430*/  FMUL.FTZ R233, R18, UR12 ;  /* 0x0000000c12e97c20 */ /* 0x000fe20008410000 */
[----:B------:R-:W-:Y:S01]  /*b440*/  FMUL.FTZ R230, R17, UR12 ;  /* 0x0000000c11e67c20 */ /* 0x000fe20008410000 */
[----:B------:R-:W-:Y:S01]  /*b450*/  FMUL.FTZ R231, R19, UR12 ;  /* 0x0000000c13e77c20 */ /* 0x000fe20008410000 */
[----:B------:R-:W-:Y:S03]  /*b460*/  FMUL.FTZ R228, R20, UR12 ;  /* 0x0000000c14e47c20 */ /* 0x000fe60008410000 */
[----:B------:R-:W4:Y:S01]  /*b470*/  MUFU.TANH R238, R238 ;  /* 0x000000ee00ee7308 */ /* 0x000f220000002400 */
[----:B--2---:R-:W-:Y:S01]  /*b480*/  FMNMX.FTZ R3, R240, R135, !PT ;  /* 0x00000087f0037209 */ /* 0x004fe20007810000 */
[----:B------:R-:W-:Y:S01]  /*b490*/  FMUL.FTZ R229, R22, UR12 ;  /* 0x0000000c16e57c20 */ /* 0x000fe20008410000 */
[----:B------:R-:W-:Y:S01]  /*b4a0*/  FMUL.FTZ R226, R21, UR12 ;  /* 0x0000000c15e27c20 */ /* 0x000fe20008410000 */
[----:B------:R-:W-:Y:S01]  /*b4b0*/  FMUL.FTZ R227, R23, UR12 ;  /* 0x0000000c17e37c20 */ /* 0x000fe20008410000 */
[----:B------:R-:W-:Y:S01]  /*b4c0*/  FMUL.FTZ R224, R24, UR12 ;  /* 0x0000000c18e07c20 */ /* 0x000fe20008410000 */
[C---:B-1----:R-:W-:Y:S04]  /*b4d0*/  HMMA.16816.F32.BF16 R28, R176.reuse, R136, R28 ;  /* 0x00000088b01c723c */ /* 0x042fe8000004181c */
[----:B------:R-:W1:Y:S01]  /*b4e0*/  MUFU.TANH R241, R241 ;  /* 0x000000f100f17308 */ /* 0x000e620000002400 */
[----:B---3--:R-:W-:Y:S01]  /*b4f0*/  FMNMX.FTZ R2, R239, R0, !PT ;  /* 0x00000000ef027209 */ /* 0x008fe20007810000 */
[----:B------:R-:W-:Y:S01]  /*b500*/  FMUL.FTZ R225, R26, UR12 ;  /* 0x0000000c1ae17c20 */ /* 0x000fe20008410000 */
[----:B------:R-:W-:Y:S01]  /*b510*/  FMUL.FTZ R222, R25, UR12 ;  /* 0x0000000c19de7c20 */ /* 0x000fe20008410000 */
[----:B------:R-:W-:Y:S06]  /*b520*/  HMMA.16816.F32.BF16 R32, R176, R138, R32 ;  /* 0x0000008ab020723c */ /* 0x000fec0000041820 */
[----:B------:R-:W2:Y:S01]  /*b530*/  MUFU.TANH R244, R244 ;  /* 0x000000f400f47308 */ /* 0x000ea20000002400 */
[----:B----4-:R-:W-:Y:S01]  /*b540*/  FMNMX.FTZ R3, R238, R3, !PT ;  /* 0x00000003ee037209 */ /* 0x010fe20007810000 */
[----:B------:R-:W-:Y:S08]  /*b550*/  FMUL.FTZ R223, R27, UR12 ;  /* 0x0000000c1bdf7c20 */ /* 0x000ff00008410000 */
[----:B------:R-:W3:Y:S01]  /*b560*/  MUFU.TANH R243, R243 ;  /* 0x000000f300f37308 */ /* 0x000ee20000002400 */
[----:B-1----:R-:W-:Y:S01]  /*b570*/  FMNMX.FTZ R2, R241, R2, !PT ;  /* 0x00000002f1027209 */ /* 0x002fe20007810000 */
[----:B------:R-:W-:Y:S08]  /*b580*/  FMUL.FTZ R218, R28, UR12 ;  /* 0x0000000c1cda7c20 */ /* 0x000ff00008410000 */
[----:B------:R-:W1:Y:S01]  /*b590*/  MUFU.TANH R242, R242 ;  /* 0x000000f200f27308 */ /* 0x000e620000002400 */
[----:B--2---:R-:W-:Y:S01]  /*b5a0*/  FMNMX.FTZ R3, R244, R3, !PT ;  /* 0x00000003f4037209 */ /* 0x004fe20007810000 */
[----:B------:R-:W-:Y:S01]  /*b5b0*/  FMUL.FTZ R221, R30, UR12 ;  /* 0x0000000c1edd7c20 */ /* 0x000fe20008410000 */
[----:B------:R-:W-:Y:S01]  /*b5c0*/  FMUL.FTZ R220, R29, UR12 ;  /* 0x0000000c1ddc7c20 */ /* 0x000fe20008410000 */
[----:B------:R-:W-:Y:S01]  /*b5d0*/  FMUL.FTZ R219, R31, UR12 ;  /* 0x0000000c1fdb7c20 */ /* 0x000fe20008410000 */
[----:B------:R-:W-:Y:S01]  /*b5e0*/  FMUL.FTZ R216, R32, UR12 ;  /* 0x0000000c20d87c20 */ /* 0x000fe20008410000 */
[----:B------:R-:W-:Y:S01]  /*b5f0*/  FMUL.FTZ R134, R34, UR12 ;  /* 0x0000000c22867c20 */ /* 0x000fe20008410000 */
[----:B------:R-:W-:Y:S03]  /*b600*/  FMUL.FTZ R214, R33, UR12 ;  /* 0x0000000c21d67c20 */ /* 0x000fe60008410000 */
[----:B------:R-:W2:Y:S01]  /*b610*/  MUFU.TANH R245, R245 ;  /* 0x000000f500f57308 */ /* 0x000ea20000002400 */
[----:B---3--:R-:W-:Y:S01]  /*b620*/  FMNMX.FTZ R2, R243, R2, !PT ;  /* 0x00000002f3027209 */ /* 0x008fe20007810000 */
[----:B------:R-:W-:Y:S08]  /*b630*/  FMUL.FTZ R35, R35, UR12 ;  /* 0x0000000c23237c20 */ /* 0x000ff00008410000 */
[----:B------:R-:W3:Y:S01]  /*b640*/  MUFU.TANH R234, R234 ;  /* 0x000000ea00ea7308 */ /* 0x000ee20000002400 */
[----:B-1----:R-:W-:Y:S09]  /*b650*/  FMNMX.FTZ R3, R242, R3, !PT ;  /* 0x00000003f2037209 */ /* 0x002ff20007810000 */
[----:B------:R-:W1:Y:S01]  /*b660*/  MUFU.TANH R237, R237 ;  /* 0x000000ed00ed7308 */ /* 0x000e620000002400 */
[----:B--2---:R-:W-:Y:S09]  /*b670*/  FMNMX.FTZ R2, R245, R2, !PT ;  /* 0x00000002f5027209 */ /* 0x004ff20007810000 */
[----:B------:R-:W2:Y:S01]  /*b680*/  MUFU.TANH R236, R236 ;  /* 0x000000ec00ec7308 */ /* 0x000ea20000002400 */
[----:B---3--:R-:W-:Y:S09]  /*b690*/  FMNMX.FTZ R3, R234, R3, !PT ;  /* 0x00000003ea037209 */ /* 0x008ff20007810000 */
        /* <DEDUP_REMOVED lines=40> */
[----:B------:R2:W4:Y:S01]  /*b920*/  MUFU.TANH R133, R35 ;  /* 0x0000002300857308 */ /* 0x0005220000002400 */
[----:B---3--:R-:W-:Y:S02]  /*b930*/  FMNMX.FTZ R2, R134, R3, !PT ;  /* 0x0000000386027209 */ /* 0x008fe40007810000 */
[----:B-1----:R-:W-:Y:S01]  /*b940*/  FMNMX.FTZ R246, R214, R247, !PT ;  /* 0x000000f7d6f67209 */ /* 0x002fe20007810000 */
[----:B------:R-:W-:Y:S06]  /*b950*/  @P0 BRA `(.L_x_52) ;  /* 0xffffffec00440947 */ /* 0x000fec000383ffff */
.L_x_51:
[----:B-1--4-:R-:W-:Y:S01]  /*b960*/  FMNMX.FTZ R7, R133, R2, !PT ;  /* 0x0000000285077209 */ /* 0x012fe20007810000 */
[----:B------:R-:W1:Y:S01]  /*b970*/  SHFL.BFLY PT, R3, R246, 0x2, 0x1f ;  /* 0x0c401f00f6037f89 */ /* 0x000e6200000e0000 */
[----:B------:R-:W-:Y:S07]  /*b980*/  UIADD3 UR18, UR18, -0x1, URZ ;  /* 0xffffffff12127890 */ /* 0x000fee000fffe03f */
[----:B------:R-:W3:Y:S08]  /*b990*/  SHFL.BFLY PT, R2, R7, 0x2, 0x1f ;  /* 0x0c401f0007027f89 */ /* 0x000ef000000e0000 */
[----:B------:R-:W-:Y:S08]  /*b9a0*/  LDSM.16.MT88.4 R12, [R200+0x12000] ;  /* 0x01200000c80c783b */ /* 0x000ff00000004200 */
[----:B------:R-:W-:Y:S08]  /*b9b0*/  LDSM.16.MT88.4 R20, [R198+0x12000] ;  /* 0x01200000c614783b */ /* 0x000ff00000004200 */
[----:B------:R-:W-:Y:S08]  /*b9c0*/  LDSM.16.MT88.4 R28, [R197+0x12000] ;  /* 0x01200000c51c783b */ /* 0x000ff00000004200 */
[----:B------:R-:W-:Y:S08]  /*b9d0*/  LDSM.16.MT88.4 R136, [R198+0x14800] ;  /* 0x01480000c688783b */ /* 0x000ff00000004200 */
[----:B------:R-:W-:Y:S08]  /*b9e0*/  LDSM.16.MT88.4 R140, [R197+0x14800] ;  /* 0x01480000c58c783b */ /* 0x000ff00000004200 */
[----:B------:R-:W-:Y:S08]  /*b9f0*/  LDSM.16.MT88.4 R144, [R196+0x15000] ;  /* 0x01500000c490783b */ /* 0x000ff00000004200 */
[----:B------:R-:W-:Y:S01]  /*ba00*/  LDSM.16.MT88.4 R152, [R198+0x15800] ;  /* 0x01580000c698783b */ /* 0x000fe20000004200 */
[----:B-1----:R-:W-:Y:S02]  /*ba10*/  FMNMX.FTZ R9, R246, R3, !PT ;  /* 0x00000003f6097209 */ /* 0x002fe40007810000 */
[----:B---3--:R-:W-:Y:S05]  /*ba20*/  FMNMX.FTZ R4, R7, R2, !PT ;  /* 0x0000000207047209 */ /* 0x008fea0007810000 */
[----:B------:R-:W1:Y:S08]  /*ba30*/  SHFL.BFLY PT, R132, R9, 0x1, 0x1f ;  /* 0x0c201f0009847f89 */ /* 0x000e7000000e0000 */
[----:B------:R-:W3:Y:S01]  /*ba40*/  SHFL.BFLY PT, R3, R4, 0x1, 0x1f ;  /* 0x0c201f0004037f89 */ /* 0x000ee200000e0000 */
[----:B-1----:R-:W-:Y:S02]  /*ba50*/  FMNMX.FTZ R132, R9, R132, !PT ;  /* 0x0000008409847209 */ /* 0x002fe40007810000 */
[----:B---3--:R-:W-:Y:S03]  /*ba60*/  FMNMX.FTZ R3, R4, R3, !PT ;  /* 0x0000000304037209 */ /* 0x008fe60007810000 */
[C---:B------:R-:W-:Y:S01]  /*ba70*/  FMUL.FTZ R149, R132.reuse, UR4 ;  /* 0x0000000484957c20 */ /* 0x040fe20008410000 */
[C---:B------:R-:W-:Y:S01]  /*ba80*/  FSETP.NEU.FTZ.AND P1, PT, R132.reuse, -INF , PT ;  /* 0xff8000008400780b */ /* 0x040fe20003f3d000 */
[----:B------:R-:W-:Y:S01]  /*ba90*/  FADD.FTZ R2, -R132, R135 ;  /* 0x0000008784027221 */ /* 0x000fe20000010100 */
[----:B------:R-:W-:Y:S02]  /*baa0*/  FMUL.FTZ R148, R3, UR4 ;  /* 0x0000000403947c20 */ /* 0x000fe40008410000 */
[----:B------:R-:W-:Y:S01]  /*bab0*/  FSEL R149, R149, RZ, P1 ;  /* 0x000000ff95957208 */ /* 0x000fe20000800000 */
[C---:B------:R-:W-:Y:S01]  /*bac0*/  FADD.FTZ R0, -R3.reuse, R0 ;  /* 0x0000000003007221 */ /* 0x040fe20000010100 */
[----:B------:R-:W-:Y:S01]  /*bad0*/  FSETP.NEU.FTZ.AND P1, PT, R3, -INF , PT ;  /* 0xff8000000300780b */ /* 0x000fe20003f3d000 */
[----:B------:R-:W-:Y:S02]  /*bae0*/  FMUL.FTZ R5, R2, UR4 ;  /* 0x0000000402057c20 */ /* 0x000fe40008410000 */
[--C-:B------:R-:W-:Y:S01]  /*baf0*/  FFMA.FTZ R163, R240, UR4, -R149.reuse ;  /* 0x00000004f0a37c23 */ /* 0x100fe20008010895 */
[----:B------:R-:W-:Y:S01]  /*bb00*/  FSEL R148, R148, RZ, P1 ;  /* 0x000000ff94947208 */ /* 0x000fe20000800000 */
[--C-:B------:R-:W-:Y:S01]  /*bb10*/  FFMA.FTZ R160, R238, UR4, -R149.reuse ;  /* 0x00000004eea07c23 */ /* 0x100fe20008010895 */
[--C-:B------:R-:W-:Y:S01]  /*bb20*/  FFMA.FTZ R159, R244, UR4, -R149.reuse ;  /* 0x00000004f49f7c23 */ /* 0x100fe20008010895 */
[--C-:B------:R-:W-:Y:S01]  /*bb30*/  FFMA.FTZ R158, R242, UR4, -R149.reuse ;  /* 0x00000004f29e7c23 */ /* 0x100fe20008010895 */
[----:B------:R-:W-:Y:S01]  /*bb40*/  FMUL.FTZ R6, R0, UR4 ;  /* 0x0000000400067c20 */ /* 0x000fe20008410000 */
[--C-:B------:R-:W-:Y:S01]  /*bb50*/  FFMA.FTZ R161, R239, UR4, -R148.reuse ;  /* 0x00000004efa17c23 */ /* 0x100fe20008010894 */
[--C-:B------:R-:W-:Y:S01]  /*bb60*/  FFMA.FTZ R157, R241, UR4, -R148.reuse ;  /* 0x00000004f19d7c23 */ /* 0x100fe20008010894 */
[--C-:B------:R-:W-:Y:S01]  /*bb70*/  FFMA.FTZ R156, R243, UR4, -R148.reuse ;  /* 0x00000004f39c7c23 */ /* 0x100fe20008010894 */
[--C-:B------:R-:W-:Y:S01]  /*bb80*/  FFMA.FTZ R135, R245, UR4, -R148.reuse ;  /* 0x00000004f5877c23 */ /* 0x100fe20008010894 */
[----:B------:R-:W1:Y:S01]  /*bb90*/  MUFU.EX2 R2, R5 ;  /* 0x0000000500027308 */ /* 0x000e620000000800 */
[--C-:B------:R-:W-:Y:S01]  /*bba0*/  FFMA.FTZ R162, R234, UR4, -R149.reuse ;  /* 0x00000004eaa27c23 */ /* 0x100fe20008010895 */
[--C-:B------:R-:W-:Y:S01]  /*bbb0*/  FFMA.FTZ R165, R236, UR4, -R149.reuse ;  /* 0x00000004eca57c23 */ /* 0x100fe20008010895 */
[--C-:B------:R-:W-:Y:S01]  /*bbc0*/  FFMA.FTZ R167, R237, UR4, -R148.reuse ;  /* 0x00000004eda77c23 */ /* 0x100fe20008010894 */
[--C-:B------:R-:W-:Y:S01]  /*bbd0*/  FFMA.FTZ R164, R235, UR4, -R148.reuse ;  /* 0x00000004eba47c23 */ /* 0x100fe20008010894 */
[--C-:B------:R-:W-:Y:S01]  /*bbe0*/  FFMA.FTZ R166, R232, UR4, -R149.reuse ;  /* 0x00000004e8a67c23 */ /* 0x100fe20008010895 */
[--C-:B------:R-:W-:Y:S01]  /*bbf0*/  FFMA.FTZ R169, R230, UR4, -R149.reuse ;  /* 0x00000004e6a97c23 */ /* 0x100fe20008010895 */
[--C-:B------:R-:W-:Y:S03]  /*bc00*/  FFMA.FTZ R168, R233, UR4, -R148.reuse ;  /* 0x00000004e9a87c23 */ /* 0x100fe60008010894 */
[----:B------:R-:W3:Y:S01]  /*bc10*/  MUFU.EX2 R0, R6 ;  /* 0x0000000600007308 */ /* 0x000ee20000000800 */
[--C-:B------:R-:W-:Y:S01]  /*bc20*/  FFMA.FTZ R171, R231, UR4, -R148.reuse ;  /* 0x00000004e7ab7c23 */ /* 0x100fe20008010894 */
[--C-:B------:R-:W-:Y:S01]  /*bc30*/  FFMA.FTZ R170, R228, UR4, -R149.reuse ;  /* 0x00000004e4aa7c23 */ /* 0x100fe20008010895 */
[--C-:B------:R-:W-:Y:S01]  /*bc40*/  FFMA.FTZ R173, R226, UR4, -R149.reuse ;  /* 0x00000004e2ad7c23 */ /* 0x100fe20008010895 */
[--C-:B------:R-:W-:Y:S01]  /*bc50*/  FFMA.FTZ R172, R229, UR4, -R148.reuse ;  /* 0x00000004e5ac7c23 */ /* 0x100fe20008010894 */
[--C-:B------:R-:W-:Y:S01]  /*bc60*/  FFMA.FTZ R175, R227, UR4, -R148.reuse ;  /* 0x00000004e3af7c23 */ /* 0x100fe20008010894 */
[--C-:B------:R-:W-:Y:S01]  /*bc70*/  FFMA.FTZ R174, R224, UR4, -R149.reuse ;  /* 0x00000004e0ae7c23 */ /* 0x100fe20008010895 */
[--C-:B------:R-:W-:Y:S03]  /*bc80*/  FFMA.FTZ R177, R222, UR4, -R149.reuse ;  /* 0x00000004deb17c23 */ /* 0x100fe60008010895 */
[----:B------:R-:W-:Y:S01]  /*bc90*/  MUFU.EX2 R163, R163 ;  /* 0x000000a300a37308 */ /* 0x000fe20000000800 */
[C---:B-1----:R-:W-:Y:S01]  /*bca0*/  FMUL.FTZ R4, R2.reuse, R128 ;  /* 0x0000008002047220 */ /* 0x042fe20000410000 */
[C---:B------:R-:W-:Y:S01]  /*bcb0*/  FMUL.FTZ R5, R2.reuse, R129 ;  /* 0x0000008102057220 */ /* 0x040fe20000410000 */
[C---:B------:R-:W-:Y:S01]  /*bcc0*/  FMUL.FTZ R8, R2.reuse, R124 ;  /* 0x0000007c02087220 */ /* 0x040fe20000410000 */
[C---:B------:R-:W-:Y:S01]  /*bcd0*/  FMUL.FTZ R9, R2.reuse, R125 ;  /* 0x0000007d02097220 */ /* 0x040fe20000410000 */
[C---:B------:R-:W-:Y:S01]  /*bce0*/  FMUL.FTZ R16, R2.reuse, R116 ;  /* 0x0000007402107220 */ /* 0x040fe20000410000 */
[C---:B------:R-:W-:Y:S01]  /*bcf0*/  FMUL.FTZ R17, R2.reuse, R117 ;  /* 0x0000007502117220 */ /* 0x040fe20000410000 */
[----:B------:R-:W-:Y:S03]  /*bd00*/  FMUL.FTZ R24, R2, R108 ;  /* 0x0000006c02187220 */ /* 0x000fe60000410000 */
[----:B------:R-:W1:Y:S01]  /*bd10*/  MUFU.EX2 R160, R160 ;  /* 0x000000a000a07308 */ /* 0x000e620000000800 */
[C---:B---3--:R-:W-:Y:S01]  /*bd20*/  FMUL.FTZ R6, R0.reuse, R130 ;  /* 0x0000008200067220 */ /* 0x048fe20000410000 */
[C---:B------:R-:W-:Y:S01]  /*bd30*/  FMUL.FTZ R7, R0.reuse, R131 ;  /* 0x0000008300077220 */ /* 0x040fe20000410000 */
[C---:B------:R-:W-:Y:S01]  /*bd40*/  FMUL.FTZ R10, R0.reuse, R126 ;  /* 0x0000007e000a7220 */ /* 0x040fe20000410000 */
[C---:B------:R-:W-:Y:S01]  /*bd50*/  FMUL.FTZ R11, R0.reuse, R127 ;  /* 0x0000007f000b7220 */ /* 0x040fe20000410000 */
[C---:B------:R-:W-:Y:S01]  /*bd60*/  FMUL.FTZ R18, R0.reuse, R118 ;  /* 0x0000007600127220 */ /* 0x040fe20000410000 */
[----:B------:R-:W-:Y:S01]  /*bd70*/  FMUL.FTZ R19, R0, R119 ;  /* 0x0000007700137220 */ /* 0x000fe20000410000 */
[----:B------:R-:W3:Y:S03]  /*bd80*/  LDSM.16.MT88.4 R124, [R196+0x12000] ;  /* 0x01200000c47c783b */ /* 0x000ee60000004200 */
[----:B------:R-:W-:Y:S01]  /*bd90*/  MUFU.EX2 R161, R161 ;  /* 0x000000a100a17308 */ /* 0x000fe20000000800 */
[----:B------:R-:W-:Y:S01]  /*bda0*/  FMUL.FTZ R25, R2, R109 ;  /* 0x0000006d02197220 */ /* 0x000fe20000410000 */
[C---:B------:R-:W-:Y:S01]  /*bdb0*/  FMUL.FTZ R26, R0.reuse, R110 ;  /* 0x0000006e001a7220 */ /* 0x040fe20000410000 */
[----:B------:R-:W-:Y:S01]  /*bdc0*/  FMUL.FTZ R27, R0, R111 ;  /* 0x0000006f001b7220 */ /* 0x000fe20000410000 */
[C---:B------:R-:W-:Y:S01]  /*bdd0*/  FMUL.FTZ R32, R2.reuse, R100 ;  /* 0x0000006402207220 */ /* 0x040fe20000410000 */
[----:B------:R-:W-:Y:S01]  /*bde0*/  FMUL.FTZ R33, R2, R101 ;  /* 0x0000006502217220 */ /* 0x000fe20000410000 */
[----:B------:R-:W-:Y:S01]  /*bdf0*/  FMUL.FTZ R34, R0, R102 ;  /* 0x0000006600227220 */ /* 0x000fe20000410000 */
[----:B------:R-:W4:Y:S03]  /*be00*/  LDSM.16.MT88.4 R116, [R200+0x14000] ;  /* 0x01400000c874783b */ /* 0x000f260000004200 */
[----:B------:R-:W5:Y:S01]  /*be10*/  MUFU.EX2 R157, R157 ;  /* 0x0000009d009d7308 */ /* 0x000f620000000800 */
[----:B-1----:R-:W-:Y:S01]  /*be20*/  F2FP.BF16.F32.PACK_AB R128, R160, R163 ;  /* 0x000000a3a080723e */ /* 0x002fe200000010ff */
[----:B--2---:R-:W-:Y:S01]  /*be30*/  FMUL.FTZ R35, R0, R103 ;  /* 0x0000006700237220 */ /* 0x004fe20000410000 */
[C---:B------:R-:W-:Y:S01]  /*be40*/  FMUL.FTZ R36, R2.reuse, R36 ;  /* 0x0000002402247220 */ /* 0x040fe20000410000 */
[----:B------:R-:W-:Y:S01]  /*be50*/  FMUL.FTZ R37, R2, R37 ;  /* 0x0000002502257220 */ /* 0x000fe20000410000 */
[C---:B------:R-:W-:Y:S01]  /*be60*/  FMUL.FTZ R38, R0.reuse, R38 ;  /* 0x0000002600267220 */ /* 0x040fe20000410000 */
[----:B------:R-:W-:Y:S01]  /*be70*/  FMUL.FTZ R39, R0, R39 ;  /* 0x0000002700277220 */ /* 0x000fe20000410000 */
[----:B------:R-:W1:Y:S03]  /*be80*/  LDSM.16.MT88.4 R108, [R198+0x14000] ;  /* 0x01400000c66c783b */ /* 0x000e660000004200 */
[----:B------:R-:W-:Y:S01]  /*be90*/  MUFU.EX2 R159, R159 ;  /* 0x0000009f009f7308 */ /* 0x000fe20000000800 */
[C---:B------:R-:W-:Y:S01]  /*bea0*/  FMUL.FTZ R40, R2.reuse, R40 ;  /* 0x0000002802287220 */ /* 0x040fe20000410000 */
[----:B------:R-:W-:Y:S01]  /*beb0*/  FMUL.FTZ R41, R2, R41 ;  /* 0x0000002902297220 */ /* 0x000fe20000410000 */
[C---:B------:R-:W-:Y:S01]  /*bec0*/  FMUL.FTZ R42, R0.reuse, R42 ;  /* 0x0000002a002a7220 */ /* 0x040fe20000410000 */
[----:B------:R-:W-:Y:S01]  /*bed0*/  FMUL.FTZ R43, R0, R43 ;  /* 0x0000002b002b7220 */ /* 0x000fe20000410000 */
[C---:B------:R-:W-:Y:S01]  /*bee0*/  FMUL.FTZ R44, R2.reuse, R44 ;  /* 0x0000002c022c7220 */ /* 0x040fe20000410000 */
[----:B------:R-:W-:Y:S01]  /*bef0*/  FMUL.FTZ R45, R2, R45 ;  /* 0x0000002d022d7220 */ /* 0x000fe20000410000 */
[----:B------:R-:W2:Y:S03]  /*bf00*/  LDSM.16.MT88.4 R100, [R197+0x14000] ;  /* 0x01400000c564783b */ /* 0x000ea60000004200 */
[----:B------:R-:W3:Y:S01]  /*bf10*/  MUFU.EX2 R158, R158 ;  /* 0x0000009e009e7308 */ /* 0x000ee20000000800 */
[----:B-----5:R-:W-:Y:S01]  /*bf20*/  F2FP.BF16.F32.PACK_AB R129, R157, R161 ;  /* 0x000000a19d81723e */ /* 0x020fe200000010ff */
        /* <DEDUP_REMOVED lines=14> */
[----:B------:R-:W5:Y:S01]  /*c010*/  MUFU.EX2 R135, R135 ;  /* 0x0000008700877308 */ /* 0x000f620000000800 */
        /* <DEDUP_REMOVED lines=16> */
[----:B-----5:R-:W-:Y:S01]  /*c120*/  F2FP.BF16.F32.PACK_AB R131, R135, R156 ;  /* 0x0000009c8783723e */ /* 0x020fe200000010ff */
[C---:B------:R-:W-:Y:S01]  /*c130*/  FMUL.FTZ R74, R0.reuse, R74 ;  /* 0x0000004a004a7220 */ /* 0x040fe20000410000 */
[----:B------:R-:W-:Y:S01]  /*c140*/  FMUL.FTZ R75, R0, R75 ;  /* 0x0000004b004b7220 */ /* 0x000fe20000410000 */
[C---:B------:R-:W-:Y:S01]  /*c150*/  FMUL.FTZ R76, R2.reuse, R76 ;  /* 0x0000004c024c7220 */ /* 0x040fe20000410000 */
[----:B------:R-:W-:Y:S01]  /*c160*/  FMUL.FTZ R77, R2, R77 ;  /* 0x0000004d024d7220 */ /* 0x000fe20000410000 */
[C---:B------:R-:W-:Y:S01]  /*c170*/  FMUL.FTZ R78, R0.reuse, R78 ;  /* 0x0000004e004e7220 */ /* 0x040fe20000410000 */
[----:B------:R-:W-:Y:S01]  /*c180*/  FMUL.FTZ R79, R0, R79 ;  /* 0x0000004f004f7220 */ /* 0x000fe20000410000 */
[C---:B------:R-:W-:Y:S01]  /*c190*/  HMMA.16816.F32.BF16 R4, R128.reuse, R12, R4 ;  /* 0x0000000c8004723c */ /* 0x040fe20000041804 */
[----:B------:R-:W-:Y:S04]  /*c1a0*/  MUFU.EX2 R162, R162 ;  /* 0x000000a200a27308 */ /* 0x000fe80000000800 */
[C---:B------:R-:W-:Y:S01]  /*c1b0*/  FMUL.FTZ R80, R2.reuse, R80 ;  /* 0x0000005002507220 */ /* 0x040fe20000410000 */
[C---:B------:R-:W-:Y:S05]  /*c1c0*/  HMMA.16816.F32.BF16 R8, R128.reuse, R14, R8 ;  /* 0x0000000e8008723c */ /* 0x040fea0000041808 */
[----:B------:R-:W3:Y:S01]  /*c1d0*/  MUFU.EX2 R165, R165 ;  /* 0x000000a500a57308 */ /* 0x000ee20000000800 */
[C---:B------:R-:W-:Y:S01]  /*c1e0*/  FMUL.FTZ R12, R2.reuse, R120 ;  /* 0x00000078020c7220 */ /* 0x040fe20000410000 */
[----:B------:R-:W-:Y:S01]  /*c1f0*/  FMUL.FTZ R13, R2, R121 ;  /* 0x00000079020d7220 */ /* 0x000fe20000410000 */
[C---:B------:R-:W-:Y:S03]  /*c200*/  FMUL.FTZ R14, R0.reuse, R122 ;  /* 0x0000007a000e7220 */ /* 0x040fe60000410000 */
[----:B------:R-:W-:Y:S02]  /*c210*/  FMUL.FTZ R15, R0, R123 ;  /* 0x0000007b000f7220 */ /* 0x000fe40000410000 */
[----:B------:R-:W-:Y:S01]  /*c220*/  LDSM.16.MT88.4 R120, [R197+0x12800] ;  /* 0x01280000c578783b */ /* 0x000fe20000004200 */
[----:B------:R-:W-:Y:S01]  /*c230*/  FMUL.FTZ R81, R2, R81 ;  /* 0x0000005102517220 */ /* 0x000fe20000410000 */
[C---:B------:R-:W-:Y:S01]  /*c240*/  FMUL.FTZ R82, R0.reuse, R82 ;  /* 0x0000005200527220 */ /* 0x040fe20000410000 */
[----:B------:R-:W-:Y:S01]  /*c250*/  FMUL.FTZ R83, R0, R83 ;  /* 0x0000005300537220 */ /* 0x000fe20000410000 */
[C---:B------:R-:W-:Y:S01]  /*c260*/  FMUL.FTZ R84, R2.reuse, R84 ;  /* 0x0000005402547220 */ /* 0x040fe20000410000 */
[C---:B------:R-:W-:Y:S01]  /*c270*/  HMMA.16816.F32.BF16 R12, R128.reuse, R20, R12 ;  /* 0x00000014800c723c */ /* 0x040fe2000004180c */
[----:B------:R-:W-:Y:S02]  /*c280*/  MUFU.EX2 R167, R167 ;  /* 0x000000a700a77308 */ /* 0x000fe40000000800 */
[----:B------:R-:W-:Y:S01]  /*c290*/  FMUL.FTZ R85, R2, R85 ;  /* 0x0000005502557220 */ /* 0x000fe20000410000 */
[C---:B------:R-:W-:Y:S01]  /*c2a0*/  FMUL.FTZ R86, R0.reuse, R86 ;  /* 0x0000005600567220 */ /* 0x040fe20000410000 */
[----:B------:R-:W-:Y:S01]  /*c2b0*/  FMUL.FTZ R87, R0, R87 ;  /* 0x0000005700577220 */ /* 0x000fe20000410000 */
[C---:B------:R-:W-:Y:S05]  /*c2c0*/  HMMA.16816.F32.BF16 R16, R128.reuse, R22, R16 ;  /* 0x000000168010723c */ /* 0x040fea0000041810 */
[----:B------:R-:W5:Y:S01]  /*c2d0*/  MUFU.EX2 R164, R164 ;  /* 0x000000a400a47308 */ /* 0x000f620000000800 */
[C---:B------:R-:W-:Y:S01]  /*c2e0*/  FMUL.FTZ R20, R2.reuse, R112 ;  /* 0x0000007002147220 */ /* 0x040fe20000410000 */
[----:B------:R-:W-:Y:S01]  /*c2f0*/  FMUL.FTZ R21, R2, R113 ;  /* 0x0000007102157220 */ /* 0x000fe20000410000 */
[C---:B------:R-:W-:Y:S03]  /*c300*/  FMUL.FTZ R22, R0.reuse, R114 ;  /* 0x0000007200167220 */ /* 0x040fe60000410000 */
[----:B------:R-:W-:Y:S02]  /*c310*/  FMUL.FTZ R23, R0, R115 ;  /* 0x0000007300177220 */ /* 0x000fe40000410000 */
[----:B------:R-:W-:Y:S01]  /*c320*/  LDSM.16.MT88.4 R112, [R200+0x12800] ;  /* 0x01280000c870783b */ /* 0x000fe20000004200 */
[C---:B------:R-:W-:Y:S01]  /*c330*/  FMUL.FTZ R88, R2.reuse, R88 ;  /* 0x0000005802587220 */ /* 0x040fe20000410000 */
[----:B------:R-:W-:Y:S01]  /*c340*/  FMUL.FTZ R89, R2, R89 ;  /* 0x0000005902597220 */ /* 0x000fe20000410000 */
[C---:B------:R-:W-:Y:S01]  /*c350*/  FMUL.FTZ R90, R0.reuse, R90 ;  /* 0x0000005a005a7220 */ /* 0x040fe20000410000 */
[----:B------:R-:W-:Y:S01]  /*c360*/  FMUL.FTZ R91, R0, R91 ;  /* 0x0000005b005b7220 */ /* 0x000fe20000410000 */
[C---:B------:R-:W-:Y:S01]  /*c370*/  HMMA.16816.F32.BF16 R20, R128.reuse, R28, R20 ;  /* 0x0000001c8014723c */ /* 0x040fe20000041814 */
[----:B------:R-:W-:Y:S02]  /*c380*/  MUFU.EX2 R166, R166 ;  /* 0x000000a600a67308 */ /* 0x000fe40000000800 */
[C---:B------:R-:W-:Y:S01]  /*c390*/  FMUL.FTZ R92, R2.reuse, R92 ;  /* 0x0000005c025c7220 */ /* 0x040fe20000410000 */
[----:B------:R-:W-:Y:S01]  /*c3a0*/  FMUL.FTZ R93, R2, R93 ;  /* 0x0000005d025d7220 */ /* 0x000fe20000410000 */
[----:B------:R-:W-:Y:S01]  /*c3b0*/  FMUL.FTZ R94, R0, R94 ;  /* 0x0000005e005e7220 */ /* 0x000fe20000410000 */
[C---:B------:R-:W-:Y:S05]  /*c3c0*/  HMMA.16816.F32.BF16 R24, R128.reuse, R30, R24 ;  /* 0x0000001e8018723c */ /* 0x040fea0000041818 */
[----:B------:R-:W5:Y:S01]  /*c3d0*/  MUFU.EX2 R169, R169 ;  /* 0x000000a900a97308 */ /* 0x000f620000000800 */
[C---:B------:R-:W-:Y:S01]  /*c3e0*/  FMUL.FTZ R28, R2.reuse, R104 ;  /* 0x00000068021c7220 */ /* 0x040fe20000410000 */
[----:B------:R-:W-:Y:S01]  /*c3f0*/  FMUL.FTZ R29, R2, R105 ;  /* 0x00000069021d7220 */ /* 0x000fe20000410000 */
[C---:B------:R-:W-:Y:S03]  /*c400*/  FMUL.FTZ R30, R0.reuse, R106 ;  /* 0x0000006a001e7220 */ /* 0x040fe60000410000 */
[C---:B------:R-:W-:Y:S02]  /*c410*/  FMUL.FTZ R31, R0.reuse, R107 ;  /* 0x0000006b001f7220 */ /* 0x040fe40000410000 */
[----:B------:R-:W3:Y:S02]  /*c420*/  LDSM.16.MT88.4 R104, [R196+0x14000] ;  /* 0x01400000c468783b */ /* 0x000ee40000004200 */
[----:B------:R-:W-:Y:S01]  /*c430*/  MUFU.EX2 R168, R168 ;  /* 0x000000a800a87308 */ /* 0x000fe20000000800 */
[----:B------:R-:W-:Y:S01]  /*c440*/  FMUL.FTZ R95, R0, R95 ;  /* 0x0000005f005f7220 */ /* 0x000fe20000410000 */
[C---:B------:R-:W-:Y:S01]  /*c450*/  FMUL.FTZ R96, R2.reuse, R96 ;  /* 0x0000006002607220 */ /* 0x040fe20000410000 */
[----:B------:R-:W-:Y:S01]  /*c460*/  FMUL.FTZ R97, R2, R97 ;  /* 0x0000006102617220 */ /* 0x000fe20000410000 */
[C---:B------:R-:W-:Y:S03]  /*c470*/  HMMA.16816.F32.BF16 R28, R128.reuse, R124, R28 ;  /* 0x0000007c801c723c */ /* 0x040fe6000004181c */
[C---:B------:R-:W-:Y:S03]  /*c480*/  FMUL.FTZ R98, R0.reuse, R98 ;  /* 0x0000006200627220 */ /* 0x040fe60000410000 */
[----:B------:R-:W5:Y:S01]  /*c490*/  MUFU.EX2 R171, R171 ;  /* 0x000000ab00ab7308 */ /* 0x000f620000000800 */
[----:B------:R-:W-:Y:S01]  /*c4a0*/  FMUL.FTZ R99, R0, R99 ;  /* 0x0000006300637220 */ /* 0x000fe20000410000 */
[C---:B------:R-:W-:Y:S01]  /*c4b0*/  HMMA.16816.F32.BF16 R32, R128.reuse, R126, R32 ;  /* 0x0000007e8020723c */ /* 0x040fe20000041820 */
[----:B------:R-:W-:Y:S02]  /*c4c0*/  LDSM.16.MT88.4 R124, [R196+0x12800] ;  /* 0x01280000c47c783b */ /* 0x000fe40000004200 */
[--C-:B------:R-:W-:Y:S03]  /*c4d0*/  FFMA.FTZ R176, R225, UR4, -R148.reuse ;  /* 0x00000004e1b07c23 */ /* 0x100fe60008010894 */
[C---:B----4-:R-:W-:Y:S02]  /*c4e0*/  HMMA.16816.F32.BF16 R36, R128.reuse, R116, R36 ;  /* 0x000000748024723c */ /* 0x050fe40000041824 */
[----:B------:R-:W-:Y:S03]  /*c4f0*/  MUFU.EX2 R170, R170 ;  /* 0x000000aa00aa7308 */ /* 0x000fe60000000800 */
[--C-:B------:R-:W-:Y:S01]  /*c500*/  FFMA.FTZ R179, R223, UR4, -R148.reuse ;  /* 0x00000004dfb37c23 */ /* 0x100fe20008010894 */
[C---:B------:R-:W-:Y:S01]  /*c510*/  HMMA.16816.F32.BF16 R40, R128.reuse, R118, R40 ;  /* 0x000000768028723c */ /* 0x040fe20000041828 */
[----:B------:R-:W-:Y:S05]  /*c520*/  LDSM.16.MT88.4 R116, [R198+0x12800] ;  /* 0x01280000c674783b */ /* 0x000fea0000004200 */
[----:B------:R-:W4:Y:S01]  /*c530*/  MUFU.EX2 R173, R173 ;  /* 0x000000ad00ad7308 */ /* 0x000f220000000800 */
[--C-:B------:R-:W-:Y:S01]  /*c540*/  FFMA.FTZ R178, R218, UR4, -R149.reuse ;  /* 0x00000004dab27c23 */ /* 0x100fe20008010895 */
[C---:B-1----:R-:W-:Y:S03]  /*c550*/  HMMA.16816.F32.BF16 R44, R128.reuse, R108, R44 ;  /* 0x0000006c802c723c */ /* 0x042fe6000004182c */
[--C-:B------:R-:W-:Y:S03]  /*c560*/  FFMA.FTZ R181, R220, UR4, -R149.reuse ;  /* 0x00000004dcb57c23 */ /* 0x100fe60008010895 */
[C---:B------:R-:W-:Y:S01]  /*c570*/  HMMA.16816.F32.BF16 R48, R128.reuse, R110, R48 ;  /* 0x0000006e8030723c */ /* 0x040fe20000041830 */
[----:B------:R-:W1:Y:S01]  /*c580*/  LDSM.16.MT88.4 R108, [R200+0x16000] ;  /* 0x01600000c86c783b */ /* 0x000e620000004200 */
[----:B------:R-:W-:Y:S03]  /*c590*/  MUFU.EX2 R172, R172 ;  /* 0x000000ac00ac7308 */ /* 0x000fe60000000800 */
[--C-:B------:R-:W-:Y:S01]  /*c5a0*/  FFMA.FTZ R180, R221, UR4, -R148.reuse ;  /* 0x00000004ddb47c23 */ /* 0x100fe20008010894 */
[C---:B--2---:R-:W-:Y:S06]  /*c5b0*/  HMMA.16816.F32.BF16 R52, R128.reuse, R100, R52 ;  /* 0x000000648034723c */ /* 0x044fec0000041834 */
[----:B------:R-:W2:Y:S01]  /*c5c0*/  MUFU.EX2 R175, R175 ;  /* 0x000000af00af7308 */ /* 0x000ea20000000800 */
[--C-:B------:R-:W-:Y:S01]  /*c5d0*/  FFMA.FTZ R183, R219, UR4, -R148.reuse ;  /* 0x00000004dbb77c23 */ /* 0x100fe20008010894 */
[C---:B------:R-:W-:Y:S01]  /*c5e0*/  HMMA.16816.F32.BF16 R56, R128.reuse, R102, R56 ;  /* 0x000000668038723c */ /* 0x040fe20000041838 */
[----:B------:R-:W5:Y:S02]  /*c5f0*/  LDSM.16.MT88.4 R100, [R198+0x16000] ;  /* 0x01600000c664783b */ /* 0x000f640000004200 */
[--C-:B------:R-:W-:Y:S03]  /*c600*/  FFMA.FTZ R182, R216, UR4, -R149.reuse ;  /* 0x00000004d8b67c23 */ /* 0x100fe60008010895 */
[C---:B---3--:R-:W-:Y:S02]  /*c610*/  HMMA.16816.F32.BF16 R60, R128.reuse, R104, R60 ;  /* 0x00000068803c723c */ /* 0x048fe4000004183c */
[----:B------:R-:W-:Y:S03]  /*c620*/  MUFU.EX2 R174, R174 ;  /* 0x000000ae00ae7308 */ /* 0x000fe60000000800 */
[----:B------:R-:W-:Y:S01]  /*c630*/  FFMA.FTZ R149, R214, UR4, -R149 ;  /* 0x00000004d6957c23 */ /* 0x000fe20008010895 */
[C---:B------:R-:W-:Y:S01]  /*c640*/  HMMA.16816.F32.BF16 R64, R128.reuse, R106, R64 ;  /* 0x0000006a8040723c */ /* 0x040fe20000041840 */
[----:B------:R-:W3:Y:S05]  /*c650*/  LDSM.16.MT88.4 R104, [R197+0x16000] ;  /* 0x01600000c568783b */ /* 0x000eea0000004200 */
[----:B------:R-:W-:Y:S01]  /*c660*/  MUFU.EX2 R219, R149 ;  /* 0x0000009500db7308 */ /* 0x000fe20000000800 */
[--C-:B------:R-:W-:Y:S01]  /*c670*/  FFMA.FTZ R134, R134, UR4, -R148.reuse ;  /* 0x0000000486867c23 */ /* 0x100fe20008010894 */
[----:B------:R-:W-:Y:S03]  /*c680*/  FFMA.FTZ R148, R133, UR4, -R148 ;  /* 0x0000000485947c23 */ /* 0x000fe60008010894 */
[----:B------:R-:W-:Y:S01]  /*c690*/  FFMA.FTZ R163, R2, R217, R163 ;  /* 0x000000d902a37223 */ /* 0x000fe200000100a3 */
[----:B------:R-:W-:Y:S04]  /*c6a0*/  FFMA.FTZ R161, R0, R215, R161 ;  /* 0x000000d700a17223 */ /* 0x000fe800000100a1 */
[----:B------:R4:W-:Y:S01]  /*c6b0*/  MUFU.EX2 R133, R148 ;  /* 0x0000009400857308 */ /* 0x0009e20000000800 */
[----:B------:R-:W-:Y:S01]  /*c6c0*/  MOV R0, R3 ;  /* 0x0000000300007202 */ /* 0x000fe20000000f00 */
[----:B------:R-:W-:Y:S01]  /*c6d0*/  FADD.FTZ R160, R160, R163 ;  /* 0x000000a3a0a07221 */ /* 0x000fe20000010000 */
[----:B------:R-:W-:Y:S01]  /*c6e0*/  FADD.FTZ R161, R157, R161 ;  /* 0x000000a19da17221 */ /* 0x000fe20000010000 */
[C---:B-1----:R-:W-:Y:S06]  /*c6f0*/  HMMA.16816.F32.BF16 R68, R128.reuse, R108, R68 ;  /* 0x0000006c8044723c */ /* 0x042fec0000041844 */
[----:B------:R-:W1:Y:S01]  /*c700*/  MUFU.EX2 R177, R177 ;  /* 0x000000b100b17308 */ /* 0x000e620000000800 */
[----:B------:R-:W-:Y:S01]  /*c710*/  FADD.FTZ R159, R159, R160 ;  /* 0x000000a09f9f7221 */ /* 0x000fe20000010000 */
[----:B------:R-:W-:Y:S01]  /*c720*/  FADD.FTZ R156, R156, R161 ;  /* 0x000000a19c9c7221 */ /* 0x000fe20000010000 */
[C---:B------:R-:W-:Y:S01]  /*c730*/  HMMA.16816.F32.BF16 R72, R128.reuse, R110, R72 ;  /* 0x0000006e8048723c */ /* 0x040fe20000041848 */
[----:B------:R-:W2:Y:S06]  /*c740*/  LDSM.16.MT88.4 R108, [R196+0x16000] ;  /* 0x01600000c46c783b */ /* 0x000eac0000004200 */
[----:B------:R-:W-:Y:S01]  /*c750*/  MUFU.EX2 R176, R176 ;  /* 0x000000b000b07308 */ /* 0x000fe20000000800 */
[----:B------:R-:W-:Y:S01]  /*c760*/  FADD.FTZ R159, R158, R159 ;  /* 0x0000009f9e9f7221 */ /* 0x000fe20000010000 */
[C---:B-----5:R-:W-:Y:S01]  /*c770*/  HMMA.16816.F32.BF16 R76, R128.reuse, R100, R76 ;  /* 0x00000064804c723c */ /* 0x060fe2000004184c */
[----:B----4-:R-:W-:Y:S02]  /*c780*/  LDSM.16.MT88.4 R148, [R200+0x15800] ;  /* 0x01580000c894783b */ /* 0x010fe40000004200 */
[----:B------:R-:W-:Y:S03]  /*c790*/  FADD.FTZ R156, R135, R156 ;  /* 0x0000009c879c7221 */ /* 0x000fe60000010000 */
[C---:B------:R-:W-:Y:S02]  /*c7a0*/  HMMA.16816.F32.BF16 R80, R128.reuse, R102, R80 ;  /* 0x000000668050723c */ /* 0x040fe40000041850 */
[----:B------:R-:W4:Y:S03]  /*c7b0*/  MUFU.EX2 R179, R179 ;  /* 0x000000b300b37308 */ /* 0x000f260000000800 */
[----:B------:R-:W-:Y:S01]  /*c7c0*/  F2FP.BF16.F32.PACK_AB R100, R165, R162 ;  /* 0x000000a2a564723e */ /* 0x000fe200000010ff */
[C---:B---3--:R-:W-:Y:S06]  /*c7d0*/  HMMA.16816.F32.BF16 R84, R128.reuse, R104, R84 ;  /* 0x000000688054723c */ /* 0x048fec0000041854 */
[----:B------:R-:W-:Y:S01]  /*c7e0*/  MUFU.EX2 R178, R178 ;  /* 0x000000b200b27308 */ /* 0x000fe20000000800 */
[----:B------:R-:W-:Y:S01]  /*c7f0*/  F2FP.BF16.F32.PACK_AB R101, R164, R167 ;  /* 0x000000a7a465723e */ /* 0x000fe200000010ff */
[C---:B------:R-:W-:Y:S01]  /*c800*/  HMMA.16816.F32.BF16 R88, R128.reuse, R106, R88 ;  /* 0x0000006a8058723c */ /* 0x040fe20000041858 */
[----:B------:R-:W3:Y:S02]  /*c810*/  LDSM.16.MT88.4 R104, [R200+0x14800] ;  /* 0x01480000c868783b */ /* 0x000ee40000004200 */
[----:B------:R-:W-:Y:S05]  /*c820*/  F2FP.BF16.F32.PACK_AB R102, R169, R166 ;  /* 0x000000a6a966723e */ /* 0x000fea00000010ff */
[----:B------:R-:W5:Y:S03]  /*c830*/  MUFU.EX2 R181, R181 ;  /* 0x000000b500b57308 */ /* 0x000f660000000800 */
[----:B------:R-:W-:Y:S01]  /*c840*/  F2FP.BF16.F32.PACK_AB R103, R171, R168 ;  /* 0x000000a8ab67723e */ /* 0x000fe200000010ff */
[----:B------:R-:W-:Y:S01]  /*c850*/  FADD.FTZ R162, R162, R159 ;  /* 0x0000009fa2a27221 */ /* 0x000fe20000010000 */
[----:B------:R-:W-:Y:S01]  /*c860*/  MOV R135, R132 ;  /* 0x0000008400877202 */ /* 0x000fe20000000f00 */
[----:B------:R-:W-:Y:S02]  /*c870*/  FADD.FTZ R167, R167, R156 ;  /* 0x0000009ca7a77221 */ /* 0x000fe40000010000 */
[----:B------:R-:W-:Y:S02]  /*c880*/  FADD.FTZ R165, R165, R162 ;  /* 0x000000a2a5a57221 */ /* 0x000fe40000010000 */
[----:B------:R-:W-:Y:S01]  /*c890*/  MUFU.EX2 R180, R180 ;  /* 0x000000b400b47308 */ /* 0x000fe20000000800 */
[----:B------:R-:W-:Y:S01]  /*c8a0*/  FADD.FTZ R167, R164, R167 ;  /* 0x000000a7a4a77221 */ /* 0x000fe20000010000 */
[C---:B--2---:R-:W-:Y:S03]  /*c8b0*/  HMMA.16816.F32.BF16 R92, R128.reuse, R108, R92 ;  /* 0x0000006c805c723c */ /* 0x044fe6000004185c */
[----:B------:R-:W-:Y:S01]  /*c8c0*/  FADD.FTZ R166, R166, R165 ;  /* 0x000000a5a6a67221 */ /* 0x000fe20000010000 */
[----:B------:R-:W-:Y:S04]  /*c8d0*/  FADD.FTZ R168, R168, R167 ;  /* 0x000000a7a8a87221 */ /* 0x000fe80000010000 */
[----:B------:R-:W2:Y:S01]  /*c8e0*/  MUFU.EX2 R183, R183 ;  /* 0x000000b700b77308 */ /* 0x000ea20000000800 */
[----:B------:R-:W-:Y:S01]  /*c8f0*/  HMMA.16816.F32.BF16 R96, R128, R110, R96 ;  /* 0x0000006e8060723c */ /* 0x000fe20000041860 */
[----:B------:R-:W1:Y:S02]  /*c900*/  LDSM.16.MT88.4 R108, [R196+0x14800] ;  /* 0x01480000c46c783b */ /* 0x000e640000004200 */
[----:B------:R-:W-:Y:S03]  /*c910*/  FADD.FTZ R169, R169, R166 ;  /* 0x000000a6a9a97221 */ /* 0x000fe60000010000 */
[C---:B------:R-:W-:Y:S03]  /*c920*/  HMMA.16816.F32.BF16 R4, R100.reuse, R112, R4 ;  /* 0x000000706404723c */ /* 0x040fe60000041804 */
[----:B------:R-:W2:Y:S01]  /*c930*/  MUFU.EX2 R182, R182 ;  /* 0x000000b600b67308 */ /* 0x000ea20000000800 */
[----:B------:R-:W-:Y:S01]  /*c940*/  LDSM.16.MT88.4 R128, [R196+0x13000] ;  /* 0x01300000c480783b */ /* 0x000fe20000004200 */
[----:B------:R-:W-:Y:S01]  /*c950*/  FADD.FTZ R171, R171, R168 ;  /* 0x000000a8abab7221 */ /* 0x000fe20000010000 */
[C---:B------:R-:W-:Y:S07]  /*c960*/  HMMA.16816.F32.BF16 R8, R100.reuse, R114, R8 ;  /* 0x000000726408723c */ /* 0x040fee0000041808 */
[----:B------:R-:W2:Y:S01]  /*c970*/  MUFU.EX2 R134, R134 ;  /* 0x0000008600867308 */ /* 0x000ea20000000800 */
[----:B------:R-:W4:Y:S01]  /*c980*/  LDSM.16.MT88.4 R112, [R200+0x16800] ;  /* 0x01680000c870783b */ /* 0x000f220000004200 */
[C---:B------:R-:W-:Y:S06]  /*c990*/  HMMA.16816.F32.BF16 R12, R100.reuse, R116, R12 ;  /* 0x00000074640c723c */ /* 0x040fec000004180c */
[C---:B------:R-:W-:Y:S01]  /*c9a0*/  HMMA.16816.F32.BF16 R16, R100.reuse, R118, R16 ;  /* 0x000000766410723c */ /* 0x040fe20000041810 */
[----:B------:R-:W-:Y:S05]  /*c9b0*/  LDSM.16.MT88.4 R116, [R197+0x16800] ;  /* 0x01680000c574783b */ /* 0x000fea0000004200 */
[C---:B------:R-:W-:Y:S06]  /*c9c0*/  HMMA.16816.F32.BF16 R20, R100.reuse, R120, R20 ;  /* 0x000000786414723c */ /* 0x040fec0000041814 */
[C---:B------:R-:W-:Y:S01]  /*c9d0*/  HMMA.16816.F32.BF16 R24, R100.reuse, R122, R24 ;  /* 0x0000007a6418723c */ /* 0x040fe20000041818 */
[----:B------:R-:W-:Y:S05]  /*c9e0*/  LDSM.16.MT88.4 R120, [R196+0x16800] ;  /* 0x01680000c478783b */ /* 0x000fea0000004200 */
[C---:B------:R-:W-:Y:S06]  /*c9f0*/  HMMA.16816.F32.BF16 R28, R100.reuse, R124, R28 ;  /* 0x0000007c641c723c */ /* 0x040fec000004181c */
[C---:B------:R-:W-:Y:S01]  /*ca00*/  HMMA.16816.F32.BF16 R32, R100.reuse, R126, R32 ;  /* 0x0000007e6420723c */ /* 0x040fe20000041820 */
[----:B------:R-:W-:Y:S05]  /*ca10*/  LDSM.16.MT88.4 R124, [R198+0x13000] ;  /* 0x01300000c67c783b */ /* 0x000fea0000004200 */
[C---:B---3--:R-:W-:Y:S06]  /*ca20*/  HMMA.16816.F32.BF16 R36, R100.reuse, R104, R36 ;  /* 0x000000686424723c */ /* 0x048fec0000041824 */
[C---:B------:R-:W-:Y:S01]  /*ca30*/  HMMA.16816.F32.BF16 R40, R100.reuse, R106, R40 ;  /* 0x0000006a6428723c */ /* 0x040fe20000041828 */
[----:B------:R-:W3:Y:S05]  /*ca40*/  LDSM.16.MT88.4 R104, [R198+0x16800] ;  /* 0x01680000c668783b */ /* 0x000eea0000004200 */
[C---:B------:R-:W-:Y:S06]  /*ca50*/  HMMA.16816.F32.BF16 R44, R100.reuse, R136, R44 ;  /* 0x00000088642c723c */ /* 0x040fec000004182c */
[C---:B------:R-:W-:Y:S01]  /*ca60*/  HMMA.16816.F32.BF16 R48, R100.reuse, R138, R48 ;  /* 0x0000008a6430723c */ /* 0x040fe20000041830 */
[----:B------:R-:W-:Y:S05]  /*ca70*/  LDSM.16.MT88.4 R136, [R200+0x15000] ;  /* 0x01500000c888783b */ /* 0x000fea0000004200 */
[C---:B------:R-:W-:Y:S06]  /*ca80*/  HMMA.16816.F32.BF16 R52, R100.reuse, R140, R52 ;  /* 0x0000008c6434723c */ /* 0x040fec0000041834 */
[C---:B------:R-:W-:Y:S01]  /*ca90*/  HMMA.16816.F32.BF16 R56, R100.reuse, R142, R56 ;  /* 0x0000008e6438723c */ /* 0x040fe20000041838 */
[----:B------:R-:W-:Y:S05]  /*caa0*/  LDSM.16.MT88.4 R140, [R198+0x15000] ;  /* 0x01500000c68c783b */ /* 0x000fea0000004200 */
[C---:B-1----:R-:W-:Y:S06]  /*cab0*/  HMMA.16816.F32.BF16 R60, R100.reuse, R108, R60 ;  /* 0x0000006c643c723c */ /* 0x042fec000004183c */
[C---:B------:R-:W-:Y:S01]  /*cac0*/  HMMA.16816.F32.BF16 R64, R100.reuse, R110, R64 ;  /* 0x0000006e6440723c */ /* 0x040fe20000041840 */
[----:B------:R-:W1:Y:S05]  /*cad0*/  LDSM.16.MT88.4 R108, [R200+0x13000] ;  /* 0x01300000c86c783b */ /* 0x000e6a0000004200 */
[C---:B----4-:R-:W-:Y:S06]  /*cae0*/  HMMA.16816.F32.BF16 R68, R100.reuse, R112, R68 ;  /* 0x000000706444723c */ /* 0x050fec0000041844 */
[C---:B------:R-:W-:Y:S01]  /*caf0*/  HMMA.16816.F32.BF16 R72, R100.reuse, R114, R72 ;  /* 0x000000726448723c */ /* 0x040fe20000041848 */
[----:B------:R-:W4:Y:S05]  /*cb00*/  LDSM.16.MT88.4 R112, [R197+0x13000] ;  /* 0x01300000c570783b */ /* 0x000f2a0000004200 */
[C---:B---3--:R-:W-:Y:S06]  /*cb10*/  HMMA.16816.F32.BF16 R76, R100.reuse, R104, R76 ;  /* 0x00000068644c723c */ /* 0x048fec000004184c */
[C---:B------:R-:W-:Y:S05]  /*cb20*/  HMMA.16816.F32.BF16 R80, R100.reuse, R106, R80 ;  /* 0x0000006a6450723c */ /* 0x040fea0000041850 */
[----:B------:R-:W-:Y:S01]  /*cb30*/  F2FP.BF16.F32.PACK_AB R104, R173, R170 ;  /* 0x000000aaad68723e */ /* 0x000fe200000010ff */
[C---:B------:R-:W-:Y:S05]  /*cb40*/  HMMA.16816.F32.BF16 R84, R100.reuse, R116, R84 ;  /* 0x000000746454723c */ /* 0x040fea0000041854 */
[----:B------:R-:W-:Y:S01]  /*cb50*/  F2FP.BF16.F32.PACK_AB R105, R175, R172 ;  /* 0x000000acaf69723e */ /* 0x000fe200000010ff */
[C---:B------:R-:W-:Y:S01]  /*cb60*/  HMMA.16816.F32.BF16 R88, R100.reuse, R118, R88 ;  /* 0x000000766458723c */ /* 0x040fe20000041858 */
[----:B------:R-:W3:Y:S04]  /*cb70*/  LDSM.16.MT88.4 R116, [R197+0x15000] ;  /* 0x01500000c574783b */ /* 0x000ee80000004200 */
[----:B------:R-:W-:Y:S01]  /*cb80*/  F2FP.BF16.F32.PACK_AB R106, R177, R174 ;  /* 0x000000aeb16a723e */ /* 0x000fe200000010ff */
[C---:B------:R-:W-:Y:S05]  /*cb90*/  HMMA.16816.F32.BF16 R92, R100.reuse, R120, R92 ;  /* 0x00000078645c723c */ /* 0x040fea000004185c */
[----:B------:R-:W-:Y:S01]  /*cba0*/  F2FP.BF16.F32.PACK_AB R107, R179, R176 ;  /* 0x000000b0b36b723e */ /* 0x000fe200000010ff */
[----:B------:R-:W-:Y:S01]  /*cbb0*/  HMMA.16816.F32.BF16 R96, R100, R122, R96 ;  /* 0x0000007a6460723c */ /* 0x000fe20000041860 */
[----:B------:R-:W3:Y:S04]  /*cbc0*/  LDSM.16.MT88.4 R100, [R200+0x17000] ;  /* 0x01700000c864783b */ /* 0x000ee80000004200 */
[----:B------:R-:W-:Y:S01]  /*cbd0*/  FADD.FTZ R170, R170, R169 ;  /* 0x000000a9aaaa7221 */ /* 0x000fe20000010000 */
[C---:B-1----:R-:W-:Y:S05]  /*cbe0*/  HMMA.16816.F32.BF16 R4, R104.reuse, R108, R4 ;  /* 0x0000006c6804723c */ /* 0x042fea0000041804 */
[----:B------:R-:W-:Y:S01]  /*cbf0*/  FADD.FTZ R172, R172, R171 ;  /* 0x000000abacac7221 */ /* 0x000fe20000010000 */
[C---:B------:R-:W-:Y:S01]  /*cc00*/  HMMA.16816.F32.BF16 R8, R104.reuse, R110, R8 ;  /* 0x0000006e6808723c */ /* 0x040fe20000041808 */
[----:B------:R-:W1:Y:S04]  /*cc10*/  LDSM.16.MT88.4 R108, [R198+0x17000] ;  /* 0x01700000c66c783b */ /* 0x000e680000004200 */
[----:B------:R-:W-:Y:S01]  /*cc20*/  FADD.FTZ R173, R173, R170 ;  /* 0x000000aaadad7221 */ /* 0x000fe20000010000 */
[C---:B------:R-:W-:Y:S05]  /*cc30*/  HMMA.16816.F32.BF16 R12, R104.reuse, R124, R12 ;  /* 0x0000007c680c723c */ /* 0x040fea000004180c */
[----:B------:R-:W-:Y:S01]  /*cc40*/  FADD.FTZ R175, R175, R172 ;  /* 0x000000acafaf7221 */ /* 0x000fe20000010000 */
[C---:B------:R-:W-:Y:S01]  /*cc50*/  HMMA.16816.F32.BF16 R16, R104.reuse, R126, R16 ;  /* 0x0000007e6810723c */ /* 0x040fe20000041810 */
[----:B------:R-:W-:Y:S04]  /*cc60*/  LDSM.16.MT88.4 R124, [R200+0x13800] ;  /* 0x01380000c87c783b */ /* 0x000fe80000004200 */
[----:B------:R-:W-:Y:S01]  /*cc70*/  FADD.FTZ R174, R174, R173 ;  /* 0x000000adaeae7221 */ /* 0x000fe20000010000 */
[C---:B----4-:R-:W-:Y:S05]  /*cc80*/  HMMA.16816.F32.BF16 R20, R104.reuse, R112, R20 ;  /* 0x000000706814723c */ /* 0x050fea0000041814 */
[----:B------:R-:W-:Y:S01]  /*cc90*/  FADD.FTZ R176, R176, R175 ;  /* 0x000000afb0b07221 */ /* 0x000fe20000010000 */
[C---:B------:R-:W-:Y:S01]  /*cca0*/  HMMA.16816.F32.BF16 R24, R104.reuse, R114, R24 ;  /* 0x000000726818723c */ /* 0x040fe20000041818 */
[----:B------:R-:W4:Y:S04]  /*ccb0*/  LDSM.16.MT88.4 R112, [R197+0x17000] ;  /* 0x01700000c570783b */ /* 0x000f280000004200 */
[----:B------:R-:W-:Y:S01]  /*ccc0*/  FADD.FTZ R177, R177, R174 ;  /* 0x000000aeb1b17221 */ /* 0x000fe20000010000 */
[C---:B------:R-:W-:Y:S05]  /*ccd0*/  HMMA.16816.F32.BF16 R28, R104.reuse, R128, R28 ;  /* 0x00000080681c723c */ /* 0x040fea000004181c */
[----:B------:R-:W-:Y:S01]  /*cce0*/  FADD.FTZ R179, R179, R176 ;  /* 0x000000b0b3b37221 */ /* 0x000fe20000010000 */
[C---:B------:R-:W-:Y:S06]  /*ccf0*/  HMMA.16816.F32.BF16 R32, R104.reuse, R130, R32 ;  /* 0x000000826820723c */ /* 0x040fec0000041820 */
[C---:B------:R-:W-:Y:S06]  /*cd00*/  HMMA.16816.F32.BF16 R36, R104.reuse, R136, R36 ;  /* 0x000000886824723c */ /* 0x040fec0000041824 */
[C---:B------:R-:W-:Y:S05]  /*cd10*/  HMMA.16816.F32.BF16 R40, R104.reuse, R138, R40 ;  /* 0x0000008a6828723c */ /* 0x040fea0000041828 */
[----:B-----5:R-:W-:Y:S01]  /*cd20*/  F2FP.BF16.F32.PACK_AB R136, R181, R178 ;  /* 0x000000b2b588723e */ /* 0x020fe200000010ff */
[C---:B------:R-:W-:Y:S05]  /*cd30*/  HMMA.16816.F32.BF16 R44, R104.reuse, R140, R44 ;  /* 0x0000008c682c723c */ /* 0x040fea000004182c */
[----:B--2---:R-:W-:Y:S01]  /*cd40*/  F2FP.BF16.F32.PACK_AB R137, R183, R180 ;  /* 0x000000b4b789723e */ /* 0x004fe200000010ff */
[C---:B------:R-:W-:Y:S01]  /*cd50*/  HMMA.16816.F32.BF16 R48, R104.reuse, R142, R48 ;  /* 0x0000008e6830723c */ /* 0x040fe20000041830 */
[----:B------:R-:W-:Y:S04]  /*cd60*/  LDSM.16.MT88.4 R140, [R197+0x13800] ;  /* 0x01380000c58c783b */ /* 0x000fe80000004200 */
[----:B------:R-:W-:Y:S01]  /*cd70*/  F2FP.BF16.F32.PACK_AB R138, R219, R182 ;  /* 0x000000b6db8a723e */ /* 0x000fe200000010ff */
[C---:B---3--:R-:W-:Y:S05]  /*cd80*/  HMMA.16816.F32.BF16 R52, R104.reuse, R116, R52 ;  /* 0x000000746834723c */ /* 0x048fea0000041834 */
[----:B------:R-:W-:Y:S01]  /*cd90*/  F2FP.BF16.F32.PACK_AB R139, R133, R134 ;  /* 0x00000086858b723e */ /* 0x000fe200000010ff */
        /* <DEDUP_REMOVED lines=11> */
[----:B------:R-:W3:Y:S04]  /*ce50*/  LDSM.16.MT88.4 R100, [R198+0x13800] ;  /* 0x01380000c664783b */ /* 0x000ee80000004200 */
[----:B------:R-:W-:Y:S01]  /*ce60*/  FADD.FTZ R182, R182, R181 ;  /* 0x000000b5b6b67221 */ /* 0x000fe20000010000 */
[C---:B-1----:R-:W-:Y:S05]  /*ce70*/  HMMA.16816.F32.BF16 R76, R104.reuse, R108, R76 ;  /* 0x0000006c684c723c */ /* 0x042fea000004184c */
[----:B------:R-:W-:Y:S01]  /*ce80*/  FADD.FTZ R134, R134, R183 ;  /* 0x000000b786867221 */ /* 0x000fe20000010000 */
[C---:B------:R-:W-:Y:S05]  /*ce90*/  HMMA.16816.F32.BF16 R80, R104.reuse, R110, R80 ;  /* 0x0000006e6850723c */ /* 0x040fea0000041850 */
[----:B------:R-:W-:Y:S01]  /*cea0*/  FADD.FTZ R217, R219, R182 ;  /* 0x000000b6dbd97221 */ /* 0x000fe20000010000 */
[C---:B----4-:R-:W-:Y:S05]  /*ceb0*/  HMMA.16816.F32.BF16 R84, R104.reuse, R112, R84 ;  /* 0x000000706854723c */ /* 0x050fea0000041854 */
[----:B------:R-:W-:Y:S01]  /*cec0*/  FADD.FTZ R215, R133, R134 ;  /* 0x0000008685d77221 */ /* 0x000fe20000010000 */
[C---:B------:R-:W-:Y:S06]  /*ced0*/  HMMA.16816.F32.BF16 R88, R104.reuse, R114, R88 ;  /* 0x000000726858723c */ /* 0x040fec0000041858 */
[C---:B--2---:R-:W-:Y:S06]  /*cee0*/  HMMA.16816.F32.BF16 R92, R104.reuse, R116, R92 ;  /* 0x00000074685c723c */ /* 0x044fec000004185c */
[----:B------:R-:W-:Y:S06]  /*cef0*/  HMMA.16816.F32.BF16 R96, R104, R118, R96 ;  /* 0x000000766860723c */ /* 0x000fec0000041860 */
[C---:B------:R-:W-:Y:S01]  /*cf00*/  HMMA.16816.F32.BF16 R128, R136.reuse, R124, R4 ;  /* 0x0000007c8880723c */ /* 0x040fe20000041804 */
[----:B------:R-:W1:Y:S05]  /*cf10*/  LDSM.16.MT88.4 R4, [R197+0x15800] ;  /* 0x01580000c504783b */ /* 0x000e6a0000004200 */
[C---:B------:R-:W-:Y:S03]  /*cf20*/  HMMA.16816.F32.BF16 R124, R136.reuse, R126, R8 ;  /* 0x0000007e887c723c */ /* 0x040fe60000041808 */
[----:B------:R-:W2:Y:S03]  /*cf30*/  LDSM.16.MT88.4 R8, [R196+0x15800] ;  /* 0x01580000c408783b */ /* 0x000ea60000004200 */
[C---:B---3--:R-:W-:Y:S05]  /*cf40*/  HMMA.16816.F32.BF16 R120, R136.reuse, R100, R12 ;  /* 0x000000648878723c */ /* 0x048fea000004180c */
[----:B------:R-:W3:Y:S01]  /*cf50*/  LDSM.16.MT88.4 R12, [R200+0x17800] ;  /* 0x01780000c80c783b */ /* 0x000ee20000004200 */
[C---:B------:R-:W-:Y:S06]  /*cf60*/  HMMA.16816.F32.BF16 R116, R136.reuse, R102, R16 ;  /* 0x000000668874723c */ /* 0x040fec0000041810 */
[C---:B------:R-:W-:Y:S01]  /*cf70*/  HMMA.16816.F32.BF16 R112, R136.reuse, R140, R20 ;  /* 0x0000008c8870723c */ /* 0x040fe20000041814 */
[----:B------:R-:W4:Y:S05]  /*cf80*/  LDSM.16.MT88.4 R16, [R198+0x17800] ;  /* 0x01780000c610783b */ /* 0x000f2a0000004200 */
[C---:B------:R-:W-:Y:S03]  /*cf90*/  HMMA.16816.F32.BF16 R108, R136.reuse, R142, R24 ;  /* 0x0000008e886c723c */ /* 0x040fe60000041818 */
[----:B------:R-:W5:Y:S03]  /*cfa0*/  LDSM.16.MT88.4 R20, [R197+0x17800] ;  /* 0x01780000c514783b */ /* 0x000f660000004200 */
[C---:B------:R-:W-:Y:S05]  /*cfb0*/  HMMA.16816.F32.BF16 R104, R136.reuse, R144, R28 ;  /* 0x000000908868723c */ /* 0x040fea000004181c */
[----:B------:R-:W5:Y:S01]  /*cfc0*/  LDSM.16.MT88.4 R24, [R196+0x17800] ;  /* 0x01780000c418783b */ /* 0x000f620000004200 */
        /* <DEDUP_REMOVED lines=8> */
[C---:B------:R-:W-:Y:S06]  /*d050*/  HMMA.16816.F32.BF16 R64, R136.reuse, R10, R64 ;  /* 0x0000000a8840723c */ /* 0x040fec0000041840 */
[C---:B---3--:R-:W-:Y:S06]  /*d060*/  HMMA.16816.F32.BF16 R68, R136.reuse, R12, R68 ;  /* 0x0000000c8844723c */ /* 0x048fec0000041844 */
[C---:B------:R-:W-:Y:S06]  /*d070*/  HMMA.16816.F32.BF16 R72, R136.reuse, R14, R72 ;  /* 0x0000000e8848723c */ /* 0x040fec0000041848 */
[C---:B----4-:R-:W-:Y:S06]  /*d080*/  HMMA.16816.F32.BF16 R76, R136.reuse, R16, R76 ;  /* 0x00000010884c723c */ /* 0x050fec000004184c */
[C---:B------:R-:W-:Y:S06]  /*d090*/  HMMA.16816.F32.BF16 R80, R136.reuse, R18, R80 ;  /* 0x000000128850723c */ /* 0x040fec0000041850 */
[C---:B-----5:R-:W-:Y:S06]  /*d0a0*/  HMMA.16816.F32.BF16 R84, R136.reuse, R20, R84 ;  /* 0x000000148854723c */ /* 0x060fec0000041854 */
[C---:B------:R-:W-:Y:S06]  /*d0b0*/  HMMA.16816.F32.BF16 R88, R136.reuse, R22, R88 ;  /* 0x000000168858723c */ /* 0x040fec0000041858 */
[C---:B------:R-:W-:Y:S06]  /*d0c0*/  HMMA.16816.F32.BF16 R92, R136.reuse, R24, R92 ;  /* 0x00000018885c723c */ /* 0x040fec000004185c */
[----:B------:R-:W-:Y:S01]  /*d0d0*/  HMMA.16816.F32.BF16 R96, R136, R26, R96 ;  /* 0x0000001a8860723c */ /* 0x000fe20000041860 */
[----:B------:R-:W-:Y:S11]  /*d0e0*/  @!UPT UIADD3 URZ, URZ, URZ, URZ ;  /* 0x0000003f3f3ff290 */ /* 0x000ff6000fffe03f */
[----:B------:R-:W-:Y:S01]  /*d0f0*/  @!UPT UIADD3 URZ, URZ, URZ, URZ ;  /* 0x0000003f3f3ff290 */ /* 0x000fe2000fffe03f */
[----:B------:R-:W-:Y:S11]  /*d100*/  @P0 BRA `(.L_x_50) ;  /* 0xffffffd400c00947 */ /* 0x000ff6000383ffff */
.L_x_49:
        /* <DEDUP_REMOVED lines=219> */
.L_x_53:
        /* <DEDUP_REMOVED lines=24> */
.L_x_54:
        /* <DEDUP_REMOVED lines=111> */
.L_x_56:
[----:B------:R-:W-:Y:S05]  /*e730*/  BSYNC B0 ;  /* 0x0000000000007941 */ /* 0x000fea0003800000 */
.L_x_55:
        /* <DEDUP_REMOVED lines=32> */
.L_x_58:
[----:B------:R-:W-:Y:S05]  /*e940*/  BSYNC B0 ;  /* 0x0000000000007941 */ /* 0x000fea0003800000 */
.L_x_57:
        /* <DEDUP_REMOVED lines=20> */
.L_x_60:
[----:B------:R-:W-:Y:S05]  /*ea90*/  BSYNC B0 ;  /* 0x0000000000007941 */ /* 0x000fea0003800000 */
.L_x_59:
        /* <DEDUP_REMOVED lines=20> */
.L_x_62:
[----:B------:R-:W-:Y:S05]  /*ebe0*/  BSYNC B0 ;  /* 0x0000000000007941 */ /* 0x000fea0003800000 */
.L_x_61:
        /* <DEDUP_REMOVED lines=17> */
.L_x_41:
        /* <DEDUP_REMOVED lines=85> */
.L_x_64:
[----:B------:R-:W-:Y:S05]  /*f250*/  BSYNC B0 ;  /* 0x0000000000007941 */ /* 0x000fea0003800000 */
.L_x_63:
        /* <DEDUP_REMOVED lines=19> */
.L_x_66:
[----:B------:R-:W-:Y:S05]  /*f390*/  BSYNC B0 ;  /* 0x0000000000007941 */ /* 0x000fea0003800000 */
.L_x_65:
        /* <DEDUP_REMOVED lines=17> */
.L_x_68:
[----:B------:R-:W-:Y:S05]  /*f4b0*/  BSYNC B0 ;  /* 0x0000000000007941 */ /* 0x000fea0003800000 */
.L_x_67:
        /* <DEDUP_REMOVED lines=17> */
.L_x_70:
[----:B------:R-:W-:Y:S05]  /*f5d0*/  BSYNC B0 ;  /* 0x0000000000007941 */ /* 0x000fea0003800000 */
.L_x_69:
        /* <DEDUP_REMOVED lines=10> */
.L_x_72:
[----:B------:R-:W-:Y:S05]  /*f680*/  BSYNC B0 ;  /* 0x0000000000007941 */ /* 0x000fea0003800000 */
.L_x_71:
        /* <DEDUP_REMOVED lines=10> */
.L_x_74:
[----:B------:R-:W-:Y:S05]  /*f730*/  BSYNC B0 ;  /* 0x0000000000007941 */ /* 0x000fea0003800000 */
.L_x_73:
        /* <DEDUP_REMOVED lines=10> */
.L_x_76:
[----:B------:R-:W-:Y:S05]  /*f7e0*/  BSYNC B0 ;  /* 0x0000000000007941 */ /* 0x000fea0003800000 */
.L_x_75:
        /* <DEDUP_REMOVED lines=10> */
.L_x_77:
        /* <DEDUP_REMOVED lines=15> */
.L_x_800:


//--------------------- .text._ZN5flash16flash_fwd_kernelI23Flash_fwd_kernel_traitsILi192ELi128ELi64ELi8ELb0ELb0EN7cutlass10bfloat16_tE19Flash_kernel_traitsILi192ELi128ELi64ELi8ES3_EELb0ELb1ELb0ELb0ELb0ELb0ELb0ELb0EEEvNS_16Flash_fwd_paramsE --------------------------
	.section	.text._ZN5flash16flash_fwd_kernelI23Flash_fwd_kernel_traitsILi192ELi128ELi64ELi8ELb0ELb0EN7cutlass10bfloat16_tE19Flash_kernel_traitsILi192ELi128ELi64ELi8ES3_EELb0ELb1ELb0ELb0ELb0ELb0ELb0ELb0EEEvNS_16Flash_fwd_paramsE,"ax",@progbits
	.align	128
        .global         _ZN5flash16flash_fwd_kernelI23Flash_fwd_kernel_traitsILi192ELi128ELi64ELi8ELb0ELb0EN7cutlass10bfloat16_tE19Flash_kernel_traitsILi192ELi128ELi64ELi8ES3_EELb0ELb1ELb0ELb0ELb0ELb0ELb0ELb0EEEvNS_16Flash_fwd_paramsE
        .type           _ZN5flash16flash_fwd_kernelI23Flash_fwd_kernel_traitsILi192ELi128ELi64ELi8ELb0ELb0EN7cutlass10bfloat16_tE19Flash_kernel_traitsILi192ELi128ELi64ELi8ES3_EELb0ELb1ELb0ELb0ELb0ELb0ELb0ELb0EEEvNS_16Flash_fwd_paramsE,@function
        .size           _ZN5flash16flash_fwd_kernelI23Flash_fwd_kernel_traitsILi192ELi128ELi64ELi8ELb0ELb0EN7cutlass10bfloat16_tE19Flash_kernel_traitsILi192ELi128ELi64ELi8ES3_EELb0ELb1ELb0ELb0ELb0ELb0ELb0ELb0EEEvNS_16Flash_fwd_paramsE,(.L_x_801 - _ZN5flash16flash_fwd_kernelI23Flash_fwd_kernel_traitsILi192ELi128ELi64ELi8ELb0ELb0EN7cutlass10bfloat16_tE19Flash_kernel_traitsILi192ELi128ELi64ELi8ES3_EELb0ELb1ELb0ELb0ELb0ELb0ELb0ELb0EEEvNS_16Flash_fwd_paramsE)
        .other          _ZN5flash16flash_fwd_kernelI23Flash_fwd_kernel_traitsILi192ELi128ELi64ELi8ELb0ELb0EN7cutlass10bfloat16_tE19Flash_kernel_traitsILi192ELi128ELi64ELi8ES3_EELb0ELb1ELb0ELb0ELb0ELb0ELb0ELb0EEEvNS_16Flash_fwd_paramsE,@"STO_CUDA_ENTRY STV_DEFAULT"
_ZN5flash16flash_fwd_kernelI23Flash_fwd_kernel_traitsILi192ELi128ELi64ELi8ELb0ELb0EN7cutlass10bfloat16_tE19Flash_kernel_traitsILi192ELi128ELi64ELi8ES3_EELb0ELb1ELb0ELb0ELb0ELb0ELb0ELb0EEEvNS_16Flash_fwd_paramsE:
.text._ZN5flash16flash_fwd_kernelI23Flash_fwd_kernel_traitsILi192ELi128ELi64ELi8ELb0ELb0EN7cutlass10bfloat16_tE19Flash_kernel_traitsILi192ELi128ELi64ELi8ES3_EELb0ELb1ELb0ELb0ELb0ELb0ELb0ELb0EEEvNS_16Flash_fwd_paramsE:
        /* <DEDUP_REMOVED lines=54> */
.L_x_78:
[----:B------:R-:W-:-:S05]  /*0360*/  ULDC UR5, c[0x0][0x2c8] ;  /* 0x0000b20000057ab9 */ /* 0x000fca0000000800 */
.L_x_79:
        /* <DEDUP_REMOVED lines=22> */
[----:B------:R-:W1:Y:S01]  /*04d0*/  S2R R4, SR_TID.X ;  /* 0x0000000000047919 */ /* 0x000e620000002100 */
        /* <DEDUP_REMOVED lines=13> */
[----:B-1----:R-:W-:Y:S05]  /*05b0*/  @!P0 BRA `(.L_x_80) ;  /* 0x000000f000e48947 */ /* 0x002fea0003800000 */
[----:B------:R-:W1:Y:S01]  /*05c0*/  LDC R3, c[0x0][0x278] ;  /* 0x00009e00ff037b82 */ /* 0x000e620000000800 */
[----:B------:R-:W-:Y:S01]  /*05d0*/  SHF.R.S32.HI R11, RZ, 0x1f, R4 ;  /* 0x0000001fff0b7819 */ /* 0x000fe20000011404 */
[----:B------:R-:W2:Y:S01]  /*05e0*/  S2R R0, SR_CTAID.Z ;  /* 0x0000000000007919 */ /* 0x000ea20000002700 */
[----:B------:R-:W-:Y:S01]  /*05f0*/  UIADD3 UR5, -UR19, UR14, URZ ;  /* 0x0000000e13057290 */ /* 0x000fe2000fffe13f */
[----:B------:R-:W-:Y:S01]  /*0600*/  IMAD.U32 R19, RZ, RZ, UR13 ;  /* 0x0000000dff137e24 */ /* 0x000fe2000f8e00ff */
[CC--:B------:R-:W-:Y:S01]  /*0610*/  LEA.HI R2, R11.reuse, R4.reuse, RZ, 0x3 ;  /* 0x000000040b027211 */ /* 0x0c0fe200078f18ff */
[----:B------:R-:W-:Y:S01]  /*0620*/  UISETP.NE.AND UP1, UPT, UR12, -0x1, UPT ;  /* 0xffffffff0c00788c */ /* 0x000fe2000bf25270 */
[----:B------:R-:W-:Y:S01]  /*0630*/  LEA.HI R15, R11, R4, RZ, 0x4 ;  /* 0x000000040b0f7211 */ /* 0x000fe200078f20ff */
[----:B------:R-:W-:Y:S01]  /*0640*/  UISETP.NE.AND UP0, UPT, UR8, -0x1, UPT ;  /* 0xffffffff0800788c */ /* 0x000fe2000bf05270 */
[----:B------:R-:W-:Y:S02]  /*0650*/  SHF.R.S32.HI R12, RZ, 0x3, R2 ;  /* 0x00000003ff0c7819 */ /* 0x000fe40000011402 */
[----:B------:R-:W-:-:S02]  /*0660*/  SHF.R.S32.HI R8, RZ, 0x4, R15 ;  /* 0x00000004ff087819 */ /* 0x000fc4000001140f */
[--C-:B------:R-:W-:Y:S01]  /*0670*/  SHF.R.S32.HI R13, RZ, 0x1f, R12.reuse ;  /* 0x0000001fff0d7819 */ /* 0x100fe2000001140c */
[C---:B------:R-:W-:Y:S01]  /*0680*/  IMAD.SHL.U32 R203, R12.reuse, 0x40, RZ ;  /* 0x000000400ccb7824 */ /* 0x040fe200078e00ff */
[C---:B------:R-:W-:Y:S01]  /*0690*/  LEA.HI R201, R15.reuse, R8, RZ, 0x1 ;  /* 0x000000080fc97211 */ /* 0x040fe200078f08ff */
[----:B------:R-:W-:Y:S01]  /*06a0*/  VIADD R7, R12, 0x40 ;  /* 0x000000400c077836 */ /* 0x000fe20000000000 */
[----:B------:R-:W-:Y:S01]  /*06b0*/  LOP3.LUT R15, R15, 0xfffffff0, RZ, 0xc0, !PT ;  /* 0xfffffff00f0f7812 */ /* 0x000fe200078ec0ff */
[----:B------:R-:W-:Y:S01]  /*06c0*/  @UP1 ULDC.64 UR6, c[0x0][0x240] ;  /* 0x0000900000061ab9 */ /* 0x000fe20000000a00 */
[----:B------:R-:W-:Y:S01]  /*06d0*/  LOP3.LUT R201, R201, 0xfffffffe, RZ, 0xc0, !PT ;  /* 0xfffffffec9c97812 */ /* 0x000fe200078ec0ff */
[----:B------:R-:W-:Y:S01]  /*06e0*/  @UP1 UIMAD.WIDE.U32 UR24, UR12, UR6, URZ ;  /* 0x000000060c1812a5 */ /* 0x000fe2000f8e003f */
[----:B------:R-:W-:Y:S01]  /*06f0*/  LOP3.LUT R203, R203, 0x1c0, RZ, 0xc0, !PT ;  /* 0x000001c0cbcb7812 */ /* 0x000fe200078ec0ff */
[----:B------:R-:W-:Y:S01]  /*0700*/  IMAD.IADD R15, R4, 0x1, -R15 ;  /* 0x00000001040f7824 */ /* 0x000fe200078e0a0f */
[----:B------:R-:W-:Y:S01]  /*0710*/  @!UP1 USHF.R.S32.HI UR9, URZ, 0x1f, UR16 ;  /* 0x0000001f3f099899 */ /* 0x000fe20008011410 */
[----:B-1----:R-:W-:Y:S01]  /*0720*/  IABS R6, R3 ;  /* 0x0000000300067213 */ /* 0x002fe20000000000 */
[----:B------:R-:W-:Y:S01]  /*0730*/  IMAD.IADD R201, R8, 0x1, -R201 ;  /* 0x0000000108c97824 */ /* 0x000fe200078e0ac9 */
[----:B------:R-:W-:Y:S01]  /*0740*/  PLOP3.LUT P2, PT, PT, PT, UP0, 0x80, 0x0 ;  /* 0x000000000000781c */ /* 0x000fe20003f4f008 */
[----:B------:R-:W-:Y:S01]  /*0750*/  IMAD.MOV.U32 R8, RZ, RZ, RZ ;  /* 0x000000ffff087224 */ /* 0x000fe200078e00ff */
[----:B------:R-:W1:Y:S01]  /*0760*/  I2F.RP R5, R6 ;  /* 0x0000000600057306 */ /* 0x000e620000209400 */
[----:B------:R-:W-:Y:S01]  /*0770*/  @UP1 UIMAD UR15, UR12, UR7, UR25 ;  /* 0x000000070c0f12a4 */ /* 0x000fe2000f8e0219 */
[----:B------:R-:W-:Y:S01]  /*0780*/  ISETP.GE.AND P5, PT, R7, UR5, PT ;  /* 0x0000000507007c0c */ /* 0x000fe2000bfa6270 */
[----:B------:R-:W-:Y:S01]  /*0790*/  @UP0 UIADD3 UR26, UR23, UR8, URZ ;  /* 0x00000008171a0290 */ /* 0x000fe2000fffe03f */
[----:B------:R-:W-:Y:S01]  /*07a0*/  LEA.HI R7, R11, R4, RZ, 0x6 ;  /* 0x000000040b077211 */ /* 0x000fe200078f30ff */
[----:B------:R-:W-:Y:S01]  /*07b0*/  @!UP1 ULDC.64 UR6, c[0x0][0x228] ;  /* 0x00008a0000069ab9 */ /* 0x000fe20000000a00 */
[----:B------:R-:W-:Y:S01]  /*07c0*/  @UP0 ULDC.64 UR10, c[0x0][0x248] ;  /* 0x00009200000a0ab9 */ /* 0x000fe20000000a00 */
[----:B------:R-:W-:Y:S01]  /*07d0*/  @!UP1 UIMAD UR9, UR9, UR6, URZ ;  /* 0x00000006090992a4 */ /* 0x000fe2000f8e023f */
[----:B------:R-:W-:Y:S01]  /*07e0*/  IMAD.WIDE R18, R19, 0x80, R12 ;  /* 0x0000008013127825 */ /* 0x000fe200078e020c */
[----:B------:R-:W-:-:S02]  /*07f0*/  @!UP1 UIMAD.WIDE.U32 UR30, UR16, UR6, URZ ;  /* 0x00000006101e92a5 */ /* 0x000fc4000f8e003f */
[----:B------:R-:W-:Y:S02]  /*0800*/  @UP0 UIMAD.WIDE.U32 UR28, UR26, UR10, URZ ;  /* 0x0000000a1a1c02a5 */ /* 0x000fe4000f8e003f */
[----:B------:R-:W-:Y:S01]  /*0810*/  @!UP1 UIMAD UR7, UR16, UR7, UR9 ;  /* 0x00000007100792a4 */ /* 0x000fe2000f8e0209 */
[----:B-1----:R-:W1:Y:S01]  /*0820*/  MUFU.RCP R9, R5 ;  /* 0x0000000500097308 */ /* 0x002e620000001000 */
[----:B------:R-:W-:Y:S02]  /*0830*/  @UP0 UIMAD UR26, UR26, UR11, URZ ;  /* 0x0000000b1a1a02a4 */ /* 0x000fe4000f8e023f */
[----:B------:R-:W-:Y:S02]  /*0840*/  @!UP1 UIADD3 UR15, UR31, UR7, URZ ;  /* 0x000000071f0f9290 */ /* 0x000fe4000fffe03f */
[----:B------:R-:W-:Y:S01]  /*0850*/  @UP0 UIADD3 UR26, UR29, UR26, URZ ;  /* 0x0000001a1d1a0290 */ /* 0x000fe2000fffe03f */
[----:B------:R-:W-:Y:S01]  /*0860*/  @!UP1 UMOV UR24, UR30 ;  /* 0x0000001e00189c82 */ /* 0x000fe20008000000 */
[----:B-1----:R-:W-:-:S02]  /*0870*/  VIADD R9, R9, 0xffffffe ;  /* 0x0ffffffe09097836 */ /* 0x002fc40000000000 */
[----:B------:R-:W-:-:S04]  /*0880*/  VIADD R5, R12, 0x60 ;  /* 0x000000600c057836 */ /* 0x000fc80000000000 */
[----:B------:R-:W1:Y:S01]  /*0890*/  F2I.FTZ.U32.TRUNC.NTZ R9, R9 ;  /* 0x0000000900097305 */ /* 0x000e62000021f000 */
[----:B------:R-:W-:Y:S02]  /*08a0*/  ISETP.GE.AND P4, PT, R5, UR5, PT ;  /* 0x0000000505007c0c */ /* 0x000fe4000bf86270 */
[----:B------:R-:W-:Y:S02]  /*08b0*/  LOP3.LUT R5, R2, 0xfffffff8, RZ, 0xc0, !PT ;  /* 0xfffffff802057812 */ /* 0x000fe400078ec0ff */
[----:B--2---:R-:W-:-:S03]  /*08c0*/  IABS R2, R0 ;  /* 0x0000000000027213 */ /* 0x004fc60000000000 */
[----:B------:R-:W-:-:S04]  /*08d0*/  IMAD.IADD R5, R4, 0x1, -R5 ;  /* 0x0000000104057824 */ /* 0x000fc800078e0a05 */
[----:B------:R-:W-:Y:S02]  /*08e0*/  IMAD.SHL.U32 R134, R5, 0x8, RZ ;  /* 0x0000000805867824 */ /* 0x000fe400078e00ff */
[----:B-1----:R-:W-:-:S03]  /*08f0*/  IMAD.MOV R175, RZ, RZ, -R9 ;  /* 0x000000ffffaf7224 */ /* 0x002fc600078e0a09 */
[----:B------:R-:W-:Y:S01]  /*0900*/  LOP3.LUT R0, R203, 0x38, R134, 0xf8, !PT ;  /* 0x00000038cb007812 */ /* 0x000fe200078ef886 */
[----:B------:R-:W-:Y:S01]  /*0910*/  IMAD R175, R175, R6, RZ ;  /* 0x00000006afaf7224 */ /* 0x000fe200078e02ff */
[----:B------:R-:W-:-:S03]  /*0920*/  SHF.R.U32.HI R203, RZ, 0x3, R203 ;  /* 0x00000003ffcb7819 */ /* 0x000fc600000116cb */
[----:B------:R-:W-:Y:S01]  /*0930*/  IMAD.HI.U32 R175, R9, R175, R8 ;  /* 0x000000af09af7227 */ /* 0x000fe200078e0008 */
[----:B------:R-:W-:Y:S02]  /*0940*/  LOP3.LUT R203, R0, R203, RZ, 0x3c, !PT ;  /* 0x000000cb00cb7212 */ /* 0x000fe400078e3cff */
[----:B------:R-:W-:Y:S01]  /*0950*/  SHF.R.S32.HI R0, RZ, 0x1f, R15 ;  /* 0x0000001fff007819 */ /* 0x000fe2000001140f */
[----:B------:R-:W-:Y:S02]  /*0960*/  IMAD.SHL.U32 R8, R7, 0x8, RZ ;  /* 0x0000000807087824 */ /* 0x000fe400078e00ff */
[----:B------:R-:W-:Y:S01]  /*0970*/  IMAD.HI.U32 R175, R175, R2, RZ ;  /* 0x00000002afaf7227 */ /* 0x000fe200078e00ff */
[----:B------:R-:W-:-:S03]  /*0980*/  LEA.HI R0, R0, R15, RZ, 0x3 ;  /* 0x0000000f00007211 */ /* 0x000fc600078f18ff */
[----:B------:R-:W-:-:S04]  /*0990*/  IMAD.MOV R9, RZ, RZ, -R175 ;  /* 0x000000ffff097224 */ /* 0x000fc800078e0aaf */
[----:B------:R-:W-:Y:S01]  /*09a0*/  IMAD R9, R6, R9, R2 ;  /* 0x0000000906097224 */ /* 0x000fe200078e0202 */
[----:B------:R-:W-:-:S04]  /*09b0*/  LOP3.LUT R2, R0, 0xfffffff8, RZ, 0xc0, !PT ;  /* 0xfffffff800027812 */ /* 0x000fc800078ec0ff */
[----:B------:R-:W-:Y:S01]  /*09c0*/  ISETP.GT.U32.AND P0, PT, R6, R9, PT ;  /* 0x000000090600720c */ /* 0x000fe20003f04070 */
[----:B------:R-:W-:Y:S01]  /*09d0*/  IMAD.IADD R2, R15, 0x1, -R2 ;  /* 0x000000010f027824 */ /* 0x000fe200078e0a02 */
[----:B------:R-:W-:Y:S11]  /*09e0*/  @P2 BRA `(.L_x_81) ;  /* 0x0000000000302947 */ /* 0x000ff60003800000 */
        /* <DEDUP_REMOVED lines=11> */
[----:B------:R-:W-:-:S12]  /*0aa0*/  UIADD3 UR26, UR29, UR7, URZ ;  /* 0x000000071d1a7290 */ /* 0x000fd8000fffe03f */
.L_x_81:
[----:B------:R-:W-:Y:S01]  /*0ab0*/  @UP0 UIADD3 UR27, UR23, UR8, URZ ;  /* 0x00000008171b0290 */ /* 0x000fe2000fffe03f */
[----:B------:R-:W-:Y:S01]  /*0ac0*/  @!P0 IMAD.IADD R9, R9, 0x1, -R6 ;  /* 0x0000000109098824 */ /* 0x000fe200078e0a06 */
[----:B------:R-:W-:Y:S01]  /*0ad0*/  USHF.R.S32.HI UR25, URZ, 0x1f, UR4 ;  /* 0x0000001f3f197899 */ /* 0x000fe20008011404 */
[----:B------:R-:W-:Y:S01]  /*0ae0*/  SHF.R.S32.HI R135, RZ, 0x1f, R134 ;  /* 0x0000001fff877819 */ /* 0x000fe20000011486 */
[----:B------:R-:W-:Y:S01]  /*0af0*/  @UP0 ULDC.64 UR8, c[0x0][0x250] ;  /* 0x0000940000080ab9 */ /* 0x000fe20000000a00 */
[----:B------:R-:W-:Y:S01]  /*0b00*/  LOP3.LUT R203, R203, 0xfffffe00, R8, 0xf8, !PT ;  /* 0xfffffe00cbcb7812 */ /* 0x000fe200078ef808 */
[----:B------:R-:W-:Y:S01]  /*0b10*/  @UP0 UIMAD.WIDE.U32 UR6, UR27, UR8, URZ ;  /* 0x000000081b0602a5 */ /* 0x000fe2000f8e003f */
[----:B------:R-:W-:Y:S01]  /*0b20*/  ISETP.GE.U32.AND P1, PT, R9, R6, PT ;  /* 0x000000060900720c */ /* 0x000fe20003f26070 */
[----:B------:R-:W-:Y:S01]  /*0b30*/  @UP0 UIMAD UR27, UR27, UR9, URZ ;  /* 0x000000091b1b02a4 */ /* 0x000fe2000f8e023f */
[----:B------:R-:W-:-:S03]  /*0b40*/  LOP3.LUT R6, R3, UR4, RZ, 0x3c, !PT ;  /* 0x0000000403067c12 */ /* 0x000fc6000f8e3cff */
[----:B------:R-:W-:Y:S01]  /*0b50*/  @UP0 UIADD3 UR27, UR7, UR27, URZ ;  /* 0x0000001b071b0290 */ /* 0x000fe2000fffe03f */
[----:B------:R-:W-:Y:S11]  /*0b60*/  @P2 BRA `(.L_x_82) ;  /* 0x0000000000342947 */ /* 0x000ff60003800000 */
        /* <DEDUP_REMOVED lines=11> */
[----:B------:R-:W-:Y:S01]  /*0c20*/  UIADD3 UR27, UR31, UR7, URZ ;  /* 0x000000071f1b7290 */ /* 0x000fe2000fffe03f */
[----:B------:R-:W-:-:S11]  /*0c30*/  UMOV UR6, UR30 ;  /* 0x0000001e00067c82 */ /* 0x000fd60008000000 */
.L_x_82:
[----:B------:R-:W-:Y:S01]  /*0c40*/  ISETP.GE.AND P2, PT, R6, RZ, PT ;  /* 0x000000ff0600720c */ /* 0x000fe20003f46270 */
[----:B------:R-:W-:Y:S01]  /*0c50*/  IMAD R7, R13, UR10, RZ ;  /* 0x0000000a0d077c24 */ /* 0x000fe2000f8e02ff */
[----:B------:R-:W-:Y:S01]  /*0c60*/  ISETP.NE.AND P3, PT, R3, RZ, PT ;  /* 0x000000ff0300720c */ /* 0x000fe20003f65270 */
[C---:B------:R-:W-:Y:S01]  /*0c70*/  IMAD.WIDE.U32 R14, R12.reuse, UR10, R134 ;  /* 0x0000000a0c0e7c25 */ /* 0x040fe2000f8e0086 */
[----:B------:R-:W1:Y:S01]  /*0c80*/  S2UR UR23, SR_CgaCtaId ;  /* 0x00000000001779c3 */ /* 0x000e620000008800 */
[----:B------:R-:W-:Y:S01]  /*0c90*/  UIADD3 UR16, UR17, -0x1, URZ ;  /* 0xffffffff11107890 */ /* 0x000fe2000fffe03f */
[----:B------:R-:W-:Y:S01]  /*0ca0*/  IADD3 R10, R12, 0x20, RZ ;  /* 0x000000200c0a7810 */ /* 0x000fe20007ffe0ff */
[----:B------:R-:W-:Y:S01]  /*0cb0*/  @!P0 VIADD R175, R175, 0x1 ;  /* 0x00000001afaf8836 */ /* 0x000fe20000000000 */
[----:B------:R-:W-:Y:S01]  /*0cc0*/  IADD3 R210, P0, R14, UR28, RZ ;  /* 0x0000001c0ed27c10 */ /* 0x000fe2000ff1e0ff */
[C---:B------:R-:W-:Y:S01]  /*0cd0*/  IMAD R6, R12.reuse, UR11, R7 ;  /* 0x0000000b0c067c24 */ /* 0x040fe2000f8e0207 */
[----:B------:R-:W-:Y:S01]  /*0ce0*/  BSSY B0, `(.L_x_83) ;  /* 0x0000047000007945 */ /* 0x000fe20003800000 */
[----:B------:R-:W-:Y:S01]  /*0cf0*/  IMAD.WIDE.U32 R8, R12, UR8, R134 ;  /* 0x000000080c087c25 */ /* 0x000fe2000f8e0086 */
[----:B------:R-:W-:-:S02]  /*0d00*/  IADD3 R208, R134, 0x80, RZ ;  /* 0x0000008086d07810 */ /* 0x000fc40007ffe0ff */
[----:B------:R-:W-:Y:S01]  /*0d10*/  IADD3.X R211, R15, UR26, R6, P0, !PT ;  /* 0x0000001a0fd37c10 */ /* 0x000fe200087fe406 */
[----:B------:R-:W-:Y:S02]  /*0d20*/  IMAD R7, R13, UR8, RZ ;  /* 0x000000080d077c24 */ /* 0x000fe4000f8e02ff */
[----:B------:R-:W-:Y:S01]  /*0d30*/  @P1 VIADD R175, R175, 0x1 ;  /* 0x00000001afaf1836 */ /* 0x000fe20000000000 */
[----:B------:R-:W-:Y:S01]  /*0d40*/  IADD3 R172, P1, R8, UR6, RZ ;  /* 0x0000000608ac7c10 */ /* 0x000fe2000ff3e0ff */
[----:B------:R-:W-:Y:S01]  /*0d50*/  IMAD R6, R12, UR9, R7 ;  /* 0x000000090c067c24 */ /* 0x000fe2000f8e0207 */
[----:B------:R-:W-:Y:S01]  /*0d60*/  IADD3 R8, P0, R134, UR24, RZ ;  /* 0x0000001886087c10 */ /* 0x000fe2000ff1e0ff */
[----:B------:R-:W-:Y:S01]  /*0d70*/  ULDC.64 UR6, c[0x0][0x258] ;  /* 0x0000960000067ab9 */ /* 0x000fe20000000a00 */
[----:B------:R-:W-:Y:S01]  /*0d80*/  @!P2 IADD3 R175, -R175, RZ, RZ ;  /* 0x000000ffafafa210 */ /* 0x000fe20007ffe1ff */
[----:B------:R-:W-:Y:S01]  /*0d90*/  UIMAD UR24, UR25, UR6, URZ ;  /* 0x00000006191872a4 */ /* 0x000fe2000f8e023f */
[----:B------:R-:W-:Y:S01]  /*0da0*/  @!P3 LOP3.LUT R175, RZ, R3, RZ, 0x33, !PT ;  /* 0x00000003ffafb212 */ /* 0x000fe200078e33ff */
[----:B------:R-:W-:Y:S01]  /*0db0*/  IMAD.U32 R14, RZ, RZ, UR6 ;  /* 0x00000006ff0e7e24 */ /* 0x000fe2000f8e00ff */
[----:B------:R-:W-:Y:S01]  /*0dc0*/  IADD3.X R173, R9, UR27, R6, P1, !PT ;  /* 0x0000001b09ad7c10 */ /* 0x000fe20008ffe406 */
[----:B------:R-:W-:Y:S01]  /*0dd0*/  UIMAD UR24, UR4, UR7, UR24 ;  /* 0x00000007041872a4 */ /* 0x000fe2000f8e0218 */
[----:B------:R-:W-:Y:S01]  /*0de0*/  IADD3.X R9, R135, UR15, RZ, P0, !PT ;  /* 0x0000000f87097c10 */ /* 0x000fe200087fe4ff */
[----:B------:R-:W-:Y:S01]  /*0df0*/  UIMAD UR15, UR16, -0x40, UR22 ;  /* 0xffffffc0100f78a4 */ /* 0x000fe2000f8e0216 */
[----:B------:R-:W-:Y:S01]  /*0e00*/  SHF.R.S32.HI R6, RZ, 0x1f, R175 ;  /* 0x0000001fff067819 */ /* 0x000fe200000114af */
[----:B------:R-:W-:Y:S01]  /*0e10*/  ULDC.64 UR6, c[0x0][0x260] ;  /* 0x0000980000067ab9 */ /* 0x000fe20000000a00 */
[----:B------:R-:W-:Y:S01]  /*0e20*/  ISETP.GE.AND P0, PT, R12, UR5, PT ;  /* 0x000000050c007c0c */ /* 0x000fe2000bf06270 */
[----:B------:R-:W-:Y:S01]  /*0e30*/  IMAD.WIDE.U32 R14, R14, UR4, R8 ;  /* 0x000000040e0e7c25 */ /* 0x000fe2000f8e0008 */
[----:B------:R-:W-:Y:S01]  /*0e40*/  UMOV UR4, 0x400 ;  /* 0x0000040000047882 */ /* 0x000fe20000000000 */
[----:B------:R-:W-:Y:S01]  /*0e50*/  ISETP.GE.AND P1, PT, R10, UR5, PT ;  /* 0x000000050a007c0c */ /* 0x000fe2000bf26270 */
[----:B-1----:R-:W-:Y:S01]  /*0e60*/  ULEA UR4, UR23, UR4, 0x18 ;  /* 0x0000000417047291 */ /* 0x002fe2000f8ec03f */
[----:B------:R-:W-:Y:S01]  /*0e70*/  IMAD R8, R6, UR6, RZ ;  /* 0x0000000606087c24 */ /* 0x000fe2000f8e02ff */
[----:B------:R-:W-:Y:S01]  /*0e80*/  IADD3 R17, R15, UR24, RZ ;  /* 0x000000180f117c10 */ /* 0x000fe2000fffe0ff */
[----:B------:R-:W-:-:S03]  /*0e90*/  IMAD.WIDE.U32 R210, R175, UR6, R210 ;  /* 0x00000006afd27c25 */ /* 0x000fc6000f8e00d2 */
[----:B------:R-:W-:Y:S01]  /*0ea0*/  LEA R203, R203, UR4, 0x1 ;  /* 0x00000004cbcb7c11 */ /* 0x000fe2000f8e08ff */
[C---:B------:R-:W-:Y:S01]  /*0eb0*/  IMAD R213, R175.reuse, UR7, R8 ;  /* 0x00000007afd57c24 */ /* 0x040fe2000f8e0208 */
[----:B------:R-:W-:Y:S01]  /*0ec0*/  ULDC.64 UR6, c[0x0][0x268] ;  /* 0x00009a0000067ab9 */ /* 0x000fe20000000a00 */
[----:B------:R-:W-:Y:S02]  /*0ed0*/  VIADD R209, R134, 0x40 ;  /* 0x0000004086d17836 */ /* 0x000fe40000000000 */
[----:B------:R-:W-:Y:S02]  /*0ee0*/  IMAD R6, R6, UR6, RZ ;  /* 0x0000000606067c24 */ /* 0x000fe4000f8e02ff */
[----:B------:R-:W-:-:S04]  /*0ef0*/  IMAD.WIDE.U32 R172, R175, UR6, R172 ;  /* 0x00000006afac7c25 */ /* 0x000fc8000f8e00ac */
[----:B------:R-:W-:Y:S01]  /*0f00*/  IMAD R175, R175, UR7, R6 ;  /* 0x00000007afaf7c24 */ /* 0x000fe2000f8e0206 */
[----:B------:R-:W-:Y:S06]  /*0f10*/  @P0 BRA `(.L_x_84) ;  /* 0x00000000008c0947 */ /* 0x000fec0003800000 */
[----:B------:R-:W-:Y:S01]  /*0f20*/  ULDC UR23, c[0x0][0x2d0] ;  /* 0x0000b40000177ab9 */ /* 0x000fe20000000800 */
[----:B------:R-:W-:Y:S01]  /*0f30*/  ULDC.64 UR6, c[0x0][0x240] ;  /* 0x0000900000067ab9 */ /* 0x000fe20000000a00 */
[----:B------:R-:W-:Y:S01]  /*0f40*/  ISETP.GE.AND P6, PT, R134, UR23, PT ;  /* 0x0000001786007c0c */ /* 0x000fe2000bfc6270 */
[----:B------:R-:W-:Y:S01]  /*0f50*/  IMAD R3, R19, UR6, RZ ;  /* 0x0000000613037c24 */ /* 0x000fe2000f8e02ff */
[----:B------:R-:W-:Y:S01]  /*0f60*/  ISETP.GE.AND P3, PT, R209, UR23, PT ;  /* 0x00000017d1007c0c */ /* 0x000fe2000bf66270 */
[----:B------:R-:W-:Y:S01]  /*0f70*/  IMAD.MOV.U32 R16, RZ, RZ, R14 ;  /* 0x000000ffff107224 */ /* 0x000fe200078e000e */
[----:B------:R-:W-:Y:S01]  /*0f80*/  ISETP.GE.AND P2, PT, R208, UR23, PT ;  /* 0x00000017d0007c0c */ /* 0x000fe2000bf46270 */
[C---:B------:R-:W-:Y:S02]  /*0f90*/  IMAD R20, R18.reuse, UR7, R3 ;  /* 0x0000000712147c24 */ /* 0x040fe4000f8e0203 */
[----:B------:R-:W-:-:S04]  /*0fa0*/  IMAD.WIDE.U32 R22, R18, UR6, R16 ;  /* 0x0000000612167c25 */ /* 0x000fc8000f8e0010 */
[----:B------:R-:W-:Y:S02]  /*0fb0*/  IMAD.IADD R20, R23, 0x1, R20 ;  /* 0x0000000117147824 */ /* 0x000fe400078e0214 */
[----:B------:R-:W1:Y:S01]  /*0fc0*/  @!P6 LDC.64 R8, c[0x0][0x210] ;  /* 0x00008400ff08eb82 */ /* 0x000e620000000a00 */
[----:B------:R2:W-:Y:S07]  /*0fd0*/  @P6 STS.128 [R203], RZ ;  /* 0x000000ffcb006388 */ /* 0x0005ee0000000c00 */
[----:B------:R-:W3:Y:S01]  /*0fe0*/  @!P3 LDC.64 R6, c[0x0][0x210] ;  /* 0x00008400ff06bb82 */ /* 0x000ee20000000a00 */
[----:B-1----:R-:W-:-:S04]  /*0ff0*/  @!P6 LEA R8, P0, R22, R8, 0x1 ;  /* 0x000000081608e211 */ /* 0x002fc800078008ff */
[C---:B------:R-:W-:Y:S02]  /*1000*/  @!P6 LEA.HI.X R9, R22.reuse, R9, R20, 0x1, P0 ;  /* 0x000000091609e211 */ /* 0x040fe400000f0c14 */
[----:B---3--:R-:W-:-:S03]  /*1010*/  @!P3 LEA R6, P0, R22, R6, 0x1 ;  /* 0x000000061606b211 */ /* 0x008fc600078008ff */
[----:B------:R-:W-:Y:S01]  /*1020*/  @!PT LDS RZ, [RZ] ;  /* 0x00000000fffff984 */ /* 0x000fe20000000800 */
[----:B------:R-:W-:Y:S01]  /*1030*/  @!PT LDS RZ, [RZ] ;  /* 0x00000000fffff984 */ /* 0x000fe20000000800 */
[----:B------:R-:W-:Y:S01]  /*1040*/  @!PT LDS RZ, [RZ] ;  /* 0x00000000fffff984 */ /* 0x000fe20000000800 */
[----:B------:R2:W-:Y:S01]  /*1050*/  @!P6 LDGSTS.E.BYPASS.LTC128B.128 [R203], desc[UR20][R8.64] ;  /* 0x0000000008cbefae */ /* 0x0005e2000b901d54 */
[----:B------:R-:W-:-:S03]  /*1060*/  @!P3 LEA.HI.X R7, R22, R7, R20, 0x1, P0 ;  /* 0x000000071607b211 */ /* 0x000fc600000f0c14 */
[----:B------:R2:W-:Y:S04]  /*1070*/  @P3 STS.128 [R203+0x4000], RZ ;  /* 0x004000ffcb003388 */ /* 0x0005e80000000c00 */
[----:B------:R-:W-:Y:S01]  /*1080*/  @!PT LDS RZ, [RZ] ;  /* 0x00000000fffff984 */ /* 0x000fe20000000800 */
[----:B------:R-:W-:Y:S01]  /*1090*/  @!PT LDS RZ, [RZ] ;  /* 0x00000000fffff984 */ /* 0x000fe20000000800 */
[----:B------:R-:W-:Y:S01]  /*10a0*/  @!PT LDS RZ, [RZ] ;  /* 0x00000000fffff984 */ /* 0x000fe20000000800 */
[----:B------:R2:W-:Y:S04]  /*10b0*/  @!P3 LDGSTS.E.BYPASS.LTC128B.128 [R203+0x4000], desc[UR20][R6.64+0x80] ;  /* 0x0400008006cbbfae */ /* 0x0005e8000b901d54 */
[----:B------:R2:W-:Y:S01]  /*10c0*/  @P2 STS.128 [R203+0x8000], RZ ;  /* 0x008000ffcb002388 */ /* 0x0005e20000000c00 */
[----:B------:R-:W-:Y:S05]  /*10d0*/  @P2 BRA `(.L_x_84) ;  /* 0x00000000001c2947 */ /* 0x000fea0003800000 */
[----:B------:R-:W-:Y:S02]  /*10e0*/  ULDC.64 UR6, c[0x0][0x210] ;  /* 0x0000840000067ab9 */ /* 0x000fe40000000a00 */
[----:B--2---:R-:W-:-:S04]  /*10f0*/  LEA R6, P0, R22, UR6, 0x1 ;  /* 0x0000000616067c11 */ /* 0x004fc8000f8008ff */
[----:B------:R-:W-:-:S05]  /*1100*/  LEA.HI.X R7, R22, UR7, R20, 0x1, P0 ;  /* 0x0000000716077c11 */ /* 0x000fca00080f0c14 */
[----:B------:R-:W-:Y:S01]  /*1110*/  @!PT LDS RZ, [RZ] ;  /* 0x00000000fffff984 */ /* 0x000fe20000000800 */
[----:B------:R-:W-:Y:S01]  /*1120*/  @!PT LDS RZ, [RZ] ;  /* 0x00000000fffff984 */ /* 0x000fe20000000800 */
[----:B------:R-:W-:Y:S01]  /*1130*/  @!PT LDS RZ, [RZ] ;  /* 0x00000000fffff984 */ /* 0x000fe20000000800 */
[----:B------:R1:W-:Y:S04]  /*1140*/  LDGSTS.E.BYPASS.LTC128B.128 [R203+0x8000], desc[UR20][R6.64+0x100] ;  /* 0x0800010006cb7fae */ /* 0x0003e8000b901d54 */
.L_x_84:
[----:B------:R-:W-:Y:S05]  /*1150*/  BSYNC B0 ;  /* 0x0000000000007941 */ /* 0x000fea0003800000 */
.L_x_83:
[----:B------:R-:W-:Y:S04]  /*1160*/  BSSY B0, `(.L_x_85) ;  /* 0x0000028000007945 */ /* 0x000fe80003800000 */
[----:B------:R-:W-:Y:S05]  /*1170*/  @P1 BRA `(.L_x_86) ;  /* 0x0000000000981947 */ /* 0x000fea0003800000 */
[----:B------:R-:W-:Y:S01]  /*1180*/  ULDC UR23, c[0x0][0x2d0] ;  /* 0x0000b40000177ab9 */ /* 0x000fe20000000800 */
[----:B------:R-:W-:Y:S01]  /*1190*/  IADD3 R20, P0, R18, 0x20, RZ ;  /* 0x0000002012147810 */ /* 0x000fe20007f1e0ff */
[----:B------:R-:W-:Y:S01]  /*11a0*/  ULDC.64 UR6, c[0x0][0x240] ;  /* 0x0000900000067ab9 */ /* 0x000fe20000000a00 */
[----:B------:R-:W-:Y:S01]  /*11b0*/  ISETP.GE.AND P3, PT, R134, UR23, PT ;  /* 0x0000001786007c0c */ /* 0x000fe2000bf66270 */
[----:B------:R-:W-:Y:S01]  /*11c0*/  IMAD.MOV.U32 R22, RZ, RZ, R14 ;  /* 0x000000ffff167224 */ /* 0x000fe200078e000e */
[----:B------:R-:W-:Y:S01]  /*11d0*/  ISETP.GE.AND P2, PT, R209, UR23, PT ;  /* 0x00000017d1007c0c */ /* 0x000fe2000bf46270 */
[----:B------:R-:W-:Y:S01]  /*11e0*/  IMAD.X R3, RZ, RZ, R19, P0 ;  /* 0x000000ffff037224 */ /* 0x000fe200000e0613 */
[----:B------:R-:W-:Y:S01]  /*11f0*/  ISETP.GE.AND P0, PT, R208, UR23, PT ;  /* 0x00000017d0007c0c */ /* 0x000fe2000bf06270 */
[----:B------:R-:W-:Y:S02]  /*1200*/  IMAD.MOV.U32 R23, RZ, RZ, R17 ;  /* 0x000000ffff177224 */ /* 0x000fe400078e0011 */
[----:B------:R-:W-:-:S02]  /*1210*/  IMAD R3, R3, UR6, RZ ;  /* 0x0000000603037c24 */ /* 0x000fc4000f8e02ff */
[----:B------:R-:W-:-:S04]  /*1220*/  IMAD.WIDE.U32 R22, R20, UR6, R22 ;  /* 0x0000000614167c25 */ /* 0x000fc8000f8e0016 */
[----:B--2---:R-:W2:Y:S01]  /*1230*/  @!P3 LDC.64 R8, c[0x0][0x210] ;  /* 0x00008400ff08bb82 */ /* 0x004ea20000000a00 */
[----:B------:R-:W-:Y:S01]  /*1240*/  IMAD R3, R20, UR7, R3 ;  /* 0x0000000714037c24 */ /* 0x000fe2000f8e0203 */
[----:B------:R3:W-:Y:S06]  /*1250*/  @P3 STS.128 [R203+0x1000], RZ ;  /* 0x001000ffcb003388 */ /* 0x0007ec0000000c00 */
[----:B-1----:R-:W1:Y:S01]  /*1260*/  @!P2 LDC.64 R6, c[0x0][0x210] ;  /* 0x00008400ff06ab82 */ /* 0x002e620000000a00 */
[----:B--2---:R-:W-:Y:S01]  /*1270*/  @!P3 LEA R20, P6, R22, R8, 0x1 ;  /* 0x000000081614b211 */ /* 0x004fe200078c08ff */
[----:B------:R-:W-:-:S05]  /*1280*/  IMAD.IADD R8, R23, 0x1, R3 ;  /* 0x0000000117087824 */ /* 0x000fca00078e0203 */
[C---:B------:R-:W-:Y:S02]  /*1290*/  @!P3 LEA.HI.X R21, R22.reuse, R9, R8, 0x1, P6 ;  /* 0x000000091615b211 */ /* 0x040fe400030f0c08 */
[----:B-1----:R-:W-:-:S03]  /*12a0*/  @!P2 LEA R6, P1, R22, R6, 0x1 ;  /* 0x000000061606a211 */ /* 0x002fc600078208ff */
[----:B------:R-:W-:Y:S01]  /*12b0*/  @!PT LDS RZ, [RZ] ;  /* 0x00000000fffff984 */ /* 0x000fe20000000800 */
[----:B------:R-:W-:Y:S01]  /*12c0*/  @!PT LDS RZ, [RZ] ;  /* 0x00000000fffff984 */ /* 0x000fe20000000800 */
[----:B------:R-:W-:Y:S01]  /*12d0*/  @!PT LDS RZ, [RZ] ;  /* 0x00000000fffff984 */ /* 0x000fe20000000800 */
[----:B------:R3:W-:Y:S01]  /*12e0*/  @!P3 LDGSTS.E.BYPASS.LTC128B.128 [R203+0x1000], desc[UR20][R20.64] ;  /* 0x0100000014cbbfae */ /* 0x0007e2000b901d54 */
        /* <DEDUP_REMOVED lines=9> */
[----:B---3--:R-:W-:-:S04]  /*1380*/  LEA R6, P0, R22, UR6, 0x1 ;  /* 0x0000000616067c11 */ /* 0x008fc8000f8008ff */
[----:B------:R-:W-:-:S05]  /*1390*/  LEA.HI.X R7, R22, UR7, R8, 0x1, P0 ;  /* 0x0000000716077c11 */ /* 0x000fca00080f0c08 */
[----:B------:R-:W-:Y:S01]  /*13a0*/  @!PT LDS RZ, [RZ] ;  /* 0x00000000fffff984 */ /* 0x000fe20000000800 */
[----:B------:R-:W-:Y:S01]  /*13b0*/  @!PT LDS RZ, [RZ] ;  /* 0x00000000fffff984 */ /* 0x000fe20000000800 */
[----:B------:R-:W-:Y:S01]  /*13c0*/  @!PT LDS RZ, [RZ] ;  /* 0x00000000fffff984 */ /* 0x000fe20000000800 */
[----:B------:R4:W-:Y:S04]  /*13d0*/  LDGSTS.E.BYPASS.LTC128B.128 [R203+0x9000], desc[UR20][R6.64+0x100] ;  /* 0x0900010006cb7fae */ /* 0x0009e8000b901d54 */
.L_x_86:
[----:B------:R-:W-:Y:S05]  /*13e0*/  BSYNC B0 ;  /* 0x0000000000007941 */ /* 0x000fea0003800000 */
.L_x_85:
[----:B------:R-:W-:Y:S04]  /*13f0*/  BSSY B0, `(.L_x_87) ;  /* 0x0000028000007945 */ /* 0x000fe80003800000 */
[----:B------:R-:W-:Y:S05]  /*1400*/  @P5 BRA `(.L_x_88) ;  /* 0x0000000000985947 */ /* 0x000fea0003800000 */
[----:B------:R-:W-:Y:S01]  /*1410*/  ULDC UR23, c[0x0][0x2d0] ;  /* 0x0000b40000177ab9 */ /* 0x000fe20000000800 */
[----:B---3--:R-:W-:Y:S01]  /*1420*/  IADD3 R20, P0, R18, 0x40, RZ ;  /* 0x0000004012147810 */ /* 0x008fe20007f1e0ff */
        /* <DEDUP_REMOVED lines=12> */
[----:B-1--4-:R-:W1:Y:S01]  /*14f0*/  @!P2 LDC.64 R6, c[0x0][0x210] ;  /* 0x00008400ff06ab82 */ /* 0x012e620000000a00 */
        /* <DEDUP_REMOVED lines=23> */
.L_x_88:
[----:B------:R-:W-:Y:S05]  /*1670*/  BSYNC B0 ;  /* 0x0000000000007941 */ /* 0x000fea0003800000 */
.L_x_87:
        /* <DEDUP_REMOVED lines=10> */
[----:B------:R-:W-:-:S04]  /*1720*/  IMAD.WIDE.U32 R14, R3, UR6, R14 ;  /* 0x00000006030e7c25 */ /* 0x000fc8000f8e000e */
[----:B------:R-:W-:-:S04]  /*1730*/  IMAD R16, R16, UR6, RZ ;  /* 0x0000000610107c24 */ /* 0x000fc8000f8e02ff */
[----:B--2---:R-:W2:Y:S01]  /*1740*/  @!P3 LDC.64 R8, c[0x0][0x210] ;  /* 0x00008400ff08bb82 */ /* 0x004ea20000000a00 */
[----:B------:R-:W-:Y:S01]  /*1750*/  IMAD R16, R3, UR7, R16 ;  /* 0x0000000703107c24 */ /* 0x000fe2000f8e0210 */
[----:B------:R2:W-:Y:S03]  /*1760*/  @P3 STS.128 [R203+0x3000], RZ ;  /* 0x003000ffcb003388 */ /* 0x0005e60000000c00 */
[----:B------:R-:W-:-:S03]  /*1770*/  IMAD.IADD R16, R15, 0x1, R16 ;  /* 0x000000010f107824 */ /* 0x000fc600078e0210 */
[----:B-1-34-:R-:W1:Y:S01]  /*1780*/  @!P2 LDC.64 R6, c[0x0][0x210] ;  /* 0x00008400ff06ab82 */ /* 0x01ae620000000a00 */
[----:B--2---:R-:W-:-:S04]  /*1790*/  @!P3 LEA R8, P4, R14, R8, 0x1 ;  /* 0x000000080e08b211 */ /* 0x004fc800078808ff */
        /* <DEDUP_REMOVED lines=15> */
[----:B-1----:R-:W-:-:S04]  /*1890*/  LEA R6, P0, R14, UR6, 0x1 ;  /* 0x000000060e067c11 */ /* 0x002fc8000f8008ff */
[----:B------:R-:W-:-:S05]  /*18a0*/  LEA.HI.X R7, R14, UR7, R16, 0x1, P0 ;  /* 0x000000070e077c11 */ /* 0x000fca00080f0c10 */
[----:B------:R-:W-:Y:S01]  /*18b0*/  @!PT LDS RZ, [RZ] ;  /* 0x00000000fffff984 */ /* 0x000fe20000000800 */
[----:B------:R-:W-:Y:S01]  /*18c0*/  @!PT LDS RZ, [RZ] ;  /* 0x00000000fffff984 */ /* 0x000fe20000000800 */
[----:B------:R-:W-:Y:S01]  /*18d0*/  @!PT LDS RZ, [RZ] ;  /* 0x00000000fffff984 */ /* 0x000fe20000000800 */
[----:B------:R1:W-:Y:S04]  /*18e0*/  LDGSTS.E.BYPASS.LTC128B.128 [R203+0xb000], desc[UR20][R6.64+0x100] ;  /* 0x0b00010006cb7fae */ /* 0x0003e8000b901d54 */
.L_x_90:
[----:B------:R-:W-:Y:S05]  /*18f0*/  BSYNC B0 ;  /* 0x0000000000007941 */ /* 0x000fea0003800000 */
.L_x_89:
[----:B------:R-:W-:Y:S01]  /*1900*/  USHF.L.U32 UR28, UR10, 0x6, URZ ;  /* 0x000000060a1c7899 */ /* 0x000fe2000800063f */
[----:B------:R-:W-:Y:S01]  /*1910*/  ISETP.GE.AND P0, PT, R12, UR15, PT ;  /* 0x0000000f0c007c0c */ /* 0x000fe2000bf06270 */
[----:B------:R-:W-:Y:S01]  /*1920*/  USHF.L.U64.HI UR27, UR10, 0x6, UR11 ;  /* 0x000000060a1b7899 */ /* 0x000fe2000801020b */
[----:B------:R-:W-:Y:S01]  /*1930*/  IMAD.SHL.U32 R16, R5, 0x40, RZ ;  /* 0x0000004005107824 */ /* 0x000fe200078e00ff */
[----:B------:R-:W-:Y:S01]  /*1940*/  USHF.R.S32.HI UR29, URZ, 0x1f, UR16 ;  /* 0x0000001f3f1d7899 */ /* 0x000fe20008011410 */
[----:B------:R-:W-:Y:S01]  /*1950*/  IADD3 R213, R211, R213, RZ ;  /* 0x000000d5d3d57210 */ /* 0x000fe20007ffe0ff */
[----:B------:R-:W-:Y:S01]  /*1960*/  UIMAD UR6, UR27, UR16, URZ ;  /* 0x000000101b0672a4 */ /* 0x000fe2000f8e023f */
[----:B------:R-:W-:Y:S01]  /*1970*/  IMAD.U32 R3, RZ, RZ, UR28 ;  /* 0x0000001cff037e24 */ /* 0x000fe2000f8e00ff */
[----:B------:R-:W-:Y:S01]  /*1980*/  LOP3.LUT R16, R16, 0x1c0, RZ, 0xc0, !PT ;  /* 0x000001c010107812 */ /* 0x000fe200078ec0ff */
[----:B------:R-:W-:Y:S01]  /*1990*/  IMAD.MOV.U32 R212, RZ, RZ, R210 ;  /* 0x000000ffffd47224 */ /* 0x000fe200078e00d2 */
[----:B------:R-:W-:Y:S01]  /*19a0*/  UIMAD UR6, UR29, UR28, UR6 ;  /* 0x0000001c1d0672a4 */ /* 0x000fe2000f8e0206 */
[----:B-1234-:R-:W-:Y:S01]  /*19b0*/  IMAD.SHL.U32 R7, R12, 0x8, RZ ;  /* 0x000000080c077824 */ /* 0x01efe200078e00ff */
[----:B------:R-:W-:Y:S01]  /*19c0*/  BSSY B0, `(.L_x_91) ;  /* 0x0000027000007945 */ /* 0x000fe20003800000 */
[----:B------:R-:W-:Y:S01]  /*19d0*/  IMAD.WIDE.U32 R20, R3, UR16, R212 ;  /* 0x0000001003147c25 */ /* 0x000fe2000f8e00d4 */
[----:B------:R-:W-:-:S02]  /*19e0*/  ISETP.GE.AND P5, PT, R10, UR15, PT ;  /* 0x0000000f0a007c0c */ /* 0x000fc4000bfa6270 */
[----:B------:R-:W-:Y:S01]  /*19f0*/  LOP3.LUT R7, R16, 0x8, R7, 0xf8, !PT ;  /* 0x0000000810077812 */ /* 0x000fe200078ef807 */
[----:B------:R-:W-:Y:S01]  /*1a00*/  IMAD.SHL.U32 R18, R2, 0x40, RZ ;  /* 0x0000004002127824 */ /* 0x000fe200078e00ff */
[----:B------:R-:W-:Y:S02]  /*1a10*/  SHF.R.U32.HI R16, RZ, 0x3, R16 ;  /* 0x00000003ff107819 */ /* 0x000fe40000011610 */
[----:B------:R-:W-:Y:S02]  /*1a20*/  IADD3 R14, R21, UR6, RZ ;  /* 0x00000006150e7c10 */ /* 0x000fe4000fffe0ff */
[----:B------:R-:W-:Y:S02]  /*1a30*/  LOP3.LUT R16, R7, R16, RZ, 0x3c, !PT ;  /* 0x0000001007107212 */ /* 0x000fe400078e3cff */
[----:B------:R-:W-:Y:S01]  /*1a40*/  SHF.L.U32 R15, R201, 0x3, RZ ;  /* 0x00000003c90f7819 */ /* 0x000fe200000006ff */
[----:B------:R-:W-:Y:S06]  /*1a50*/  @P0 BRA `(.L_x_92) ;  /* 0x0000000000740947 */ /* 0x000fec0003800000 */
[----:B------:R-:W-:Y:S02]  /*1a60*/  ULDC UR6, c[0x0][0x2d0] ;  /* 0x0000b40000067ab9 */ /* 0x000fe40000000800 */
[----:B------:R-:W-:Y:S02]  /*1a70*/  ISETP.GE.AND P3, PT, R134, UR6, PT ;  /* 0x0000000686007c0c */ /* 0x000fe4000bf66270 */
[----:B------:R-:W-:Y:S02]  /*1a80*/  ISETP.GE.AND P2, PT, R209, UR6, PT ;  /* 0x00000006d1007c0c */ /* 0x000fe4000bf46270 */
[----:B------:R-:W-:-:S09]  /*1a90*/  ISETP.GE.AND P0, PT, R208, UR6, PT ;  /* 0x00000006d0007c0c */ /* 0x000fd2000bf06270 */
[----:B------:R-:W1:Y:S01]  /*1aa0*/  @!P3 LDC.64 R8, c[0x0][0x218] ;  /* 0x00008600ff08bb82 */ /* 0x000e620000000a00 */
[----:B------:R2:W-:Y:S07]  /*1ab0*/  @P3 STS.128 [R203+0xc000], RZ ;  /* 0x00c000ffcb003388 */ /* 0x0005ee0000000c00 */
[----:B------:R-:W3:Y:S01]  /*1ac0*/  @!P2 LDC.64 R6, c[0x0][0x218] ;  /* 0x00008600ff06ab82 */ /* 0x000ee20000000a00 */
[----:B-1----:R-:W-:-:S04]  /*1ad0*/  @!P3 LEA R8, P4, R20, R8, 0x1 ;  /* 0x000000081408b211 */ /* 0x002fc800078808ff */
[C---:B------:R-:W-:Y:S02]  /*1ae0*/  @!P3 LEA.HI.X R9, R20.reuse, R9, R14, 0x1, P4 ;  /* 0x000000091409b211 */ /* 0x040fe400020f0c0e */
[----:B---3--:R-:W-:-:S03]  /*1af0*/  @!P2 LEA R6, P1, R20, R6, 0x1 ;  /* 0x000000061406a211 */ /* 0x008fc600078208ff */
        /* <DEDUP_REMOVED lines=19> */
.L_x_92:
[----:B------:R-:W-:Y:S05]  /*1c30*/  BSYNC B0 ;  /* 0x0000000000007941 */ /* 0x000fea0003800000 */
.L_x_91:
[----:B------:R-:W-:Y:S01]  /*1c40*/  USHF.L.U64.HI UR23, UR10, 0x5, UR11 ;  /* 0x000000050a177899 */ /* 0x000fe2000801020b */
[----:B------:R-:W-:Y:S01]  /*1c50*/  BSSY B0, `(.L_x_93) ;  /* 0x0000023000007945 */ /* 0x000fe20003800000 */
[----:B------:R-:W-:Y:S01]  /*1c60*/  USHF.L.U32 UR24, UR10, 0x5, URZ ;  /* 0x000000050a187899 */ /* 0x000fe2000800063f */
[----:B------:R-:W-:Y:S02]  /*1c70*/  LOP3.LUT R18, R18, 0x1c0, RZ, 0xc0, !PT ;  /* 0x000001c012127812 */ /* 0x000fe400078ec0ff */
[----:B------:R-:W-:Y:S09]  /*1c80*/  @P5 BRA `(.L_x_94) ;  /* 0x00000000007c5947 */ /* 0x000ff20003800000 */
[----:B------:R-:W-:Y:S01]  /*1c90*/  ULDC UR6, c[0x0][0x2d0] ;  /* 0x0000b40000067ab9 */ /* 0x000fe20000000800 */
[----:B------:R-:W-:Y:S02]  /*1ca0*/  IADD3 R17, P0, R20, UR24, RZ ;  /* 0x0000001814117c10 */ /* 0x000fe4000ff1e0ff */
[----:B------:R-:W-:Y:S02]  /*1cb0*/  ISETP.GE.AND P3, PT, R134, UR6, PT ;  /* 0x0000000686007c0c */ /* 0x000fe4000bf66270 */
[----:B------:R-:W-:Y:S02]  /*1cc0*/  ISETP.GE.AND P2, PT, R209, UR6, PT ;  /* 0x00000006d1007c0c */ /* 0x000fe4000bf46270 */
[----:B------:R-:W-:Y:S02]  /*1cd0*/  IADD3.X R14, R14, UR23, RZ, P0, !PT ;  /* 0x000000170e0e7c10 */ /* 0x000fe400087fe4ff */
[----:B------:R-:W-:-:S07]  /*1ce0*/  ISETP.GE.AND P0, PT, R208, UR6, PT ;  /* 0x00000006d0007c0c */ /* 0x000fce000bf06270 */
[----:B--2---:R-:W2:Y:S01]  /*1cf0*/  @!P3 LDC.64 R8, c[0x0][0x218] ;  /* 0x00008600ff08bb82 */ /* 0x004ea20000000a00 */
[----:B------:R3:W-:Y:S07]  /*1d00*/  @P3 STS.128 [R203+0xd000], RZ ;  /* 0x00d000ffcb003388 */ /* 0x0007ee0000000c00 */
[----:B-1----:R-:W1:Y:S01]  /*1d10*/  @!P2 LDC.64 R6, c[0x0][0x218] ;  /* 0x00008600ff06ab82 */ /* 0x002e620000000a00 */
        /* <DEDUP_REMOVED lines=22> */
.L_x_94:
[----:B------:R-:W-:Y:S05]  /*1e80*/  BSYNC B0 ;  /* 0x0000000000007941 */ /* 0x000fea0003800000 */
.L_x_93:
[----:B------:R-:W0:Y:S01]  /*1e90*/  LDGDEPBAR ;  /* 0x00000000000079af */ /* 0x000e220000000000 */
[----:B------:R-:W-:Y:S01]  /*1ea0*/  ISETP.GE.AND P0, PT, R12, UR15, PT ;  /* 0x0000000f0c007c0c */ /* 0x000fe2000bf06270 */
[----:B------:R-:W-:Y:S01]  /*1eb0*/  USHF.L.U64.HI UR25, UR8, 0x6, UR9 ;  /* 0x0000000608197899 */ /* 0x000fe20008010209 */
[----:B------:R-:W-:Y:S01]  /*1ec0*/  LOP3.LUT R15, R18, 0x8, R15, 0xf8, !PT ;  /* 0x00000008120f7812 */ /* 0x000fe200078ef80f */
[----:B------:R-:W-:Y:S01]  /*1ed0*/  IMAD.SHL.U32 R0, R0, 0x40, RZ ;  /* 0x0000004000007824 */ /* 0x000fe200078e00ff */
[----:B------:R-:W-:Y:S01]  /*1ee0*/  SHF.R.U32.HI R18, RZ, 0x3, R18 ;  /* 0x00000003ff127819 */ /* 0x000fe20000011612 */
[----:B------:R-:W-:Y:S01]  /*1ef0*/  USHF.L.U32 UR26, UR8, 0x6, URZ ;  /* 0x00000006081a7899 */ /* 0x000fe2000800063f */
[----:B------:R-:W-:Y:S01]  /*1f00*/  IMAD.IADD R175, R173, 0x1, R175 ;  /* 0x00000001adaf7824 */ /* 0x000fe200078e02af */
[----:B------:R-:W-:Y:S01]  /*1f10*/  UIMAD UR6, UR25, UR16, URZ ;  /* 0x00000010190672a4 */ /* 0x000fe2000f8e023f */
[----:B------:R-:W-:Y:S01]  /*1f20*/  LOP3.LUT R15, R15, R18, RZ, 0x3c, !PT ;  /* 0x000000120f0f7212 */ /* 0x000fe200078e3cff */
[----:B-1234-:R-:W-:Y:S01]  /*1f30*/  IMAD.U32 R7, RZ, RZ, UR16 ;  /* 0x00000010ff077e24 */ /* 0x01efe2000f8e00ff */
[----:B------:R-:W-:Y:S01]  /*1f40*/  LEA.HI R6, R11, R4, RZ, 0x5 ;  /* 0x000000040b067211 */ /* 0x000fe200078f28ff */
[----:B------:R-:W-:Y:S01]  /*1f50*/  IMAD.MOV.U32 R174, RZ, RZ, R172 ;  /* 0x000000ffffae7224 */ /* 0x000fe200078e00ac */
[----:B------:R-:W-:Y:S01]  /*1f60*/  UIMAD UR6, UR29, UR26, UR6 ;  /* 0x0000001a1d0672a4 */ /* 0x000fe2000f8e0206 */
[----:B------:R-:W-:Y:S01]  /*1f70*/  LOP3.LUT R0, R15, 0xfffffe00, R0, 0xf8, !PT ;  /* 0xfffffe000f007812 */ /* 0x000fe200078ef800 */
[----:B------:R-:W-:Y:S01]  /*1f80*/  IMAD R201, R201, 0x200, R16 ;  /* 0x00000200c9c97824 */ /* 0x000fe200078e0210 */
[----:B------:R-:W-:Y:S01]  /*1f90*/  SHF.R.S32.HI R85, RZ, 0x5, R6 ;  /* 0x00000005ff557819 */ /* 0x000fe20000011406 */
[----:B------:R-:W-:Y:S01]  /*1fa0*/  IMAD.WIDE.U32 R14, R7, UR26, R174 ;  /* 0x0000001a070e7c25 */ /* 0x000fe2000f8e00ae */
[----:B------:R-:W-:Y:S01]  /*1fb0*/  BSSY B0, `(.L_x_95) ;  /* 0x0000028000007945 */ /* 0x000fe20003800000 */
[----:B------:R-:W-:-:S02]  /*1fc0*/  ISETP.GE.AND P5, PT, R10, UR15, PT ;  /* 0x0000000f0a007c0c */ /* 0x000fc4000bfa6270 */
[----:B------:R-:W-:Y:S01]  /*1fd0*/  VIADD R12, R15, UR6 ;  /* 0x000000060f0c7c36 */ /* 0x000fe20008000000 */
[----:B------:R-:W-:Y:S01]  /*1fe0*/  LEA R201, R201, UR4, 0x1 ;  /* 0x00000004c9c97c11 */ /* 0x000fe2000f8e08ff */
[----:B------:R-:W-:Y:S01]  /*1ff0*/  IMAD R202, R85, 0x400, R0 ;  /* 0x0000040055ca7824 */ /* 0x000fe200078e0200 */
[----:B------:R-:W-:-:S04]  /*2000*/  DEPBAR.LE SB0, 0x0 ;  /* 0x000080000000791a */ /* 0x000fc80000000000 */
[----:B------:R-:W-:Y:S06]  /*2010*/  BAR.SYNC.DEFER_BLOCKING 0x0 ;  /* 0x0000000000007b1d */ /* 0x000fec0000010000 */
[----:B------:R1:W-:Y:S04]  /*2020*/  @P0 STS.128 [R203+0x12000], RZ ;  /* 0x012000ffcb000388 */ /* 0x0003e80000000c00 */
[----:B------:R1:W-:Y:S04]  /*2030*/  @P0 STS.128 [R203+0x14000], RZ ;  /* 0x014000ffcb000388 */ /* 0x0003e80000000c00 */
[----:B------:R1:W-:Y:S01]  /*2040*/  @P0 STS.128 [R203+0x16000], RZ ;  /* 0x016000ffcb000388 */ /* 0x0003e20000000c00 */
[----:B------:R-:W-:Y:S05]  /*2050*/  @P0 BRA `(.L_x_96) ;  /* 0x0000000000740947 */ /* 0x000fea0003800000 */
[----:B------:R-:W-:Y:S02]  /*2060*/  ULDC UR6, c[0x0][0x2d0] ;  /* 0x0000b40000067ab9 */ /* 0x000fe40000000800 */
[----:B------:R-:W-:Y:S02]  /*2070*/  ISETP.GE.AND P3, PT, R134, UR6, PT ;  /* 0x0000000686007c0c */ /* 0x000fe4000bf66270 */
[----:B------:R-:W-:Y:S02]  /*2080*/  ISETP.GE.AND P2, PT, R209, UR6, PT ;  /* 0x00000006d1007c0c */ /* 0x000fe4000bf46270 */
[----:B------:R-:W-:-:S09]  /*2090*/  ISETP.GE.AND P0, PT, R208, UR6, PT ;  /* 0x00000006d0007c0c */ /* 0x000fd2000bf06270 */
[----:B------:R-:W2:Y:S01]  /*20a0*/  @!P3 LDC.64 R10, c[0x0][0x220] ;  /* 0x00008800ff0abb82 */ /* 0x000ea20000000a00 */
[----:B------:R3:W-:Y:S07]  /*20b0*/  @P3 STS.128 [R203+0x12000], RZ ;  /* 0x012000ffcb003388 */ /* 0x0007ee0000000c00 */
[----:B------:R-:W4:Y:S01]  /*20c0*/  @!P2 LDC.64 R8, c[0x0][0x220] ;  /* 0x00008800ff08ab82 */ /* 0x000f220000000a00 */
[----:B--2---:R-:W-:-:S04]  /*20d0*/  @!P3 LEA R10, P4, R14, R10, 0x1 ;  /* 0x0000000a0e0ab211 */ /* 0x004fc800078808ff */
[C---:B------:R-:W-:Y:S02]  /*20e0*/  @!P3 LEA.HI.X R11, R14.reuse, R11, R12, 0x1, P4 ;  /* 0x0000000b0e0bb211 */ /* 0x040fe400020f0c0c */
[----:B----4-:R-:W-:-:S03]  /*20f0*/  @!P2 LEA R8, P1, R14, R8, 0x1 ;  /* 0x000000080e08a211 */ /* 0x010fc600078208ff */
        /* <DEDUP_REMOVED lines=19> */
.L_x_96:
[----:B------:R-:W-:Y:S05]  /*2230*/  BSYNC B0 ;  /* 0x0000000000007941 */ /* 0x000fea0003800000 */
.L_x_95:
[----:B------:R4:W-:Y:S01]  /*2240*/  @P5 STS.128 [R203+0x13000], RZ ;  /* 0x013000ffcb005388 */ /* 0x0009e20000000c00 */
[----:B------:R-:W-:Y:S01]  /*2250*/  USHF.L.U64.HI UR15, UR8, 0x5, UR9 ;  /* 0x00000005080f7899 */ /* 0x000fe20008010209 */
[----:B------:R-:W-:Y:S01]  /*2260*/  BSSY B0, `(.L_x_97) ;  /* 0x0000025000007945 */ /* 0x000fe20003800000 */
[----:B------:R-:W-:Y:S01]  /*2270*/  USHF.L.U32 UR29, UR8, 0x5, URZ ;  /* 0x00000005081d7899 */ /* 0x000fe2000800063f */
[----:B------:R4:W-:Y:S01]  /*2280*/  @P5 STS.128 [R203+0x15000], RZ ;  /* 0x015000ffcb005388 */ /* 0x0009e20000000c00 */
[----:B------:R-:W-:-:S03]  /*2290*/  LEA R202, R202, UR4, 0x1 ;  /* 0x00000004caca7c11 */ /* 0x000fc6000f8e08ff */
[----:B------:R4:W-:Y:S01]  /*22a0*/  @P5 STS.128 [R203+0x17000], RZ ;  /* 0x017000ffcb005388 */ /* 0x0009e20000000c00 */
[----:B------:R-:W-:Y:S06]  /*22b0*/  @P5 BRA `(.L_x_98) ;  /* 0x00000000007c5947 */ /* 0x000fec0003800000 */
[----:B------:R-:W-:Y:S01]  /*22c0*/  ULDC UR6, c[0x0][0x2d0] ;  /* 0x0000b40000067ab9 */ /* 0x000fe20000000800 */
[----:B------:R-:W-:Y:S02]  /*22d0*/  IADD3 R14, P0, R14, UR29, RZ ;  /* 0x0000001d0e0e7c10 */ /* 0x000fe4000ff1e0ff */
[----:B------:R-:W-:Y:S02]  /*22e0*/  ISETP.GE.AND P3, PT, R134, UR6, PT ;  /* 0x0000000686007c0c */ /* 0x000fe4000bf66270 */
[----:B------:R-:W-:Y:S02]  /*22f0*/  ISETP.GE.AND P2, PT, R209, UR6, PT ;  /* 0x00000006d1007c0c */ /* 0x000fe4000bf46270 */
[----:B------:R-:W-:Y:S02]  /*2300*/  IADD3.X R7, R12, UR15, RZ, P0, !PT ;  /* 0x0000000f0c077c10 */ /* 0x000fe400087fe4ff */
[----:B------:R-:W-:-:S07]  /*2310*/  ISETP.GE.AND P0, PT, R208, UR6, PT ;  /* 0x00000006d0007c0c */ /* 0x000fce000bf06270 */
[----:B---3--:R-:W3:Y:S01]  /*2320*/  @!P3 LDC.64 R10, c[0x0][0x220] ;  /* 0x00008800ff0abb82 */ /* 0x008ee20000000a00 */
[----:B------:R1:W-:Y:S07]  /*2330*/  @P3 STS.128 [R203+0x13000], RZ ;  /* 0x013000ffcb003388 */ /* 0x0003ee0000000c00 */
[----:B--2---:R-:W2:Y:S01]  /*2340*/  @!P2 LDC.64 R8, c[0x0][0x220] ;  /* 0x00008800ff08ab82 */ /* 0x004ea20000000a00 */
[----:B---3--:R-:W-:-:S04]  /*2350*/  @!P3 LEA R10, P4, R14, R10, 0x1 ;  /* 0x0000000a0e0ab211 */ /* 0x008fc800078808ff */
[C---:B------:R-:W-:Y:S02]  /*2360*/  @!P3 LEA.HI.X R11, R14.reuse, R11, R7, 0x1, P4 ;  /* 0x0000000b0e0bb211 */ /* 0x040fe400020f0c07 */
[----:B--2---:R-:W-:-:S03]  /*2370*/  @!P2 LEA R8, P1, R14, R8, 0x1 ;  /* 0x000000080e08a211 */ /* 0x004fc600078208ff */
        /* <DEDUP_REMOVED lines=19> */
.L_x_98:
[----:B------:R-:W-:Y:S05]  /*24b0*/  BSYNC B0 ;  /* 0x0000000000007941 */ /* 0x000fea0003800000 */
.L_x_97:
[----:B-123--:R-:W-:Y:S01]  /*24c0*/  LDSM.16.M88.4 R8, [R202] ;  /* 0x00000000ca08783b */ /* 0x00efe20000000200 */
[----:B------:R-:W-:Y:S01]  /*24d0*/  R2P PR, R5, 0x6 ;  /* 0x0000000605007804 */ /* 0x000fe20000000000 */
[----:B------:R-:W-:Y:S01]  /*24e0*/  IMAD.MOV.U32 R7, RZ, RZ, 0x10 ;  /* 0x00000010ff077424 */ /* 0x000fe200078e00ff */
[C---:B------:R-:W-:Y:S01]  /*24f0*/  LOP3.LUT P0, RZ, R2.reuse, 0x2, RZ, 0xc0, !PT ;  /* 0x0000000202ff7812 */ /* 0x040fe2000780c0ff */
[----:B------:R-:W1:Y:S01]  /*2500*/  LDSM.16.M88.4 R36, [R201+0xc000] ;  /* 0x00c00000c924783b */ /* 0x000e620000000200 */
[----:B------:R-:W-:Y:S01]  /*2510*/  VIADD R5, R201, 0xc000 ;  /* 0x0000c000c9057836 */ /* 0x000fe20000000000 */
[----:B------:R-:W-:Y:S01]  /*2520*/  UISETP.GE.AND UP0, UPT, UR17, 0x2, UPT ;  /* 0x000000021100788c */ /* 0x000fe2000bf06270 */
[----:B------:R-:W-:Y:S01]  /*2530*/  SEL R7, R7, 0xfffffff0, !P0 ;  /* 0xfffffff007077807 */ /* 0x000fe20004000000 */
[----:B------:R-:W2:Y:S01]  /*2540*/  LDSM.16.M88.4 R28, [R201+0xc800] ;  /* 0x00c80000c91c783b */ /* 0x000ea20000000200 */
[----:B------:R-:W-:Y:S01]  /*2550*/  VIADD R199, R201, 0xc020 ;  /* 0x0000c020c9c77836 */ /* 0x000fe20000000000 */
[----:B------:R-:W-:Y:S01]  /*2560*/  LOP3.LUT P0, RZ, R2, 0x4, RZ, 0xc0, !PT ;  /* 0x0000000402ff7812 */ /* 0x000fe2000780c0ff */
[----:B------:R-:W-:Y:S01]  /*2570*/  IMAD.MOV.U32 R2, RZ, RZ, 0x40 ;  /* 0x00000040ff027424 */ /* 0x000fe200078e00ff */
[----:B------:R-:W3:Y:S01]  /*2580*/  LDSM.16.M88.4 R20, [R201+0xd000] ;  /* 0x00d00000c914783b */ /* 0x000ee20000000200 */
[----:B------:R-:W-:-:S02]  /*2590*/  IMAD R200, R7, 0x2, R202 ;  /* 0x0000000207c87824 */ /* 0x000fc400078e02ca */
[----:B------:R-:W-:Y:S01]  /*25a0*/  @P1 VIADD R199, R5, 0xffffffe0 ;  /* 0xffffffe005c71836 */ /* 0x000fe20000000000 */
[----:B------:R-:W5:Y:S01]  /*25b0*/  LDSM.16.M88.4 R48, [R201+0xd800] ;  /* 0x00d80000c930783b */ /* 0x000f620000000200 */
[----:B------:R-:W-:Y:S01]  /*25c0*/  IMAD.MOV.U32 R5, RZ, RZ, 0x20 ;  /* 0x00000020ff057424 */ /* 0x000fe200078e00ff */
[----:B------:R-:W-:Y:S01]  /*25d0*/  SEL R2, R2, 0xffffffc0, !P2 ;  /* 0xffffffc002027807 */ /* 0x000fe20005000000 */
[----:B------:R-:W-:Y:S01]  /*25e0*/  IMAD.SHL.U32 R133, R4, 0x2, RZ ;  /* 0x0000000204857824 */ /* 0x000fe200078e00ff */
[----:B------:R-:W-:Y:S01]  /*25f0*/  LDSM.16.M88.4 R44, [R200] ;  /* 0x00000000c82c783b */ /* 0x000fe20000000200 */
[----:B------:R-:W-:Y:S01]  /*2600*/  VIADD R191, R199, 0x800 ;  /* 0x00000800c7bf7836 */ /* 0x000fe20000000000 */
[----:B------:R-:W-:Y:S01]  /*2610*/  SEL R5, R5, 0xffffffe0, !P0 ;  /* 0xffffffe005057807 */ /* 0x000fe20004000000 */
[----:B------:R-:W-:Y:S01]  /*2620*/  IMAD.IADD R195, R201, 0x1, R2 ;  /* 0x00000001c9c37824 */ /* 0x000fe200078e0202 */
[----:B------:R-:W4:Y:S01]  /*2630*/  LDSM.16.M88.4 R56, [R199] ;  /* 0x00000000c738783b */ /* 0x000f220000000200 */
[----:B------:R-:W-:Y:S01]  /*2640*/  IMAD.IADD R188, R2, 0x1, R199 ;  /* 0x0000000102bc7824 */ /* 0x000fe200078e02c7 */
[----:B------:R-:W-:Y:S01]  /*2650*/  LOP3.LUT R133, R133, 0x6, RZ, 0xc0, !PT ;  /* 0x0000000685857812 */ /* 0x000fe200078ec0ff */
[C---:B------:R-:W-:Y:S01]  /*2660*/  IMAD R198, R5.reuse, 0x2, R202 ;  /* 0x0000000205c67824 */ /* 0x040fe200078e02ca */
[----:B------:R-:W4:Y:S01]  /*2670*/  LDSM.16.M88.4 R12, [R199+0x800] ;  /* 0x00080000c70c783b */ /* 0x000f220000000200 */
[----:B------:R-:W-:-:S02]  /*2680*/  IMAD R197, R5, 0x2, R200 ;  /* 0x0000000205c57824 */ /* 0x000fc400078e02c8 */
[C---:B------:R-:W-:Y:S01]  /*2690*/  VIADD R190, R199.reuse, 0x1000 ;  /* 0x00001000c7be7836 */ /* 0x040fe20000000000 */
[----:B------:R-:W4:Y:S01]  /*26a0*/  LDSM.16.M88.4 R52, [R199+0x1000] ;  /* 0x00100000c734783b */ /* 0x000f220000000200 */
[C---:B------:R-:W-:Y:S02]  /*26b0*/  VIADD R189, R199.reuse, 0x1800 ;  /* 0x00001800c7bd7836 */ /* 0x040fe40000000000 */
[C---:B------:R-:W-:Y:S01]  /*26c0*/  VIADD R187, R199.reuse, 0x2000 ;  /* 0x00002000c7bb7836 */ /* 0x040fe20000000000 */
[----:B------:R-:W4:Y:S01]  /*26d0*/  LDSM.16.M88.4 R60, [R199+0x1800] ;  /* 0x00180000c73c783b */ /* 0x000f220000000200 */
[C---:B------:R-:W-:Y:S02]  /*26e0*/  VIADD R186, R199.reuse, 0x2800 ;  /* 0x00002800c7ba7836 */ /* 0x040fe40000000000 */
[C---:B------:R-:W-:Y:S01]  /*26f0*/  VIADD R185, R199.reuse, 0x3000 ;  /* 0x00003000c7b97836 */ /* 0x040fe20000000000 */
[----:B------:R-:W-:Y:S01]  /*2700*/  LDSM.16.M88.4 R64, [R198] ;  /* 0x00000000c640783b */ /* 0x000fe20000000200 */
[----:B------:R-:W-:-:S02]  /*2710*/  VIADD R184, R199, 0x3800 ;  /* 0x00003800c7b87836 */ /* 0x000fc40000000000 */
[C---:B------:R-:W-:Y:S01]  /*2720*/  VIADD R183, R199.reuse, 0x4000 ;  /* 0x00004000c7b77836 */ /* 0x040fe20000000000 */
[C---:B-1----:R-:W-:Y:S01]  /*2730*/  HMMA.16816.F32.BF16 R40, R8.reuse, R36, RZ ;  /* 0x000000240828723c */ /* 0x042fe200000418ff */
[----:B------:R-:W1:Y:S01]  /*2740*/  LDSM.16.M88.4 R16, [R195+0xc000] ;  /* 0x00c00000c310783b */ /* 0x000e620000000200 */
[C---:B------:R-:W-:Y:S02]  /*2750*/  VIADD R182, R199.reuse, 0x4800 ;  /* 0x00004800c7b67836 */ /* 0x040fe40000000000 */
[C---:B------:R-:W-:Y:S01]  /*2760*/  VIADD R181, R199.reuse, 0x5000 ;  /* 0x00005000c7b57836 */ /* 0x040fe20000000000 */
[----:B------:R-:W-:Y:S01]  /*2770*/  LDSM.16.M88.4 R76, [R195+0xd800] ;  /* 0x00d80000c34c783b */ /* 0x000fe20000000200 */
[C---:B--2---:R-:W-:Y:S01]  /*2780*/  HMMA.16816.F32.BF16 R32, R8.reuse, R28, RZ ;  /* 0x0000001c0820723c */ /* 0x044fe200000418ff */
[----:B------:R-:W-:Y:S02]  /*2790*/  VIADD R180, R199, 0x5800 ;  /* 0x00005800c7b47836 */ /* 0x000fe40000000000 */
[----:B------:R-:W-:Y:S03]  /*27a0*/  LDSM.16.M88.4 R72, [R202+0x4000] ;  /* 0x00400000ca48783b */ /* 0x000fe60000000200 */
[C---:B------:R-:W-:Y:S01]  /*27b0*/  HMMA.16816.F32.BF16 R36, R8.reuse, R38, RZ ;  /* 0x000000260824723c */ /* 0x040fe200000418ff */
[----:B------:R-:W-:Y:S04]  /*27c0*/  LDSM.16.M88.4 R80, [R195+0xf000] ;  /* 0x00f00000c350783b */ /* 0x000fe80000000200 */
[----:B------:R-:W0:Y:S01]  /*27d0*/  LDGDEPBAR ;  /* 0x00000000000079af */ /* 0x000e220000000000 */
[C---:B------:R-:W-:Y:S06]  /*27e0*/  HMMA.16816.F32.BF16 R28, R8.reuse, R30, RZ ;  /* 0x0000001e081c723c */ /* 0x040fec00000418ff */
[C---:B---3--:R-:W-:Y:S06]  /*27f0*/  HMMA.16816.F32.BF16 R24, R8.reuse, R20, RZ ;  /* 0x000000140818723c */ /* 0x048fec00000418ff */
[C---:B------:R-:W-:Y:S06]  /*2800*/  HMMA.16816.F32.BF16 R20, R8.reuse, R22, RZ ;  /* 0x000000160814723c */ /* 0x040fec00000418ff */
[C---:B-----5:R-:W-:Y:S06]  /*2810*/  HMMA.16816.F32.BF16 R68, R8.reuse, R48, RZ ;  /* 0x000000300844723c */ /* 0x060fec00000418ff */
[----:B------:R-:W-:Y:S01]  /*2820*/  HMMA.16816.F32.BF16 R8, R8, R50, RZ ;  /* 0x000000320808723c */ /* 0x000fe200000418ff */
[----:B------:R-:W2:Y:S05]  /*2830*/  LDSM.16.M88.4 R48, [R195+0xc800] ;  /* 0x00c80000c330783b */ /* 0x000eaa0000000200 */
[C---:B----4-:R-:W-:Y:S06]  /*2840*/  HMMA.16816.F32.BF16 R40, R44.reuse, R56, R40 ;  /* 0x000000382c28723c */ /* 0x050fec0000041828 */
[C---:B------:R-:W-:Y:S01]  /*2850*/  HMMA.16816.F32.BF16 R36, R44.reuse, R58, R36 ;  /* 0x0000003a2c24723c */ /* 0x040fe20000041824 */
[----:B------:R-:W-:Y:S05]  /*2860*/  LDSM.16.M88.4 R56, [R188] ;  /* 0x00000000bc38783b */ /* 0x000fea0000000200 */
[C---:B------:R-:W-:Y:S06]  /*2870*/  HMMA.16816.F32.BF16 R32, R44.reuse, R12, R32 ;  /* 0x0000000c2c20723c */ /* 0x040fec0000041820 */
[C---:B------:R-:W-:Y:S01]  /*2880*/  HMMA.16816.F32.BF16 R28, R44.reuse, R14, R28 ;  /* 0x0000000e2c1c723c */ /* 0x040fe2000004181c */
[----:B------:R-:W3:Y:S05]  /*2890*/  LDSM.16.M88.4 R12, [R195+0xd000] ;  /* 0x00d00000c30c783b */ /* 0x000eea0000000200 */
[C---:B------:R-:W-:Y:S06]  /*28a0*/  HMMA.16816.F32.BF16 R24, R44.reuse, R52, R24 ;  /* 0x000000342c18723c */ /* 0x040fec0000041818 */
[C---:B------:R-:W-:Y:S01]  /*28b0*/  HMMA.16816.F32.BF16 R20, R44.reuse, R54, R20 ;  /* 0x000000362c14723c */ /* 0x040fe20000041814 */
[----:B------:R-:W4:Y:S05]  /*28c0*/  LDSM.16.M88.4 R52, [R197] ;  /* 0x00000000c534783b */ /* 0x000f2a0000000200 */
[C---:B------:R-:W-:Y:S06]  /*28d0*/  HMMA.16816.F32.BF16 R68, R44.reuse, R60, R68 ;  /* 0x0000003c2c44723c */ /* 0x040fec0000041844 */
[----:B------:R-:W-:Y:S01]  /*28e0*/  HMMA.16816.F32.BF16 R8, R44, R62, R8 ;  /* 0x0000003e2c08723c */ /* 0x000fe20000041808 */
[----:B------:R-:W5:Y:S04]  /*28f0*/  LDSM.16.M88.4 R44, [R188+0x800] ;  /* 0x00080000bc2c783b */ /* 0x000f680000000200 */
[----:B------:R-:W-:Y:S01]  /*2900*/  LDSM.16.M88.4 R60, [R188+0x1800] ;  /* 0x00180000bc3c783b */ /* 0x000fe20000000200 */
[C---:B-1----:R-:W-:Y:S06]  /*2910*/  HMMA.16816.F32.BF16 R40, R64.reuse, R16, R40 ;  /* 0x000000104028723c */ /* 0x042fec0000041828 */
[C---:B------:R-:W-:Y:S01]  /*2920*/  HMMA.16816.F32.BF16 R36, R64.reuse, R18, R36 ;  /* 0x000000124024723c */ /* 0x040fe20000041824 */
[----:B------:R-:W1:Y:S05]  /*2930*/  LDSM.16.M88.4 R16, [R188+0x1000] ;  /* 0x00100000bc10783b */ /* 0x000e6a0000000200 */
[C---:B--2---:R-:W-:Y:S06]  /*2940*/  HMMA.16816.F32.BF16 R32, R64.reuse, R48, R32 ;  /* 0x000000304020723c */ /* 0x044fec0000041820 */
[C---:B------:R-:W-:Y:S01]  /*2950*/  HMMA.16816.F32.BF16 R28, R64.reuse, R50, R28 ;  /* 0x00000032401c723c */ /* 0x040fe2000004181c */
[----:B------:R-:W2:Y:S05]  /*2960*/  LDSM.16.M88.4 R48, [R201+0xe000] ;  /* 0x00e00000c930783b */ /* 0x000eaa0000000200 */
[C---:B---3--:R-:W-:Y:S06]  /*2970*/  HMMA.16816.F32.BF16 R24, R64.reuse, R12, R24 ;  /* 0x0000000c4018723c */ /* 0x048fec0000041818 */
[C---:B------:R-:W-:Y:S01]  /*2980*/  HMMA.16816.F32.BF16 R20, R64.reuse, R14, R20 ;  /* 0x0000000e4014723c */ /* 0x040fe20000041814 */
[----:B------:R-:W3:Y:S05]  /*2990*/  LDSM.16.M88.4 R12, [R201+0xe800] ;  /* 0x00e80000c90c783b */ /* 0x000eea0000000200 */
[----:B------:R-:W-:Y:S06]  /*29a0*/  HMMA.16816.F32.BF16 R68, R64, R76, R68 ;  /* 0x0000004c4044723c */ /* 0x000fec0000041844 */
[----:B----4-:R-:W-:Y:S06]  /*29b0*/  HMMA.16816.F32.BF16 R40, R52, R56, R40 ;  /* 0x000000383428723c */ /* 0x010fec0000041828 */
[----:B------:R-:W-:Y:S01]  /*29c0*/  HMMA.16816.F32.BF16 R64, R64, R78, R8 ;  /* 0x0000004e4040723c */ /* 0x000fe20000041808 */
[----:B------:R-:W4:Y:S04]  /*29d0*/  LDSM.16.M88.4 R8, [R201+0xf000] ;  /* 0x00f00000c908783b */ /* 0x000f280000000200 */
[----:B------:R-:W4:Y:S01]  /*29e0*/  LDSM.16.M88.4 R76, [R201+0xf800] ;  /* 0x00f80000c94c783b */ /* 0x000f220000000200 */
[C---:B------:R-:W-:Y:S03]  /*29f0*/  HMMA.16816.F32.BF16 R36, R52.reuse, R58, R36 ;  /* 0x0000003a3424723c */ /* 0x040fe60000041824 */
[----:B------:R-:W-:Y:S03]  /*2a00*/  LDSM.16.M88.4 R56, [R199+0x2000] ;  /* 0x00200000c738783b */ /* 0x000fe60000000200 */
[C---:B-----5:R-:W-:Y:S06]  /*2a10*/  HMMA.16816.F32.BF16 R32, R52.reuse, R44, R32 ;  /* 0x0000002c3420723c */ /* 0x060fec0000041820 */
[C---:B------:R-:W-:Y:S01]  /*2a20*/  HMMA.16816.F32.BF16 R28, R52.reuse, R46, R28 ;  /* 0x0000002e341c723c */ /* 0x040fe2000004181c */
[----:B------:R-:W5:Y:S05]  /*2a30*/  LDSM.16.M88.4 R44, [R200+0x4000] ;  /* 0x00400000c82c783b */ /* 0x000f6a0000000200 */
[C---:B-1----:R-:W-:Y:S06]  /*2a40*/  HMMA.16816.F32.BF16 R24, R52.reuse, R16, R24 ;  /* 0x000000103418723c */ /* 0x042fec0000041818 */
[C---:B------:R-:W-:Y:S01]  /*2a50*/  HMMA.16816.F32.BF16 R20, R52.reuse, R18, R20 ;  /* 0x000000123414723c */ /* 0x040fe20000041814 */
[----:B------:R-:W1:Y:S05]  /*2a60*/  LDSM.16.M88.4 R16, [R199+0x2800] ;  /* 0x00280000c710783b */ /* 0x000e6a0000000200 */
[----:B------:R-:W-:Y:S06]  /*2a70*/  HMMA.16816.F32.BF16 R68, R52, R60, R68 ;  /* 0x0000003c3444723c */ /* 0x000fec0000041844 */
[----:B--2---:R-:W-:Y:S06]  /*2a80*/  HMMA.16816.F32.BF16 R40, R72, R48, R40 ;  /* 0x000000304828723c */ /* 0x004fec0000041828 */
[----:B------:R-:W-:Y:S01]  /*2a90*/  HMMA.16816.F32.BF16 R64, R52, R62, R64 ;  /* 0x0000003e3440723c */ /* 0x000fe20000041840 */
[----:B------:R-:W2:Y:S04]  /*2aa0*/  LDSM.16.M88.4 R52, [R199+0x3000] ;  /* 0x00300000c734783b */ /* 0x000ea80000000200 */
[----:B------:R-:W-:Y:S01]  /*2ab0*/  LDSM.16.M88.4 R60, [R198+0x4000] ;  /* 0x00400000c63c783b */ /* 0x000fe20000000200 */
[C---:B------:R-:W-:Y:S03]  /*2ac0*/  HMMA.16816.F32.BF16 R36, R72.reuse, R50, R36 ;  /* 0x000000324824723c */ /* 0x040fe60000041824 */
[----:B------:R-:W2:Y:S03]  /*2ad0*/  LDSM.16.M88.4 R48, [R199+0x3800] ;  /* 0x00380000c730783b */ /* 0x000ea60000000200 */
[C---:B---3--:R-:W-:Y:S06]  /*2ae0*/  HMMA.16816.F32.BF16 R32, R72.reuse, R12, R32 ;  /* 0x0000000c4820723c */ /* 0x048fec0000041820 */
[C---:B------:R-:W-:Y:S01]  /*2af0*/  HMMA.16816.F32.BF16 R28, R72.reuse, R14, R28 ;  /* 0x0000000e481c723c */ /* 0x040fe2000004181c */
[----:B------:R-:W3:Y:S05]  /*2b00*/  LDSM.16.M88.4 R12, [R195+0xe000] ;  /* 0x00e00000c30c783b */ /* 0x000eea0000000200 */
[C---:B----4-:R-:W-:Y:S06]  /*2b10*/  HMMA.16816.F32.BF16 R24, R72.reuse, R8, R24 ;  /* 0x000000084818723c */ /* 0x050fec0000041818 */
[----:B------:R-:W-:Y:S06]  /*2b20*/  HMMA.16816.F32.BF16 R68, R72, R76, R68 ;  /* 0x0000004c4844723c */ /* 0x000fec0000041844 */
[----:B-----5:R-:W-:Y:S06]  /*2b30*/  HMMA.16816.F32.BF16 R40, R44, R56, R40 ;  /* 0x000000382c28723c */ /* 0x020fec0000041828 */
[C---:B------:R-:W-:Y:S01]  /*2b40*/  HMMA.16816.F32.BF16 R20, R72.reuse, R10, R20 ;  /* 0x0000000a4814723c */ /* 0x040fe20000041814 */
[----:B------:R-:W4:Y:S05]  /*2b50*/  LDSM.16.M88.4 R8, [R195+0xe800] ;  /* 0x00e80000c308783b */ /* 0x000f2a0000000200 */
[----:B------:R-:W-:Y:S01]  /*2b60*/  HMMA.16816.F32.BF16 R64, R72, R78, R64 ;  /* 0x0000004e4840723c */ /* 0x000fe20000041840 */
[----:B------:R-:W5:Y:S04]  /*2b70*/  LDSM.16.M88.4 R72, [R195+0xf800] ;  /* 0x00f80000c348783b */ /* 0x000f680000000200 */
[----:B------:R-:W-:Y:S01]  /*2b80*/  LDSM.16.M88.4 R76, [R202+0x8000] ;  /* 0x00800000ca4c783b */ /* 0x000fe20000000200 */
[C---:B------:R-:W-:Y:S03]  /*2b90*/  HMMA.16816.F32.BF16 R36, R44.reuse, R58, R36 ;  /* 0x0000003a2c24723c */ /* 0x040fe60000041824 */
[----:B------:R-:W-:Y:S03]  /*2ba0*/  LDSM.16.M88.4 R56, [R188+0x2000] ;  /* 0x00200000bc38783b */ /* 0x000fe60000000200 */
[C---:B-1----:R-:W-:Y:S06]  /*2bb0*/  HMMA.16816.F32.BF16 R32, R44.reuse, R16, R32 ;  /* 0x000000102c20723c */ /* 0x042fec0000041820 */
[C---:B------:R-:W-:Y:S01]  /*2bc0*/  HMMA.16816.F32.BF16 R28, R44.reuse, R18, R28 ;  /* 0x000000122c1c723c */ /* 0x040fe2000004181c */
[----:B------:R-:W1:Y:S05]  /*2bd0*/  LDSM.16.M88.4 R16, [R197+0x4000] ;  /* 0x00400000c510783b */ /* 0x000e6a0000000200 */
[C---:B--2---:R-:W-:Y:S06]  /*2be0*/  HMMA.16816.F32.BF16 R24, R44.reuse, R52, R24 ;  /* 0x000000342c18723c */ /* 0x044fec0000041818 */
[----:B------:R-:W-:Y:S06]  /*2bf0*/  HMMA.16816.F32.BF16 R68, R44, R48, R68 ;  /* 0x000000302c44723c */ /* 0x000fec0000041844 */
[----:B---3--:R-:W-:Y:S06]  /*2c00*/  HMMA.16816.F32.BF16 R40, R60, R12, R40 ;  /* 0x0000000c3c28723c */ /* 0x008fec0000041828 */
[C---:B------:R-:W-:Y:S01]  /*2c10*/  HMMA.16816.F32.BF16 R20, R44.reuse, R54, R20 ;  /* 0x000000362c14723c */ /* 0x040fe20000041814 */
[----:B------:R-:W-:Y:S05]  /*2c20*/  LDSM.16.M88.4 R52, [R188+0x2800] ;  /* 0x00280000bc34783b */ /* 0x000fea0000000200 */
[----:B------:R-:W-:Y:S01]  /*2c30*/  HMMA.16816.F32.BF16 R64, R44, R50, R64 ;  /* 0x000000322c40723c */ /* 0x000fe20000041840 */
[----:B------:R-:W2:Y:S04]  /*2c40*/  LDSM.16.M88.4 R48, [R188+0x3000] ;  /* 0x00300000bc30783b */ /* 0x000ea80000000200 */
[----:B------:R-:W3:Y:S01]  /*2c50*/  LDSM.16.M88.4 R44, [R188+0x3800] ;  /* 0x00380000bc2c783b */ /* 0x000ee20000000200 */
[C---:B------:R-:W-:Y:S03]  /*2c60*/  HMMA.16816.F32.BF16 R36, R60.reuse, R14, R36 ;  /* 0x0000000e3c24723c */ /* 0x040fe60000041824 */
[----:B------:R-:W3:Y:S03]  /*2c70*/  LDSM.16.M88.4 R12, [R201+0x10000] ;  /* 0x01000000c90c783b */ /* 0x000ee60000000200 */
[C---:B------:R-:W-:Y:S06]  /*2c80*/  HMMA.16816.F32.BF16 R24, R60.reuse, R80, R24 ;  /* 0x000000503c18723c */ /* 0x040fec0000041818 */
[C---:B----4-:R-:W-:Y:S06]  /*2c90*/  HMMA.16816.F32.BF16 R32, R60.reuse, R8, R32 ;  /* 0x000000083c20723c */ /* 0x050fec0000041820 */
[C---:B------:R-:W-:Y:S01]  /*2ca0*/  HMMA.16816.F32.BF16 R28, R60.reuse, R10, R28 ;  /* 0x0000000a3c1c723c */ /* 0x040fe2000004181c */
[----:B------:R-:W-:Y:S05]  /*2cb0*/  LDSM.16.M88.4 R8, [R201+0x10800] ;  /* 0x01080000c908783b */ /* 0x000fea0000000200 */
[----:B-----5:R-:W-:Y:S06]  /*2cc0*/  HMMA.16816.F32.BF16 R68, R60, R72, R68 ;  /* 0x000000483c44723c */ /* 0x020fec0000041844 */
[----:B-1----:R-:W-:Y:S06]  /*2cd0*/  HMMA.16816.F32.BF16 R40, R16, R56, R40 ;  /* 0x000000381028723c */ /* 0x002fec0000041828 */
        /* <DEDUP_REMOVED lines=8> */
[C---:B------:R-:W-:Y:S06]  /*2d60*/  HMMA.16816.F32.BF16 R32, R16.reuse, R52, R32 ;  /* 0x000000341020723c */ /* 0x040fec0000041820 */
[C---:B------:R-:W-:Y:S01]  /*2d70*/  HMMA.16816.F32.BF16 R28, R16.reuse, R54, R28 ;  /* 0x00000036101c723c */ /* 0x040fe2000004181c */
[----:B------:R-:W-:Y:S05]  /*2d80*/  LDSM.16.M88.4 R52, [R199+0x4800] ;  /* 0x00480000c734783b */ /* 0x000fea0000000200 */
[----:B---3--:R-:W-:Y:S06]  /*2d90*/  HMMA.16816.F32.BF16 R68, R16, R44, R68 ;  /* 0x0000002c1044723c */ /* 0x008fec0000041844 */
[----:B------:R-:W-:Y:S06]  /*2da0*/  HMMA.16816.F32.BF16 R40, R76, R12, R40 ;  /* 0x0000000c4c28723c */ /* 0x000fec0000041828 */
[----:B------:R-:W-:Y:S01]  /*2db0*/  HMMA.16816.F32.BF16 R20, R16, R50, R20 ;  /* 0x000000321014723c */ /* 0x000fe20000041814 */
[----:B------:R-:W2:Y:S05]  /*2dc0*/  LDSM.16.M88.4 R48, [R199+0x5000] ;  /* 0x00500000c730783b */ /* 0x000eaa0000000200 */
[----:B------:R-:W-:Y:S01]  /*2dd0*/  HMMA.16816.F32.BF16 R36, R76, R14, R36 ;  /* 0x0000000e4c24723c */ /* 0x000fe20000041824 */
[----:B------:R-:W-:Y:S05]  /*2de0*/  LDSM.16.M88.4 R12, [R195+0x10800] ;  /* 0x01080000c30c783b */ /* 0x000fea0000000200 */
[----:B------:R-:W-:Y:S01]  /*2df0*/  HMMA.16816.F32.BF16 R64, R16, R46, R64 ;  /* 0x0000002e1040723c */ /* 0x000fe20000041840 */
[----:B------:R-:W3:Y:S04]  /*2e00*/  LDSM.16.M88.4 R44, [R199+0x5800] ;  /* 0x00580000c72c783b */ /* 0x000ee80000000200 */
[----:B------:R-:W-:Y:S01]  /*2e10*/  LDSM.16.M88.4 R16, [R195+0x10000] ;  /* 0x01000000c310783b */ /* 0x000fe20000000200 */
[C---:B-1----:R-:W-:Y:S06]  /*2e20*/  HMMA.16816.F32.BF16 R24, R76.reuse, R80, R24 ;  /* 0x000000504c18723c */ /* 0x042fec0000041818 */
[C---:B------:R-:W-:Y:S06]  /*2e30*/  HMMA.16816.F32.BF16 R32, R76.reuse, R8, R32 ;  /* 0x000000084c20723c */ /* 0x040fec0000041820 */
[C---:B------:R-:W-:Y:S01]  /*2e40*/  HMMA.16816.F32.BF16 R28, R76.reuse, R10, R28 ;  /* 0x0000000a4c1c723c */ /* 0x040fe2000004181c */
[----:B------:R-:W-:Y:S05]  /*2e50*/  LDSM.16.M88.4 R8, [R198+0x8000] ;  /* 0x00800000c608783b */ /* 0x000fea0000000200 */
[----:B----4-:R-:W-:Y:S06]  /*2e60*/  HMMA.16816.F32.BF16 R68, R76, R72, R68 ;  /* 0x000000484c44723c */ /* 0x010fec0000041844 */
[C---:B-----5:R-:W-:Y:S06]  /*2e70*/  HMMA.16816.F32.BF16 R40, R60.reuse, R56, R40 ;  /* 0x000000383c28723c */ /* 0x060fec0000041828 */
[C---:B------:R-:W-:Y:S01]  /*2e80*/  HMMA.16816.F32.BF16 R56, R60.reuse, R58, R36 ;  /* 0x0000003a3c38723c */ /* 0x040fe20000041824 */
[----:B------:R-:W1:Y:S05]  /*2e90*/  LDSM.16.M88.4 R36, [R195+0x11000] ;  /* 0x01100000c324783b */ /* 0x000e6a0000000200 */
[----:B--2---:R-:W-:Y:S06]  /*2ea0*/  HMMA.16816.F32.BF16 R24, R60, R48, R24 ;  /* 0x000000303c18723c */ /* 0x004fec0000041818 */
[C---:B------:R-:W-:Y:S06]  /*2eb0*/  HMMA.16816.F32.BF16 R20, R76.reuse, R82, R20 ;  /* 0x000000524c14723c */ /* 0x040fec0000041814 */
[----:B------:R-:W-:Y:S01]  /*2ec0*/  HMMA.16816.F32.BF16 R64, R76, R74, R64 ;  /* 0x0000004a4c40723c */ /* 0x000fe20000041840 */
[----:B------:R-:W-:Y:S05]  /*2ed0*/  LDSM.16.M88.4 R72, [R188+0x4000] ;  /* 0x00400000bc48783b */ /* 0x000fea0000000200 */
[C---:B------:R-:W-:Y:S01]  /*2ee0*/  HMMA.16816.F32.BF16 R76, R60.reuse, R52, R32 ;  /* 0x000000343c4c723c */ /* 0x040fe20000041820 */
[----:B------:R-:W2:Y:S05]  /*2ef0*/  LDSM.16.M88.4 R32, [R197+0x8000] ;  /* 0x00800000c520783b */ /* 0x000eaa0000000200 */
[C---:B------:R-:W-:Y:S06]  /*2f00*/  HMMA.16816.F32.BF16 R28, R60.reuse, R54, R28 ;  /* 0x000000363c1c723c */ /* 0x040fec000004181c */
[----:B---3--:R-:W-:Y:S06]  /*2f10*/  HMMA.16816.F32.BF16 R68, R60, R44, R68 ;  /* 0x0000002c3c44723c */ /* 0x008fec0000041844 */
[----:B-1----:R-:W-:Y:S01]  /*2f20*/  HMMA.16816.F32.BF16 R24, R8, R36, R24 ;  /* 0x000000240818723c */ /* 0x002fe20000041818 */
[----:B------:R-:W-:-:S05]  /*2f30*/  LOP3.LUT R45, R6, 0xffffffe0, RZ, 0xc0, !PT ;  /* 0xffffffe0062d7812 */ /* 0x000fca00078ec0ff */
[----:B------:R-:W-:Y:S01]  /*2f40*/  IMAD.IADD R45, R4, 0x1, -R45 ;  /* 0x00000001042d7824 */ /* 0x000fe200078e0a2d */
[----:B------:R-:W-:Y:S01]  /*2f50*/  LEA R37, R85, UR19, 0x4 ;  /* 0x0000001355257c11 */ /* 0x000fe2000f8e20ff */
[----:B------:R-:W-:Y:S01]  /*2f60*/  HMMA.16816.F32.BF16 R20, R60, R50, R20 ;  /* 0x000000323c14723c */ /* 0x000fe20000041814 */
[----:B------:R-:W-:Y:S02]  /*2f70*/  IMAD.U32 R4, RZ, RZ, UR16 ;  /* 0x00000010ff047e24 */ /* 0x000fe4000f8e00ff */
[----:B------:R-:W-:Y:S02]  /*2f80*/  SHF.R.S32.HI R2, RZ, 0x1f, R45 ;  /* 0x0000001fff027819 */ /* 0x000fe4000001142d */
[----:B------:R-:W-:Y:S01]  /*2f90*/  IMAD R49, R4, 0x40, R133 ;  /* 0x0000004004317824 */ /* 0x000fe200078e0285 */
[----:B------:R-:W-:Y:S01]  /*2fa0*/  HMMA.16816.F32.BF16 R76, R8, R12, R76 ;  /* 0x0000000c084c723c */ /* 0x000fe2000004184c */
[----:B------:R-:W-:Y:S02]  /*2fb0*/  LEA.HI R45, R2, R45, RZ, 0x2 ;  /* 0x0000002d022d7211 */ /* 0x000fe400078f10ff */
[----:B------:R-:W-:-:S02]  /*2fc0*/  VIADD R51, R49, 0x1 ;  /* 0x0000000131337836 */ /* 0x000fc40000000000 */
[----:B------:R-:W-:Y:S01]  /*2fd0*/  SHF.R.S32.HI R2, RZ, 0x2, R45 ;  /* 0x00000002ff027819 */ /* 0x000fe2000001142d */
[C---:B------:R-:W-:Y:S01]  /*2fe0*/  HMMA.16816.F32.BF16 R28, R8.reuse, R14, R28 ;  /* 0x0000000e081c723c */ /* 0x040fe2000004181c */
[----:B------:R-:W1:Y:S02]  /*2ff0*/  LDSM.16.M88.4 R12, [R195+0x11800] ;  /* 0x01180000c30c783b */ /* 0x000e640000000200 */
[----:B------:R-:W-:Y:S01]  /*3000*/  IADD3 R37, R37, 0x1, R2 ;  /* 0x0000000125257810 */ /* 0x000fe20007ffe002 */
[----:B------:R-:W-:Y:S02]  /*3010*/  IMAD.U32 R2, RZ, RZ, UR22 ;  /* 0x00000016ff027e24 */ /* 0x000fe4000f8e00ff */
[----:B------:R-:W-:Y:S03]  /*3020*/  HMMA.16816.F32.BF16 R40, R8, R16, R40 ;  /* 0x000000100828723c */ /* 0x000fe60000041828 */
[----:B------:R-:W-:-:S03]  /*3030*/  IADD3 R37, R2, -UR14, R37 ;  /* 0x8000000e02257c10 */ /* 0x000fc6000fffe025 */
[----:B------:R-:W-:Y:S01]  /*3040*/  HMMA.16816.F32.BF16 R56, R8, R18, R56 ;  /* 0x000000120838723c */ /* 0x000fe20000041838 */
[----:B------:R-:W3:Y:S01]  /*3050*/  LDSM.16.M88.4 R16, [R188+0x4800] ;  /* 0x00480000bc10783b */ /* 0x000ee20000000200 */
[----:B------:R-:W-:Y:S01]  /*3060*/  VIADD R37, R37, UR18 ;  /* 0x0000001225257c36 */ /* 0x000fe20008000000 */
[----:B------:R-:W-:-:S03]  /*3070*/  UMOV UR18, UR16 ;  /* 0x0000001000127c82 */ /* 0x000fc60008000000 */
[----:B------:R-:W-:Y:S01]  /*3080*/  HMMA.16816.F32.BF16 R64, R60, R46, R64 ;  /* 0x0000002e3c40723c */ /* 0x000fe20000041840 */
[----:B------:R-:W4:Y:S01]  /*3090*/  LDSM.16.M88.4 R44, [R188+0x5000] ;  /* 0x00500000bc2c783b */ /* 0x000f220000000200 */
[C---:B------:R-:W-:Y:S02]  /*30a0*/  VIMNMX R214, R37.reuse, UR22, PT ;  /* 0x0000001625d67c48 */ /* 0x040fe4000bfe0100 */
[----:B------:R-:W-:Y:S01]  /*30b0*/  VIADDMNMX R2, R37, 0x8, R2, PT ;  /* 0x0000000825027846 */ /* 0x000fe20003800102 */
[----:B------:R-:W-:Y:S01]  /*30c0*/  VIADD R37, R49, 0x8 ;  /* 0x0000000831257836 */ /* 0x000fe20000000000 */
[C---:B------:R-:W-:Y:S02]  /*30d0*/  ISETP.GE.AND P0, PT, R51.reuse, R214, PT ;  /* 0x000000d63300720c */ /* 0x040fe40003f06270 */
[----:B------:R-:W-:Y:S01]  /*30e0*/  ISETP.GE.AND P3, PT, R51, R2, PT ;  /* 0x000000023300720c */ /* 0x000fe20003f66270 */
[----:B------:R-:W-:Y:S01]  /*30f0*/  VIADD R51, R49, 0x9 ;  /* 0x0000000931337836 */ /* 0x000fe20000000000 */
[----:B------:R-:W-:-:S02]  /*3100*/  ISETP.GE.AND P4, PT, R37, R214, PT ;  /* 0x000000d62500720c */ /* 0x000fc40003f86270 */
[----:B------:R-:W-:Y:S01]  /*3110*/  ISETP.GE.AND P6, PT, R37, R2, PT ;  /* 0x000000022500720c */ /* 0x000fe20003fc6270 */
[----:B--2---:R-:W-:Y:S01]  /*3120*/  HMMA.16816.F32.BF16 R40, R32, R72, R40 ;  /* 0x000000482028723c */ /* 0x004fe20000041828 */
[C---:B------:R-:W-:Y:S02]  /*3130*/  ISETP.GE.AND P2, PT, R51.reuse, R214, PT ;  /* 0x000000d63300720c */ /* 0x040fe40003f46270 */
[----:B------:R-:W-:Y:S01]  /*3140*/  ISETP.GE.AND P5, PT, R51, R2, PT ;  /* 0x000000023300720c */ /* 0x000fe20003fa6270 */
[----:B------:R-:W-:Y:S02]  /*3150*/  VIADD R51, R49, 0x11 ;  /* 0x0000001131337836 */ /* 0x000fe40000000000 */
[----:B------:R-:W-:Y:S01]  /*3160*/  HMMA.16816.F32.BF16 R36, R8, R38, R20 ;  /* 0x000000260824723c */ /* 0x000fe20000041814 */
[----:B------:R-:W2:Y:S01]  /*3170*/  LDSM.16.M88.4 R20, [R188+0x5800] ;  /* 0x00580000bc14783b */ /* 0x000ea20000000200 */
[----:B------:R-:W-:-:S04]  /*3180*/  DEPBAR.LE SB0, 0x0 ;  /* 0x000080000000791a */ /* 0x000fc80000000000 */
[----:B------:R-:W-:Y:S06]  /*3190*/  HMMA.16816.F32.BF16 R56, R32, R74, R56 ;  /* 0x0000004a2038723c */ /* 0x000fec0000041838 */
[----:B-1----:R-:W-:Y:S06]  /*31a0*/  HMMA.16816.F32.BF16 R64, R8, R14, R64 ;  /* 0x0000000e0840723c */ /* 0x002fec0000041840 */
[----:B---3--:R-:W-:Y:S01]  /*31b0*/  HMMA.16816.F32.BF16 R28, R32, R18, R28 ;  /* 0x00000012201c723c */ /* 0x008fe2000004181c */
[----:B------:R-:W-:Y:S01]  /*31c0*/  FSEL R41, R41, -INF , !P0 ;  /* 0xff80000029297808 */ /* 0x000fe20004000000 */
[----:B------:R-:W-:-:S04]  /*31d0*/  VIADD R15, R49, 0x28 ;  /* 0x00000028310f7836 */ /* 0x000fc80000000000 */
[----:B------:R-:W-:Y:S01]  /*31e0*/  HMMA.16816.F32.BF16 R76, R32, R16, R76 ;  /* 0x00000010204c723c */ /* 0x000fe2000004184c */
[----:B------:R-:W-:-:S05]  /*31f0*/  VIADD R19, R49, 0x18 ;  /* 0x0000001831137836 */ /* 0x000fca0000000000 */
[----:B----4-:R-:W-:Y:S01]  /*3200*/  HMMA.16816.F32.BF16 R24, R32, R44, R24 ;  /* 0x0000002c2018723c */ /* 0x010fe20000041818 */
[----:B------:R-:W-:Y:S01]  /*3210*/  FSEL R58, R58, -INF , !P6 ;  /* 0xff8000003a3a7808 */ /* 0x000fe20007000000 */
[----:B------:R-:W-:Y:S01]  /*3220*/  VIADD R17, R49, 0x10 ;  /* 0x0000001031117836 */ /* 0x000fe20000000000 */
[----:B------:R-:W-:Y:S02]  /*3230*/  FSEL R57, R57, -INF , !P2 ;  /* 0xff80000039397808 */ /* 0x000fe40005000000 */
[C---:B------:R-:W-:Y:S01]  /*3240*/  ISETP.GE.AND P6, PT, R19.reuse, R214, PT ;  /* 0x000000d61300720c */ /* 0x040fe20003fc6270 */
[----:B------:R-:W-:Y:S01]  /*3250*/  HMMA.16816.F32.BF16 R68, R8, R12, R68 ;  /* 0x0000000c0844723c */ /* 0x000fe20000041844 */
[----:B------:R-:W-:Y:S01]  /*3260*/  ISETP.GE.AND P2, PT, R19, R2, PT ;  /* 0x000000021300720c */ /* 0x000fe20003f46270 */
[----:B------:R-:W-:Y:S01]  /*3270*/  VIADD R19, R49, 0x19 ;  /* 0x0000001931137836 */ /* 0x000fe20000000000 */
[C---:B------:R-:W-:Y:S02]  /*3280*/  ISETP.GE.AND P1, PT, R17.reuse, R214, PT ;  /* 0x000000d61100720c */ /* 0x040fe40003f26270 */
[----:B------:R-:W-:Y:S01]  /*3290*/  ISETP.GE.AND P0, PT, R17, R2, PT ;  /* 0x000000021100720c */ /* 0x000fe20003f06270 */
[C---:B------:R-:W-:Y:S01]  /*32a0*/  HMMA.16816.F32.BF16 R36, R32.reuse, R46, R36 ;  /* 0x0000002e2024723c */ /* 0x040fe20000041824 */
[----:B------:R-:W-:Y:S01]  /*32b0*/  FSEL R12, R59, -INF , !P5 ;  /* 0xff8000003b0c7808 */ /* 0x000fe20006800000 */
[----:B------:R-:W-:Y:S01]  /*32c0*/  VIADD R11, R49, 0x21 ;  /* 0x00000021310b7836 */ /* 0x000fe20000000000 */
[----:B------:R-:W-:Y:S01]  /*32d0*/  FSEL R16, R43, -INF , !P3 ;  /* 0xff8000002b107808 */ /* 0x000fe20005800000 */
[----:B------:R-:W-:Y:S01]  /*32e0*/  VIADD R43, R49, 0x20 ;  /* 0x00000020312b7836 */ /* 0x000fe20000000000 */
[----:B------:R-:W-:Y:S01]  /*32f0*/  FSEL R17, R56, -INF , !P4 ;  /* 0xff80000038117808 */ /* 0x000fe20006000000 */
[----:B--2---:R-:W-:Y:S01]  /*3300*/  HMMA.16816.F32.BF16 R64, R32, R22, R64 ;  /* 0x000000162040723c */ /* 0x004fe20000041840 */
[----:B------:R-:W-:-:S02]  /*3310*/  ISETP.GE.AND P5, PT, R19, R214, PT ;  /* 0x000000d61300720c */ /* 0x000fc40003fa6270 */
[C---:B------:R-:W-:Y:S02]  /*3320*/  ISETP.GE.AND P3, PT, R51.reuse, R214, PT ;  /* 0x000000d63300720c */ /* 0x040fe40003f66270 */
[----:B------:R-:W-:Y:S02]  /*3330*/  ISETP.GE.AND P4, PT, R51, R2, PT ;  /* 0x000000023300720c */ /* 0x000fe40003f86270 */
[----:B------:R-:W-:Y:S02]  /*3340*/  FSEL R6, R30, -INF , !P2 ;  /* 0xff8000001e067808 */ /* 0x000fe40005000000 */
[----:B------:R-:W-:Y:S02]  /*3350*/  FSEL R29, R29, -INF , !P5 ;  /* 0xff8000001d1d7808 */ /* 0x000fe40006800000 */
[----:B------:R-:W-:Y:S01]  /*3360*/  FSEL R77, R77, -INF , !P3 ;  /* 0xff8000004d4d7808 */ /* 0x000fe20005800000 */
[----:B------:R-:W-:Y:S01]  /*3370*/  HMMA.16816.F32.BF16 R68, R32, R20, R68 ;  /* 0x000000142044723c */ /* 0x000fe20000041844 */
[----:B------:R-:W-:Y:S01]  /*3380*/  FSEL R10, R79, -INF , !P4 ;  /* 0xff8000004f0a7808 */ /* 0x000fe20006000000 */
[----:B------:R-:W-:Y:S01]  /*3390*/  BAR.SYNC.DEFER_BLOCKING 0x0 ;  /* 0x0000000000007b1d */ /* 0x000fe20000010000 */
[----:B------:R-:W-:-:S02]  /*33a0*/  ISETP.GE.AND P2, PT, R15, R214, PT ;  /* 0x000000d60f00720c */ /* 0x000fc40003f46270 */
[-C--:B------:R-:W-:Y:S01]  /*33b0*/  ISETP.GE.AND P5, PT, R15, R2.reuse, PT ;  /* 0x000000020f00720c */ /* 0x080fe20003fa6270 */
[----:B------:R-:W-:Y:S01]  /*33c0*/  VIADD R15, R49, 0x30 ;  /* 0x00000030310f7836 */ /* 0x000fe20000000000 */
[----:B------:R-:W-:Y:S02]  /*33d0*/  ISETP.GE.AND P3, PT, R43, R2, PT ;  /* 0x000000022b00720c */ /* 0x000fe40003f66270 */
[C---:B------:R-:W-:Y:S02]  /*33e0*/  ISETP.GE.AND P4, PT, R11.reuse, R214, PT ;  /* 0x000000d60b00720c */ /* 0x040fe40003f86270 */
[----:B------:R-:W-:Y:S02]  /*33f0*/  FSEL R9, R28, -INF , !P6 ;  /* 0xff8000001c097808 */ /* 0x000fe40007000000 */
[----:B------:R-:W-:Y:S02]  /*3400*/  FSEL R8, R78, -INF , !P0 ;  /* 0xff8000004e087808 */ /* 0x000fe40004000000 */
[----:B------:R-:W-:Y:S01]  /*3410*/  ISETP.GE.AND P6, PT, R11, R2, PT ;  /* 0x000000020b00720c */ /* 0x000fe20003fc6270 */
[----:B------:R-:W-:Y:S01]  /*3420*/  VIADD R11, R49, 0x29 ;  /* 0x00000029310b7836 */ /* 0x000fe20000000000 */
[----:B------:R-:W-:-:S02]  /*3430*/  ISETP.GE.AND P0, PT, R43, R214, PT ;  /* 0x000000d62b00720c */ /* 0x000fc40003f06270 */
[----:B------:R-:W-:Y:S02]  /*3440*/  FSEL R13, R76, -INF , !P1 ;  /* 0xff8000004c0d7808 */ /* 0x000fe40004800000 */
[----:B------:R-:W-:Y:S02]  /*3450*/  ISETP.GE.AND P1, PT, R19, R2, PT ;  /* 0x000000021300720c */ /* 0x000fe40003f26270 */
[----:B------:R-:W-:Y:S02]  /*3460*/  FSEL R162, R26, -INF , !P3 ;  /* 0xff8000001aa27808 */ /* 0x000fe40005800000 */
[----:B------:R-:W-:Y:S02]  /*3470*/  FSEL R161, R25, -INF , !P4 ;  /* 0xff80000019a17808 */ /* 0x000fe40006000000 */
[C---:B------:R-:W-:Y:S02]  /*3480*/  ISETP.GE.AND P3, PT, R15.reuse, R214, PT ;  /* 0x000000d60f00720c */ /* 0x040fe40003f66270 */
[----:B------:R-:W-:Y:S01]  /*3490*/  ISETP.GE.AND P4, PT, R15, R2, PT ;  /* 0x000000020f00720c */ /* 0x000fe20003f86270 */
[----:B------:R-:W-:Y:S01]  /*34a0*/  VIADD R15, R49, 0x31 ;  /* 0x00000031310f7836 */ /* 0x000fe20000000000 */
[----:B------:R-:W-:-:S02]  /*34b0*/  FSEL R169, R24, -INF , !P0 ;  /* 0xff80000018a97808 */ /* 0x000fc40004000000 */
[----:B------:R-:W-:Y:S02]  /*34c0*/  ISETP.GE.AND P0, PT, R11, R2, PT ;  /* 0x000000020b00720c */ /* 0x000fe40003f06270 */
[----:B------:R-:W-:Y:S02]  /*34d0*/  FSEL R4, R31, -INF , !P1 ;  /* 0xff8000001f047808 */ /* 0x000fe40004800000 */
[-C--:B------:R-:W-:Y:S01]  /*34e0*/  ISETP.GE.AND P1, PT, R11, R214.reuse, PT ;  /* 0x000000d60b00720c */ /* 0x080fe20003f26270 */
[----:B------:R-:W-:Y:S01]  /*34f0*/  VIADD R11, R49, 0x38 ;  /* 0x00000038310b7836 */ /* 0x000fe20000000000 */
[----:B------:R-:W-:Y:S02]  /*3500*/  FSEL R206, R27, -INF , !P6 ;  /* 0xff8000001bce7808 */ /* 0x000fe40007000000 */
[----:B------:R-:W-:Y:S02]  /*3510*/  FSEL R165, R36, -INF , !P2 ;  /* 0xff80000024a57808 */ /* 0x000fe40005000000 */
[----:B------:R-:W-:-:S02]  /*3520*/  ISETP.GE.AND P6, PT, R15, R214, PT ;  /* 0x000000d60f00720c */ /* 0x000fc40003fc6270 */
[----:B------:R-:W-:Y:S01]  /*3530*/  ISETP.GE.AND P2, PT, R15, R2, PT ;  /* 0x000000020f00720c */ /* 0x000fe20003f46270 */
[----:B------:R-:W-:Y:S01]  /*3540*/  VIADD R15, R49, 0x39 ;  /* 0x00000039310f7836 */ /* 0x000fe20000000000 */
[----:B------:R-:W-:Y:S02]  /*3550*/  FSEL R204, R39, -INF , !P0 ;  /* 0xff80000027cc7808 */ /* 0x000fe40004000000 */
[-C--:B------:R-:W-:Y:S02]  /*3560*/  ISETP.GE.AND P0, PT, R49, R214.reuse, PT ;  /* 0x000000d63100720c */ /* 0x080fe40003f06270 */
[----:B------:R-:W-:Y:S02]  /*3570*/  FSEL R166, R38, -INF , !P5 ;  /* 0xff80000026a67808 */ /* 0x000fe40006800000 */
[----:B------:R-:W-:Y:S02]  /*3580*/  FSEL R163, R37, -INF , !P1 ;  /* 0xff80000025a37808 */ /* 0x000fe40004800000 */
[----:B------:R-:W-:-:S02]  /*3590*/  ISETP.GE.AND P5, PT, R11, R214, PT ;  /* 0x000000d60b00720c */ /* 0x000fc40003fa6270 */
[-C--:B------:R-:W-:Y:S02]  /*35a0*/  ISETP.GE.AND P1, PT, R11, R2.reuse, PT ;  /* 0x000000020b00720c */ /* 0x080fe40003f26270 */
[----:B------:R-:W-:Y:S02]  /*35b0*/  FSEL R11, R40, -INF , !P0 ;  /* 0xff800000280b7808 */ /* 0x000fe40004000000 */
[----:B------:R-:W-:Y:S02]  /*35c0*/  ISETP.GE.AND P0, PT, R15, R2, PT ;  /* 0x000000020f00720c */ /* 0x000fe40003f06270 */
[----:B------:R-:W-:Y:S02]  /*35d0*/  FSEL R205, R68, -INF , !P3 ;  /* 0xff80000044cd7808 */ /* 0x000fe40005800000 */
[----:B------:R-:W-:Y:S02]  /*35e0*/  FSEL R164, R67, -INF , !P0 ;  /* 0xff80000043a47808 */ /* 0x000fe40004000000 */
[----:B------:R-:W-:-:S02]  /*35f0*/  PLOP3.LUT P0, PT, PT, PT, UP0, 0x80, 0x0 ;  /* 0x000000000000781c */ /* 0x000fc40003f0f008 */
[----:B------:R-:W-:Y:S02]  /*3600*/  FSEL R176, R70, -INF , !P4 ;  /* 0xff80000046b07808 */ /* 0x000fe40006000000 */
[----:B------:R-:W-:Y:S02]  /*3610*/  ISETP.GE.AND P3, PT, R49, R2, PT ;  /* 0x000000023100720c */ /* 0x000fe40003f66270 */
[----:B------:R-:W-:Y:S02]  /*3620*/  ISETP.GE.AND P4, PT, R15, R214, PT ;  /* 0x000000d60f00720c */ /* 0x000fe40003f86270 */
[----:B------:R-:W-:Y:S02]  /*3630*/  FSEL R42, R42, -INF , !P3 ;  /* 0xff8000002a2a7808 */ /* 0x000fe40005800000 */
[----:B------:R-:W-:Y:S02]  /*3640*/  FSEL R179, R69, -INF , !P6 ;  /* 0xff80000045b37808 */ /* 0x000fe40007000000 */
[----:B------:R-:W-:-:S02]  /*3650*/  FSEL R170, R71, -INF , !P2 ;  /* 0xff80000047aa7808 */ /* 0x000fc40005000000 */
[----:B------:R-:W-:Y:S02]  /*3660*/  FSEL R177, R64, -INF , !P5 ;  /* 0xff80000040b17808 */ /* 0x000fe40006800000 */
[----:B------:R-:W-:Y:S02]  /*3670*/  FSEL R168, R66, -INF , !P1 ;  /* 0xff80000042a87808 */ /* 0x000fe40004800000 */
[----:B------:R-:W-:Y:S01]  /*3680*/  FSEL R171, R65, -INF , !P4 ;  /* 0xff80000041ab7808 */ /* 0x000fe20006000000 */
[----:B------:R-:W-:Y:S06]  /*3690*/  @!P0 BRA `(.L_x_99) ;  /* 0x0000000400008947 */ /* 0x000fec0003800000 */
[----:B------:R-:W-:Y:S01]  /*36a0*/  ULDC UR6, c[0x0][0x2d0] ;  /* 0x0000b40000067ab9 */ /* 0x000fe20000000800 */
[----:B------:R-:W-:Y:S01]  /*36b0*/  UIADD3 UR7, UR17, -0x2, URZ ;  /* 0xfffffffe11077890 */ /* 0x000fe2000fffe03f */
[----:B------:R-:W-:Y:S01]  /*36c0*/  ISETP.GE.AND P5, PT, R134, UR6, PT ;  /* 0x0000000686007c0c */ /* 0x000fe2000bfa6270 */
[----:B------:R-:W-:Y:S01]  /*36d0*/  BSSY B0, `(.L_x_100) ;  /* 0x000003b000007945 */ /* 0x000fe20003800000 */
[----:B------:R-:W-:Y:S01]  /*36e0*/  ISETP.GE.AND P4, PT, R209, UR6, PT ;  /* 0x00000006d1007c0c */ /* 0x000fe2000bf86270 */
[----:B------:R-:W-:Y:S01]  /*36f0*/  UIMAD UR27, UR27, UR7, URZ ;  /* 0x000000071b1b72a4 */ /* 0x000fe2000f8e023f */
[----:B------:R-:W-:Y:S01]  /*3700*/  ISETP.GE.AND P2, PT, R208, UR6, PT ;  /* 0x00000006d0007c0c */ /* 0x000fe2000bf46270 */
[----:B------:R-:W-:Y:S01]  /*3710*/  USHF.R.S32.HI UR6, URZ, 0x1f, UR7 ;  /* 0x0000001f3f067899 */ /* 0x000fe20008011407 */
[----:B------:R-:W-:-:S03]  /*3720*/  IMAD.WIDE.U32 R30, R3, UR7, R212 ;  /* 0x00000007031e7c25 */ /* 0x000fc6000f8e00d4 */
[----:B------:R-:W-:-:S04]  /*3730*/  UIMAD UR6, UR6, UR28, UR27 ;  /* 0x0000001c060672a4 */ /* 0x000fc8000f8e021b */
[----:B------:R-:W1:Y:S01]  /*3740*/  @!P5 LDC.64 R24, c[0x0][0x218] ;  /* 0x00008600ff18db82 */ /* 0x000e620000000a00 */
[----:B------:R2:W-:Y:S01]  /*3750*/  @P5 STS.128 [R203+0xc000], RZ ;  /* 0x00c000ffcb005388 */ /* 0x0005e20000000c00 */
[----:B------:R-:W-:-:S06]  /*3760*/  VIADD R26, R31, UR6 ;  /* 0x000000061f1a7c36 */ /* 0x000fcc0008000000 */
[----:B------:R-:W3:Y:S08]  /*3770*/  @!P4 LDC.64 R22, c[0x0][0x218] ;  /* 0x00008600ff16cb82 */ /* 0x000ef00000000a00 */
[----:B------:R-:W4:Y:S08]  /*3780*/  @!P2 LDC.64 R20, c[0x0][0x218] ;  /* 0x00008600ff14ab82 */ /* 0x000f300000000a00 */
[----:B------:R-:W5:Y:S01]  /*3790*/  @!P5 LDC.64 R18, c[0x0][0x218] ;  /* 0x00008600ff12db82 */ /* 0x000f620000000a00 */
[----:B-1----:R-:W-:-:S04]  /*37a0*/  @!P5 LEA R24, P6, R30, R24, 0x1 ;  /* 0x000000181e18d211 */ /* 0x002fc800078c08ff */
[C-C-:B------:R-:W-:Y:S02]  /*37b0*/  @!P5 LEA.HI.X R25, R30.reuse, R25, R26.reuse, 0x1, P6 ;  /* 0x000000191e19d211 */ /* 0x140fe400030f0c1a */
[C---:B------:R-:W-:Y:S01]  /*37c0*/  IADD3 R3, P6, R30.reuse, UR24, RZ ;  /* 0x000000181e037c10 */ /* 0x040fe2000ffde0ff */
[----:B------:R-:W1:Y:S01]  /*37d0*/  @!P4 LDC.64 R14, c[0x0][0x218] ;  /* 0x00008600ff0ecb82 */ /* 0x000e620000000a00 */
[C---:B---3--:R-:W-:Y:S01]  /*37e0*/  @!P4 LEA R22, P3, R30.reuse, R22, 0x1 ;  /* 0x000000161e16c211 */ /* 0x048fe200078608ff */
[----:B------:R-:W-:Y:S01]  /*37f0*/  @!PT LDS RZ, [RZ] ;  /* 0x00000000fffff984 */ /* 0x000fe20000000800 */
[----:B------:R-:W-:Y:S01]  /*3800*/  @!PT LDS RZ, [RZ] ;  /* 0x00000000fffff984 */ /* 0x000fe20000000800 */
[----:B------:R-:W-:Y:S01]  /*3810*/  @!PT LDS RZ, [RZ] ;  /* 0x00000000fffff984 */ /* 0x000fe20000000800 */
[----:B------:R2:W-:Y:S03]  /*3820*/  @!P5 LDGSTS.E.BYPASS.LTC128B.128 [R203+0xc000], desc[UR20][R24.64] ;  /* 0x0c00000018cbdfae */ /* 0x0005e6000b901d54 */
[C---:B------:R-:W-:Y:S01]  /*3830*/  @!P4 LEA.HI.X R23, R30.reuse, R23, R26, 0x1, P3 ;  /* 0x000000171e17c211 */ /* 0x040fe200018f0c1a */
[----:B------:R2:W-:Y:S01]  /*3840*/  @P4 STS.128 [R203+0xe000], RZ ;  /* 0x00e000ffcb004388 */ /* 0x0005e20000000c00 */
[----:B----4-:R-:W-:-:S03]  /*3850*/  @!P2 LEA R20, P1, R30, R20, 0x1 ;  /* 0x000000141e14a211 */ /* 0x010fc600078208ff */
[----:B------:R-:W-:Y:S01]  /*3860*/  @!PT LDS RZ, [RZ] ;  /* 0x00000000fffff984 */ /* 0x000fe20000000800 */
[----:B------:R-:W-:Y:S01]  /*3870*/  @!PT LDS RZ, [RZ] ;  /* 0x00000000fffff984 */ /* 0x000fe20000000800 */
[----:B------:R-:W-:Y:S01]  /*3880*/  @!PT LDS RZ, [RZ] ;  /* 0x00000000fffff984 */ /* 0x000fe20000000800 */
[----:B------:R2:W-:Y:S01]  /*3890*/  @!P4 LDGSTS.E.BYPASS.LTC128B.128 [R203+0xe000], desc[UR20][R22.64+0x80] ;  /* 0x0e00008016cbcfae */ /* 0x0005e2000b901d54 */
[----:B------:R-:W-:Y:S02]  /*38a0*/  @!P2 LEA.HI.X R21, R30, R21, R26, 0x1, P1 ;  /* 0x000000151e15a211 */ /* 0x000fe400008f0c1a */
[----:B------:R-:W-:Y:S01]  /*38b0*/  IADD3.X R26, R26, UR23, RZ, P6, !PT ;  /* 0x000000171a1a7c10 */ /* 0x000fe2000b7fe4ff */
[----:B------:R2:W-:Y:S01]  /*38c0*/  @P2 STS.128 [R203+0x10000], RZ ;  /* 0x010000ffcb002388 */ /* 0x0005e20000000c00 */
[----:B-----5:R-:W-:-:S03]  /*38d0*/  @!P5 LEA R18, P1, R3, R18, 0x1 ;  /* 0x000000120312d211 */ /* 0x020fc600078208ff */
[----:B------:R-:W-:Y:S01]  /*38e0*/  @!PT LDS RZ, [RZ] ;  /* 0x00000000fffff984 */ /* 0x000fe20000000800 */
[----:B------:R-:W-:Y:S01]  /*38f0*/  @!PT LDS RZ, [RZ] ;  /* 0x00000000fffff984 */ /* 0x000fe20000000800 */
[----:B------:R-:W-:Y:S01]  /*3900*/  @!PT LDS RZ, [RZ] ;  /* 0x00000000fffff984 */ /* 0x000fe20000000800 */
[----:B------:R2:W-:Y:S01]  /*3910*/  @!P2 LDGSTS.E.BYPASS.LTC128B.128 [R203+0x10000], desc[UR20][R20.64+0x100] ;  /* 0x1000010014cbafae */ /* 0x0005e2000b901d54 */
[----:B------:R-:W-:-:S03]  /*3920*/  @!P5 LEA.HI.X R19, R3, R19, R26, 0x1, P1 ;  /* 0x000000130313d211 */ /* 0x000fc600008f0c1a */
[----:B------:R2:W-:Y:S01]  /*3930*/  @P5 STS.128 [R203+0xd000], RZ ;  /* 0x00d000ffcb005388 */ /* 0x0005e20000000c00 */
        /* <DEDUP_REMOVED lines=20> */
.L_x_101:
[----:B------:R-:W-:Y:S05]  /*3a80*/  BSYNC B0 ;  /* 0x0000000000007941 */ /* 0x000fea0003800000 */
.L_x_100:
[----:B------:R-:W0:Y:S02]  /*3a90*/  LDGDEPBAR ;  /* 0x00000000000079af */ /* 0x000e240000000000 */
.L_x_99:
[----:B--2---:R-:W-:Y:S01]  /*3aa0*/  FMNMX.FTZ R18, R11, R41, !PT ;  /* 0x000000290b127209 */ /* 0x004fe20007810000 */
[----:B------:R-:W-:Y:S01]  /*3ab0*/  ULDC UR16, c[0x0][0x2ec] ;  /* 0x0000bb0000107ab9 */ /* 0x000fe20000000800 */
[----:B------:R-:W-:Y:S02]  /*3ac0*/  FMNMX.FTZ R19, R42, R16, !PT ;  /* 0x000000102a137209 */ /* 0x000fe40007810000 */
[----:B------:R-:W-:Y:S02]  /*3ad0*/  FMNMX.FTZ R18, R17, R18, !PT ;  /* 0x0000001211127209 */ /* 0x000fe40007810000 */
[----:B------:R-:W-:Y:S02]  /*3ae0*/  FMNMX.FTZ R19, R58, R19, !PT ;  /* 0x000000133a137209 */ /* 0x000fe40007810000 */
[----:B------:R-:W-:Y:S02]  /*3af0*/  FMNMX.FTZ R18, R57, R18, !PT ;  /* 0x0000001239127209 */ /* 0x000fe40007810000 */
[----:B------:R-:W-:-:S02]  /*3b00*/  FMNMX.FTZ R19, R12, R19, !PT ;  /* 0x000000130c137209 */ /* 0x000fc40007810000 */
        /* <DEDUP_REMOVED lines=24> */
[----:B------:R-:W-:Y:S01]  /*3c90*/  LEA R196, R0, UR4, 0x1 ;  /* 0x0000000400c47c11 */ /* 0x000fe2000f8e08ff */
[----:B-1----:R-:W1:Y:S03]  /*3ca0*/  SHFL.BFLY PT, R15, R18, 0x2, 0x1f ;  /* 0x0c401f00120f7f89 */ /* 0x002e6600000e0000 */
[-C--:B------:R-:W-:Y:S01]  /*3cb0*/  LEA R194, R7, R196.reuse, 0x1 ;  /* 0x000000c407c27211 */ /* 0x080fe200078e08ff */
[----:B------:R-:W2:Y:S01]  /*3cc0*/  SHFL.BFLY PT, R14, R19, 0x2, 0x1f ;  /* 0x0c401f00130e7f89 */ /* 0x000ea200000e0000 */
[C---:B------:R-:W-:Y:S02]  /*3cd0*/  LEA R193, R5.reuse, R196, 0x1 ;  /* 0x000000c405c17211 */ /* 0x040fe400078e08ff */
[----:B------:R-:W-:Y:S01]  /*3ce0*/  LEA R192, R5, R194, 0x1 ;  /* 0x000000c205c07211 */ /* 0x000fe200078e08ff */
[----:B------:R-:W-:Y:S04]  /*3cf0*/  LDSM.16.MT88.4 R64, [R196+0x14000] ;  /* 0x01400000c440783b */ /* 0x000fe80000004200 */
[----:B------:R-:W-:Y:S04]  /*3d00*/  LDSM.16.MT88.4 R80, [R193+0x14000] ;  /* 0x01400000c150783b */ /* 0x000fe80000004200 */
[----:B------:R-:W-:Y:S04]  /*3d10*/  LDSM.16.MT88.4 R88, [R192+0x14000] ;  /* 0x01400000c058783b */ /* 0x000fe80000004200 */
[----:B------:R-:W-:Y:S01]  /*3d20*/  LDSM.16.MT88.4 R96, [R196+0x16000] ;  /* 0x01600000c460783b */ /* 0x000fe20000004200 */
[----:B-1----:R-:W-:-:S03]  /*3d30*/  FMNMX.FTZ R15, R18, R15, !PT ;  /* 0x0000000f120f7209 */ /* 0x002fc60007810000 */
[----:B------:R-:W-:Y:S01]  /*3d40*/  LDSM.16.MT88.4 R120, [R194+0x16000] ;  /* 0x01600000c278783b */ /* 0x000fe20000004200 */
[----:B--2---:R-:W-:-:S03]  /*3d50*/  FMNMX.FTZ R14, R19, R14, !PT ;  /* 0x0000000e130e7209 */ /* 0x004fc60007810000 */
[----:B------:R-:W1:Y:S04]  /*3d60*/  SHFL.BFLY PT, R132, R15, 0x1, 0x1f ;  /* 0x0c201f000f847f89 */ /* 0x000e6800000e0000 */
[----:B------:R-:W2:Y:S04]  /*3d70*/  SHFL.BFLY PT, R3, R14, 0x1, 0x1f ;  /* 0x0c201f000e037f89 */ /* 0x000ea800000e0000 */
[----:B------:R-:W-:Y:S04]  /*3d80*/  LDSM.16.MT88.4 R48, [R193+0x12000] ;  /* 0x01200000c130783b */ /* 0x000fe80000004200 */
[----:B------:R-:W-:Y:S04]  /*3d90*/  LDSM.16.MT88.4 R20, [R193+0x14800] ;  /* 0x01480000c114783b */ /* 0x000fe80000004200 */
[----:B------:R-:W-:Y:S04]  /*3da0*/  LDSM.16.MT88.4 R124, [R196+0x12000] ;  /* 0x01200000c47c783b */ /* 0x000fe80000004200 */
[----:B------:R-:W-:Y:S01]  /*3db0*/  LDSM.16.MT88.4 R72, [R194+0x14000] ;  /* 0x01400000c248783b */ /* 0x000fe20000004200 */
[----:B-1----:R-:W-:-:S03]  /*3dc0*/  FMNMX.FTZ R132, R15, R132, !PT ;  /* 0x000000840f847209 */ /* 0x002fc60007810000 */
[----:B------:R-:W-:Y:S01]  /*3dd0*/  LDSM.16.MT88.4 R116, [R193+0x16000] ;  /* 0x01600000c174783b */ /* 0x000fe20000004200 */
[----:B--2---:R-:W-:Y:S01]  /*3de0*/  FMNMX.FTZ R3, R14, R3, !PT ;  /* 0x000000030e037209 */ /* 0x004fe20007810000 */
[C---:B------:R-:W-:Y:S01]  /*3df0*/  FMUL.FTZ R178, R132.reuse, UR16 ;  /* 0x0000001084b27c20 */ /* 0x040fe20008410000 */
[----:B------:R-:W-:Y:S01]  /*3e00*/  FSETP.NEU.FTZ.AND P1, PT, R132, -INF , PT ;  /* 0xff8000008400780b */ /* 0x000fe20003f3d000 */
[----:B------:R-:W-:Y:S02]  /*3e10*/  LDSM.16.MT88.4 R140, [R192+0x16000] ;  /* 0x01600000c08c783b */ /* 0x000fe40000004200 */
[C---:B------:R-:W-:Y:S01]  /*3e20*/  FMUL.FTZ R167, R3.reuse, UR16 ;  /* 0x0000001003a77c20 */ /* 0x040fe20008410000 */
[----:B------:R-:W-:Y:S01]  /*3e30*/  FSEL R178, R178, RZ, P1 ;  /* 0x000000ffb2b27208 */ /* 0x000fe20000800000 */
[----:B------:R-:W-:Y:S01]  /*3e40*/  LDSM.16.MT88.4 R32, [R193+0x12800] ;  /* 0x01280000c120783b */ /* 0x000fe20000004200 */
[----:B------:R-:W-:-:S03]  /*3e50*/  FSETP.NEU.FTZ.AND P1, PT, R3, -INF , PT ;  /* 0xff8000000300780b */ /* 0x000fc60003f3d000 */
[--C-:B------:R-:W-:Y:S01]  /*3e60*/  FFMA.FTZ R154, R41, UR16, -R178.reuse ;  /* 0x00000010299a7c23 */ /* 0x100fe200080108b2 */
[----:B------:R-:W-:Y:S01]  /*3e70*/  FSEL R167, R167, RZ, P1 ;  /* 0x000000ffa7a77208 */ /* 0x000fe20000800000 */
[--C-:B------:R-:W-:Y:S01]  /*3e80*/  FFMA.FTZ R157, R11, UR16, -R178.reuse ;  /* 0x000000100b9d7c23 */ /* 0x100fe200080108b2 */
[--C-:B------:R-:W-:Y:S01]  /*3e90*/  FFMA.FTZ R153, R17, UR16, -R178.reuse ;  /* 0x0000001011997c23 */ /* 0x100fe200080108b2 */
[--C-:B------:R-:W-:Y:S01]  /*3ea0*/  FFMA.FTZ R150, R57, UR16, -R178.reuse ;  /* 0x0000001039967c23 */ /* 0x100fe200080108b2 */
[--C-:B------:R-:W-:Y:S01]  /*3eb0*/  FFMA.FTZ R151, R13, UR16, -R178.reuse ;  /* 0x000000100d977c23 */ /* 0x100fe200080108b2 */
[--C-:B------:R-:W-:Y:S01]  /*3ec0*/  FFMA.FTZ R156, R42, UR16, -R167.reuse ;  /* 0x000000102a9c7c23 */ /* 0x100fe200080108a7 */
[--C-:B------:R-:W-:Y:S01]  /*3ed0*/  FFMA.FTZ R159, R16, UR16, -R167.reuse ;  /* 0x00000010109f7c23 */ /* 0x100fe200080108a7 */
[----:B------:R-:W1:Y:S01]  /*3ee0*/  LDSM.16.MT88.4 R40, [R194+0x12000] ;  /* 0x01200000c228783b */ /* 0x000e620000004200 */
[--C-:B------:R-:W-:Y:S01]  /*3ef0*/  FFMA.FTZ R155, R58, UR16, -R167.reuse ;  /* 0x000000103a9b7c23 */ /* 0x100fe200080108a7 */
[--C-:B------:R-:W-:Y:S01]  /*3f00*/  FFMA.FTZ R152, R12, UR16, -R167.reuse ;  /* 0x000000100c987c23 */ /* 0x100fe200080108a7 */
[----:B------:R-:W-:Y:S01]  /*3f10*/  MUFU.EX2 R157, R157 ;  /* 0x0000009d009d7308 */ /* 0x000fe20000000800 */
[--C-:B------:R-:W-:Y:S01]  /*3f20*/  FFMA.FTZ R147, R9, UR16, -R178.reuse ;  /* 0x0000001009937c23 */ /* 0x100fe200080108b2 */
[--C-:B------:R-:W-:Y:S01]  /*3f30*/  FFMA.FTZ R149, R8, UR16, -R167.reuse ;  /* 0x0000001008957c23 */ /* 0x100fe200080108a7 */
[--C-:B------:R-:W-:Y:S01]  /*3f40*/  FFMA.FTZ R146, R10, UR16, -R167.reuse ;  /* 0x000000100a927c23 */ /* 0x100fe200080108a7 */
[----:B------:R-:W2:Y:S01]  /*3f50*/  LDSM.16.MT88.4 R12, [R194+0x12800] ;  /* 0x01280000c20c783b */ /* 0x000ea20000004200 */
[--C-:B------:R-:W-:Y:S01]  /*3f60*/  FFMA.FTZ R148, R77, UR16, -R178.reuse ;  /* 0x000000104d947c23 */ /* 0x100fe200080108b2 */
[--C-:B------:R-:W-:Y:S01]  /*3f70*/  FFMA.FTZ R0, R29, UR16, -R178.reuse ;  /* 0x000000101d007c23 */ /* 0x100fe200080108b2 */
[--C-:B------:R-:W-:Y:S01]  /*3f80*/  FFMA.FTZ R145, R6, UR16, -R167.reuse ;  /* 0x0000001006917c23 */ /* 0x100fe200080108a7 */
[----:B------:R-:W3:Y:S01]  /*3f90*/  MUFU.EX2 R154, R154 ;  /* 0x0000009a009a7308 */ /* 0x000ee20000000800 */
[----:B------:R-:W4:Y:S01]  /*3fa0*/  LDSM.16.MT88.4 R8, [R196+0x14800] ;  /* 0x01480000c408783b */ /* 0x000f220000004200 */
[--C-:B------:R-:W-:Y:S01]  /*3fb0*/  FFMA.FTZ R144, R4, UR16, -R167.reuse ;  /* 0x0000001004907c23 */ /* 0x100fe200080108a7 */
[--C-:B------:R-:W-:Y:S01]  /*3fc0*/  FFMA.FTZ R158, R169, UR16, -R178.reuse ;  /* 0x00000010a99e7c23 */ /* 0x100fe200080108b2 */
[--C-:B------:R-:W-:Y:S01]  /*3fd0*/  FFMA.FTZ R160, R165, UR16, -R178.reuse ;  /* 0x00000010a5a07c23 */ /* 0x100fe200080108b2 */
[----:B------:R-:W5:Y:S01]  /*3fe0*/  LDSM.16.MT88.4 R16, [R192+0x14800] ;  /* 0x01480000c010783b */ /* 0x000f620000004200 */
        /* <DEDUP_REMOVED lines=9> */
[--C-:B------:R-:W-:Y:S01]  /*4080*/  FFMA.FTZ R204, R205, UR16, -R178.reuse ;  /* 0x00000010cdcc7c23 */ /* 0x100fe200080108b2 */
[----:B------:R-:W1:Y:S01]  /*4090*/  MUFU.EX2 R150, R150 ;  /* 0x0000009600967308 */ /* 0x000e620000000800 */
[----:B---3--:R-:W-:Y:S01]  /*40a0*/  F2FP.BF16.F32.PACK_AB R112, R154, R157 ;  /* 0x0000009d9a70723e */ /* 0x008fe200000010ff */
        /* <DEDUP_REMOVED lines=8> */
[--C-:B------:R-:W-:Y:S01]  /*4130*/  FFMA.FTZ R168, R168, UR16, -R167.reuse ;  /* 0x00000010a8a87c23 */ /* 0x100fe200080108a7 */
[----:B------:R-:W-:Y:S01]  /*4140*/  FFMA.FTZ R217, R164, UR16, -R167 ;  /* 0x00000010a4d97c23 */ /* 0x000fe200080108a7 */
[----:B------:R-:W-:-:S04]  /*4150*/  FADD.FTZ R154, R157, R154 ;  /* 0x0000009a9d9a7221 */ /* 0x000fc80000010000 */
[----:B------:R-:W3:Y:S01]  /*4160*/  MUFU.EX2 R159, R159 ;  /* 0x0000009f009f7308 */ /* 0x000ee20000000800 */
[----:B-1----:R-:W-:Y:S01]  /*4170*/  F2FP.BF16.F32.PACK_AB R114, R150, R153 ;  /* 0x000000999672723e */ /* 0x002fe200000010ff */
[----:B------:R-:W-:-:S04]  /*4180*/  FADD.FTZ R153, R153, R154 ;  /* 0x0000009a99997221 */ /* 0x000fc80000010000 */
[----:B------:R-:W-:Y:S02]  /*4190*/  FADD.FTZ R150, R150, R153 ;  /* 0x0000009996967221 */ /* 0x000fe40000010000 */
[----:B------:R-:W-:Y:S08]  /*41a0*/  MUFU.EX2 R155, R155 ;  /* 0x0000009b009b7308 */ /* 0x000ff00000000800 */
[----:B------:R-:W1:Y:S01]  /*41b0*/  MUFU.EX2 R152, R152 ;  /* 0x0000009800987308 */ /* 0x000e620000000800 */
[----:B---3--:R-:W-:Y:S01]  /*41c0*/  F2FP.BF16.F32.PACK_AB R113, R159, R156 ;  /* 0x0000009c9f71723e */ /* 0x008fe200000010ff */
[----:B------:R-:W-:-:S06]  /*41d0*/  FADD.FTZ R156, R156, R159 ;  /* 0x0000009f9c9c7221 */ /* 0x000fcc0000010000 */
[----:B------:R-:W-:Y:S08]  /*41e0*/  MUFU.EX2 R151, R151 ;  /* 0x0000009700977308 */ /* 0x000ff00000000800 */
[----:B------:R-:W3:Y:S01]  /*41f0*/  MUFU.EX2 R148, R148 ;  /* 0x0000009400947308 */ /* 0x000ee20000000800 */
[----:B-1----:R-:W-:Y:S01]  /*4200*/  F2FP.BF16.F32.PACK_AB R115, R152, R155 ;  /* 0x0000009b9873723e */ /* 0x002fe200000010ff */
[----:B------:R-:W-:-:S04]  /*4210*/  FADD.FTZ R155, R155, R156 ;  /* 0x0000009c9b9b7221 */ /* 0x000fc80000010000 */
[----:B------:R-:W-:Y:S02]  /*4220*/  FADD.FTZ R152, R152, R155 ;  /* 0x0000009b98987221 */ /* 0x000fe40000010000 */
[C---:B------:R-:W-:Y:S01]  /*4230*/  HMMA.16816.F32.BF16 R36, R112.reuse, R40, RZ ;  /* 0x000000287024723c */ /* 0x040fe200000418ff */
[----:B------:R-:W-:Y:S05]  /*4240*/  MUFU.EX2 R147, R147 ;  /* 0x0000009300937308 */ /* 0x000fea0000000800 */
[C---:B------:R-:W-:Y:S03]  /*4250*/  HMMA.16816.F32.BF16 R60, R112.reuse, R64, RZ ;  /* 0x00000040703c723c */ /* 0x040fe600000418ff */
[----:B------:R-:W1:Y:S01]  /*4260*/  MUFU.EX2 R0, R0 ;  /* 0x0000000000007308 */ /* 0x000e620000000800 */
[C---:B---3--:R-:W-:Y:S01]  /*4270*/  F2FP.BF16.F32.PACK_AB R4, R148.reuse, R151 ;  /* 0x000000979404723e */ /* 0x048fe200000010ff */
[----:B------:R-:W-:Y:S01]  /*4280*/  FADD.FTZ R151, R151, R150 ;  /* 0x0000009697977221 */ /* 0x000fe20000010000 */
[----:B------:R-:W-:Y:S03]  /*4290*/  HMMA.16816.F32.BF16 R40, R112, R42, RZ ;  /* 0x0000002a7028723c */ /* 0x000fe600000418ff */
[----:B------:R-:W-:-:S02]  /*42a0*/  FADD.FTZ R148, R148, R151 ;  /* 0x0000009794947221 */ /* 0x000fc40000010000 */
[----:B------:R-:W-:Y:S01]  /*42b0*/  MUFU.EX2 R149, R149 ;  /* 0x0000009500957308 */ /* 0x000fe20000000800 */
[C---:B------:R-:W-:Y:S06]  /*42c0*/  HMMA.16816.F32.BF16 R64, R112.reuse, R66, RZ ;  /* 0x000000427040723c */ /* 0x040fec00000418ff */
[----:B------:R-:W-:Y:S01]  /*42d0*/  HMMA.16816.F32.BF16 R76, R112, R80, RZ ;  /* 0x00000050704c723c */ /* 0x000fe200000418ff */
[----:B------:R-:W3:Y:S01]  /*42e0*/  MUFU.EX2 R146, R146 ;  /* 0x0000009200927308 */ /* 0x000ee20000000800 */
[----:B-1----:R-:W-:Y:S01]  /*42f0*/  F2FP.BF16.F32.PACK_AB R6, R0, R147 ;  /* 0x000000930006723e */ /* 0x002fe200000010ff */
[----:B------:R-:W-:-:S03]  /*4300*/  FADD.FTZ R147, R147, R148 ;  /* 0x0000009493937221 */ /* 0x000fc60000010000 */
[C---:B------:R-:W-:Y:S01]  /*4310*/  HMMA.16816.F32.BF16 R84, R112.reuse, R88, RZ ;  /* 0x000000587054723c */ /* 0x040fe200000418ff */
[----:B------:R-:W-:Y:S02]  /*4320*/  FADD.FTZ R147, R0, R147 ;  /* 0x0000009300937221 */ /* 0x000fe40000010000 */
[----:B------:R-:W-:Y:S03]  /*4330*/  MUFU.EX2 R145, R145 ;  /* 0x0000009100917308 */ /* 0x000fe60000000800 */
[C---:B------:R-:W-:Y:S05]  /*4340*/  HMMA.16816.F32.BF16 R80, R112.reuse, R82, RZ ;  /* 0x000000527050723c */ /* 0x040fea00000418ff */
[----:B------:R-:W1:Y:S01]  /*4350*/  MUFU.EX2 R144, R144 ;  /* 0x0000009000907308 */ /* 0x000e620000000800 */
[----:B---3--:R-:W-:Y:S01]  /*4360*/  F2FP.BF16.F32.PACK_AB R5, R146, R149 ;  /* 0x000000959205723e */ /* 0x008fe200000010ff */
[----:B------:R-:W-:Y:S01]  /*4370*/  HMMA.16816.F32.BF16 R88, R112, R90, RZ ;  /* 0x0000005a7058723c */ /* 0x000fe200000418ff */
[----:B------:R-:W-:-:S04]  /*4380*/  FADD.FTZ R149, R149, R152 ;  /* 0x0000009895957221 */ /* 0x000fc80000010000 */
[----:B------:R-:W-:Y:S01]  /*4390*/  FADD.FTZ R146, R146, R149 ;  /* 0x0000009592927221 */ /* 0x000fe20000010000 */
[C---:B------:R-:W-:Y:S01]  /*43a0*/  HMMA.16816.F32.BF16 R92, R112.reuse, R96, RZ ;  /* 0x00000060705c723c */ /* 0x040fe200000418ff */
[----:B------:R-:W-:Y:S05]  /*43b0*/  MUFU.EX2 R158, R158 ;  /* 0x0000009e009e7308 */ /* 0x000fea0000000800 */
[----:B------:R-:W-:Y:S01]  /*43c0*/  HMMA.16816.F32.BF16 R100, R112, R120, RZ ;  /* 0x000000787064723c */ /* 0x000fe200000418ff */
[----:B-1----:R-:W-:Y:S02]  /*43d0*/  F2FP.BF16.F32.PACK_AB R7, R144, R145 ;  /* 0x000000919007723e */ /* 0x002fe400000010ff */
[----:B------:R-:W1:Y:S01]  /*43e0*/  MUFU.EX2 R161, R161 ;  /* 0x000000a100a17308 */ /* 0x000e620000000800 */
[----:B------:R-:W-:-:S02]  /*43f0*/  FADD.FTZ R145, R145, R146 ;  /* 0x0000009291917221 */ /* 0x000fc40000010000 */
[----:B------:R-:W-:Y:S02]  /*4400*/  HMMA.16816.F32.BF16 R96, R112, R98, RZ ;  /* 0x000000627060723c */ /* 0x000fe400000418ff */
[----:B------:R-:W-:-:S04]  /*4410*/  FADD.FTZ R145, R144, R145 ;  /* 0x0000009190917221 */ /* 0x000fc80000010000 */
[C---:B--2---:R-:W-:Y:S01]  /*4420*/  HMMA.16816.F32.BF16 R36, R4.reuse, R12, R36 ;  /* 0x0000000c0424723c */ /* 0x044fe20000041824 */
[----:B------:R-:W-:Y:S05]  /*4430*/  MUFU.EX2 R160, R160 ;  /* 0x000000a000a07308 */ /* 0x000fea0000000800 */
[C---:B------:R-:W-:Y:S01]  /*4440*/  HMMA.16816.F32.BF16 R40, R4.reuse, R14, R40 ;  /* 0x0000000e0428723c */ /* 0x040fe20000041828 */
[----:B------:R-:W2:Y:S02]  /*4450*/  LDSM.16.MT88.4 R12, [R196+0x16800] ;  /* 0x01680000c40c783b */ /* 0x000ea40000004200 */
[----:B------:R-:W-:Y:S03]  /*4460*/  MUFU.EX2 R163, R163 ;  /* 0x000000a300a37308 */ /* 0x000fe60000000800 */
[C---:B----4-:R-:W-:Y:S05]  /*4470*/  HMMA.16816.F32.BF16 R60, R4.reuse, R8, R60 ;  /* 0x00000008043c723c */ /* 0x050fea000004183c */
[----:B------:R-:W-:Y:S01]  /*4480*/  MUFU.EX2 R162, R162 ;  /* 0x000000a200a27308 */ /* 0x000fe20000000800 */
[----:B------:R-:W-:Y:S01]  /*4490*/  HMMA.16816.F32.BF16 R64, R4, R10, R64 ;  /* 0x0000000a0440723c */ /* 0x000fe20000041840 */
[----:B------:R-:W3:Y:S05]  /*44a0*/  LDSM.16.MT88.4 R8, [R194+0x16800] ;  /* 0x01680000c208783b */ /* 0x000eea0000004200 */
[C---:B------:R-:W-:Y:S01]  /*44b0*/  HMMA.16816.F32.BF16 R120, R112.reuse, R122, RZ ;  /* 0x0000007a7078723c */ /* 0x040fe200000418ff */
[----:B------:R-:W4:Y:S05]  /*44c0*/  MUFU.EX2 R165, R165 ;  /* 0x000000a500a57308 */ /* 0x000f2a0000000800 */
[----:B------:R-:W-:Y:S03]  /*44d0*/  HMMA.16816.F32.BF16 R44, R112, R48, RZ ;  /* 0x00000030702c723c */ /* 0x000fe600000418ff */
[----:B------:R-:W-:Y:S03]  /*44e0*/  MUFU.EX2 R166, R166 ;  /* 0x000000a600a67308 */ /* 0x000fe60000000800 */
[C---:B------:R-:W-:Y:S05]  /*44f0*/  HMMA.16816.F32.BF16 R76, R4.reuse, R20, R76 ;  /* 0x00000014044c723c */ /* 0x040fea000004184c */
[----:B------:R-:W4:Y:S01]  /*4500*/  MUFU.EX2 R169, R169 ;  /* 0x000000a900a97308 */ /* 0x000f220000000800 */
[C---:B------:R-:W-:Y:S01]  /*4510*/  HMMA.16816.F32.BF16 R80, R4.reuse, R22, R80 ;  /* 0x000000160450723c */ /* 0x040fe20000041850 */
[----:B------:R-:W1:Y:S05]  /*4520*/  LDSM.16.MT88.4 R20, [R193+0x16800] ;  /* 0x01680000c114783b */ /* 0x000e6a0000004200 */
[C---:B-----5:R-:W-:Y:S01]  /*4530*/  HMMA.16816.F32.BF16 R84, R4.reuse, R16, R84 ;  /* 0x000000100454723c */ /* 0x060fe20000041854 */
[----:B------:R-:W-:Y:S05]  /*4540*/  MUFU.EX2 R204, R204 ;  /* 0x000000cc00cc7308 */ /* 0x000fea0000000800 */
[----:B------:R-:W-:Y:S01]  /*4550*/  HMMA.16816.F32.BF16 R88, R4, R18, R88 ;  /* 0x000000120458723c */ /* 0x000fe20000041858 */
[----:B------:R-:W5:Y:S02]  /*4560*/  LDSM.16.MT88.4 R16, [R192+0x16800] ;  /* 0x01680000c010783b */ /* 0x000f640000004200 */
[----:B------:R-:W4:Y:S03]  /*4570*/  MUFU.EX2 R179, R179 ;  /* 0x000000b300b37308 */ /* 0x000f260000000800 */
[----:B------:R-:W-:Y:S05]  /*4580*/  HMMA.16816.F32.BF16 R48, R112, R50, RZ ;  /* 0x000000327030723c */ /* 0x000fea00000418ff */
[----:B------:R-:W-:Y:S01]  /*4590*/  MUFU.EX2 R177, R177 ;  /* 0x000000b100b17308 */ /* 0x000fe20000000800 */
[C---:B--2---:R-:W-:Y:S06]  /*45a0*/  HMMA.16816.F32.BF16 R92, R4.reuse, R12, R92 ;  /* 0x0000000c045c723c */ /* 0x044fec000004185c */
[C---:B------:R-:W-:Y:S01]  /*45b0*/  HMMA.16816.F32.BF16 R96, R4.reuse, R14, R96 ;  /* 0x0000000e0460723c */ /* 0x040fe20000041860 */
[----:B------:R-:W2:Y:S01]  /*45c0*/  LDSM.16.MT88.4 R12, [R193+0x13000] ;  /* 0x01300000c10c783b */ /* 0x000ea20000004200 */
[----:B------:R-:W-:Y:S04]  /*45d0*/  MUFU.EX2 R178, R178 ;  /* 0x000000b200b27308 */ /* 0x000fe80000000800 */
[C---:B---3--:R-:W-:Y:S04]  /*45e0*/  HMMA.16816.F32.BF16 R100, R4.reuse, R8, R100 ;  /* 0x000000080464723c */ /* 0x048fe80000041864 */
[----:B------:R-:W-:Y:S02]  /*45f0*/  MUFU.EX2 R171, R171 ;  /* 0x000000ab00ab7308 */ /* 0x000fe40000000800 */
[----:B------:R-:W-:Y:S01]  /*4600*/  HMMA.16816.F32.BF16 R120, R4, R10, R120 ;  /* 0x0000000a0478723c */ /* 0x000fe20000041878 */
[----:B------:R-:W3:Y:S05]  /*4610*/  LDSM.16.MT88.4 R8, [R193+0x15000] ;  /* 0x01500000c108783b */ /* 0x000eea0000004200 */
[C---:B------:R-:W-:Y:S01]  /*4620*/  HMMA.16816.F32.BF16 R128, R112.reuse, R124, RZ ;  /* 0x0000007c7080723c */ /* 0x040fe200000418ff */
[----:B------:R-:W3:Y:S05]  /*4630*/  MUFU.EX2 R170, R170 ;  /* 0x000000aa00aa7308 */ /* 0x000eea0000000800 */
[C---:B------:R-:W-:Y:S03]  /*4640*/  HMMA.16816.F32.BF16 R52, R112.reuse, R56, RZ ;  /* 0x000000387034723c */ /* 0x040fe600000418ff */
[----:B------:R-:W-:Y:S03]  /*4650*/  MUFU.EX2 R168, R168 ;  /* 0x000000a800a87308 */ /* 0x000fe60000000800 */
[C---:B------:R-:W-:Y:S05]  /*4660*/  HMMA.16816.F32.BF16 R68, R112.reuse, R72, RZ ;  /* 0x000000487044723c */ /* 0x040fea00000418ff */
[----:B------:R-:W3:Y:S01]  /*4670*/  MUFU.EX2 R217, R217 ;  /* 0x000000d900d97308 */ /* 0x000ee20000000800 */
[C---:B------:R-:W-:Y:S06]  /*4680*/  HMMA.16816.F32.BF16 R104, R112.reuse, R116, RZ ;  /* 0x000000747068723c */ /* 0x040fec00000418ff */
[C---:B------:R-:W-:Y:S06]  /*4690*/  HMMA.16816.F32.BF16 R124, R112.reuse, R126, RZ ;  /* 0x0000007e707c723c */ /* 0x040fec00000418ff */
[C---:B------:R-:W-:Y:S06]  /*46a0*/  HMMA.16816.F32.BF16 R56, R112.reuse, R58, RZ ;  /* 0x0000003a7038723c */ /* 0x040fec00000418ff */
[C---:B------:R-:W-:Y:S06]  /*46b0*/  HMMA.16816.F32.BF16 R72, R112.reuse, R74, RZ ;  /* 0x0000004a7048723c */ /* 0x040fec00000418ff */
[C---:B------:R-:W-:Y:S06]  /*46c0*/  HMMA.16816.F32.BF16 R116, R112.reuse, R118, RZ ;  /* 0x000000767074723c */ /* 0x040fec00000418ff */
[C---:B------:R-:W-:Y:S06]  /*46d0*/  HMMA.16816.F32.BF16 R108, R112.reuse, R140, RZ ;  /* 0x0000008c706c723c */ /* 0x040fec00000418ff */
[----:B------:R-:W-:Y:S01]  /*46e0*/  HMMA.16816.F32.BF16 R112, R112, R142, RZ ;  /* 0x0000008e7070723c */ /* 0x000fe200000418ff */
[----:B------:R-:W-:Y:S05]  /*46f0*/  LDSM.16.MT88.4 R140, [R196+0x13000] ;  /* 0x01300000c48c783b */ /* 0x000fea0000004200 */
        /* <DEDUP_REMOVED lines=15> */
[C---:B-----5:R-:W-:Y:S06]  /*47f0*/  HMMA.16816.F32.BF16 R108, R4.reuse, R16, R108 ;  /* 0x00000010046c723c */ /* 0x060fec000004186c */
[----:B------:R-:W-:Y:S01]  /*4800*/  HMMA.16816.F32.BF16 R112, R4, R18, R112 ;  /* 0x000000120470723c */ /* 0x000fe20000041870 */
[----:B------:R-:W5:Y:S06]  /*4810*/  LDSM.16.MT88.4 R16, [R196+0x17000] ;  /* 0x01700000c410783b */ /* 0x000f6c0000004200 */
[----:B------:R-:W-:Y:S01]  /*4820*/  F2FP.BF16.F32.PACK_AB R4, R161, R158 ;  /* 0x0000009ea104723e */ /* 0x000fe200000010ff */
[----:B------:R-:W-:Y:S01]  /*4830*/  FADD.FTZ R158, R158, R147 ;  /* 0x000000939e9e7221 */ /* 0x000fe20000010000 */
[----:B----4-:R-:W-:Y:S01]  /*4840*/  F2FP.BF16.F32.PACK_AB R5, R165, R162 ;  /* 0x000000a2a505723e */ /* 0x010fe200000010ff */
[----:B------:R-:W-:Y:S01]  /*4850*/  FADD.FTZ R162, R162, R145 ;  /* 0x00000091a2a27221 */ /* 0x000fe20000010000 */
[----:B------:R-:W-:Y:S01]  /*4860*/  F2FP.BF16.F32.PACK_AB R6, R163, R160 ;  /* 0x000000a0a306723e */ /* 0x000fe200000010ff */
[----:B------:R-:W-:Y:S01]  /*4870*/  FADD.FTZ R161, R161, R158 ;  /* 0x0000009ea1a17221 */ /* 0x000fe20000010000 */
[----:B------:R-:W-:Y:S01]  /*4880*/  F2FP.BF16.F32.PACK_AB R7, R169, R166 ;  /* 0x000000a6a907723e */ /* 0x000fe200000010ff */
[----:B------:R-:W-:-:S02]  /*4890*/  FADD.FTZ R165, R165, R162 ;  /* 0x000000a2a5a57221 */ /* 0x000fc40000010000 */
[----:B------:R-:W-:Y:S02]  /*48a0*/  FADD.FTZ R160, R160, R161 ;  /* 0x000000a1a0a07221 */ /* 0x000fe40000010000 */
[----:B------:R-:W-:Y:S02]  /*48b0*/  FADD.FTZ R166, R166, R165 ;  /* 0x000000a5a6a67221 */ /* 0x000fe40000010000 */
[----:B--2---:R-:W-:Y:S01]  /*48c0*/  HMMA.16816.F32.BF16 R44, R4, R12, R44 ;  /* 0x0000000c042c723c */ /* 0x004fe2000004182c */
[----:B------:R-:W-:Y:S01]  /*48d0*/  FADD.FTZ R163, R163, R160 ;  /* 0x000000a0a3a37221 */ /* 0x000fe20000010000 */
[----:B------:R-:W-:-:S04]  /*48e0*/  FADD.FTZ R166, R169, R166 ;  /* 0x000000a6a9a67221 */ /* 0x000fc80000010000 */
        /* <DEDUP_REMOVED lines=8> */
[C---:B-----5:R-:W-:Y:S06]  /*4970*/  HMMA.16816.F32.BF16 R92, R4.reuse, R16, R92 ;  /* 0x00000010045c723c */ /* 0x060fec000004185c */
[C---:B------:R-:W-:Y:S01]  /*4980*/  HMMA.16816.F32.BF16 R96, R4.reuse, R18, R96 ;  /* 0x000000120460723c */ /* 0x040fe20000041860 */
[----:B------:R-:W4:Y:S05]  /*4990*/  LDSM.16.MT88.4 R16, [R196+0x13800] ;  /* 0x01380000c410783b */ /* 0x000f2a0000004200 */
[C---:B--2---:R-:W-:Y:S06]  /*49a0*/  HMMA.16816.F32.BF16 R100, R4.reuse, R12, R100 ;  /* 0x0000000c0464723c */ /* 0x044fec0000041864 */
[C---:B------:R-:W-:Y:S01]  /*49b0*/  HMMA.16816.F32.BF16 R120, R4.reuse, R14, R120 ;  /* 0x0000000e0478723c */ /* 0x040fe20000041878 */
[----:B------:R-:W2:Y:S05]  /*49c0*/  LDSM.16.MT88.4 R12, [R194+0x13800] ;  /* 0x01380000c20c783b */ /* 0x000eaa0000004200 */
[C---:B---3--:R-:W-:Y:S06]  /*49d0*/  HMMA.16816.F32.BF16 R104, R4.reuse, R8, R104 ;  /* 0x000000080468723c */ /* 0x048fec0000041868 */
[C---:B------:R-:W-:Y:S01]  /*49e0*/  HMMA.16816.F32.BF16 R116, R4.reuse, R10, R116 ;  /* 0x0000000a0474723c */ /* 0x040fe20000041874 */
[----:B------:R-:W3:Y:S05]  /*49f0*/  LDSM.16.MT88.4 R8, [R193+0x15800] ;  /* 0x01580000c108783b */ /* 0x000eea0000004200 */
[C---:B------:R-:W-:Y:S06]  /*4a00*/  HMMA.16816.F32.BF16 R128, R4.reuse, R140, R128 ;  /* 0x0000008c0480723c */ /* 0x040fec0000041880 */
[C---:B------:R-:W-:Y:S01]  /*4a10*/  HMMA.16816.F32.BF16 R124, R4.reuse, R142, R124 ;  /* 0x0000008e047c723c */ /* 0x040fe2000004187c */
[----:B------:R-:W5:Y:S05]  /*4a20*/  LDSM.16.MT88.4 R140, [R193+0x13800] ;  /* 0x01380000c18c783b */ /* 0x000f6a0000004200 */
        /* <DEDUP_REMOVED lines=14> */
[----:B------:R-:W1:Y:S06]  /*4b10*/  LDSM.16.MT88.4 R20, [R196+0x17800] ;  /* 0x01780000c414783b */ /* 0x000e6c0000004200 */
[----:B------:R-:W-:Y:S01]  /*4b20*/  F2FP.BF16.F32.PACK_AB R4, R179, R204 ;  /* 0x000000ccb304723e */ /* 0x000fe200000010ff */
[----:B------:R-:W-:Y:S01]  /*4b30*/  FADD.FTZ R204, R204, R163 ;  /* 0x000000a3cccc7221 */ /* 0x000fe20000010000 */
[----:B------:R-:W-:Y:S01]  /*4b40*/  F2FP.BF16.F32.PACK_AB R5, R170, R171 ;  /* 0x000000abaa05723e */ /* 0x000fe200000010ff */
[----:B------:R-:W-:Y:S01]  /*4b50*/  FADD.FTZ R171, R171, R166 ;  /* 0x000000a6abab7221 */ /* 0x000fe20000010000 */
[----:B------:R-:W-:Y:S01]  /*4b60*/  F2FP.BF16.F32.PACK_AB R6, R178, R177 ;  /* 0x000000b1b206723e */ /* 0x000fe200000010ff */
[----:B------:R-:W-:Y:S01]  /*4b70*/  FADD.FTZ R204, R179, R204 ;  /* 0x000000ccb3cc7221 */ /* 0x000fe20000010000 */
[----:B------:R-:W-:Y:S01]  /*4b80*/  F2FP.BF16.F32.PACK_AB R7, R217, R168 ;  /* 0x000000a8d907723e */ /* 0x000fe200000010ff */
[----:B------:R-:W-:-:S02]  /*4b90*/  FADD.FTZ R171, R170, R171 ;  /* 0x000000abaaab7221 */ /* 0x000fc40000010000 */
[----:B------:R-:W-:Y:S02]  /*4ba0*/  FADD.FTZ R177, R177, R204 ;  /* 0x000000ccb1b17221 */ /* 0x000fe40000010000 */
[----:B------:R-:W-:Y:S02]  /*4bb0*/  FADD.FTZ R168, R168, R171 ;  /* 0x000000aba8a87221 */ /* 0x000fe40000010000 */
[----:B----4-:R-:W-:Y:S01]  /*4bc0*/  HMMA.16816.F32.BF16 R128, R4, R16, R128 ;  /* 0x000000100480723c */ /* 0x010fe20000041880 */
[----:B------:R-:W-:Y:S01]  /*4bd0*/  FADD.FTZ R219, R178, R177 ;  /* 0x000000b1b2db7221 */ /* 0x000fe20000010000 */
[----:B------:R-:W-:-:S04]  /*4be0*/  FADD.FTZ R217, R217, R168 ;  /* 0x000000a8d9d97221 */ /* 0x000fc80000010000 */
        /* <DEDUP_REMOVED lines=8> */
[C---:B-----5:R-:W-:Y:S06]  /*4c70*/  HMMA.16816.F32.BF16 R44, R4.reuse, R140, R44 ;  /* 0x0000008c042c723c */ /* 0x060fec000004182c */
[C---:B------:R-:W-:Y:S06]  /*4c80*/  HMMA.16816.F32.BF16 R48, R4.reuse, R142, R48 ;  /* 0x0000008e0430723c */ /* 0x040fec0000041830 */
        /* <DEDUP_REMOVED lines=8> */
[C---:B-1----:R-:W-:Y:S06]  /*4d10*/  HMMA.16816.F32.BF16 R92, R4.reuse, R20, R92 ;  /* 0x00000014045c723c */ /* 0x042fec000004185c */
[C---:B------:R-:W-:Y:S06]  /*4d20*/  HMMA.16816.F32.BF16 R96, R4.reuse, R22, R96 ;  /* 0x000000160460723c */ /* 0x040fec0000041860 */
[C---:B----4-:R-:W-:Y:S06]  /*4d30*/  HMMA.16816.F32.BF16 R100, R4.reuse, R16, R100 ;  /* 0x000000100464723c */ /* 0x050fec0000041864 */
[C---:B------:R-:W-:Y:S06]  /*4d40*/  HMMA.16816.F32.BF16 R120, R4.reuse, R18, R120 ;  /* 0x000000120478723c */ /* 0x040fec0000041878 */
[C---:B--2---:R-:W-:Y:S06]  /*4d50*/  HMMA.16816.F32.BF16 R104, R4.reuse, R12, R104 ;  /* 0x0000000c0468723c */ /* 0x044fec0000041868 */
[C---:B------:R-:W-:Y:S06]  /*4d60*/  HMMA.16816.F32.BF16 R116, R4.reuse, R14, R116 ;  /* 0x0000000e0474723c */ /* 0x040fec0000041874 */
[C---:B---3--:R-:W-:Y:S06]  /*4d70*/  HMMA.16816.F32.BF16 R108, R4.reuse, R8, R108 ;  /* 0x00000008046c723c */ /* 0x048fec000004186c */
[----:B------:R-:W-:Y:S01]  /*4d80*/  HMMA.16816.F32.BF16 R112, R4, R10, R112 ;  /* 0x0000000a0470723c */ /* 0x000fe20000041870 */
[----:B------:R-:W-:-:S08]  /*4d90*/  NOP ;  /* 0x0000000000007918 */ /* 0x000fd00000000000 */
[----:B------:R-:W-:-:S15]  /*4da0*/  @!P0 BRA `(.L_x_102) ;  /* 0x0000006000788947 */ /* 0x000fde0003800000 */
[----:B------:R-:W-:Y:S01]  /*4db0*/  ULDC UR4, c[0x0][0x2d0] ;  /* 0x0000b40000047ab9 */ /* 0x000fe20000000800 */
[----:B------:R-:W-:Y:S01]  /*4dc0*/  UIADD3 UR18, UR17, -0x2, URZ ;  /* 0xfffffffe11127890 */ /* 0x000fe2000fffe03f */
[----:B------:R-:W-:Y:S01]  /*4dd0*/  ISETP.GE.AND P5, PT, R134, UR4, PT ;  /* 0x0000000486007c0c */ /* 0x000fe2000bfa6270 */
[----:B------:R-:W-:Y:S01]  /*4de0*/  IMAD.MOV.U32 R4, RZ, RZ, R172 ;  /* 0x000000ffff047224 */ /* 0x000fe200078e00ac */
[----:B------:R-:W-:Y:S01]  /*4df0*/  ISETP.GE.AND P4, PT, R209, UR4, PT ;  /* 0x00000004d1007c0c */ /* 0x000fe2000bf86270 */
[----:B------:R-:W-:Y:S01]  /*4e00*/  IMAD.MOV.U32 R5, RZ, RZ, R175 ;  /* 0x000000ffff057224 */ /* 0x000fe200078e00af */
[----:B------:R-:W-:Y:S01]  /*4e10*/  ISETP.GE.AND P3, PT, R208, UR4, PT ;  /* 0x00000004d0007c0c */ /* 0x000fe2000bf66270 */
[----:B------:R-:W-:Y:S01]  /*4e20*/  IMAD.U32 R16, RZ, RZ, UR18 ;  /* 0x00000012ff107e24 */ /* 0x000fe2000f8e00ff */
[----:B------:R-:W-:-:S04]  /*4e30*/  DEPBAR.LE SB0, 0x0 ;  /* 0x000080000000791a */ /* 0x000fc80000000000 */
[----:B------:R-:W-:Y:S01]  /*4e40*/  USHF.R.S32.HI UR6, URZ, 0x1f, UR18 ;  /* 0x0000001f3f067899 */ /* 0x000fe20008011412 */
[----:B------:R-:W-:Y:S01]  /*4e50*/  BAR.SYNC.DEFER_BLOCKING 0x0 ;  /* 0x0000000000007b1d */ /* 0x000fe20000010000 */
[----:B------:R-:W-:Y:S01]  /*4e60*/  UIMAD UR4, UR25, UR18, URZ ;  /* 0x00000012190472a4 */ /* 0x000fe2000f8e023f */
[----:B------:R-:W-:Y:S01]  /*4e70*/  IMAD.WIDE.U32 R16, R16, UR26, R4 ;  /* 0x0000001a10107c25 */ /* 0x000fe2000f8e0004 */
[----:B------:R-:W-:Y:S02]  /*4e80*/  UISETP.GE.AND UP0, UPT, UR17, 0x3, UPT ;  /* 0x000000031100788c */ /* 0x000fe4000bf06270 */
[----:B------:R-:W-:-:S03]  /*4e90*/  UIMAD UR4, UR6, UR26, UR4 ;  /* 0x0000001a060472a4 */ /* 0x000fc6000f8e0204 */
[----:B------:R-:W1:Y:S03]  /*4ea0*/  @!P5 LDC.64 R14, c[0x0][0x220] ;  /* 0x00008800ff0edb82 */ /* 0x000e660000000a00 */
[----:B------:R-:W-:-:S05]  /*4eb0*/  VIADD R0, R17, UR4 ;  /* 0x0000000411007c36 */ /* 0x000fca0008000000 */
[----:B------:R-:W2:Y:S08]  /*4ec0*/  @!P4 LDC.64 R12, c[0x0][0x220] ;  /* 0x00008800ff0ccb82 */ /* 0x000eb00000000a00 */
[----:B------:R-:W3:Y:S01]  /*4ed0*/  @!P3 LDC.64 R10, c[0x0][0x220] ;  /* 0x00008800ff0abb82 */ /* 0x000ee20000000a00 */
[----:B------:R-:W-:Y:S07]  /*4ee0*/  @P5 STS.128 [R203+0x12000], RZ ;  /* 0x012000ffcb005388 */ /* 0x000fee0000000c00 */
[----:B------:R-:W4:Y:S01]  /*4ef0*/  @!P5 LDC.64 R8, c[0x0][0x220] ;  /* 0x00008800ff08db82 */ /* 0x000f220000000a00 */
[----:B-1----:R-:W-:-:S02]  /*4f00*/  @!P5 LEA R18, P0, R16, R14, 0x1 ;  /* 0x0000000e1012d211 */ /* 0x002fc400078008ff */
[C---:B------:R-:W-:Y:S02]  /*4f10*/  IADD3 R14, P2, R16.reuse, UR29, RZ ;  /* 0x0000001d100e7c10 */ /* 0x040fe4000ff5e0ff */
[----:B------:R-:W-:-:S03]  /*4f20*/  @!P5 LEA.HI.X R19, R16, R15, R0, 0x1, P0 ;  /* 0x0000000f1013d211 */ /* 0x000fc600000f0c00 */
[----:B------:R-:W1:Y:S01]  /*4f30*/  @!P4 LDC.64 R6, c[0x0][0x220] ;  /* 0x00008800ff06cb82 */ /* 0x000e620000000a00 */
[C---:B--2---:R-:W-:Y:S01]  /*4f40*/  @!P4 LEA R12, P1, R16.reuse, R12, 0x1 ;  /* 0x0000000c100cc211 */ /* 0x044fe200078208ff */
[----:B------:R-:W-:Y:S01]  /*4f50*/  @!PT LDS RZ, [RZ] ;  /* 0x00000000fffff984 */ /* 0x000fe20000000800 */
[----:B------:R-:W-:Y:S01]  /*4f60*/  @!PT LDS RZ, [RZ] ;  /* 0x00000000fffff984 */ /* 0x000fe20000000800 */
[----:B------:R-:W-:Y:S01]  /*4f70*/  @!PT LDS RZ, [RZ] ;  /* 0x00000000fffff984 */ /* 0x000fe20000000800 */
[----:B------:R2:W-:Y:S03]  /*4f80*/  @!P5 LDGSTS.E.BYPASS.LTC128B.128 [R203+0x12000], desc[UR20][R18.64] ;  /* 0x1200000012cbdfae */ /* 0x0005e6000b901d54 */
[C-C-:B------:R-:W-:Y:S01]  /*4f90*/  @!P4 LEA.HI.X R13, R16.reuse, R13, R0.reuse, 0x1, P1 ;  /* 0x0000000d100dc211 */ /* 0x140fe200008f0c00 */
[----:B------:R-:W-:Y:S02]  /*4fa0*/  @P4 STS.128 [R203+0x14000], RZ ;  /* 0x014000ffcb004388 */ /* 0x000fe40000000c00 */
[----:B------:R-:W5:Y:S01]  /*4fb0*/  @!P3 LDC.64 R4, c[0x0][0x220] ;  /* 0x00008800ff04bb82 */ /* 0x000f620000000a00 */
[C---:B---3--:R-:W-:Y:S01]  /*4fc0*/  @!P3 LEA R10, P0, R16.reuse, R10, 0x1 ;  /* 0x0000000a100ab211 */ /* 0x048fe200078008ff */
[----:B------:R-:W-:Y:S01]  /*4fd0*/  @!PT LDS RZ, [RZ] ;  /* 0x00000000fffff984 */ /* 0x000fe20000000800 */
[----:B------:R-:W-:Y:S01]  /*4fe0*/  @!PT LDS RZ, [RZ] ;  /* 0x00000000fffff984 */ /* 0x000fe20000000800 */
[----:B------:R-:W-:Y:S01]  /*4ff0*/  @!PT LDS RZ, [RZ] ;  /* 0x00000000fffff984 */ /* 0x000fe20000000800 */
[----:B------:R3:W-:Y:S03]  /*5000*/  @!P4 LDGSTS.E.BYPASS.LTC128B.128 [R203+0x14000], desc[UR20][R12.64+0x80] ;  /* 0x140000800ccbcfae */ /* 0x0007e6000b901d54 */
[----:B------:R-:W-:Y:S01]  /*5010*/  @!P3 LEA.HI.X R11, R16, R11, R0, 0x1, P0 ;  /* 0x0000000b100bb211 */ /* 0x000fe200000f0c00 */
[----:B------:R-:W-:Y:S01]  /*5020*/  @P3 STS.128 [R203+0x16000], RZ ;  /* 0x016000ffcb003388 */ /* 0x000fe20000000c00 */
[----:B------:R-:W-:-:S02]  /*5030*/  IADD3.X R0, R0, UR15, RZ, P2, !PT ;  /* 0x0000000f00007c10 */ /* 0x000fc400097fe4ff */
[C---:B----4-:R-:W-:Y:S01]  /*5040*/  @!P5 LEA R8, P2, R14.reuse, R8, 0x1 ;  /* 0x000000080e08d211 */ /* 0x050fe200078408ff */
[----:B------:R-:W-:Y:S01]  /*5050*/  @!PT LDS RZ, [RZ] ;  /* 0x00000000fffff984 */ /* 0x000fe20000000800 */
[----:B------:R-:W-:Y:S01]  /*5060*/  @!PT LDS RZ, [RZ] ;  /* 0x00000000fffff984 */ /* 0x000fe20000000800 */
[----:B------:R-:W-:Y:S01]  /*5070*/  @!PT LDS RZ, [RZ] ;  /* 0x00000000fffff984 */ /* 0x000fe20000000800 */
[----:B------:R-:W-:Y:S03]  /*5080*/  @!P3 LDGSTS.E.BYPASS.LTC128B.128 [R203+0x16000], desc[UR20][R10.64+0x100] ;  /* 0x160001000acbbfae */ /* 0x000fe6000b901d54 */
[C---:B------:R-:W-:Y:S01]  /*5090*/  @!P5 LEA.HI.X R9, R14.reuse, R9, R0, 0x1, P2 ;  /* 0x000000090e09d211 */ /* 0x040fe200010f0c00 */
[----:B------:R-:W-:Y:S01]  /*50a0*/  @P5 STS.128 [R203+0x13000], RZ ;  /* 0x013000ffcb005388 */ /* 0x000fe20000000c00 */
[----:B-1----:R-:W-:-:S03]  /*50b0*/  @!P4 LEA R20, P1, R14, R6, 0x1 ;  /* 0x000000060e14c211 */ /* 0x002fc600078208ff */
[----:B------:R-:W-:Y:S01]  /*50c0*/  @!PT LDS RZ, [RZ] ;  /* 0x00000000fffff984 */ /* 0x000fe20000000800 */
[----:B------:R-:W-:Y:S01]  /*50d0*/  @!PT LDS RZ, [RZ] ;  /* 0x00000000fffff984 */ /* 0x000fe20000000800 */
[----:B------:R-:W-:Y:S01]  /*50e0*/  @!PT LDS RZ, [RZ] ;  /* 0x00000000fffff984 */ /* 0x000fe20000000800 */
[----:B------:R1:W-:Y:S01]  /*50f0*/  @!P5 LDGSTS.E.BYPASS.LTC128B.128 [R203+0x13000], desc[UR20][R8.64] ;  /* 0x1300000008cbdfae */ /* 0x0003e2000b901d54 */
[----:B------:R-:W-:-:S03]  /*5100*/  @!P4 LEA.HI.X R21, R14, R7, R0, 0x1, P1 ;  /* 0x000000070e15c211 */ /* 0x000fc600008f0c00 */
[----:B------:R-:W-:Y:S01]  /*5110*/  @P4 STS.128 [R203+0x15000], RZ ;  /* 0x015000ffcb004388 */ /* 0x000fe20000000c00 */
[----:B-----5:R-:W-:-:S03]  /*5120*/  @!P3 LEA R22, P0, R14, R4, 0x1 ;  /* 0x000000040e16b211 */ /* 0x020fc600078008ff */
[----:B------:R-:W-:Y:S01]  /*5130*/  @!PT LDS RZ, [RZ] ;  /* 0x00000000fffff984 */ /* 0x000fe20000000800 */
[----:B------:R-:W-:Y:S01]  /*5140*/  @!PT LDS RZ, [RZ] ;  /* 0x00000000fffff984 */ /* 0x000fe20000000800 */
[----:B------:R-:W-:Y:S01]  /*5150*/  @!PT LDS RZ, [RZ] ;  /* 0x00000000fffff984 */ /* 0x000fe20000000800 */
[----:B------:R-:W-:Y:S01]  /*5160*/  @!P4 LDGSTS.E.BYPASS.LTC128B.128 [R203+0x15000], desc[UR20][R20.64+0x80] ;  /* 0x1500008014cbcfae */ /* 0x000fe2000b901d54 */
[----:B------:R-:W-:Y:S01]  /*5170*/  @!P3 LEA.HI.X R23, R14, R5, R0, 0x1, P0 ;  /* 0x000000050e17b211 */ /* 0x000fe200000f0c00 */
[----:B------:R-:W-:Y:S02]  /*5180*/  IMAD.U32 R0, RZ, RZ, UR18 ;  /* 0x00000012ff007e24 */ /* 0x000fe4000f8e00ff */
[----:B------:R-:W-:Y:S04]  /*5190*/  @P3 STS.128 [R203+0x17000], RZ ;  /* 0x017000ffcb003388 */ /* 0x000fe80000000c00 */
[----:B------:R-:W-:Y:S01]  /*51a0*/  @!PT LDS RZ, [RZ] ;  /* 0x00000000fffff984 */ /* 0x000fe20000000800 */
[----:B------:R-:W-:Y:S01]  /*51b0*/  @!PT LDS RZ, [RZ] ;  /* 0x00000000fffff984 */ /* 0x000fe20000000800 */
[----:B------:R-:W-:Y:S01]  /*51c0*/  @!PT LDS RZ, [RZ] ;  /* 0x00000000fffff984 */ /* 0x000fe20000000800 */
[----:B------:R4:W-:Y:S04]  /*51d0*/  @!P3 LDGSTS.E.BYPASS.LTC128B.128 [R203+0x17000], desc[UR20][R22.64+0x100] ;  /* 0x1700010016cbbfae */ /* 0x0009e8000b901d54 */
[----:B------:R-:W-:Y:S04]  /*51e0*/  LDSM.16.M88.4 R152, [R202] ;  /* 0x00000000ca98783b */ /* 0x000fe80000000200 */
[----:B------:R-:W5:Y:S04]  /*51f0*/  LDSM.16.M88.4 R24, [R201+0xc000] ;  /* 0x00c00000c918783b */ /* 0x000f680000000200 */
[----:B--2---:R-:W4:Y:S04]  /*5200*/  LDSM.16.M88.4 R16, [R201+0xc800] ;  /* 0x00c80000c910783b */ /* 0x004f280000000200 */
[----:B------:R-:W2:Y:S04]  /*5210*/  LDSM.16.M88.4 R160, [R201+0xd000] ;  /* 0x00d00000c9a0783b */ /* 0x000ea80000000200 */
[----:B---3--:R-:W3:Y:S04]  /*5220*/  LDSM.16.M88.4 R12, [R201+0xd800] ;  /* 0x00d80000c90c783b */ /* 0x008ee80000000200 */
[----:B------:R-:W-:Y:S04]  /*5230*/  LDSM.16.M88.4 R136, [R200] ;  /* 0x00000000c888783b */ /* 0x000fe80000000200 */
[----:B-1----:R-:W1:Y:S04]  /*5240*/  LDSM.16.M88.4 R8, [R199] ;  /* 0x00000000c708783b */ /* 0x002e680000000200 */
[----:B------:R-:W1:Y:S04]  /*5250*/  LDSM.16.M88.4 R4, [R191] ;  /* 0x00000000bf04783b */ /* 0x000e680000000200 */
[----:B------:R-:W1:Y:S04]  /*5260*/  LDSM.16.M88.4 R32, [R190] ;  /* 0x00000000be20783b */ /* 0x000e680000000200 */
[----:B------:R-:W1:Y:S04]  /*5270*/  LDSM.16.M88.4 R144, [R189] ;  /* 0x00000000bd90783b */ /* 0x000e680000000200 */
[----:B------:R-:W-:Y:S01]  /*5280*/  LDSM.16.M88.4 R168, [R198] ;  /* 0x00000000c6a8783b */ /* 0x000fe20000000200 */
[C---:B-----5:R-:W-:Y:S03]  /*5290*/  HMMA.16816.F32.BF16 R28, R152.reuse, R24, RZ ;  /* 0x00000018981c723c */ /* 0x060fe600000418ff */
[----:B------:R-:W-:Y:S04]  /*52a0*/  LDSM.16.M88.4 R176, [R195+0xd800] ;  /* 0x00d80000c3b0783b */ /* 0x000fe80000000200 */
[----:B------:R-:W-:Y:S01]  /*52b0*/  LDSM.16.M88.4 R140, [R188] ;  /* 0x00000000bc8c783b */ /* 0x000fe20000000200 */
[C---:B----4-:R-:W-:Y:S03]  /*52c0*/  HMMA.16816.F32.BF16 R20, R152.reuse, R16, RZ ;  /* 0x000000109814723c */ /* 0x050fe600000418ff */
[----:B------:R-:W-:Y:S03]  /*52d0*/  LDSM.16.M88.4 R148, [R188+0x1800] ;  /* 0x00180000bc94783b */ /* 0x000fe60000000200 */
[C---:B------:R-:W-:Y:S01]  /*52e0*/  HMMA.16816.F32.BF16 R24, R152.reuse, R26, RZ ;  /* 0x0000001a9818723c */ /* 0x040fe200000418ff */
[----:B------:R-:W-:Y:S04]  /*52f0*/  LDSM.16.M88.4 R204, [R200+0x8000] ;  /* 0x00800000c8cc783b */ /* 0x000fe80000000200 */
[----:B------:R-:W0:Y:S01]  /*5300*/  LDGDEPBAR ;  /* 0x00000000000079af */ /* 0x000e220000000000 */
[C---:B------:R-:W-:Y:S06]  /*5310*/  HMMA.16816.F32.BF16 R16, R152.reuse, R18, RZ ;  /* 0x000000129810723c */ /* 0x040fec00000418ff */
[C---:B--2---:R-:W-:Y:S06]  /*5320*/  HMMA.16816.F32.BF16 R164, R152.reuse, R160, RZ ;  /* 0x000000a098a4723c */ /* 0x044fec00000418ff */
[C---:B------:R-:W-:Y:S06]  /*5330*/  HMMA.16816.F32.BF16 R160, R152.reuse, R162, RZ ;  /* 0x000000a298a0723c */ /* 0x040fec00000418ff */
[C---:B---3--:R-:W-:Y:S06]  /*5340*/  HMMA.16816.F32.BF16 R156, R152.reuse, R12, RZ ;  /* 0x0000000c989c723c */ /* 0x048fec00000418ff */
[----:B------:R-:W-:Y:S01]  /*5350*/  HMMA.16816.F32.BF16 R152, R152, R14, RZ ;  /* 0x0000000e9898723c */ /* 0x000fe200000418ff */
[----:B------:R-:W2:Y:S05]  /*5360*/  LDSM.16.M88.4 R12, [R195+0xc000] ;  /* 0x00c00000c30c783b */ /* 0x000eaa0000000200 */
[C---:B-1----:R-:W-:Y:S06]  /*5370*/  HMMA.16816.F32.BF16 R28, R136.reuse, R8, R28 ;  /* 0x00000008881c723c */ /* 0x042fec000004181c */
[C---:B------:R-:W-:Y:S01]  /*5380*/  HMMA.16816.F32.BF16 R24, R136.reuse, R10, R24 ;  /* 0x0000000a8818723c */ /* 0x040fe20000041818 */
[----:B------:R-:W1:Y:S05]  /*5390*/  LDSM.16.M88.4 R8, [R195+0xc800] ;  /* 0x00c80000c308783b */ /* 0x000e6a0000000200 */
        /* <DEDUP_REMOVED lines=9> */
[----:B------:R-:W5:Y:S01]  /*5430*/  LDSM.16.M88.4 R136, [R188+0x1000] ;  /* 0x00100000bc88783b */ /* 0x000f620000000200 */
[C---:B--2---:R-:W-:Y:S06]  /*5440*/  HMMA.16816.F32.BF16 R28, R168.reuse, R12, R28 ;  /* 0x0000000ca81c723c */ /* 0x044fec000004181c */
[C---:B------:R-:W-:Y:S01]  /*5450*/  HMMA.16816.F32.BF16 R24, R168.reuse, R14, R24 ;  /* 0x0000000ea818723c */ /* 0x040fe20000041818 */
[----:B------:R-:W-:Y:S05]  /*5460*/  LDSM.16.M88.4 R12, [R201+0xe000] ;  /* 0x00e00000c90c783b */ /* 0x000fea0000000200 */
[C---:B-1----:R-:W-:Y:S06]  /*5470*/  HMMA.16816.F32.BF16 R20, R168.reuse, R8, R20 ;  /* 0x00000008a814723c */ /* 0x042fec0000041814 */
[C---:B------:R-:W-:Y:S01]  /*5480*/  HMMA.16816.F32.BF16 R16, R168.reuse, R10, R16 ;  /* 0x0000000aa810723c */ /* 0x040fe20000041810 */
[----:B------:R-:W1:Y:S05]  /*5490*/  LDSM.16.M88.4 R8, [R202+0x4000] ;  /* 0x00400000ca08783b */ /* 0x000e6a0000000200 */
[C---:B---3--:R-:W-:Y:S06]  /*54a0*/  HMMA.16816.F32.BF16 R164, R168.reuse, R4, R164 ;  /* 0x00000004a8a4723c */ /* 0x048fec00000418a4 */
[C---:B------:R-:W-:Y:S01]  /*54b0*/  HMMA.16816.F32.BF16 R160, R168.reuse, R6, R160 ;  /* 0x00000006a8a0723c */ /* 0x040fe200000418a0 */
[----:B------:R-:W2:Y:S05]  /*54c0*/  LDSM.16.M88.4 R4, [R201+0xe800] ;  /* 0x00e80000c904783b */ /* 0x000eaa0000000200 */
[C---:B------:R-:W-:Y:S06]  /*54d0*/  HMMA.16816.F32.BF16 R156, R168.reuse, R176, R156 ;  /* 0x000000b0a89c723c */ /* 0x040fec000004189c */
[----:B------:R-:W-:Y:S01]  /*54e0*/  HMMA.16816.F32.BF16 R152, R168, R178, R152 ;  /* 0x000000b2a898723c */ /* 0x000fe20000041898 */
[----:B------:R-:W-:Y:S04]  /*54f0*/  LDSM.16.M88.4 R176, [R201+0xf800] ;  /* 0x00f80000c9b0783b */ /* 0x000fe80000000200 */
[----:B------:R-:W-:Y:S01]  /*5500*/  LDSM.16.M88.4 R168, [R184] ;  /* 0x00000000b8a8783b */ /* 0x000fe20000000200 */
[C---:B----4-:R-:W-:Y:S06]  /*5510*/  HMMA.16816.F32.BF16 R28, R32.reuse, R140, R28 ;  /* 0x0000008c201c723c */ /* 0x050fec000004181c */
[C---:B------:R-:W-:Y:S01]  /*5520*/  HMMA.16816.F32.BF16 R24, R32.reuse, R142, R24 ;  /* 0x0000008e2018723c */ /* 0x040fe20000041818 */
[----:B------:R-:W3:Y:S05]  /*5530*/  LDSM.16.M88.4 R140, [R201+0xf000] ;  /* 0x00f00000c98c783b */ /* 0x000eea0000000200 */
[C---:B-----5:R-:W-:Y:S06]  /*5540*/  HMMA.16816.F32.BF16 R20, R32.reuse, R144, R20 ;  /* 0x000000902014723c */ /* 0x060fec0000041814 */
[C---:B------:R-:W-:Y:S01]  /*5550*/  HMMA.16816.F32.BF16 R16, R32.reuse, R146, R16 ;  /* 0x000000922010723c */ /* 0x040fe20000041810 */
[----:B------:R-:W-:Y:S05]  /*5560*/  LDSM.16.M88.4 R144, [R200+0x4000] ;  /* 0x00400000c890783b */ /* 0x000fea0000000200 */
[C---:B------:R-:W-:Y:S06]  /*5570*/  HMMA.16816.F32.BF16 R164, R32.reuse, R136, R164 ;  /* 0x0000008820a4723c */ /* 0x040fec00000418a4 */
[C---:B------:R-:W-:Y:S01]  /*5580*/  HMMA.16816.F32.BF16 R160, R32.reuse, R138, R160 ;  /* 0x0000008a20a0723c */ /* 0x040fe200000418a0 */
[----:B------:R-:W4:Y:S05]  /*5590*/  LDSM.16.M88.4 R136, [R187] ;  /* 0x00000000bb88783b */ /* 0x000f2a0000000200 */
[C---:B------:R-:W-:Y:S06]  /*55a0*/  HMMA.16816.F32.BF16 R156, R32.reuse, R148, R156 ;  /* 0x00000094209c723c */ /* 0x040fec000004189c */
[----:B------:R-:W-:Y:S01]  /*55b0*/  HMMA.16816.F32.BF16 R152, R32, R150, R152 ;  /* 0x000000962098723c */ /* 0x000fe20000041898 */
[----:B------:R-:W5:Y:S04]  /*55c0*/  LDSM.16.M88.4 R148, [R186] ;  /* 0x00000000ba94783b */ /* 0x000f680000000200 */
[----:B------:R-:W-:Y:S01]  /*55d0*/  LDSM.16.M88.4 R32, [R198+0x4000] ;  /* 0x00400000c620783b */ /* 0x000fe20000000200 */
[C---:B-1----:R-:W-:Y:S06]  /*55e0*/  HMMA.16816.F32.BF16 R28, R8.reuse, R12, R28 ;  /* 0x0000000c081c723c */ /* 0x042fec000004181c */
[C---:B------:R-:W-:Y:S01]  /*55f0*/  HMMA.16816.F32.BF16 R24, R8.reuse, R14, R24 ;  /* 0x0000000e0818723c */ /* 0x040fe20000041818 */
[----:B------:R-:W1:Y:S05]  /*5600*/  LDSM.16.M88.4 R12, [R185] ;  /* 0x00000000b90c783b */ /* 0x000e6a0000000200 */
[C---:B--2---:R-:W-:Y:S06]  /*5610*/  HMMA.16816.F32.BF16 R20, R8.reuse, R4, R20 ;  /* 0x000000040814723c */ /* 0x044fec0000041814 */
[C---:B------:R-:W-:Y:S01]  /*5620*/  HMMA.16816.F32.BF16 R16, R8.reuse, R6, R16 ;  /* 0x000000060810723c */ /* 0x040fe20000041810 */
[----:B------:R-:W2:Y:S05]  /*5630*/  LDSM.16.M88.4 R4, [R195+0xe000] ;  /* 0x00e00000c304783b */ /* 0x000eaa0000000200 */
[C---:B---3--:R-:W-:Y:S06]  /*5640*/  HMMA.16816.F32.BF16 R164, R8.reuse, R140, R164 ;  /* 0x0000008c08a4723c */ /* 0x048fec00000418a4 */
[----:B------:R-:W-:Y:S01]  /*5650*/  HMMA.16816.F32.BF16 R160, R8, R142, R160 ;  /* 0x0000008e08a0723c */ /* 0x000fe200000418a0 */
[----:B------:R-:W3:Y:S05]  /*5660*/  LDSM.16.M88.4 R140, [R195+0xe800] ;  /* 0x00e80000c38c783b */ /* 0x000eea0000000200 */
[C---:B----4-:R-:W-:Y:S06]  /*5670*/  HMMA.16816.F32.BF16 R28, R144.reuse, R136, R28 ;  /* 0x00000088901c723c */ /* 0x050fec000004181c */
[----:B------:R-:W-:Y:S01]  /*5680*/  HMMA.16816.F32.BF16 R24, R144, R138, R24 ;  /* 0x0000008a9018723c */ /* 0x000fe20000041818 */
[----:B------:R-:W-:Y:S05]  /*5690*/  LDSM.16.M88.4 R136, [R195+0xf800] ;  /* 0x00f80000c388783b */ /* 0x000fea0000000200 */
[C---:B------:R-:W-:Y:S06]  /*56a0*/  HMMA.16816.F32.BF16 R156, R8.reuse, R176, R156 ;  /* 0x000000b0089c723c */ /* 0x040fec000004189c */
[----:B------:R-:W-:Y:S01]  /*56b0*/  HMMA.16816.F32.BF16 R152, R8, R178, R152 ;  /* 0x000000b20898723c */ /* 0x000fe20000041898 */
[----:B------:R-:W4:Y:S04]  /*56c0*/  LDSM.16.M88.4 R8, [R195+0xf000] ;  /* 0x00f00000c308783b */ /* 0x000f280000000200 */
[----:B------:R-:W-:Y:S01]  /*56d0*/  LDSM.16.M88.4 R176, [R188+0x3000] ;  /* 0x00300000bcb0783b */ /* 0x000fe20000000200 */
[C---:B-----5:R-:W-:Y:S06]  /*56e0*/  HMMA.16816.F32.BF16 R20, R144.reuse, R148, R20 ;  /* 0x000000949014723c */ /* 0x060fec0000041814 */
[C---:B------:R-:W-:Y:S01]  /*56f0*/  HMMA.16816.F32.BF16 R16, R144.reuse, R150, R16 ;  /* 0x000000969010723c */ /* 0x040fe20000041810 */
[----:B------:R-:W-:Y:S05]  /*5700*/  LDSM.16.M88.4 R148, [R197+0x4000] ;  /* 0x00400000c594783b */ /* 0x000fea0000000200 */
[C---:B-1----:R-:W-:Y:S06]  /*5710*/  HMMA.16816.F32.BF16 R164, R144.reuse, R12, R164 ;  /* 0x0000000c90a4723c */ /* 0x042fec00000418a4 */
[----:B------:R-:W-:Y:S01]  /*5720*/  HMMA.16816.F32.BF16 R160, R144, R14, R160 ;  /* 0x0000000e90a0723c */ /* 0x000fe200000418a0 */
[----:B------:R-:W1:Y:S05]  /*5730*/  LDSM.16.M88.4 R12, [R188+0x2000] ;  /* 0x00200000bc0c783b */ /* 0x000e6a0000000200 */
[C---:B--2---:R-:W-:Y:S06]  /*5740*/  HMMA.16816.F32.BF16 R28, R32.reuse, R4, R28 ;  /* 0x00000004201c723c */ /* 0x044fec000004181c */
[----:B------:R-:W-:Y:S01]  /*5750*/  HMMA.16816.F32.BF16 R24, R32, R6, R24 ;  /* 0x000000062018723c */ /* 0x000fe20000041818 */
[----:B------:R-:W2:Y:S05]  /*5760*/  LDSM.16.M88.4 R4, [R188+0x2800] ;  /* 0x00280000bc04783b */ /* 0x000eaa0000000200 */
[C---:B------:R-:W-:Y:S06]  /*5770*/  HMMA.16816.F32.BF16 R156, R144.reuse, R168, R156 ;  /* 0x000000a8909c723c */ /* 0x040fec000004189c */
[----:B------:R-:W-:Y:S01]  /*5780*/  HMMA.16816.F32.BF16 R152, R144, R170, R152 ;  /* 0x000000aa9098723c */ /* 0x000fe20000041898 */
[----:B------:R-:W-:Y:S04]  /*5790*/  LDSM.16.M88.4 R144, [R201+0x10000] ;  /* 0x01000000c990783b */ /* 0x000fe80000000200 */
[----:B------:R-:W-:Y:S01]  /*57a0*/  LDSM.16.M88.4 R168, [R188+0x3800] ;  /* 0x00380000bca8783b */ /* 0x000fe20000000200 */
[C---:B---3--:R-:W-:Y:S06]  /*57b0*/  HMMA.16816.F32.BF16 R20, R32.reuse, R140, R20 ;  /* 0x0000008c2014723c */ /* 0x048fec0000041814 */
[C---:B----4-:R-:W-:Y:S06]  /*57c0*/  HMMA.16816.F32.BF16 R164, R32.reuse, R8, R164 ;  /* 0x0000000820a4723c */ /* 0x050fec00000418a4 */
[C---:B------:R-:W-:Y:S01]  /*57d0*/  HMMA.16816.F32.BF16 R160, R32.reuse, R10, R160 ;  /* 0x0000000a20a0723c */ /* 0x040fe200000418a0 */
[----:B------:R-:W3:Y:S05]  /*57e0*/  LDSM.16.M88.4 R8, [R202+0x8000] ;  /* 0x00800000ca08783b */ /* 0x000eea0000000200 */
[----:B------:R-:W-:Y:S01]  /*57f0*/  HMMA.16816.F32.BF16 R16, R32, R142, R16 ;  /* 0x0000008e2010723c */ /* 0x000fe20000041810 */
[----:B------:R-:W4:Y:S05]  /*5800*/  LDSM.16.M88.4 R140, [R201+0x10800] ;  /* 0x01080000c98c783b */ /* 0x000f2a0000000200 */
[----:B-1----:R-:W-:Y:S06]  /*5810*/  HMMA.16816.F32.BF16 R24, R148, R14, R24 ;  /* 0x0000000e9418723c */ /* 0x002fec0000041818 */
[C---:B------:R-:W-:Y:S06]  /*5820*/  HMMA.16816.F32.BF16 R156, R32.reuse, R136, R156 ;  /* 0x00000088209c723c */ /* 0x040fec000004189c */
[----:B------:R-:W-:Y:S01]  /*5830*/  HMMA.16816.F32.BF16 R152, R32, R138, R152 ;  /* 0x0000008a2098723c */ /* 0x000fe20000041898 */
[----:B------:R-:W1:Y:S04]  /*5840*/  LDSM.16.M88.4 R136, [R201+0x11000] ;  /* 0x01100000c988783b */ /* 0x000e680000000200 */
[----:B------:R-:W5:Y:S01]  /*5850*/  LDSM.16.M88.4 R32, [R183] ;  /* 0x00000000b720783b */ /* 0x000f620000000200 */
[C---:B--2---:R-:W-:Y:S06]  /*5860*/  HMMA.16816.F32.BF16 R20, R148.reuse, R4, R20 ;  /* 0x000000049414723c */ /* 0x044fec0000041814 */
[C---:B------:R-:W-:Y:S01]  /*5870*/  HMMA.16816.F32.BF16 R28, R148.reuse, R12, R28 ;  /* 0x0000000c941c723c */ /* 0x040fe2000004181c */
[----:B------:R-:W-:Y:S05]  /*5880*/  LDSM.16.M88.4 R12, [R201+0x11800] ;  /* 0x01180000c90c783b */ /* 0x000fea0000000200 */
[C---:B------:R-:W-:Y:S01]  /*5890*/  HMMA.16816.F32.BF16 R16, R148.reuse, R6, R16 ;  /* 0x000000069410723c */ /* 0x040fe20000041810 */
[----:B------:R-:W2:Y:S05]  /*58a0*/  LDSM.16.M88.4 R4, [R182] ;  /* 0x00000000b604783b */ /* 0x000eaa0000000200 */
[C---:B------:R-:W-:Y:S06]  /*58b0*/  HMMA.16816.F32.BF16 R164, R148.reuse, R176, R164 ;  /* 0x000000b094a4723c */ /* 0x040fec00000418a4 */
[----:B------:R-:W-:Y:S01]  /*58c0*/  HMMA.16816.F32.BF16 R160, R148, R178, R160 ;  /* 0x000000b294a0723c */ /* 0x000fe200000418a0 */
[----:B------:R-:W2:Y:S05]  /*58d0*/  LDSM.16.M88.4 R176, [R181] ;  /* 0x00000000b5b0783b */ /* 0x000eaa0000000200 */
[C---:B---3--:R-:W-:Y:S06]  /*58e0*/  HMMA.16816.F32.BF16 R24, R8.reuse, R146, R24 ;  /* 0x000000920818723c */ /* 0x048fec0000041818 */
[----:B----4-:R-:W-:Y:S06]  /*58f0*/  HMMA.16816.F32.BF16 R20, R8, R140, R20 ;  /* 0x0000008c0814723c */ /* 0x010fec0000041814 */
[C---:B------:R-:W-:Y:S06]  /*5900*/  HMMA.16816.F32.BF16 R156, R148.reuse, R168, R156 ;  /* 0x000000a8949c723c */ /* 0x040fec000004189c */
[----:B------:R-:W-:Y:S01]  /*5910*/  HMMA.16816.F32.BF16 R152, R148, R170, R152 ;  /* 0x000000aa9498723c */ /* 0x000fe20000041898 */
[----:B------:R-:W-:Y:S04]  /*5920*/  LDSM.16.M88.4 R148, [R198+0x8000] ;  /* 0x00800000c694783b */ /* 0x000fe80000000200 */
[----:B------:R-:W-:Y:S01]  /*5930*/  LDSM.16.M88.4 R168, [R180] ;  /* 0x00000000b4a8783b */ /* 0x000fe20000000200 */
[C---:B------:R-:W-:Y:S03]  /*5940*/  HMMA.16816.F32.BF16 R28, R8.reuse, R144, R28 ;  /* 0x00000090081c723c */ /* 0x040fe6000004181c */
[----:B------:R-:W3:Y:S03]  /*5950*/  LDSM.16.M88.4 R144, [R195+0x10000] ;  /* 0x01000000c390783b */ /* 0x000ee60000000200 */
[C---:B------:R-:W-:Y:S01]  /*5960*/  HMMA.16816.F32.BF16 R16, R8.reuse, R142, R16 ;  /* 0x0000008e0810723c */ /* 0x040fe20000041810 */
[----:B------:R-:W4:Y:S05]  /*5970*/  LDSM.16.M88.4 R140, [R195+0x10800] ;  /* 0x01080000c38c783b */ /* 0x000f2a0000000200 */
[C---:B-1----:R-:W-:Y:S06]  /*5980*/  HMMA.16816.F32.BF16 R164, R8.reuse, R136, R164 ;  /* 0x0000008808a4723c */ /* 0x042fec00000418a4 */
[----:B------:R-:W-:Y:S01]  /*5990*/  HMMA.16816.F32.BF16 R160, R8, R138, R160 ;  /* 0x0000008a08a0723c */ /* 0x000fe200000418a0 */
[----:B------:R-:W1:Y:S05]  /*59a0*/  LDSM.16.M88.4 R136, [R195+0x11000] ;  /* 0x01100000c388783b */ /* 0x000e6a0000000200 */
[C---:B-----5:R-:W-:Y:S06]  /*59b0*/  HMMA.16816.F32.BF16 R24, R204.reuse, R34, R24 ;  /* 0x00000022cc18723c */ /* 0x060fec0000041818 */
[----:B--2---:R-:W-:Y:S06]  /*59c0*/  HMMA.16816.F32.BF16 R20, R204, R4, R20 ;  /* 0x00000004cc14723c */ /* 0x004fec0000041814 */
[C---:B------:R-:W-:Y:S06]  /*59d0*/  HMMA.16816.F32.BF16 R156, R8.reuse, R12, R156 ;  /* 0x0000000c089c723c */ /* 0x040fec000004189c */
[----:B------:R-:W-:Y:S01]  /*59e0*/  HMMA.16816.F32.BF16 R152, R8, R14, R152 ;  /* 0x0000000e0898723c */ /* 0x000fe20000041898 */
[----:B------:R-:W-:Y:S04]  /*59f0*/  LDSM.16.M88.4 R12, [R197+0x8000] ;  /* 0x00800000c50c783b */ /* 0x000fe80000000200 */
[----:B------:R-:W2:Y:S01]  /*5a00*/  LDSM.16.M88.4 R8, [R188+0x4000] ;  /* 0x00400000bc08783b */ /* 0x000ea20000000200 */
[C---:B------:R-:W-:Y:S03]  /*5a10*/  HMMA.16816.F32.BF16 R16, R204.reuse, R6, R16 ;  /* 0x00000006cc10723c */ /* 0x040fe60000041810 */
[----:B------:R-:W5:Y:S03]  /*5a20*/  LDSM.16.M88.4 R4, [R188+0x4800] ;  /* 0x00480000bc04783b */ /* 0x000f660000000200 */
[C---:B------:R-:W-:Y:S01]  /*5a30*/  HMMA.16816.F32.BF16 R28, R204.reuse, R32, R28 ;  /* 0x00000020cc1c723c */ /* 0x040fe2000004181c */
[----:B------:R-:W5:Y:S05]  /*5a40*/  LDSM.16.M88.4 R32, [R195+0x11800] ;  /* 0x01180000c320783b */ /* 0x000f6a0000000200 */
[C---:B------:R-:W-:Y:S06]  /*5a50*/  HMMA.16816.F32.BF16 R164, R204.reuse, R176, R164 ;  /* 0x000000b0cca4723c */ /* 0x040fec00000418a4 */
[----:B------:R-:W-:Y:S01]  /*5a60*/  HMMA.16816.F32.BF16 R160, R204, R178, R160 ;  /* 0x000000b2cca0723c */ /* 0x000fe200000418a0 */
[----:B------:R-:W5:Y:S05]  /*5a70*/  LDSM.16.M88.4 R176, [R188+0x5000] ;  /* 0x00500000bcb0783b */ /* 0x000f6a0000000200 */
[C---:B---3--:R-:W-:Y:S06]  /*5a80*/  HMMA.16816.F32.BF16 R24, R148.reuse, R146, R24 ;  /* 0x000000929418723c */ /* 0x048fec0000041818 */
[----:B----4-:R-:W-:Y:S06]  /*5a90*/  HMMA.16816.F32.BF16 R20, R148, R140, R20 ;  /* 0x0000008c9414723c */ /* 0x010fec0000041814 */
[----:B------:R-:W-:Y:S06]  /*5aa0*/  HMMA.16816.F32.BF16 R156, R204, R168, R156 ;  /* 0x000000a8cc9c723c */ /* 0x000fec000004189c */
[C---:B------:R-:W-:Y:S06]  /*5ab0*/  HMMA.16816.F32.BF16 R16, R148.reuse, R142, R16 ;  /* 0x0000008e9410723c */ /* 0x040fec0000041810 */
[C---:B-1----:R-:W-:Y:S06]  /*5ac0*/  HMMA.16816.F32.BF16 R164, R148.reuse, R136, R164 ;  /* 0x0000008894a4723c */ /* 0x042fec00000418a4 */
[----:B------:R-:W-:Y:S01]  /*5ad0*/  HMMA.16816.F32.BF16 R160, R148, R138, R160 ;  /* 0x0000008a94a0723c */ /* 0x000fe200000418a0 */
[----:B------:R-:W1:Y:S01]  /*5ae0*/  LDSM.16.M88.4 R136, [R188+0x5800] ;  /* 0x00580000bc88783b */ /* 0x000e620000000200 */
[----:B------:R-:W-:-:S04]  /*5af0*/  DEPBAR.LE SB0, 0x0 ;  /* 0x000080000000791a */ /* 0x000fc80000000000 */
[----:B--2---:R-:W-:Y:S06]  /*5b00*/  HMMA.16816.F32.BF16 R24, R12, R10, R24 ;  /* 0x0000000a0c18723c */ /* 0x004fec0000041818 */
[----:B------:R-:W-:Y:S06]  /*5b10*/  HMMA.16816.F32.BF16 R152, R204, R170, R152 ;  /* 0x000000aacc98723c */ /* 0x000fec0000041898 */
[----:B-----5:R-:W-:Y:S06]  /*5b20*/  HMMA.16816.F32.BF16 R20, R12, R4, R20 ;  /* 0x000000040c14723c */ /* 0x020fec0000041814 */
[----:B------:R-:W-:Y:S01]  /*5b30*/  HMMA.16816.F32.BF16 R156, R148, R32, R156 ;  /* 0x00000020949c723c */ /* 0x000fe2000004189c */
[----:B------:R-:W-:-:S04]  /*5b40*/  IMAD R5, R0, 0x40, R133 ;  /* 0x0000004000057824 */ /* 0x000fc800078e0285 */
[C---:B------:R-:W-:Y:S01]  /*5b50*/  VIADD R11, R5.reuse, 0x9 ;  /* 0x00000009050b7836 */ /* 0x040fe20000000000 */
[----:B------:R-:W-:Y:S01]  /*5b60*/  HMMA.16816.F32.BF16 R16, R12, R6, R16 ;  /* 0x000000060c10723c */ /* 0x000fe20000041810 */
[----:B------:R-:W-:-:S03]  /*5b70*/  VIADD R33, R5, 0x8 ;  /* 0x0000000805217836 */ /* 0x000fc60000000000 */
[-C--:B------:R-:W-:Y:S02]  /*5b80*/  ISETP.GE.AND P6, PT, R11, R214.reuse, PT ;  /* 0x000000d60b00720c */ /* 0x080fe40003fc6270 */
[----:B------:R-:W-:Y:S01]  /*5b90*/  HMMA.16816.F32.BF16 R28, R148, R144, R28 ;  /* 0x00000090941c723c */ /* 0x000fe2000004181c */
[----:B------:R-:W-:Y:S01]  /*5ba0*/  ISETP.GE.AND P2, PT, R33, R214, PT ;  /* 0x000000d62100720c */ /* 0x000fe20003f46270 */
[----:B------:R-:W-:Y:S01]  /*5bb0*/  VIADD R7, R5, 0x10 ;  /* 0x0000001005077836 */ /* 0x000fe20000000000 */
[----:B------:R-:W-:Y:S02]  /*5bc0*/  ISETP.GE.AND P1, PT, R33, R2, PT ;  /* 0x000000022100720c */ /* 0x000fe40003f26270 */
[----:B------:R-:W-:Y:S01]  /*5bd0*/  FSEL R33, R24, -INF , !P2 ;  /* 0xff80000018217808 */ /* 0x000fe20005000000 */
[----:B------:R-:W-:Y:S01]  /*5be0*/  HMMA.16816.F32.BF16 R164, R12, R176, R164 ;  /* 0x000000b00ca4723c */ /* 0x000fe200000418a4 */
[----:B------:R-:W-:Y:S02]  /*5bf0*/  FSEL R26, R26, -INF , !P1 ;  /* 0xff8000001a1a7808 */ /* 0x000fe40004800000 */
[----:B------:R-:W-:-:S02]  /*5c00*/  ISETP.GE.AND P2, PT, R7, R214, PT ;  /* 0x000000d60700720c */ /* 0x000fc40003f46270 */
[-C--:B------:R-:W-:Y:S01]  /*5c10*/  ISETP.GE.AND P1, PT, R7, R2.reuse, PT ;  /* 0x000000020700720c */ /* 0x080fe20003f26270 */
[----:B------:R-:W-:Y:S01]  /*5c20*/  HMMA.16816.F32.BF16 R160, R12, R178, R160 ;  /* 0x000000b20ca0723c */ /* 0x000fe200000418a0 */
[----:B------:R-:W-:Y:S01]  /*5c30*/  VIADD R7, R5, 0x18 ;  /* 0x0000001805077836 */ /* 0x000fe20000000000 */
[----:B------:R-:W-:Y:S01]  /*5c40*/  BAR.SYNC.DEFER_BLOCKING 0x0 ;  /* 0x0000000000007b1d */ /* 0x000fe20000010000 */
[----:B------:R-:W-:Y:S01]  /*5c50*/  ISETP.GE.AND P0, PT, R11, R2, PT ;  /* 0x000000020b00720c */ /* 0x000fe20003f06270 */
[----:B------:R-:W-:Y:S01]  /*5c60*/  VIADD R11, R5, 0x11 ;  /* 0x00000011050b7836 */ /* 0x000fe20000000000 */
[----:B------:R-:W-:Y:S01]  /*5c70*/  FSEL R147, R20, -INF , !P2 ;  /* 0xff80000014937808 */ /* 0x000fe20005000000 */
[----:B------:R-:W-:Y:S01]  /*5c80*/  HMMA.16816.F32.BF16 R152, R148, R34, R152 ;  /* 0x000000229498723c */ /* 0x000fe20000041898 */
[----:B------:R-:W-:Y:S02]  /*5c90*/  ISETP.GE.AND P2, PT, R7, R214, PT ;  /* 0x000000d60700720c */ /* 0x000fe40003f46270 */
[----:B------:R-:W-:-:S02]  /*5ca0*/  FSEL R25, R25, -INF , !P6 ;  /* 0xff80000019197808 */ /* 0x000fc40007000000 */
[----:B------:R-:W-:Y:S01]  /*5cb0*/  FSEL R24, R27, -INF , !P0 ;  /* 0xff8000001b187808 */ /* 0x000fe20004000000 */
[C---:B-1----:R-:W-:Y:S01]  /*5cc0*/  HMMA.16816.F32.BF16 R156, R12.reuse, R136, R156 ;  /* 0x000000880c9c723c */ /* 0x042fe2000004189c */
[----:B------:R-:W-:Y:S02]  /*5cd0*/  FSEL R150, R22, -INF , !P1 ;  /* 0xff80000016967808 */ /* 0x000fe40004800000 */
[----:B------:R-:W-:Y:S01]  /*5ce0*/  ISETP.GE.AND P1, PT, R7, R2, PT ;  /* 0x000000020700720c */ /* 0x000fe20003f26270 */
[----:B------:R-:W-:Y:S01]  /*5cf0*/  VIADD R7, R5, 0x20 ;  /* 0x0000002005077836 */ /* 0x000fe20000000000 */
[C---:B------:R-:W-:Y:S01]  /*5d00*/  ISETP.GE.AND P6, PT, R11.reuse, R214, PT ;  /* 0x000000d60b00720c */ /* 0x040fe20003fc6270 */
[----:B------:R-:W-:Y:S01]  /*5d10*/  HMMA.16816.F32.BF16 R28, R12, R8, R28 ;  /* 0x000000080c1c723c */ /* 0x000fe2000004181c */
[----:B------:R-:W-:Y:S01]  /*5d20*/  ISETP.GE.AND P0, PT, R11, R2, PT ;  /* 0x000000020b00720c */ /* 0x000fe20003f06270 */
[----:B------:R-:W-:Y:S01]  /*5d30*/  VIADD R11, R5, 0x19 ;  /* 0x00000019050b7836 */ /* 0x000fe20000000000 */
[----:B------:R-:W-:-:S02]  /*5d40*/  FSEL R133, R16, -INF , !P2 ;  /* 0xff80000010857808 */ /* 0x000fc40005000000 */
[----:B------:R-:W-:Y:S02]  /*5d50*/  FSEL R146, R18, -INF , !P1 ;  /* 0xff80000012927808 */ /* 0x000fe40004800000 */
[----:B------:R-:W-:Y:S01]  /*5d60*/  ISETP.GE.AND P2, PT, R7, R214, PT ;  /* 0x000000d60700720c */ /* 0x000fe20003f46270 */
[----:B------:R-:W-:Y:S01]  /*5d70*/  VIADD R9, R5, 0x29 ;  /* 0x0000002905097836 */ /* 0x000fe20000000000 */
[----:B------:R-:W-:Y:S01]  /*5d80*/  ISETP.GE.AND P1, PT, R7, R2, PT ;  /* 0x000000020700720c */ /* 0x000fe20003f26270 */
[----:B------:R-:W-:Y:S01]  /*5d90*/  VIADD R7, R5, 0x28 ;  /* 0x0000002805077836 */ /* 0x000fe20000000000 */
[----:B------:R-:W-:Y:S01]  /*5da0*/  FSEL R145, R21, -INF , !P6 ;  /* 0xff80000015917808 */ /* 0x000fe20007000000 */
[----:B------:R-:W-:Y:S01]  /*5db0*/  HMMA.16816.F32.BF16 R152, R12, R138, R152 ;  /* 0x0000008a0c98723c */ /* 0x000fe20000041898 */
[----:B------:R-:W-:Y:S02]  /*5dc0*/  FSEL R134, R23, -INF , !P0 ;  /* 0xff80000017867808 */ /* 0x000fe40004000000 */
[----:B------:R-:W-:-:S02]  /*5dd0*/  ISETP.GE.AND P6, PT, R11, R214, PT ;  /* 0x000000d60b00720c */ /* 0x000fc40003fc6270 */
[----:B------:R-:W-:Y:S01]  /*5de0*/  ISETP.GE.AND P0, PT, R11, R2, PT ;  /* 0x000000020b00720c */ /* 0x000fe20003f06270 */
[----:B------:R-:W-:Y:S01]  /*5df0*/  VIADD R11, R5, 0x21 ;  /* 0x00000021050b7836 */ /* 0x000fe20000000000 */
        /* <DEDUP_REMOVED lines=8> */
[----:B------:R-:W-:Y:S02]  /*5e80*/  FSEL R140, R162, -INF , !P1 ;  /* 0xff800000a28c7808 */ /* 0x000fe40004800000 */
[----:B------:R-:W-:Y:S02]  /*5e90*/  FSEL R144, R167, -INF , !P0 ;  /* 0xff800000a7907808 */ /* 0x000fe40004000000 */
[C---:B------:R-:W-:Y:S02]  /*5ea0*/  ISETP.GE.AND P2, PT, R7.reuse, R214, PT ;  /* 0x000000d60700720c */ /* 0x040fe40003f46270 */
[-C--:B------:R-:W-:Y:S01]  /*5eb0*/  ISETP.GE.AND P1, PT, R7, R2.reuse, PT ;  /* 0x000000020700720c */ /* 0x080fe20003f26270 */
[----:B------:R-:W-:Y:S01]  /*5ec0*/  VIADD R7, R5, 0x31 ;  /* 0x0000003105077836 */ /* 0x000fe20000000000 */
[----:B------:R-:W-:-:S02]  /*5ed0*/  ISETP.GE.AND P0, PT, R9, R2, PT ;  /* 0x000000020900720c */ /* 0x000fc40003f06270 */
[----:B------:R-:W-:Y:S02]  /*5ee0*/  FSEL R135, R17, -INF , !P6 ;  /* 0xff80000011877808 */ /* 0x000fe40007000000 */
[----:B------:R-:W-:Y:S02]  /*5ef0*/  ISETP.GE.AND P6, PT, R11, R214, PT ;  /* 0x000000d60b00720c */ /* 0x000fe40003fc6270 */
[----:B------:R-:W-:Y:S02]  /*5f00*/  FSEL R142, R163, -INF , !P0 ;  /* 0xff800000a38e7808 */ /* 0x000fe40004000000 */
[----:B------:R-:W-:Y:S02]  /*5f10*/  ISETP.GE.AND P0, PT, R7, R2, PT ;  /* 0x000000020700720c */ /* 0x000fe40003f06270 */
[----:B------:R-:W-:Y:S02]  /*5f20*/  FSEL R165, R165, -INF , !P6 ;  /* 0xff800000a5a57808 */ /* 0x000fe40007000000 */
[----:B------:R-:W-:Y:S01]  /*5f30*/  ISETP.GE.AND P6, PT, R9, R214, PT ;  /* 0x000000d60900720c */ /* 0x000fe20003fc6270 */
[----:B------:R-:W-:Y:S01]  /*5f40*/  VIADD R9, R5, 0x1 ;  /* 0x0000000105097836 */ /* 0x000fe20000000000 */
[----:B------:R-:W-:-:S02]  /*5f50*/  FSEL R218, R159, -INF , !P0 ;  /* 0xff8000009fda7808 */ /* 0x000fc40004000000 */
[-C--:B------:R-:W-:Y:S02]  /*5f60*/  ISETP.GE.AND P0, PT, R5, R214.reuse, PT ;  /* 0x000000d60500720c */ /* 0x080fe40003f06270 */
[----:B------:R-:W-:Y:S02]  /*5f70*/  FSEL R161, R161, -INF , !P6 ;  /* 0xff800000a1a17808 */ /* 0x000fe40007000000 */
[----:B------:R-:W-:Y:S02]  /*5f80*/  FSEL R225, R156, -INF , !P2 ;  /* 0xff8000009ce17808 */ /* 0x000fe40005000000 */
[----:B------:R-:W-:Y:S02]  /*5f90*/  FSEL R15, R28, -INF , !P0 ;  /* 0xff8000001c0f7808 */ /* 0x000fe40004000000 */
[-C--:B------:R-:W-:Y:S01]  /*5fa0*/  ISETP.GE.AND P6, PT, R7, R214.reuse, PT ;  /* 0x000000d60700720c */ /* 0x080fe20003fc6270 */
[----:B------:R-:W-:Y:S01]  /*5fb0*/  VIADD R7, R5, 0x38 ;  /* 0x0000003805077836 */ /* 0x000fe20000000000 */
[----:B------:R-:W-:-:S02]  /*5fc0*/  ISETP.GE.AND P2, PT, R9, R214, PT ;  /* 0x000000d60900720c */ /* 0x000fc40003f46270 */
[----:B------:R-:W-:Y:S02]  /*5fd0*/  FSEL R220, R158, -INF , !P1 ;  /* 0xff8000009edc7808 */ /* 0x000fe40004800000 */
[----:B------:R-:W-:Y:S02]  /*5fe0*/  PLOP3.LUT P0, PT, PT, PT, UP0, 0x80, 0x0 ;  /* 0x000000000000781c */ /* 0x000fe40003f0f008 */
[-C--:B------:R-:W-:Y:S02]  /*5ff0*/  ISETP.GE.AND P1, PT, R9, R2.reuse, PT ;  /* 0x000000020900720c */ /* 0x080fe40003f26270 */
[----:B------:R-:W-:Y:S02]  /*6000*/  FSEL R29, R29, -INF , !P2 ;  /* 0xff8000001d1d7808 */ /* 0x000fe40005000000 */
[----:B------:R-:W-:Y:S02]  /*6010*/  FSEL R223, R157, -INF , !P6 ;  /* 0xff8000009ddf7808 */ /* 0x000fe40007000000 */
[C---:B------:R-:W-:Y:S01]  /*6020*/  ISETP.GE.AND P2, PT, R5.reuse, R2, PT ;  /* 0x000000020500720c */ /* 0x040fe20003f46270 */
[----:B------:R-:W-:Y:S01]  /*6030*/  VIADD R5, R5, 0x39 ;  /* 0x0000003905057836 */ /* 0x000fe20000000000 */
[----:B------:R-:W-:-:S02]  /*6040*/  FSEL R14, R31, -INF , !P1 ;  /* 0xff8000001f0e7808 */ /* 0x000fc40004800000 */
[C---:B------:R-:W-:Y:S02]  /*6050*/  ISETP.GE.AND P6, PT, R7.reuse, R214, PT ;  /* 0x000000d60700720c */ /* 0x040fe40003fc6270 */
[----:B------:R-:W-:Y:S02]  /*6060*/  ISETP.GE.AND P1, PT, R7, R2, PT ;  /* 0x000000020700720c */ /* 0x000fe40003f26270 */
[----:B------:R-:W-:Y:S02]  /*6070*/  FSEL R221, R152, -INF , !P6 ;  /* 0xff80000098dd7808 */ /* 0x000fe40007000000 */
[----:B------:R-:W-:Y:S02]  /*6080*/  FSEL R170, R154, -INF , !P1 ;  /* 0xff8000009aaa7808 */ /* 0x000fe40004800000 */
[C---:B------:R-:W-:Y:S02]  /*6090*/  ISETP.GE.AND P6, PT, R5.reuse, R214, PT ;  /* 0x000000d60500720c */ /* 0x040fe40003fc6270 */
[----:B------:R-:W-:-:S02]  /*60a0*/  ISETP.GE.AND P1, PT, R5, R2, PT ;  /* 0x000000020500720c */ /* 0x000fc40003f26270 */
[----:B------:R-:W-:Y:S02]  /*60b0*/  FSEL R30, R30, -INF , !P2 ;  /* 0xff8000001e1e7808 */ /* 0x000fe40005000000 */
[----:B------:R-:W-:Y:S02]  /*60c0*/  FSEL R171, R153, -INF , !P6 ;  /* 0xff80000099ab7808 */ /* 0x000fe40007000000 */
[----:B------:R-:W-:Y:S01]  /*60d0*/  FSEL R168, R155, -INF , !P1 ;  /* 0xff8000009ba87808 */ /* 0x000fe20004800000 */
[----:B------:R-:W-:Y:S06]  /*60e0*/  @!P0 BRA `(.L_x_103) ;  /* 0x0000000400048947 */ /* 0x000fec0003800000 */
[----:B------:R-:W-:Y:S01]  /*60f0*/  UIADD3 UR6, UR17, -0x3, URZ ;  /* 0xfffffffd11067890 */ /* 0x000fe2000fffe03f */
[----:B------:R-:W1:Y:S01]  /*6100*/  @!P5 LDC.64 R12, c[0x0][0x218] ;  /* 0x00008600ff0cdb82 */ /* 0x000e620000000a00 */
[----:B------:R2:W-:Y:S01]  /*6110*/  @P5 STS.128 [R203+0xc000], RZ ;  /* 0x00c000ffcb005388 */ /* 0x0005e20000000c00 */
[----:B------:R-:W-:Y:S01]  /*6120*/  BSSY B0, `(.L_x_104) ;  /* 0x000003c000007945 */ /* 0x000fe20003800000 */
[----:B------:R-:W-:Y:S02]  /*6130*/  USHF.R.S32.HI UR4, URZ, 0x1f, UR6 ;  /* 0x0000001f3f047899 */ /* 0x000fe40008011406 */
[----:B------:R-:W-:Y:S02]  /*6140*/  UIMAD.WIDE.U32 UR30, UR6, UR10, URZ ;  /* 0x0000000a061e72a5 */ /* 0x000fe4000f8e003f */
[----:B------:R-:W-:Y:S01]  /*6150*/  UIMAD UR4, UR4, UR10, URZ ;  /* 0x0000000a040472a4 */ /* 0x000fe2000f8e023f */
[----:B------:R-:W3:Y:S03]  /*6160*/  @!P3 LDC.64 R8, c[0x0][0x218] ;  /* 0x00008600ff08bb82 */ /* 0x000ee60000000a00 */
[----:B------:R-:W-:Y:S01]  /*6170*/  UIMAD UR4, UR6, UR11, UR4 ;  /* 0x0000000b060472a4 */ /* 0x000fe2000f8e0204 */
[----:B------:R-:W-:-:S02]  /*6180*/  IMAD.U32 R17, RZ, RZ, UR30 ;  /* 0x0000001eff117e24 */ /* 0x000fc4000f8e00ff */
[----:B------:R-:W-:Y:S01]  /*6190*/  IMAD.U32 R0, RZ, RZ, UR30 ;  /* 0x0000001eff007e24 */ /* 0x000fe2000f8e00ff */
[----:B------:R-:W-:Y:S01]  /*61a0*/  UIADD3 UR4, UR31, UR4, URZ ;  /* 0x000000041f047290 */ /* 0x000fe2000fffe03f */
[----:B------:R-:W4:Y:S01]  /*61b0*/  @!P4 LDC.64 R10, c[0x0][0x218] ;  /* 0x00008600ff0acb82 */ /* 0x000f220000000a00 */
[----:B------:R-:W-:-:S04]  /*61c0*/  LEA R16, P1, R17, R210, 0x6 ;  /* 0x000000d211107211 */ /* 0x000fc800078230ff */
[----:B------:R-:W-:-:S03]  /*61d0*/  IMAD.U32 R17, RZ, RZ, UR4 ;  /* 0x00000004ff117e24 */ /* 0x000fc6000f8e00ff */
[----:B------:R-:W5:Y:S01]  /*61e0*/  @!P5 LDC.64 R6, c[0x0][0x218] ;  /* 0x00008600ff06db82 */ /* 0x000f620000000a00 */
[----:B-1----:R-:W-:Y:S02]  /*61f0*/  @!P5 LEA R12, P6, R16, R12, 0x1 ;  /* 0x0000000c100cd211 */ /* 0x002fe400078c08ff */
[----:B------:R-:W-:-:S04]  /*6200*/  LEA.HI.X R0, R0, R213, R17, 0x6, P1 ;  /* 0x000000d500007211 */ /* 0x000fc800008f3411 */
[C-C-:B------:R-:W-:Y:S01]  /*6210*/  @!P5 LEA.HI.X R13, R16.reuse, R13, R0.reuse, 0x1, P6 ;  /* 0x0000000d100dd211 */ /* 0x140fe200030f0c00 */
[----:B------:R-:W1:Y:S01]  /*6220*/  @!P4 LDC.64 R4, c[0x0][0x218] ;  /* 0x00008600ff04cb82 */ /* 0x000e620000000a00 */
[C---:B---3--:R-:W-:Y:S02]  /*6230*/  @!P3 LEA R18, P1, R16.reuse, R8, 0x1 ;  /* 0x000000081012b211 */ /* 0x048fe400078208ff */
[C---:B------:R-:W-:Y:S01]  /*6240*/  IADD3 R8, P6, R16.reuse, UR24, RZ ;  /* 0x0000001810087c10 */ /* 0x040fe2000ffde0ff */
[----:B------:R-:W-:Y:S01]  /*6250*/  @!PT LDS RZ, [RZ] ;  /* 0x00000000fffff984 */ /* 0x000fe20000000800 */
[----:B------:R-:W-:Y:S01]  /*6260*/  @!PT LDS RZ, [RZ] ;  /* 0x00000000fffff984 */ /* 0x000fe20000000800 */
[----:B------:R-:W-:Y:S01]  /*6270*/  @!PT LDS RZ, [RZ] ;  /* 0x00000000fffff984 */ /* 0x000fe20000000800 */
[----:B------:R2:W-:Y:S01]  /*6280*/  @!P5 LDGSTS.E.BYPASS.LTC128B.128 [R203+0xc000], desc[UR20][R12.64] ;  /* 0x0c0000000ccbdfae */ /* 0x0005e2000b901d54 */
[----:B------:R-:W-:Y:S02]  /*6290*/  @!P3 LEA.HI.X R19, R16, R9, R0, 0x1, P1 ;  /* 0x000000091013b211 */ /* 0x000fe400008f0c00 */
[----:B------:R-:W-:Y:S01]  /*62a0*/  IADD3.X R9, R0, UR23, RZ, P6, !PT ;  /* 0x0000001700097c10 */ /* 0x000fe2000b7fe4ff */
[----:B------:R2:W-:Y:S01]  /*62b0*/  @P4 STS.128 [R203+0xe000], RZ ;  /* 0x00e000ffcb004388 */ /* 0x0005e20000000c00 */
[----:B----4-:R-:W-:-:S04]  /*62c0*/  @!P4 LEA R10, P2, R16, R10, 0x1 ;  /* 0x0000000a100ac211 */ /* 0x010fc800078408ff */
[----:B------:R-:W-:Y:S02]  /*62d0*/  @!P4 LEA.HI.X R11, R16, R11, R0, 0x1, P2 ;  /* 0x0000000b100bc211 */ /* 0x000fe400010f0c00 */
        /* <DEDUP_REMOVED lines=32> */
.L_x_105:
[----:B------:R-:W-:Y:S05]  /*64e0*/  BSYNC B0 ;  /* 0x0000000000007941 */ /* 0x000fea0003800000 */
.L_x_104:
[----:B------:R-:W0:Y:S02]  /*64f0*/  LDGDEPBAR ;  /* 0x00000000000079af */ /* 0x000e240000000000 */
.L_x_103:
[----:B--2---:R-:W-:Y:S01]  /*6500*/  FMNMX.FTZ R6, R132, R15, !PT ;  /* 0x0000000f84067209 */ /* 0x004fe20007810000 */
[----:B------:R-:W-:Y:S01]  /*6510*/  LDSM.16.MT88.4 R16, [R194+0x12000] ;  /* 0x01200000c210783b */ /* 0x000fe20000004200 */
[----:B-1----:R-:W-:Y:S02]  /*6520*/  FMNMX.FTZ R5, R3, R30, !PT ;  /* 0x0000001e03057209 */ /* 0x002fe40007810000 */
[----:B------:R-:W-:Y:S01]  /*6530*/  FMNMX.FTZ R6, R29, R6, !PT ;  /* 0x000000061d067209 */ /* 0x000fe20007810000 */
[----:B------:R-:W-:Y:S01]  /*6540*/  LDSM.16.MT88.4 R8, [R196+0x12000] ;  /* 0x01200000c408783b */ /* 0x000fe20000004200 */
[----:B------:R-:W-:Y:S02]  /*6550*/  FMNMX.FTZ R5, R14, R5, !PT ;  /* 0x000000050e057209 */ /* 0x000fe40007810000 */
[----:B------:R-:W-:Y:S01]  /*6560*/  FMNMX.FTZ R6, R33, R6, !PT ;  /* 0x0000000621067209 */ /* 0x000fe20007810000 */
[----:B------:R-:W-:Y:S01]  /*6570*/  LDSM.16.MT88.4 R136, [R192+0x16000] ;  /* 0x01600000c088783b */ /* 0x000fe20000004200 */
[----:B------:R-:W-:-:S02]  /*6580*/  FMNMX.FTZ R5, R26, R5, !PT ;  /* 0x000000051a057209 */ /* 0x000fc40007810000 */
[----:B------:R-:W-:Y:S01]  /*6590*/  FMNMX.FTZ R6, R25, R6, !PT ;  /* 0x0000000619067209 */ /* 0x000fe20007810000 */
[----:B------:R-:W-:Y:S01]  /*65a0*/  LDSM.16.MT88.4 R152, [R193+0x13000] ;  /* 0x01300000c198783b */ /* 0x000fe20000004200 */
        /* <DEDUP_REMOVED lines=24> */
[----:B------:R-:W-:-:S03]  /*6730*/  FMNMX.FTZ R4, R168, R5, !PT ;  /* 0x00000005a8047209 */ /* 0x000fc60007810000 */
[----:B------:R-:W1:Y:S04]  /*6740*/  SHFL.BFLY PT, R7, R6, 0x2, 0x1f ;  /* 0x0c401f0006077f89 */ /* 0x000e6800000e0000 */
[----:B------:R-:W2:Y:S01]  /*6750*/  SHFL.BFLY PT, R5, R4, 0x2, 0x1f ;  /* 0x0c401f0004057f89 */ /* 0x000ea200000e0000 */
[----:B-1----:R-:W-:Y:S02]  /*6760*/  FMNMX.FTZ R7, R6, R7, !PT ;  /* 0x0000000706077209 */ /* 0x002fe40007810000 */
[----:B--2---:R-:W-:-:S03]  /*6770*/  FMNMX.FTZ R5, R4, R5, !PT ;  /* 0x0000000504057209 */ /* 0x004fc60007810000 */
[----:B------:R-:W1:Y:S04]  /*6780*/  SHFL.BFLY PT, R204, R7, 0x1, 0x1f ;  /* 0x0c201f0007cc7f89 */ /* 0x000e6800000e0000 */
[----:B------:R-:W2:Y:S01]  /*6790*/  SHFL.BFLY PT, R0, R5, 0x1, 0x1f ;  /* 0x0c201f0005007f89 */ /* 0x000ea200000e0000 */
[----:B-1----:R-:W-:Y:S02]  /*67a0*/  FMNMX.FTZ R204, R7, R204, !PT ;  /* 0x000000cc07cc7209 */ /* 0x002fe40007810000 */
[----:B--2---:R-:W-:-:S03]  /*67b0*/  FMNMX.FTZ R0, R5, R0, !PT ;  /* 0x0000000005007209 */ /* 0x004fc60007810000 */
[C---:B------:R-:W-:Y:S01]  /*67c0*/  FMUL.FTZ R222, R204.reuse, UR16 ;  /* 0x00000010ccde7c20 */ /* 0x040fe20008410000 */
[----:B------:R-:W-:Y:S02]  /*67d0*/  FSETP.NEU.FTZ.AND P2, PT, R204, -INF , PT ;  /* 0xff800000cc00780b */ /* 0x000fe40003f5d000 */
[C---:B------:R-:W-:Y:S01]  /*67e0*/  FSETP.NEU.FTZ.AND P1, PT, R0.reuse, -INF , PT ;  /* 0xff8000000000780b */ /* 0x040fe20003f3d000 */
[----:B------:R-:W-:Y:S01]  /*67f0*/  FMUL.FTZ R169, R0, UR16 ;  /* 0x0000001000a97c20 */ /* 0x000fe20008410000 */
[----:B------:R-:W-:Y:S02]  /*6800*/  FSEL R222, R222, RZ, P2 ;  /* 0x000000ffdede7208 */ /* 0x000fe40001000000 */
[----:B------:R-:W-:Y:S02]  /*6810*/  FSEL R5, R204, RZ, P2 ;  /* 0x000000ffcc057208 */ /* 0x000fe40001000000 */
[----:B------:R-:W-:Y:S01]  /*6820*/  FSEL R169, R169, RZ, P1 ;  /* 0x000000ffa9a97208 */ /* 0x000fe20000800000 */
[--C-:B------:R-:W-:Y:S01]  /*6830*/  FFMA.FTZ R179, R25, UR16, -R222.reuse ;  /* 0x0000001019b37c23 */ /* 0x100fe200080108de */
[----:B------:R-:W-:Y:S01]  /*6840*/  FSEL R6, R0, RZ, P1 ;  /* 0x000000ff00067208 */ /* 0x000fe20000800000 */
[----:B------:R-:W-:Y:S01]  /*6850*/  FADD.FTZ R4, R132, -R5 ;  /* 0x8000000584047221 */ /* 0x000fe20000010000 */
[----:B------:R-:W-:Y:S01]  /*6860*/  FFMA.FTZ R216, R15, UR16, -R222 ;  /* 0x000000100fd87c23 */ /* 0x000fe200080108de */
[--C-:B------:R-:W-:Y:S01]  /*6870*/  FFMA.FTZ R176, R26, UR16, -R169.reuse ;  /* 0x000000101ab07c23 */ /* 0x100fe200080108a9 */
[--C-:B------:R-:W-:Y:S01]  /*6880*/  FFMA.FTZ R207, R24, UR16, -R169.reuse ;  /* 0x0000001018cf7c23 */ /* 0x100fe200080108a9 */
[----:B------:R-:W-:Y:S01]  /*6890*/  FADD.FTZ R6, R3, -R6 ;  /* 0x8000000603067221 */ /* 0x000fe20000010000 */
[----:B------:R-:W1:Y:S01]  /*68a0*/  LDSM.16.MT88.4 R24, [R193+0x12000] ;  /* 0x01200000c118783b */ /* 0x000e620000004200 */
[--C-:B------:R-:W-:Y:S01]  /*68b0*/  FFMA.FTZ R205, R29, UR16, -R222.reuse ;  /* 0x000000101dcd7c23 */ /* 0x100fe200080108de */
[--C-:B------:R-:W-:Y:S01]  /*68c0*/  FFMA.FTZ R206, R33, UR16, -R222.reuse ;  /* 0x0000001021ce7c23 */ /* 0x100fe200080108de */
[--C-:B------:R-:W-:Y:S01]  /*68d0*/  FFMA.FTZ R178, R30, UR16, -R169.reuse ;  /* 0x000000101eb27c23 */ /* 0x100fe200080108a9 */
[--C-:B------:R-:W-:Y:S01]  /*68e0*/  FFMA.FTZ R177, R14, UR16, -R169.reuse ;  /* 0x000000100eb17c23 */ /* 0x100fe200080108a9 */
[----:B------:R-:W-:Y:S01]  /*68f0*/  FMUL.FTZ R215, R4, UR16 ;  /* 0x0000001004d77c20 */ /* 0x000fe20008410000 */
[----:B------:R-:W-:Y:S01]  /*6900*/  FMUL.FTZ R3, R6, UR16 ;  /* 0x0000001006037c20 */ /* 0x000fe20008410000 */
[----:B------:R-:W-:Y:S01]  /*6910*/  MUFU.EX2 R216, R216 ;  /* 0x000000d800d87308 */ /* 0x000fe20000000800 */
[----:B------:R-:W2:Y:S01]  /*6920*/  LDSM.16.MT88.4 R32, [R192+0x12000] ;  /* 0x01200000c020783b */ /* 0x000ea20000004200 */
[--C-:B------:R-:W-:Y:S01]  /*6930*/  FFMA.FTZ R224, R147, UR16, -R222.reuse ;  /* 0x0000001093e07c23 */ /* 0x100fe200080108de */
[--C-:B------:R-:W-:Y:S01]  /*6940*/  FFMA.FTZ R227, R145, UR16, -R222.reuse ;  /* 0x0000001091e37c23 */ /* 0x100fe200080108de */
[--C-:B------:R-:W-:Y:S01]  /*6950*/  FFMA.FTZ R226, R133, UR16, -R222.reuse ;  /* 0x0000001085e27c23 */ /* 0x100fe200080108de */
[--C-:B------:R-:W-:Y:S01]  /*6960*/  FFMA.FTZ R229, R135, UR16, -R222.reuse ;  /* 0x0000001087e57c23 */ /* 0x100fe200080108de */
[--C-:B------:R-:W-:Y:S01]  /*6970*/  FFMA.FTZ R228, R150, UR16, -R169.reuse ;  /* 0x0000001096e47c23 */ /* 0x100fe200080108a9 */
[--C-:B------:R-:W-:Y:S01]  /*6980*/  FFMA.FTZ R231, R134, UR16, -R169.reuse ;  /* 0x0000001086e77c23 */ /* 0x100fe200080108a9 */
[----:B------:R-:W3:Y:S01]  /*6990*/  MUFU.EX2 R205, R205 ;  /* 0x000000cd00cd7308 */ /* 0x000ee20000000800 */
        /* <DEDUP_REMOVED lines=8> */
[--C-:B------:R-:W-:Y:S01]  /*6a20*/  FFMA.FTZ R236, R166, UR16, -R169.reuse ;  /* 0x00000010a6ec7c23 */ /* 0x100fe200080108a9 */
[--C-:B------:R-:W-:Y:S01]  /*6a30*/  FFMA.FTZ R239, R144, UR16, -R169.reuse ;  /* 0x0000001090ef7c23 */ /* 0x100fe200080108a9 */
[--C-:B------:R-:W-:Y:S01]  /*6a40*/  FFMA.FTZ R238, R140, UR16, -R169.reuse ;  /* 0x000000108cee7c23 */ /* 0x100fe200080108a9 */
[--C-:B------:R-:W-:Y:S01]  /*6a50*/  FFMA.FTZ R241, R142, UR16, -R169.reuse ;  /* 0x000000108ef17c23 */ /* 0x100fe200080108a9 */
[----:B------:R-:W-:Y:S01]  /*6a60*/  LDSM.16.MT88.4 R160, [R194+0x13000] ;  /* 0x01300000c2a0783b */ /* 0x000fe20000004200 */
[--C-:B------:R-:W-:Y:S01]  /*6a70*/  FFMA.FTZ R240, R223, UR16, -R222.reuse ;  /* 0x00000010dff07c23 */ /* 0x100fe200080108de */
[--C-:B------:R-:W-:Y:S01]  /*6a80*/  FFMA.FTZ R225, R225, UR16, -R222.reuse ;  /* 0x00000010e1e17c23 */ /* 0x100fe200080108de */
[----:B------:R-:W4:Y:S01]  /*6a90*/  MUFU.EX2 R179, R179 ;  /* 0x000000b300b37308 */ /* 0x000f220000000800 */
[----:B---3--:R-:W-:Y:S01]  /*6aa0*/  F2FP.BF16.F32.PACK_AB R4, R205, R216 ;  /* 0x000000d8cd04723e */ /* 0x008fe200000010ff */
[----:B------:R-:W-:Y:S01]  /*6ab0*/  LDSM.16.MT88.4 R144, [R192+0x13000] ;  /* 0x01300000c090783b */ /* 0x000fe20000004200 */
[--C-:B------:R-:W-:Y:S01]  /*6ac0*/  FFMA.FTZ R221, R221, UR16, -R222.reuse ;  /* 0x00000010dddd7c23 */ /* 0x100fe200080108de */
[--C-:B------:R-:W-:Y:S01]  /*6ad0*/  FFMA.FTZ R223, R218, UR16, -R169.reuse ;  /* 0x00000010dadf7c23 */ /* 0x100fe200080108a9 */
[----:B------:R-:W-:Y:S01]  /*6ae0*/  FFMA.FTZ R222, R171, UR16, -R222 ;  /* 0x00000010abde7c23 */ /* 0x000fe200080108de */
[--C-:B------:R-:W-:Y:S01]  /*6af0*/  FFMA.FTZ R220, R220, UR16, -R169.reuse ;  /* 0x00000010dcdc7c23 */ /* 0x100fe200080108a9 */
[--C-:B------:R-:W-:Y:S01]  /*6b00*/  FFMA.FTZ R218, R170, UR16, -R169.reuse ;  /* 0x00000010aada7c23 */ /* 0x100fe200080108a9 */
[----:B------:R-:W-:Y:S01]  /*6b10*/  MUFU.EX2 R178, R178 ;  /* 0x000000b200b27308 */ /* 0x000fe20000000800 */
[----:B------:R-:W-:-:S07]  /*6b20*/  FFMA.FTZ R243, R168, UR16, -R169 ;  /* 0x00000010a8f37c23 */ /* 0x000fce00080108a9 */
[----:B------:R-:W3:Y:S01]  /*6b30*/  MUFU.EX2 R177, R177 ;  /* 0x000000b100b17308 */ /* 0x000ee20000000800 */
[----:B----4-:R-:W-:-:S07]  /*6b40*/  F2FP.BF16.F32.PACK_AB R6, R179, R206 ;  /* 0x000000ceb306723e */ /* 0x010fce00000010ff */
[----:B------:R-:W-:Y:S08]  /*6b50*/  MUFU.EX2 R176, R176 ;  /* 0x000000b000b07308 */ /* 0x000ff00000000800 */
[----:B------:R-:W4:Y:S01]  /*6b60*/  MUFU.EX2 R207, R207 ;  /* 0x000000cf00cf7308 */ /* 0x000f220000000800 */
[----:B---3--:R-:W-:-:S07]  /*6b70*/  F2FP.BF16.F32.PACK_AB R5, R177, R178 ;  /* 0x000000b2b105723e */ /* 0x008fce00000010ff */
[----:B------:R-:W3:Y:S08]  /*6b80*/  MUFU.EX2 R215, R215 ;  /* 0x000000d700d77308 */ /* 0x000ef00000000800 */
[----:B------:R-:W5:Y:S01]  /*6b90*/  MUFU.EX2 R3, R3 ;  /* 0x0000000300037308 */ /* 0x000f620000000800 */
[----:B----4-:R-:W-:-:S07]  /*6ba0*/  F2FP.BF16.F32.PACK_AB R7, R207, R176 ;  /* 0x000000b0cf07723e */ /* 0x010fce00000010ff */
        /* <DEDUP_REMOVED lines=8> */
[----:B------:R-:W-:Y:S01]  /*6c30*/  FMUL.FTZ R49, R49, R215 ;  /* 0x000000d731317220 */ /* 0x000fe20000410000 */
[-C--:B-----5:R-:W-:Y:S01]  /*6c40*/  FMUL.FTZ R22, R38, R3.reuse ;  /* 0x0000000326167220 */ /* 0x0a0fe20000410000 */
[-C--:B------:R-:W-:Y:S01]  /*6c50*/  FMUL.FTZ R23, R39, R3.reuse ;  /* 0x0000000327177220 */ /* 0x080fe20000410000 */
[-C--:B------:R-:W-:Y:S01]  /*6c60*/  FMUL.FTZ R30, R46, R3.reuse ;  /* 0x000000032e1e7220 */ /* 0x080fe20000410000 */
[-C--:B------:R-:W-:Y:S01]  /*6c70*/  FMUL.FTZ R31, R47, R3.reuse ;  /* 0x000000032f1f7220 */ /* 0x080fe20000410000 */
[-C--:B------:R-:W-:Y:S01]  /*6c80*/  FMUL.FTZ R42, R42, R3.reuse ;  /* 0x000000032a2a7220 */ /* 0x080fe20000410000 */
[-C--:B------:R-:W-:Y:S01]  /*6c90*/  FMUL.FTZ R43, R43, R3.reuse ;  /* 0x000000032b2b7220 */ /* 0x080fe20000410000 */
[-C--:B------:R-:W-:Y:S01]  /*6ca0*/  FMUL.FTZ R50, R50, R3.reuse ;  /* 0x0000000332327220 */ /* 0x080fe20000410000 */
[----:B------:R-:W-:Y:S01]  /*6cb0*/  FMUL.FTZ R51, R51, R3 ;  /* 0x0000000333337220 */ /* 0x000fe20000410000 */
[C---:B------:R-:W-:Y:S01]  /*6cc0*/  HMMA.16816.F32.BF16 R20, R4.reuse, R16, R20 ;  /* 0x000000100414723c */ /* 0x040fe20000041814 */
[-C--:B------:R-:W-:Y:S01]  /*6cd0*/  FMUL.FTZ R12, R128, R215.reuse ;  /* 0x000000d7800c7220 */ /* 0x080fe20000410000 */
[----:B------:R-:W-:Y:S01]  /*6ce0*/  FMUL.FTZ R13, R129, R215 ;  /* 0x000000d7810d7220 */ /* 0x000fe20000410000 */
[-C--:B------:R-:W-:Y:S01]  /*6cf0*/  FMUL.FTZ R14, R130, R3.reuse ;  /* 0x00000003820e7220 */ /* 0x080fe20000410000 */
[----:B------:R-:W-:Y:S01]  /*6d00*/  FMUL.FTZ R15, R131, R3 ;  /* 0x00000003830f7220 */ /* 0x000fe20000410000 */
[-C--:B------:R-:W-:Y:S01]  /*6d10*/  FMUL.FTZ R124, R124, R215.reuse ;  /* 0x000000d77c7c7220 */ /* 0x080fe20000410000 */
[C---:B-1----:R-:W-:Y:S01]  /*6d20*/  HMMA.16816.F32.BF16 R28, R4.reuse, R24, R28 ;  /* 0x00000018041c723c */ /* 0x042fe2000004181c */
[----:B------:R-:W-:Y:S01]  /*6d30*/  FMUL.FTZ R125, R125, R215 ;  /* 0x000000d77d7d7220 */ /* 0x000fe20000410000 */
[-C--:B------:R-:W-:Y:S01]  /*6d40*/  FMUL.FTZ R126, R126, R3.reuse ;  /* 0x000000037e7e7220 */ /* 0x080fe20000410000 */
[----:B------:R-:W-:Y:S01]  /*6d50*/  FMUL.FTZ R127, R127, R3 ;  /* 0x000000037f7f7220 */ /* 0x000fe20000410000 */
[-C--:B------:R-:W-:Y:S01]  /*6d60*/  FMUL.FTZ R36, R52, R215.reuse ;  /* 0x000000d734247220 */ /* 0x080fe20000410000 */
[----:B------:R-:W-:Y:S01]  /*6d70*/  FMUL.FTZ R37, R53, R215 ;  /* 0x000000d735257220 */ /* 0x000fe20000410000 */
[C---:B------:R-:W-:Y:S01]  /*6d80*/  HMMA.16816.F32.BF16 R16, R4.reuse, R18, R40 ;  /* 0x000000120410723c */ /* 0x040fe20000041828 */
[----:B------:R-:W1:Y:S01]  /*6d90*/  LDSM.16.MT88.4 R40, [R196+0x14000] ;  /* 0x01400000c428783b */ /* 0x000e620000004200 */
[-C--:B------:R-:W-:Y:S01]  /*6da0*/  FMUL.FTZ R38, R54, R3.reuse ;  /* 0x0000000336267220 */ /* 0x080fe20000410000 */
[----:B------:R-:W-:Y:S01]  /*6db0*/  FMUL.FTZ R39, R55, R3 ;  /* 0x0000000337277220 */ /* 0x000fe20000410000 */
[-C--:B------:R-:W-:Y:S01]  /*6dc0*/  FMUL.FTZ R56, R56, R215.reuse ;  /* 0x000000d738387220 */ /* 0x080fe20000410000 */
[----:B------:R-:W-:Y:S01]  /*6dd0*/  FMUL.FTZ R57, R57, R215 ;  /* 0x000000d739397220 */ /* 0x000fe20000410000 */
[C---:B------:R-:W-:Y:S01]  /*6de0*/  HMMA.16816.F32.BF16 R24, R4.reuse, R26, R48 ;  /* 0x0000001a0418723c */ /* 0x040fe20000041830 */
[----:B------:R-:W3:Y:S01]  /*6df0*/  LDSM.16.MT88.4 R48, [R194+0x14000] ;  /* 0x01400000c230783b */ /* 0x000ee20000004200 */
[-C--:B------:R-:W-:Y:S01]  /*6e00*/  FMUL.FTZ R58, R58, R3.reuse ;  /* 0x000000033a3a7220 */ /* 0x080fe20000410000 */
[----:B------:R-:W-:Y:S01]  /*6e10*/  FMUL.FTZ R59, R59, R3 ;  /* 0x000000033b3b7220 */ /* 0x000fe20000410000 */
        /* <DEDUP_REMOVED lines=8> */
[C---:B------:R-:W-:Y:S01]  /*6ea0*/  HMMA.16816.F32.BF16 R8, R4.reuse, R10, R124 ;  /* 0x0000000a0408723c */ /* 0x040fe2000004187c */
[----:B------:R-:W4:Y:S01]  /*6eb0*/  LDSM.16.MT88.4 R124, [R193+0x16000] ;  /* 0x01600000c17c783b */ /* 0x000f220000004200 */
[----:B------:R-:W-:Y:S01]  /*6ec0*/  FMUL.FTZ R55, R71, R3 ;  /* 0x0000000347377220 */ /* 0x000fe20000410000 */
[-C--:B------:R-:W-:Y:S01]  /*6ed0*/  FMUL.FTZ R64, R64, R215.reuse ;  /* 0x000000d740407220 */ /* 0x080fe20000410000 */
[----:B------:R-:W-:Y:S01]  /*6ee0*/  FMUL.FTZ R65, R65, R215 ;  /* 0x000000d741417220 */ /* 0x000fe20000410000 */
[-C--:B------:R-:W-:Y:S01]  /*6ef0*/  FMUL.FTZ R66, R66, R3.reuse ;  /* 0x0000000342427220 */ /* 0x080fe20000410000 */
[C---:B--2---:R-:W-:Y:S01]  /*6f00*/  HMMA.16816.F32.BF16 R36, R4.reuse, R32, R36 ;  /* 0x000000200424723c */ /* 0x044fe20000041824 */
[----:B------:R-:W-:Y:S01]  /*6f10*/  FMUL.FTZ R67, R67, R3 ;  /* 0x0000000343437220 */ /* 0x000fe20000410000 */
[-C--:B------:R-:W-:Y:S01]  /*6f20*/  FMUL.FTZ R72, R72, R215.reuse ;  /* 0x000000d748487220 */ /* 0x080fe20000410000 */
[----:B------:R-:W-:Y:S01]  /*6f30*/  FMUL.FTZ R73, R73, R215 ;  /* 0x000000d749497220 */ /* 0x000fe20000410000 */
[-C--:B------:R-:W-:Y:S01]  /*6f40*/  FMUL.FTZ R74, R74, R3.reuse ;  /* 0x000000034a4a7220 */ /* 0x080fe20000410000 */
[----:B------:R-:W-:Y:S01]  /*6f50*/  FMUL.FTZ R75, R75, R3 ;  /* 0x000000034b4b7220 */ /* 0x000fe20000410000 */
[C---:B------:R-:W-:Y:S01]  /*6f60*/  HMMA.16816.F32.BF16 R32, R4.reuse, R34, R56 ;  /* 0x000000220420723c */ /* 0x040fe20000041838 */
[----:B------:R-:W2:Y:S01]  /*6f70*/  LDSM.16.MT88.4 R56, [R193+0x14000] ;  /* 0x01400000c138783b */ /* 0x000ea20000004200 */
[-C--:B------:R-:W-:Y:S01]  /*6f80*/  FMUL.FTZ R60, R76, R215.reuse ;  /* 0x000000d74c3c7220 */ /* 0x080fe20000410000 */
[----:B------:R-:W-:Y:S01]  /*6f90*/  FMUL.FTZ R61, R77, R215 ;  /* 0x000000d74d3d7220 */ /* 0x000fe20000410000 */
[-C--:B------:R-:W-:Y:S01]  /*6fa0*/  FMUL.FTZ R62, R78, R3.reuse ;  /* 0x000000034e3e7220 */ /* 0x080fe20000410000 */
[----:B------:R-:W-:Y:S01]  /*6fb0*/  LDSM.16.MT88.4 R128, [R194+0x16000] ;  /* 0x01600000c280783b */ /* 0x000fe20000004200 */
[----:B------:R-:W-:Y:S01]  /*6fc0*/  FMUL.FTZ R63, R79, R3 ;  /* 0x000000034f3f7220 */ /* 0x000fe20000410000 */
[-C--:B------:R-:W-:Y:S01]  /*6fd0*/  FMUL.FTZ R68, R84, R215.reuse ;  /* 0x000000d754447220 */ /* 0x080fe20000410000 */
[----:B------:R-:W-:Y:S01]  /*6fe0*/  FMUL.FTZ R69, R85, R215 ;  /* 0x000000d755457220 */ /* 0x000fe20000410000 */
[-C--:B------:R-:W-:Y:S01]  /*6ff0*/  FMUL.FTZ R70, R86, R3.reuse ;  /* 0x0000000356467220 */ /* 0x080fe20000410000 */
[----:B------:R-:W-:Y:S01]  /*7000*/  FMUL.FTZ R71, R87, R3 ;  /* 0x0000000357477220 */ /* 0x000fe20000410000 */
[C---:B-1----:R-:W-:Y:S01]  /*7010*/  HMMA.16816.F32.BF16 R44, R4.reuse, R40, R44 ;  /* 0x00000028042c723c */ /* 0x042fe2000004182c */
[-C--:B------:R-:W-:Y:S01]  /*7020*/  FMUL.FTZ R76, R92, R215.reuse ;  /* 0x000000d75c4c7220 */ /* 0x080fe20000410000 */
[----:B------:R-:W-:Y:S01]  /*7030*/  FMUL.FTZ R77, R93, R215 ;  /* 0x000000d75d4d7220 */ /* 0x000fe20000410000 */
[-C--:B------:R-:W-:Y:S01]  /*7040*/  FMUL.FTZ R78, R94, R3.reuse ;  /* 0x000000035e4e7220 */ /* 0x080fe20000410000 */
[----:B------:R-:W-:Y:S01]  /*7050*/  FMUL.FTZ R79, R95, R3 ;  /* 0x000000035f4f7220 */ /* 0x000fe20000410000 */
[-C--:B------:R-:W-:Y:S01]  /*7060*/  FMUL.FTZ R84, R104, R215.reuse ;  /* 0x000000d768547220 */ /* 0x080fe20000410000 */
[C---:B---3--:R-:W-:Y:S01]  /*7070*/  HMMA.16816.F32.BF16 R52, R4.reuse, R48, R52 ;  /* 0x000000300434723c */ /* 0x048fe20000041834 */
        /* <DEDUP_REMOVED lines=10> */
[----:B------:R-:W-:Y:S01]  /*7120*/  LDSM.16.MT88.4 R104, [R193+0x14800] ;  /* 0x01480000c168783b */ /* 0x000fe20000004200 */
[C---:B------:R-:W-:Y:S01]  /*7130*/  HMMA.16816.F32.BF16 R48, R4.reuse, R50, R72 ;  /* 0x000000320430723c */ /* 0x040fe20000041848 */
[----:B------:R-:W-:Y:S01]  /*7140*/  FMUL.FTZ R81, R81, R215 ;  /* 0x000000d751517220 */ /* 0x000fe20000410000 */
[-C--:B------:R-:W-:Y:S01]  /*7150*/  FMUL.FTZ R82, R82, R3.reuse ;  /* 0x0000000352527220 */ /* 0x080fe20000410000 */
[----:B------:R-:W3:Y:S01]  /*7160*/  LDSM.16.MT88.4 R72, [R196+0x16000] ;  /* 0x01600000c448783b */ /* 0x000ee20000004200 */
[----:B------:R-:W-:Y:S01]  /*7170*/  FMUL.FTZ R83, R83, R3 ;  /* 0x0000000353537220 */ /* 0x000fe20000410000 */
[-C--:B------:R-:W-:Y:S01]  /*7180*/  FMUL.FTZ R88, R88, R215.reuse ;  /* 0x000000d758587220 */ /* 0x080fe20000410000 */
[C---:B----4-:R-:W-:Y:S01]  /*7190*/  HMMA.16816.F32.BF16 R84, R4.reuse, R124, R84 ;  /* 0x0000007c0454723c */ /* 0x050fe20000041854 */
[----:B------:R-:W-:Y:S01]  /*71a0*/  FMUL.FTZ R89, R89, R215 ;  /* 0x000000d759597220 */ /* 0x000fe20000410000 */
[-C--:B------:R-:W-:Y:S01]  /*71b0*/  FMUL.FTZ R90, R90, R3.reuse ;  /* 0x000000035a5a7220 */ /* 0x080fe20000410000 */
[----:B------:R-:W-:Y:S01]  /*71c0*/  FMUL.FTZ R91, R91, R3 ;  /* 0x000000035b5b7220 */ /* 0x000fe20000410000 */
[-C--:B------:R-:W-:Y:S01]  /*71d0*/  FMUL.FTZ R96, R96, R215.reuse ;  /* 0x000000d760607220 */ /* 0x080fe20000410000 */
[----:B------:R-:W-:Y:S01]  /*71e0*/  FMUL.FTZ R97, R97, R215 ;  /* 0x000000d761617220 */ /* 0x000fe20000410000 */
[C---:B------:R-:W-:Y:S01]  /*71f0*/  HMMA.16816.F32.BF16 R92, R4.reuse, R126, R92 ;  /* 0x0000007e045c723c */ /* 0x040fe2000004185c */
[----:B------:R-:W4:Y:S01]  /*7200*/  LDSM.16.MT88.4 R124, [R193+0x12800] ;  /* 0x01280000c17c783b */ /* 0x000f220000004200 */
[-C--:B------:R-:W-:Y:S01]  /*7210*/  FMUL.FTZ R98, R98, R3.reuse ;  /* 0x0000000362627220 */ /* 0x080fe20000410000 */
[----:B------:R-:W-:Y:S01]  /*7220*/  FMUL.FTZ R99, R99, R3 ;  /* 0x0000000363637220 */ /* 0x000fe20000410000 */
[----:B------:R-:W5:Y:S01]  /*7230*/  MUFU.EX2 R227, R227 ;  /* 0x000000e300e37308 */ /* 0x000f620000000800 */
[-C--:B------:R-:W-:Y:S01]  /*7240*/  FMUL.FTZ R112, R112, R215.reuse ;  /* 0x000000d770707220 */ /* 0x080fe20000410000 */
[C---:B--2---:R-:W-:Y:S01]  /*7250*/  HMMA.16816.F32.BF16 R60, R4.reuse, R56, R60 ;  /* 0x00000038043c723c */ /* 0x044fe2000004183c */
[----:B------:R-:W-:Y:S01]  /*7260*/  FMUL.FTZ R113, R113, R215 ;  /* 0x000000d771717220 */ /* 0x000fe20000410000 */
[-C--:B------:R-:W-:Y:S01]  /*7270*/  FMUL.FTZ R114, R114, R3.reuse ;  /* 0x0000000372727220 */ /* 0x080fe20000410000 */
[----:B------:R-:W-:Y:S01]  /*7280*/  FMUL.FTZ R115, R115, R3 ;  /* 0x0000000373737220 */ /* 0x000fe20000410000 */
[----:B------:R-:W2:Y:S01]  /*7290*/  LDSM.16.MT88.4 R116, [R196+0x14800] ;  /* 0x01480000c474783b */ /* 0x000ea20000004200 */
[----:B------:R-:W-:Y:S01]  /*72a0*/  FFMA.FTZ R216, R219, R215, R216 ;  /* 0x000000d7dbd87223 */ /* 0x000fe200000100d8 */
[----:B------:R-:W-:Y:S01]  /*72b0*/  HMMA.16816.F32.BF16 R56, R4, R58, R80 ;  /* 0x0000003a0438723c */ /* 0x000fe20000041850 */
[----:B------:R-:W-:Y:S01]  /*72c0*/  MUFU.EX2 R226, R226 ;  /* 0x000000e200e27308 */ /* 0x000fe20000000800 */
[----:B------:R-:W-:Y:S01]  /*72d0*/  FFMA.FTZ R178, R217, R3, R178 ;  /* 0x00000003d9b27223 */ /* 0x000fe200000100b2 */
[----:B------:R-:W-:-:S03]  /*72e0*/  FADD.FTZ R205, R205, R216 ;  /* 0x000000d8cdcd7221 */ /* 0x000fc60000010000 */
[----:B------:R-:W-:Y:S01]  /*72f0*/  FADD.FTZ R177, R177, R178 ;  /* 0x000000b2b1b17221 */ /* 0x000fe20000010000 */
[-C--:B------:R-:W-:Y:S01]  /*7300*/  FMUL.FTZ R80, R100, R215.reuse ;  /* 0x000000d764507220 */ /* 0x080fe20000410000 */
[----:B------:R-:W-:Y:S01]  /*7310*/  FMUL.FTZ R81, R101, R215 ;  /* 0x000000d765517220 */ /* 0x000fe20000410000 */
[----:B------:R-:W4:Y:S01]  /*7320*/  MUFU.EX2 R229, R229 ;  /* 0x000000e500e57308 */ /* 0x000f220000000800 */
[-C--:B------:R-:W-:Y:S01]  /*7330*/  FMUL.FTZ R82, R102, R3.reuse ;  /* 0x0000000366527220 */ /* 0x080fe20000410000 */
[C---:B-1----:R-:W-:Y:S01]  /*7340*/  HMMA.16816.F32.BF16 R68, R4.reuse, R64, R68 ;  /* 0x000000400444723c */ /* 0x042fe20000041844 */
[----:B------:R-:W-:Y:S01]  /*7350*/  FMUL.FTZ R83, R103, R3 ;  /* 0x0000000367537220 */ /* 0x000fe20000410000 */
[----:B-----5:R-:W-:Y:S01]  /*7360*/  F2FP.BF16.F32.PACK_AB R100, R227, R224 ;  /* 0x000000e0e364723e */ /* 0x020fe200000010ff */
[----:B------:R-:W-:Y:S01]  /*7370*/  FADD.FTZ R206, R206, R205 ;  /* 0x000000cdcece7221 */ /* 0x000fe20000010000 */
[----:B------:R-:W-:Y:S02]  /*7380*/  FADD.FTZ R176, R176, R177 ;  /* 0x000000b1b0b07221 */ /* 0x000fe40000010000 */
[----:B------:R-:W-:Y:S01]  /*7390*/  MUFU.EX2 R228, R228 ;  /* 0x000000e400e47308 */ /* 0x000fe20000000800 */
[----:B------:R-:W-:Y:S01]  /*73a0*/  HMMA.16816.F32.BF16 R64, R4, R66, R88 ;  /* 0x000000420440723c */ /* 0x000fe20000041858 */
[----:B------:R-:W-:Y:S01]  /*73b0*/  FADD.FTZ R179, R179, R206 ;  /* 0x000000ceb3b37221 */ /* 0x000fe20000010000 */
[----:B------:R-:W-:-:S03]  /*73c0*/  FADD.FTZ R207, R207, R176 ;  /* 0x000000b0cfcf7221 */ /* 0x000fc60000010000 */
[----:B------:R-:W-:Y:S01]  /*73d0*/  FADD.FTZ R224, R224, R179 ;  /* 0x000000b3e0e07221 */ /* 0x000fe20000010000 */
[C---:B---3--:R-:W-:Y:S01]  /*73e0*/  HMMA.16816.F32.BF16 R76, R4.reuse, R72, R76 ;  /* 0x00000048044c723c */ /* 0x048fe2000004184c */
[----:B------:R-:W1:Y:S01]  /*73f0*/  MUFU.EX2 R231, R231 ;  /* 0x000000e700e77308 */ /* 0x000e620000000800 */
[-C--:B------:R-:W-:Y:S01]  /*7400*/  FMUL.FTZ R88, R120, R215.reuse ;  /* 0x000000d778587220 */ /* 0x080fe20000410000 */
[----:B------:R-:W-:Y:S01]  /*7410*/  FMUL.FTZ R89, R121, R215 ;  /* 0x000000d779597220 */ /* 0x000fe20000410000 */
[-C--:B------:R-:W-:Y:S01]  /*7420*/  FMUL.FTZ R90, R122, R3.reuse ;  /* 0x000000037a5a7220 */ /* 0x080fe20000410000 */
[----:B------:R-:W-:Y:S01]  /*7430*/  FMUL.FTZ R91, R123, R3 ;  /* 0x000000037b5b7220 */ /* 0x000fe20000410000 */
[----:B------:R-:W-:Y:S01]  /*7440*/  HMMA.16816.F32.BF16 R72, R4, R74, R96 ;  /* 0x0000004a0448723c */ /* 0x000fe20000041860 */
[----:B------:R-:W-:Y:S01]  /*7450*/  LDSM.16.MT88.4 R120, [R192+0x12800] ;  /* 0x01280000c078783b */ /* 0x000fe20000004200 */
[----:B----4-:R-:W-:Y:S01]  /*7460*/  F2FP.BF16.F32.PACK_AB R102, R229, R226 ;  /* 0x000000e2e566723e */ /* 0x010fe200000010ff */
[----:B------:R-:W-:Y:S01]  /*7470*/  MUFU.EX2 R230, R230 ;  /* 0x000000e600e67308 */ /* 0x000fe20000000800 */
[----:B------:R-:W-:-:S02]  /*7480*/  FADD.FTZ R227, R227, R224 ;  /* 0x000000e0e3e37221 */ /* 0x000fc40000010000 */
[C---:B------:R-:W-:Y:S01]  /*7490*/  HMMA.16816.F32.BF16 R80, R4.reuse, R128, R80 ;  /* 0x000000800450723c */ /* 0x040fe20000041850 */
[-C--:B------:R-:W-:Y:S01]  /*74a0*/  FMUL.FTZ R96, R108, R215.reuse ;  /* 0x000000d76c607220 */ /* 0x080fe20000410000 */
[----:B------:R-:W-:Y:S01]  /*74b0*/  FMUL.FTZ R97, R109, R215 ;  /* 0x000000d76d617220 */ /* 0x000fe20000410000 */
[-C--:B------:R-:W-:Y:S01]  /*74c0*/  FMUL.FTZ R98, R110, R3.reuse ;  /* 0x000000036e627220 */ /* 0x080fe20000410000 */
[----:B------:R-:W-:Y:S01]  /*74d0*/  FMUL.FTZ R99, R111, R3 ;  /* 0x000000036f637220 */ /* 0x000fe20000410000 */
[----:B------:R-:W3:Y:S01]  /*74e0*/  MUFU.EX2 R233, R233 ;  /* 0x000000e900e97308 */ /* 0x000ee20000000800 */
[C---:B------:R-:W-:Y:S01]  /*74f0*/  HMMA.16816.F32.BF16 R88, R4.reuse, R130, R88 ;  /* 0x000000820458723c */ /* 0x040fe20000041858 */
[----:B------:R-:W4:Y:S01]  /*7500*/  LDSM.16.MT88.4 R108, [R194+0x14800] ;  /* 0x01480000c26c783b */ /* 0x000f220000004200 */
[C---:B-1----:R-:W-:Y:S01]  /*7510*/  F2FP.BF16.F32.PACK_AB R101, R231.reuse, R228 ;  /* 0x000000e4e765723e */ /* 0x042fe200000010ff */
[----:B------:R-:W-:Y:S01]  /*7520*/  FADD.FTZ R228, R228, R207 ;  /* 0x000000cfe4e47221 */ /* 0x000fe20000010000 */
[----:B------:R-:W-:Y:S01]  /*7530*/  FADD.FTZ R226, R226, R227 ;  /* 0x000000e3e2e27221 */ /* 0x000fe20000010000 */
[----:B------:R-:W-:Y:S01]  /*7540*/  LDSM.16.MT88.4 R128, [R194+0x12800] ;  /* 0x01280000c280783b */ /* 0x000fe20000004200 */
[----:B------:R-:W-:Y:S01]  /*7550*/  HMMA.16816.F32.BF16 R96, R4, R136, R96 ;  /* 0x000000880460723c */ /* 0x000fe20000041860 */
[----:B------:R-:W-:Y:S01]  /*7560*/  MUFU.EX2 R232, R232 ;  /* 0x000000e800e87308 */ /* 0x000fe20000000800 */
[----:B------:R-:W-:Y:S01]  /*7570*/  FADD.FTZ R231, R231, R228 ;  /* 0x000000e4e7e77221 */ /* 0x000fe20000010000 */
[----:B------:R-:W-:Y:S01]  /*7580*/  FADD.FTZ R229, R229, R226 ;  /* 0x000000e2e5e57221 */ /* 0x000fe20000010000 */
[----:B------:R-:W-:-:S02]  /*7590*/  MOV R3, R0 ;  /* 0x0000000000037202 */ /* 0x000fc40000000f00 */
[----:B------:R-:W-:Y:S01]  /*75a0*/  HMMA.16816.F32.BF16 R4, R4, R138, R112 ;  /* 0x0000008a0404723c */ /* 0x000fe20000041870 */
[----:B------:R-:W1:Y:S02]  /*75b0*/  LDSM.16.MT88.4 R112, [R192+0x14800] ;  /* 0x01480000c070783b */ /* 0x000e640000004200 */
[----:B------:R-:W-:Y:S01]  /*75c0*/  MUFU.EX2 R235, R235 ;  /* 0x000000eb00eb7308 */ /* 0x000fe20000000800 */
[----:B---3--:R-:W-:Y:S01]  /*75d0*/  F2FP.BF16.F32.PACK_AB R103, R233, R230 ;  /* 0x000000e6e967723e */ /* 0x008fe200000010ff */
[----:B------:R-:W-:Y:S01]  /*75e0*/  LDSM.16.MT88.4 R136, [R196+0x15000] ;  /* 0x01500000c488783b */ /* 0x000fe20000004200 */
[----:B------:R-:W-:-:S04]  /*75f0*/  FADD.FTZ R230, R230, R231 ;  /* 0x000000e7e6e67221 */ /* 0x000fc80000010000 */
[----:B------:R-:W-:Y:S01]  /*7600*/  FADD.FTZ R233, R233, R230 ;  /* 0x000000e6e9e97221 */ /* 0x000fe20000010000 */
        /* <DEDUP_REMOVED lines=8> */
[----:B------:R-:W5:Y:S05]  /*7690*/  LDSM.16.MT88.4 R124, [R196+0x13000] ;  /* 0x01300000c47c783b */ /* 0x000f6a0000004200 */
[C---:B------:R-:W-:Y:S01]  /*76a0*/  HMMA.16816.F32.BF16 R12, R100.reuse, R132, R12 ;  /* 0x00000084640c723c */ /* 0x040fe2000004180c */
[----:B------:R-:W-:Y:S05]  /*76b0*/  MUFU.EX2 R239, R239 ;  /* 0x000000ef00ef7308 */ /* 0x000fea0000000800 */
[C---:B--2---:R-:W-:Y:S03]  /*76c0*/  HMMA.16816.F32.BF16 R44, R100.reuse, R116, R44 ;  /* 0x00000074642c723c */ /* 0x044fe6000004182c */
[----:B------:R-:W-:Y:S03]  /*76d0*/  MUFU.EX2 R238, R238 ;  /* 0x000000ee00ee7308 */ /* 0x000fe60000000800 */
[C---:B------:R-:W-:Y:S01]  /*76e0*/  HMMA.16816.F32.BF16 R40, R100.reuse, R118, R40 ;  /* 0x000000766428723c */ /* 0x040fe20000041828 */
[----:B------:R-:W2:Y:S04]  /*76f0*/  LDSM.16.MT88.4 R116, [R196+0x16800] ;  /* 0x01680000c474783b */ /* 0x000ea80000004200 */
[----:B------:R-:W-:Y:S01]  /*7700*/  MUFU.EX2 R241, R241 ;  /* 0x000000f100f17308 */ /* 0x000fe20000000800 */
[C---:B----4-:R-:W-:Y:S06]  /*7710*/  HMMA.16816.F32.BF16 R52, R100.reuse, R108, R52 ;  /* 0x0000006c6434723c */ /* 0x050fec0000041834 */
[C---:B------:R-:W-:Y:S01]  /*7720*/  HMMA.16816.F32.BF16 R48, R100.reuse, R110, R48 ;  /* 0x0000006e6430723c */ /* 0x040fe20000041830 */
[----:B------:R-:W4:Y:S01]  /*7730*/  LDSM.16.MT88.4 R108, [R194+0x16800] ;  /* 0x01680000c26c783b */ /* 0x000f220000004200 */
[----:B------:R-:W-:Y:S04]  /*7740*/  MUFU.EX2 R225, R225 ;  /* 0x000000e100e17308 */ /* 0x000fe80000000800 */
[C---:B------:R-:W-:Y:S04]  /*7750*/  HMMA.16816.F32.BF16 R36, R100.reuse, R120, R36 ;  /* 0x000000786424723c */ /* 0x040fe80000041824 */
[----:B------:R-:W3:Y:S02]  /*7760*/  MUFU.EX2 R240, R240 ;  /* 0x000000f000f07308 */ /* 0x000ee40000000800 */
[C---:B------:R-:W-:Y:S01]  /*7770*/  HMMA.16816.F32.BF16 R32, R100.reuse, R122, R32 ;  /* 0x0000007a6420723c */ /* 0x040fe20000041820 */
[----:B------:R-:W4:Y:S05]  /*7780*/  LDSM.16.MT88.4 R120, [R192+0x16800] ;  /* 0x01680000c078783b */ /* 0x000f2a0000004200 */
[C---:B-1----:R-:W-:Y:S01]  /*7790*/  HMMA.16816.F32.BF16 R68, R100.reuse, R112, R68 ;  /* 0x000000706444723c */ /* 0x042fe20000041844 */
[----:B------:R-:W-:Y:S05]  /*77a0*/  MUFU.EX2 R221, R221 ;  /* 0x000000dd00dd7308 */ /* 0x000fea0000000800 */
[----:B------:R-:W-:Y:S01]  /*77b0*/  HMMA.16816.F32.BF16 R64, R100, R114, R64 ;  /* 0x000000726440723c */ /* 0x000fe20000041840 */
[----:B------:R-:W1:Y:S02]  /*77c0*/  LDSM.16.MT88.4 R112, [R194+0x15000] ;  /* 0x01500000c270783b */ /* 0x000e640000004200 */
[----:B------:R-:W5:Y:S01]  /*77d0*/  MUFU.EX2 R222, R222 ;  /* 0x000000de00de7308 */ /* 0x000f620000000800 */
[----:B---3--:R-:W-:-:S02]  /*77e0*/  F2FP.BF16.F32.PACK_AB R168, R240, R225 ;  /* 0x000000e1f0a8723e */ /* 0x008fc400000010ff */
[C---:B------:R-:W-:Y:S05]  /*77f0*/  HMMA.16816.F32.BF16 R84, R100.reuse, R104, R84 ;  /* 0x000000686454723c */ /* 0x040fea0000041854 */
[----:B------:R-:W-:Y:S01]  /*7800*/  MUFU.EX2 R220, R220 ;  /* 0x000000dc00dc7308 */ /* 0x000fe20000000800 */
[----:B------:R-:W-:Y:S01]  /*7810*/  HMMA.16816.F32.BF16 R92, R100, R106, R92 ;  /* 0x0000006a645c723c */ /* 0x000fe2000004185c */
[----:B------:R-:W-:Y:S01]  /*7820*/  F2FP.BF16.F32.PACK_AB R104, R235, R232 ;  /* 0x000000e8eb68723e */ /* 0x000fe200000010ff */
[----:B------:R-:W-:Y:S01]  /*7830*/  FADD.FTZ R232, R232, R229 ;  /* 0x000000e5e8e87221 */ /* 0x000fe20000010000 */
[----:B------:R-:W-:Y:S01]  /*7840*/  F2FP.BF16.F32.PACK_AB R105, R239, R236 ;  /* 0x000000ecef69723e */ /* 0x000fe200000010ff */
[----:B------:R-:W-:-:S02]  /*7850*/  FADD.FTZ R236, R236, R233 ;  /* 0x000000e9ecec7221 */ /* 0x000fc40000010000 */
[C---:B------:R-:W-:Y:S01]  /*7860*/  HMMA.16816.F32.BF16 R20, R100.reuse, R128, R20 ;  /* 0x000000806414723c */ /* 0x040fe20000041814 */
[----:B------:R-:W-:Y:S01]  /*7870*/  F2FP.BF16.F32.PACK_AB R106, R237, R234 ;  /* 0x000000eaed6a723e */ /* 0x000fe200000010ff */
[----:B------:R-:W3:Y:S01]  /*7880*/  MUFU.EX2 R223, R223 ;  /* 0x000000df00df7308 */ /* 0x000ee20000000800 */
[----:B------:R-:W-:Y:S01]  /*7890*/  F2FP.BF16.F32.PACK_AB R107, R241, R238 ;  /* 0x000000eef16b723e */ /* 0x000fe200000010ff */
[----:B------:R-:W-:Y:S01]  /*78a0*/  FADD.FTZ R235, R235, R232 ;  /* 0x000000e8ebeb7221 */ /* 0x000fe20000010000 */
[----:B-----5:R-:W-:Y:S01]  /*78b0*/  F2FP.BF16.F32.PACK_AB R170, R222, R221 ;  /* 0x000000dddeaa723e */ /* 0x020fe200000010ff */
[----:B------:R-:W-:Y:S01]  /*78c0*/  HMMA.16816.F32.BF16 R16, R100, R130, R16 ;  /* 0x000000826410723c */ /* 0x000fe20000041810 */
[----:B------:R-:W-:-:S03]  /*78d0*/  FADD.FTZ R239, R239, R236 ;  /* 0x000000ecefef7221 */ /* 0x000fc60000010000 */
[----:B------:R-:W-:Y:S01]  /*78e0*/  MUFU.EX2 R218, R218 ;  /* 0x000000da00da7308 */ /* 0x000fe20000000800 */
[----:B------:R-:W-:Y:S01]  /*78f0*/  FADD.FTZ R238, R238, R239 ;  /* 0x000000efeeee7221 */ /* 0x000fe20000010000 */
[----:B------:R-:W-:Y:S01]  /*7900*/  HMMA.16816.F32.BF16 R128, R104, R124, R12 ;  /* 0x0000007c6880723c */ /* 0x000fe2000004180c */
[----:B------:R-:W5:Y:S02]  /*7910*/  LDSM.16.MT88.4 R12, [R196+0x17000] ;  /* 0x01700000c40c783b */ /* 0x000f640000004200 */
[----:B------:R-:W-:-:S03]  /*7920*/  FADD.FTZ R241, R241, R238 ;  /* 0x000000eef1f17221 */ /* 0x000fc60000010000 */
[----:B--2---:R-:W-:Y:S01]  /*7930*/  HMMA.16816.F32.BF16 R76, R100, R116, R76 ;  /* 0x00000074644c723c */ /* 0x004fe2000004184c */
[----:B------:R-:W2:Y:S01]  /*7940*/  MUFU.EX2 R243, R243 ;  /* 0x000000f300f37308 */ /* 0x000ea20000000800 */
[----:B---3--:R-:W-:Y:S01]  /*7950*/  F2FP.BF16.F32.PACK_AB R169, R223, R220 ;  /* 0x000000dcdfa9723e */ /* 0x008fe200000010ff */
[----:B------:R-:W-:-:S03]  /*7960*/  FADD.FTZ R220, R220, R241 ;  /* 0x000000f1dcdc7221 */ /* 0x000fc60000010000 */
[----:B------:R-:W-:Y:S01]  /*7970*/  HMMA.16816.F32.BF16 R72, R100, R118, R72 ;  /* 0x000000766448723c */ /* 0x000fe20000041848 */
[----:B------:R-:W-:Y:S01]  /*7980*/  LDSM.16.MT88.4 R116, [R192+0x15000] ;  /* 0x01500000c074783b */ /* 0x000fe20000004200 */
[----:B------:R-:W-:-:S04]  /*7990*/  FADD.FTZ R223, R223, R220 ;  /* 0x000000dcdfdf7221 */ /* 0x000fc80000010000 */
[C---:B------:R-:W-:Y:S06]  /*79a0*/  HMMA.16816.F32.BF16 R8, R100.reuse, R134, R8 ;  /* 0x000000866408723c */ /* 0x040fec0000041808 */
[----:B----4-:R-:W-:Y:S01]  /*79b0*/  HMMA.16816.F32.BF16 R80, R100, R108, R80 ;  /* 0x0000006c6450723c */ /* 0x010fe20000041850 */
[----:B--2---:R-:W-:Y:S01]  /*79c0*/  F2FP.BF16.F32.PACK_AB R171, R243, R218 ;  /* 0x000000daf3ab723e */ /* 0x004fe200000010ff */
[----:B------:R-:W-:-:S04]  /*79d0*/  FADD.FTZ R218, R218, R223 ;  /* 0x000000dfdada7221 */ /* 0x000fc80000010000 */
[----:B------:R-:W-:Y:S01]  /*79e0*/  HMMA.16816.F32.BF16 R88, R100, R110, R88 ;  /* 0x0000006e6458723c */ /* 0x000fe20000041858 */
[----:B------:R-:W2:Y:S01]  /*79f0*/  LDSM.16.MT88.4 R108, [R193+0x15000] ;  /* 0x01500000c16c783b */ /* 0x000ea20000004200 */
[----:B------:R-:W-:-:S04]  /*7a00*/  FADD.FTZ R217, R243, R218 ;  /* 0x000000daf3d97221 */ /* 0x000fc80000010000 */
[C---:B------:R-:W-:Y:S06]  /*7a10*/  HMMA.16816.F32.BF16 R96, R100.reuse, R120, R96 ;  /* 0x000000786460723c */ /* 0x040fec0000041860 */
[----:B------:R-:W-:Y:S01]  /*7a20*/  HMMA.16816.F32.BF16 R4, R100, R122, R4 ;  /* 0x0000007a6404723c */ /* 0x000fe20000041804 */
[----:B------:R-:W3:Y:S05]  /*7a30*/  LDSM.16.MT88.4 R120, [R194+0x17000] ;  /* 0x01700000c278783b */ /* 0x000eea0000004200 */
[C---:B------:R-:W-:Y:S01]  /*7a40*/  HMMA.16816.F32.BF16 R140, R104.reuse, R136, R44 ;  /* 0x00000088688c723c */ /* 0x040fe2000004182c */
[----:B------:R-:W4:Y:S05]  /*7a50*/  LDSM.16.MT88.4 R44, [R192+0x17000] ;  /* 0x01700000c02c783b */ /* 0x000f2a0000004200 */
[C---:B-1----:R-:W-:Y:S01]  /*7a60*/  HMMA.16816.F32.BF16 R132, R104.reuse, R112, R52 ;  /* 0x000000706884723c */ /* 0x042fe20000041834 */
[----:B------:R-:W1:Y:S05]  /*7a70*/  LDSM.16.MT88.4 R52, [R193+0x17000] ;  /* 0x01700000c134783b */ /* 0x000e6a0000004200 */
[C---:B------:R-:W-:Y:S01]  /*7a80*/  HMMA.16816.F32.BF16 R112, R104.reuse, R114, R48 ;  /* 0x000000726870723c */ /* 0x040fe20000041830 */
[----:B------:R-:W1:Y:S05]  /*7a90*/  LDSM.16.MT88.4 R48, [R193+0x13800] ;  /* 0x01380000c130783b */ /* 0x000e6a0000004200 */
[C---:B------:R-:W-:Y:S06]  /*7aa0*/  HMMA.16816.F32.BF16 R164, R104.reuse, R160, R20 ;  /* 0x000000a068a4723c */ /* 0x040fec0000041814 */
[C---:B------:R-:W-:Y:S06]  /*7ab0*/  HMMA.16816.F32.BF16 R160, R104.reuse, R162, R16 ;  /* 0x000000a268a0723c */ /* 0x040fec0000041810 */
[C---:B-----5:R-:W-:Y:S06]  /*7ac0*/  HMMA.16816.F32.BF16 R16, R104.reuse, R12, R76 ;  /* 0x0000000c6810723c */ /* 0x060fec000004184c */
[C---:B------:R-:W-:Y:S06]  /*7ad0*/  HMMA.16816.F32.BF16 R156, R104.reuse, R152, R28 ;  /* 0x00000098689c723c */ /* 0x040fec000004181c */
[C---:B------:R-:W-:Y:S01]  /*7ae0*/  HMMA.16816.F32.BF16 R12, R104.reuse, R14, R72 ;  /* 0x0000000e680c723c */ /* 0x040fe20000041848 */
[----:B------:R-:W5:Y:S05]  /*7af0*/  LDSM.16.MT88.4 R72, [R194+0x15800] ;  /* 0x01580000c248783b */ /* 0x000f6a0000004200 */
[C---:B------:R-:W-:Y:S06]  /*7b00*/  HMMA.16816.F32.BF16 R152, R104.reuse, R154, R24 ;  /* 0x0000009a6898723c */ /* 0x040fec0000041818 */
[C---:B------:R-:W-:Y:S01]  /*7b10*/  HMMA.16816.F32.BF16 R148, R104.reuse, R144, R36 ;  /* 0x000000906894723c */ /* 0x040fe20000041824 */
[----:B------:R-:W5:Y:S05]  /*7b20*/  LDSM.16.MT88.4 R36, [R196+0x13800] ;  /* 0x01380000c424783b */ /* 0x000f6a0000004200 */
[C---:B------:R-:W-:Y:S06]  /*7b30*/  HMMA.16816.F32.BF16 R144, R104.reuse, R146, R32 ;  /* 0x000000926890723c */ /* 0x040fec0000041820 */
[C---:B--2---:R-:W-:Y:S06]  /*7b40*/  HMMA.16816.F32.BF16 R32, R104.reuse, R108, R60 ;  /* 0x0000006c6820723c */ /* 0x044fec000004183c */
[C---:B------:R-:W-:Y:S01]  /*7b50*/  HMMA.16816.F32.BF16 R28, R104.reuse, R110, R56 ;  /* 0x0000006e681c723c */ /* 0x040fe20000041838 */
[----:B------:R-:W-:Y:S05]  /*7b60*/  LDSM.16.MT88.4 R56, [R192+0x13800] ;  /* 0x01380000c038783b */ /* 0x000fea0000004200 */
[C---:B------:R-:W-:Y:S06]  /*7b70*/  HMMA.16816.F32.BF16 R124, R104.reuse, R126, R8 ;  /* 0x0000007e687c723c */ /* 0x040fec0000041808 */
[C---:B------:R-:W-:Y:S06]  /*7b80*/  HMMA.16816.F32.BF16 R24, R104.reuse, R116, R68 ;  /* 0x000000746818723c */ /* 0x040fec0000041844 */
[C---:B------:R-:W-:Y:S01]  /*7b90*/  HMMA.16816.F32.BF16 R20, R104.reuse, R118, R64 ;  /* 0x000000766814723c */ /* 0x040fe20000041840 */
[----:B------:R-:W-:Y:S05]  /*7ba0*/  LDSM.16.MT88.4 R64, [R196+0x15800] ;  /* 0x01580000c440783b */ /* 0x000fea0000004200 */
[C---:B---3--:R-:W-:Y:S01]  /*7bb0*/  HMMA.16816.F32.BF16 R100, R104.reuse, R120, R80 ;  /* 0x000000786864723c */ /* 0x048fe20000041850 */
[----:B------:R-:W-:Y:S05]  /*7bc0*/  LDSM.16.MT88.4 R80, [R193+0x15800] ;  /* 0x01580000c150783b */ /* 0x000fea0000004200 */
[C---:B----4-:R-:W-:Y:S01]  /*7bd0*/  HMMA.16816.F32.BF16 R108, R104.reuse, R44, R96 ;  /* 0x0000002c686c723c */ /* 0x050fe20000041860 */
[----:B------:R-:W-:Y:S05]  /*7be0*/  LDSM.16.MT88.4 R96, [R196+0x17800] ;  /* 0x01780000c460783b */ /* 0x000fea0000004200 */
[C---:B------:R-:W-:Y:S06]  /*7bf0*/  HMMA.16816.F32.BF16 R4, R104.reuse, R46, R4 ;  /* 0x0000002e6804723c */ /* 0x040fec0000041804 */
[C---:B------:R-:W-:Y:S01]  /*7c00*/  HMMA.16816.F32.BF16 R136, R104.reuse, R138, R40 ;  /* 0x0000008a6888723c */ /* 0x040fe20000041828 */
[----:B------:R-:W-:Y:S05]  /*7c10*/  LDSM.16.MT88.4 R40, [R194+0x13800] ;  /* 0x01380000c228783b */ /* 0x000fea0000004200 */
[C---:B------:R-:W-:Y:S01]  /*7c20*/  HMMA.16816.F32.BF16 R120, R104.reuse, R122, R88 ;  /* 0x0000007a6878723c */ /* 0x040fe20000041858 */
[----:B------:R-:W-:Y:S05]  /*7c30*/  LDSM.16.MT88.4 R88, [R192+0x15800] ;  /* 0x01580000c058783b */ /* 0x000fea0000004200 */
[C---:B-1----:R-:W-:Y:S06]  /*7c40*/  HMMA.16816.F32.BF16 R8, R104.reuse, R52, R84 ;  /* 0x000000346808723c */ /* 0x042fec0000041854 */
[----:B------:R-:W-:Y:S01]  /*7c50*/  HMMA.16816.F32.BF16 R116, R104, R54, R92 ;  /* 0x000000366874723c */ /* 0x000fe2000004185c */
[----:B------:R-:W1:Y:S05]  /*7c60*/  LDSM.16.MT88.4 R104, [R194+0x17800] ;  /* 0x01780000c268783b */ /* 0x000e6a0000004200 */
[C---:B------:R-:W-:Y:S06]  /*7c70*/  HMMA.16816.F32.BF16 R44, R168.reuse, R48, R156 ;  /* 0x00000030a82c723c */ /* 0x040fec000004189c */
[C---:B------:R-:W-:Y:S01]  /*7c80*/  HMMA.16816.F32.BF16 R48, R168.reuse, R50, R152 ;  /* 0x00000032a830723c */ /* 0x040fe20000041898 */
[----:B------:R-:W2:Y:S05]  /*7c90*/  LDSM.16.MT88.4 R152, [R193+0x17800] ;  /* 0x01780000c198783b */ /* 0x000eaa0000004200 */
[C---:B-----5:R-:W-:Y:S06]  /*7ca0*/  HMMA.16816.F32.BF16 R68, R168.reuse, R72, R132 ;  /* 0x00000048a844723c */ /* 0x060fec0000041884 */
[----:B------:R-:W-:Y:S01]  /*7cb0*/  HMMA.16816.F32.BF16 R72, R168, R74, R112 ;  /* 0x0000004aa848723c */ /* 0x000fe20000041870 */
[----:B------:R-:W3:Y:S01]  /*7cc0*/  LDSM.16.MT88.4 R112, [R192+0x17800] ;  /* 0x01780000c070783b */ /* 0x000ee20000004200 */
[----:B------:R-:W-:-:S04]  /*7cd0*/  MOV R132, R204 ;  /* 0x000000cc00847202 */ /* 0x000fc80000000f00 */
[C---:B------:R-:W-:Y:S06]  /*7ce0*/  HMMA.16816.F32.BF16 R128, R168.reuse, R36, R128 ;  /* 0x00000024a880723c */ /* 0x040fec0000041880 */
[C---:B------:R-:W-:Y:S06]  /*7cf0*/  HMMA.16816.F32.BF16 R124, R168.reuse, R38, R124 ;  /* 0x00000026a87c723c */ /* 0x040fec000004187c */
[C---:B-1----:R-:W-:Y:S06]  /*7d00*/  HMMA.16816.F32.BF16 R100, R168.reuse, R104, R100 ;  /* 0x00000068a864723c */ /* 0x042fec0000041864 */
[C---:B------:R-:W-:Y:S06]  /*7d10*/  HMMA.16816.F32.BF16 R120, R168.reuse, R106, R120 ;  /* 0x0000006aa878723c */ /* 0x040fec0000041878 */
[C---:B--2---:R-:W-:Y:S06]  /*7d20*/  HMMA.16816.F32.BF16 R104, R168.reuse, R152, R8 ;  /* 0x00000098a868723c */ /* 0x044fec0000041808 */
        /* <DEDUP_REMOVED lines=12> */
[C---:B---3--:R-:W-:Y:S06]  /*7df0*/  HMMA.16816.F32.BF16 R108, R168.reuse, R112, R108 ;  /* 0x00000070a86c723c */ /* 0x048fec000004186c */
[C---:B------:R-:W-:Y:S06]  /*7e00*/  HMMA.16816.F32.BF16 R40, R168.reuse, R42, R160 ;  /* 0x0000002aa828723c */ /* 0x040fec00000418a0 */
        /* <DEDUP_REMOVED lines=10> */
[----:B------:R-:W1:Y:S01]  /*7eb0*/  @!P5 LDC.64 R14, c[0x0][0x220] ;  /* 0x00008800ff0edb82 */ /* 0x000e620000000a00 */
[----:B------:R-:W-:-:S04]  /*7ec0*/  DEPBAR.LE SB0, 0x0 ;  /* 0x000080000000791a */ /* 0x000fc80000000000 */
[----:B------:R-:W-:-:S03]  /*7ed0*/  USHF.R.S32.HI UR4, URZ, 0x1f, UR18 ;  /* 0x0000001f3f047899 */ /* 0x000fc60008011412 */
[----:B------:R-:W-:Y:S01]  /*7ee0*/  BAR.SYNC.DEFER_BLOCKING 0x0 ;  /* 0x0000000000007b1d */ /* 0x000fe20000010000 */
[----:B------:R-:W-:Y:S02]  /*7ef0*/  UIMAD.WIDE.U32 UR6, UR18, UR8, URZ ;  /* 0x00000008120672a5 */ /* 0x000fe4000f8e003f */
[----:B------:R-:W-:Y:S02]  /*7f00*/  UIMAD UR4, UR4, UR8, URZ ;  /* 0x00000008040472a4 */ /* 0x000fe4000f8e023f */
[----:B------:R-:W-:-:S03]  /*7f10*/  UISETP.GE.AND UP0, UPT, UR17, 0x4, UPT ;  /* 0x000000041100788c */ /* 0x000fc6000bf06270 */
[----:B------:R-:W2:Y:S01]  /*7f20*/  @!P4 LDC.64 R12, c[0x0][0x220] ;  /* 0x00008800ff0ccb82 */ /* 0x000ea20000000a00 */
[----:B------:R-:W-:Y:S01]  /*7f30*/  UIMAD UR4, UR18, UR9, UR4 ;  /* 0x00000009120472a4 */ /* 0x000fe2000f8e0204 */
[----:B------:R-:W-:Y:S02]  /*7f40*/  IMAD.U32 R18, RZ, RZ, UR6 ;  /* 0x00000006ff127e24 */ /* 0x000fe4000f8e00ff */
[----:B------:R-:W-:Y:S01]  /*7f50*/  IMAD.U32 R19, RZ, RZ, UR7 ;  /* 0x00000007ff137e24 */ /* 0x000fe2000f8e00ff */
[----:B------:R-:W-:Y:S02]  /*7f60*/  UIADD3 UR4, UR7, UR4, URZ ;  /* 0x0000000407047290 */ /* 0x000fe4000fffe03f */
[----:B------:R-:W-:Y:S01]  /*7f70*/  LEA R16, P0, R18, R172, 0x6 ;  /* 0x000000ac12107211 */ /* 0x000fe200078030ff */
[----:B------:R-:W3:Y:S03]  /*7f80*/  @!P3 LDC.64 R10, c[0x0][0x220] ;  /* 0x00008800ff0abb82 */ /* 0x000ee60000000a00 */
[----:B------:R-:W-:-:S05]  /*7f90*/  IMAD.U32 R3, RZ, RZ, UR4 ;  /* 0x00000004ff037e24 */ /* 0x000fca000f8e00ff */
[----:B------:R-:W4:Y:S01]  /*7fa0*/  @!P5 LDC.64 R8, c[0x0][0x220] ;  /* 0x00008800ff08db82 */ /* 0x000f220000000a00 */
[----:B------:R-:W-:Y:S01]  /*7fb0*/  LEA.HI.X R3, R18, R175, R3, 0x6, P0 ;  /* 0x000000af12037211 */ /* 0x000fe200000f3403 */
[----:B------:R-:W-:Y:S01]  /*7fc0*/  @P5 STS.128 [R203+0x12000], RZ ;  /* 0x012000ffcb005388 */ /* 0x000fe20000000c00 */
[C---:B-1----:R-:W-:Y:S02]  /*7fd0*/  @!P5 LEA R18, P0, R16.reuse, R14, 0x1 ;  /* 0x0000000e1012d211 */ /* 0x042fe400078008ff */
[C---:B------:R-:W-:Y:S02]  /*7fe0*/  IADD3 R14, P6, R16.reuse, UR29, RZ ;  /* 0x0000001d100e7c10 */ /* 0x040fe4000ffde0ff */
[C---:B------:R-:W-:Y:S01]  /*7ff0*/  @!P5 LEA.HI.X R19, R16.reuse, R15, R3, 0x1, P0 ;  /* 0x0000000f1013d211 */ /* 0x040fe200000f0c03 */
[----:B------:R-:W1:Y:S01]  /*8000*/  @!P4 LDC.64 R6, c[0x0][0x220] ;  /* 0x00008800ff06cb82 */ /* 0x000e620000000a00 */
[----:B--2---:R-:W-:-:S03]  /*8010*/  @!P4 LEA R12, P1, R16, R12, 0x1 ;  /* 0x0000000c100cc211 */ /* 0x004fc600078208ff */
[----:B------:R-:W-:Y:S01]  /*8020*/  @!PT LDS RZ, [RZ] ;  /* 0x00000000fffff984 */ /* 0x000fe20000000800 */
[----:B------:R-:W-:Y:S01]  /*8030*/  @!PT LDS RZ, [RZ] ;  /* 0x00000000fffff984 */ /* 0x000fe20000000800 */
[----:B------:R-:W-:Y:S01]  /*8040*/  @!PT LDS RZ, [RZ] ;  /* 0x00000000fffff984 */ /* 0x000fe20000000800 */
[----:B------:R2:W-:Y:S01]  /*8050*/  @!P5 LDGSTS.E.BYPASS.LTC128B.128 [R203+0x12000], desc[UR20][R18.64] ;  /* 0x1200000012cbdfae */ /* 0x0005e2000b901d54 */
[----:B------:R-:W-:-:S03]  /*8060*/  @!P4 LEA.HI.X R13, R16, R13, R3, 0x1, P1 ;  /* 0x0000000d100dc211 */ /* 0x000fc600008f0c03 */
[----:B------:R-:W5:Y:S01]  /*8070*/  @!P3 LDC.64 R4, c[0x0][0x220] ;  /* 0x00008800ff04bb82 */ /* 0x000f620000000a00 */
[C---:B---3--:R-:W-:Y:S01]  /*8080*/  @!P3 LEA R10, P0, R16.reuse, R10, 0x1 ;  /* 0x0000000a100ab211 */ /* 0x048fe200078008ff */
[----:B------:R-:W-:Y:S03]  /*8090*/  @P4 STS.128 [R203+0x14000], RZ ;  /* 0x014000ffcb004388 */ /* 0x000fe60000000c00 */
[----:B------:R-:W-:Y:S01]  /*80a0*/  @!P3 LEA.HI.X R11, R16, R11, R3, 0x1, P0 ;  /* 0x0000000b100bb211 */ /* 0x000fe200000f0c03 */
[----:B------:R-:W-:Y:S01]  /*80b0*/  @!PT LDS RZ, [RZ] ;  /* 0x00000000fffff984 */ /* 0x000fe20000000800 */
[----:B------:R-:W-:Y:S01]  /*80c0*/  @!PT LDS RZ, [RZ] ;  /* 0x00000000fffff984 */ /* 0x000fe20000000800 */
[----:B------:R-:W-:Y:S01]  /*80d0*/  @!PT LDS RZ, [RZ] ;  /* 0x00000000fffff984 */ /* 0x000fe20000000800 */
[----:B------:R3:W-:Y:S01]  /*80e0*/  @!P4 LDGSTS.E.BYPASS.LTC128B.128 [R203+0x14000], desc[UR20][R12.64+0x80] ;  /* 0x140000800ccbcfae */ /* 0x0007e2000b901d54 */
[----:B------:R-:W-:Y:S02]  /*80f0*/  IADD3.X R3, R3, UR15, RZ, P6, !PT ;  /* 0x0000000f03037c10 */ /* 0x000fe4000b7fe4ff */
[C---:B----4-:R-:W-:Y:S01]  /*8100*/  @!P5 LEA R8, P2, R14.reuse, R8, 0x1 ;  /* 0x000000080e08d211 */ /* 0x050fe200078408ff */
[----:B------:R-:W-:Y:S03]  /*8110*/  @P3 STS.128 [R203+0x16000], RZ ;  /* 0x016000ffcb003388 */ /* 0x000fe60000000c00 */
[C---:B------:R-:W-:Y:S01]  /*8120*/  @!P5 LEA.HI.X R9, R14.reuse, R9, R3, 0x1, P2 ;  /* 0x000000090e09d211 */ /* 0x040fe200010f0c03 */
[----:B------:R-:W-:Y:S01]  /*8130*/  @!PT LDS RZ, [RZ] ;  /* 0x00000000fffff984 */ /* 0x000fe20000000800 */
[----:B------:R-:W-:Y:S01]  /*8140*/  @!PT LDS RZ, [RZ] ;  /* 0x00000000fffff984 */ /* 0x000fe20000000800 */
[----:B------:R-:W-:Y:S01]  /*8150*/  @!PT LDS RZ, [RZ] ;  /* 0x00000000fffff984 */ /* 0x000fe20000000800 */
[----:B------:R-:W-:Y:S01]  /*8160*/  @!P3 LDGSTS.E.BYPASS.LTC128B.128 [R203+0x16000], desc[UR20][R10.64+0x100] ;  /* 0x160001000acbbfae */ /* 0x000fe2000b901d54 */
[----:B-1----:R-:W-:-:S03]  /*8170*/  @!P4 LEA R20, P1, R14, R6, 0x1 ;  /* 0x000000060e14c211 */ /* 0x002fc600078208ff */
[----:B------:R-:W-:Y:S01]  /*8180*/  @P5 STS.128 [R203+0x13000], RZ ;  /* 0x013000ffcb005388 */ /* 0x000fe20000000c00 */
[----:B------:R-:W-:-:S03]  /*8190*/  @!P4 LEA.HI.X R21, R14, R7, R3, 0x1, P1 ;  /* 0x000000070e15c211 */ /* 0x000fc600008f0c03 */
[----:B------:R-:W-:Y:S01]  /*81a0*/  @!PT LDS RZ, [RZ] ;  /* 0x00000000fffff984 */ /* 0x000fe20000000800 */
[----:B------:R-:W-:Y:S01]  /*81b0*/  @!PT LDS RZ, [RZ] ;  /* 0x00000000fffff984 */ /* 0x000fe20000000800 */
[----:B------:R-:W-:Y:S01]  /*81c0*/  @!PT LDS RZ, [RZ] ;  /* 0x00000000fffff984 */ /* 0x000fe20000000800 */
[----:B------:R1:W-:Y:S01]  /*81d0*/  @!P5 LDGSTS.E.BYPASS.LTC128B.128 [R203+0x13000], desc[UR20][R8.64] ;  /* 0x1300000008cbdfae */ /* 0x0003e2000b901d54 */
[----:B-----5:R-:W-:-:S03]  /*81e0*/  @!P3 LEA R22, P0, R14, R4, 0x1 ;  /* 0x000000040e16b211 */ /* 0x020fc600078008ff */
[----:B------:R-:W-:Y:S01]  /*81f0*/  @P4 STS.128 [R203+0x15000], RZ ;  /* 0x015000ffcb004388 */ /* 0x000fe20000000c00 */
[----:B------:R-:W-:-:S03]  /*8200*/  @!P3 LEA.HI.X R23, R14, R5, R3, 0x1, P0 ;  /* 0x000000050e17b211 */ /* 0x000fc600000f0c03 */
[----:B------:R-:W-:Y:S01]  /*8210*/  @!PT LDS RZ, [RZ] ;  /* 0x00000000fffff984 */ /* 0x000fe20000000800 */
[----:B------:R-:W-:Y:S01]  /*8220*/  @!PT LDS RZ, [RZ] ;  /* 0x00000000fffff984 */ /* 0x000fe20000000800 */
[----:B------:R-:W-:Y:S01]  /*8230*/  @!PT LDS RZ, [RZ] ;  /* 0x00000000fffff984 */ /* 0x000fe20000000800 */
[----:B------:R-:W-:Y:S04]  /*8240*/  @!P4 LDGSTS.E.BYPASS.LTC128B.128 [R203+0x15000], desc[UR20][R20.64+0x80] ;  /* 0x1500008014cbcfae */ /* 0x000fe8000b901d54 */
[----:B------:R-:W-:Y:S04]  /*8250*/  @P3 STS.128 [R203+0x17000], RZ ;  /* 0x017000ffcb003388 */ /* 0x000fe80000000c00 */
[----:B------:R-:W-:Y:S01]  /*8260*/  @!PT LDS RZ, [RZ] ;  /* 0x00000000fffff984 */ /* 0x000fe20000000800 */
[----:B------:R-:W-:Y:S01]  /*8270*/  @!PT LDS RZ, [RZ] ;  /* 0x00000000fffff984 */ /* 0x000fe20000000800 */
[----:B------:R-:W-:Y:S01]  /*8280*/  @!PT LDS RZ, [RZ] ;  /* 0x00000000fffff984 */ /* 0x000fe20000000800 */
[----:B------:R4:W-:Y:S04]  /*8290*/  @!P3 LDGSTS.E.BYPASS.LTC128B.128 [R203+0x17000], desc[UR20][R22.64+0x100] ;  /* 0x1700010016cbbfae */ /* 0x0009e8000b901d54 */
[----:B------:R-:W-:Y:S04]  /*82a0*/  LDSM.16.M88.4 R156, [R202] ;  /* 0x00000000ca9c783b */ /* 0x000fe80000000200 */
[----:B------:R-:W5:Y:S04]  /*82b0*/  LDSM.16.M88.4 R32, [R201+0xc000] ;  /* 0x00c00000c920783b */ /* 0x000f680000000200 */
[----:B------:R-:W4:Y:S04]  /*82c0*/  LDSM.16.M88.4 R24, [R201+0xc800] ;  /* 0x00c80000c918783b */ /* 0x000f280000000200 */
[----:B--2---:R-:W2:Y:S04]  /*82d0*/  LDSM.16.M88.4 R16, [R201+0xd000] ;  /* 0x00d00000c910783b */ /* 0x004ea80000000200 */
[----:B---3--:R-:W3:Y:S04]  /*82e0*/  LDSM.16.M88.4 R12, [R201+0xd800] ;  /* 0x00d80000c90c783b */ /* 0x008ee80000000200 */
[----:B------:R-:W-:Y:S04]  /*82f0*/  LDSM.16.M88.4 R4, [R200] ;  /* 0x00000000c804783b */ /* 0x000fe80000000200 */
[----:B------:R-:W3:Y:S04]  /*8300*/  LDSM.16.M88.4 R144, [R199] ;  /* 0x00000000c790783b */ /* 0x000ee80000000200 */
[----:B------:R-:W3:Y:S04]  /*8310*/  LDSM.16.M88.4 R140, [R191] ;  /* 0x00000000bf8c783b */ /* 0x000ee80000000200 */
[----:B------:R-:W3:Y:S04]  /*8320*/  LDSM.16.M88.4 R136, [R190] ;  /* 0x00000000be88783b */ /* 0x000ee80000000200 */
[----:B------:R-:W3:Y:S04]  /*8330*/  LDSM.16.M88.4 R168, [R189] ;  /* 0x00000000bda8783b */ /* 0x000ee80000000200 */
[----:B-1----:R-:W-:Y:S01]  /*8340*/  LDSM.16.M88.4 R8, [R198] ;  /* 0x00000000c608783b */ /* 0x002fe20000000200 */
[C---:B-----5:R-:W-:Y:S03]  /*8350*/  HMMA.16816.F32.BF16 R132, R156.reuse, R32, RZ ;  /* 0x000000209c84723c */ /* 0x060fe600000418ff */
[----:B------:R-:W1:Y:S04]  /*8360*/  LDSM.16.M88.4 R164, [R195+0xc000] ;  /* 0x00c00000c3a4783b */ /* 0x000e680000000200 */
[----:B------:R-:W5:Y:S01]  /*8370*/  LDSM.16.M88.4 R152, [R195+0xc800] ;  /* 0x00c80000c398783b */ /* 0x000f620000000200 */
[C---:B----4-:R-:W-:Y:S03]  /*8380*/  HMMA.16816.F32.BF16 R28, R156.reuse, R24, RZ ;  /* 0x000000189c1c723c */ /* 0x050fe600000418ff */
[----:B------:R-:W4:Y:S03]  /*8390*/  LDSM.16.M88.4 R148, [R195+0xd000] ;  /* 0x00d00000c394783b */ /* 0x000f260000000200 */
[C---:B------:R-:W-:Y:S01]  /*83a0*/  HMMA.16816.F32.BF16 R32, R156.reuse, R34, RZ ;  /* 0x000000229c20723c */ /* 0x040fe200000418ff */
[----:B------:R-:W-:Y:S01]  /*83b0*/  LDSM.16.M88.4 R176, [R181] ;  /* 0x00000000b5b0783b */ /* 0x000fe20000000200 */
[----:B------:R-:W1:Y:S04]  /*83c0*/  S2R R3, SR_TID.X ;  /* 0x0000000000037919 */ /* 0x000e680000002100 */
[C---:B------:R-:W-:Y:S01]  /*83d0*/  HMMA.16816.F32.BF16 R24, R156.reuse, R26, RZ ;  /* 0x0000001a9c18723c */ /* 0x040fe200000418ff */
[----:B------:R-:W0:Y:S05]  /*83e0*/  LDGDEPBAR ;  /* 0x00000000000079af */ /* 0x000e2a0000000000 */
[C---:B--2---:R-:W-:Y:S06]  /*83f0*/  HMMA.16816.F32.BF16 R20, R156.reuse, R16, RZ ;  /* 0x000000109c14723c */ /* 0x044fec00000418ff */
[C---:B------:R-:W-:Y:S06]  /*8400*/  HMMA.16816.F32.BF16 R16, R156.reuse, R18, RZ ;  /* 0x000000129c10723c */ /* 0x040fec00000418ff */
[C---:B---3--:R-:W-:Y:S06]  /*8410*/  HMMA.16816.F32.BF16 R160, R156.reuse, R12, RZ ;  /* 0x0000000c9ca0723c */ /* 0x048fec00000418ff */
[----:B------:R-:W-:Y:S01]  /*8420*/  HMMA.16816.F32.BF16 R156, R156, R14, RZ ;  /* 0x0000000e9c9c723c */ /* 0x000fe200000418ff */
[----:B------:R-:W2:Y:S05]  /*8430*/  LDSM.16.M88.4 R12, [R195+0xd800] ;  /* 0x00d80000c30c783b */ /* 0x000eaa0000000200 */
[----:B------:R-:W-:Y:S01]  /*8440*/  HMMA.16816.F32.BF16 R132, R4, R144, R132 ;  /* 0x000000900484723c */ /* 0x000fe20000041884 */
[----:B-1----:R-:W-:-:S05]  /*8450*/  IMAD.SHL.U32 R3, R3, 0x2, RZ ;  /* 0x0000000203037824 */ /* 0x002fca00078e00ff */
[----:B------:R-:W-:Y:S01]  /*8460*/  HMMA.16816.F32.BF16 R32, R4, R146, R32 ;  /* 0x000000920420723c */ /* 0x000fe20000041820 */
[----:B------:R-:W-:Y:S01]  /*8470*/  LDSM.16.M88.4 R144, [R188] ;  /* 0x00000000bc90783b */ /* 0x000fe20000000200 */
[----:B------:R-:W-:-:S04]  /*8480*/  LOP3.LUT R3, R3, 0x6, RZ, 0xc0, !PT ;  /* 0x0000000603037812 */ /* 0x000fc800078ec0ff */
[C---:B------:R-:W-:Y:S06]  /*8490*/  HMMA.16816.F32.BF16 R28, R4.reuse, R140, R28 ;  /* 0x0000008c041c723c */ /* 0x040fec000004181c */
[C---:B------:R-:W-:Y:S01]  /*84a0*/  HMMA.16816.F32.BF16 R24, R4.reuse, R142, R24 ;  /* 0x0000008e0418723c */ /* 0x040fe20000041818 */
[----:B------:R-:W-:Y:S05]  /*84b0*/  LDSM.16.M88.4 R140, [R188+0x800] ;  /* 0x00080000bc8c783b */ /* 0x000fea0000000200 */
[C---:B------:R-:W-:Y:S06]  /*84c0*/  HMMA.16816.F32.BF16 R20, R4.reuse, R136, R20 ;  /* 0x000000880414723c */ /* 0x040fec0000041814 */
[C---:B------:R-:W-:Y:S01]  /*84d0*/  HMMA.16816.F32.BF16 R16, R4.reuse, R138, R16 ;  /* 0x0000008a0410723c */ /* 0x040fe20000041810 */
[----:B------:R-:W1:Y:S05]  /*84e0*/  LDSM.16.M88.4 R136, [R197] ;  /* 0x00000000c588783b */ /* 0x000e6a0000000200 */
[C---:B------:R-:W-:Y:S06]  /*84f0*/  HMMA.16816.F32.BF16 R160, R4.reuse, R168, R160 ;  /* 0x000000a804a0723c */ /* 0x040fec00000418a0 */
[----:B------:R-:W-:Y:S01]  /*8500*/  HMMA.16816.F32.BF16 R156, R4, R170, R156 ;  /* 0x000000aa049c723c */ /* 0x000fe2000004189c */
[----:B------:R-:W3:Y:S04]  /*8510*/  LDSM.16.M88.4 R4, [R188+0x1000] ;  /* 0x00100000bc04783b */ /* 0x000ee80000000200 */
[----:B------:R-:W-:Y:S01]  /*8520*/  LDSM.16.M88.4 R168, [R184] ;  /* 0x00000000b8a8783b */ /* 0x000fe20000000200 */
[C---:B------:R-:W-:Y:S06]  /*8530*/  HMMA.16816.F32.BF16 R132, R8.reuse, R164, R132 ;  /* 0x000000a40884723c */ /* 0x040fec0000041884 */
[C---:B------:R-:W-:Y:S01]  /*8540*/  HMMA.16816.F32.BF16 R32, R8.reuse, R166, R32 ;  /* 0x000000a60820723c */ /* 0x040fe20000041820 */
[----:B------:R-:W3:Y:S05]  /*8550*/  LDSM.16.M88.4 R164, [R188+0x1800] ;  /* 0x00180000bca4783b */ /* 0x000eea0000000200 */
[C---:B-----5:R-:W-:Y:S06]  /*8560*/  HMMA.16816.F32.BF16 R28, R8.reuse, R152, R28 ;  /* 0x00000098081c723c */ /* 0x060fec000004181c */
[C---:B------:R-:W-:Y:S01]  /*8570*/  HMMA.16816.F32.BF16 R24, R8.reuse, R154, R24 ;  /* 0x0000009a0818723c */ /* 0x040fe20000041818 */
[----:B------:R-:W-:Y:S05]  /*8580*/  LDSM.16.M88.4 R152, [R201+0xe800] ;  /* 0x00e80000c998783b */ /* 0x000fea0000000200 */
[C---:B----4-:R-:W-:Y:S06]  /*8590*/  HMMA.16816.F32.BF16 R20, R8.reuse, R148, R20 ;  /* 0x000000940814723c */ /* 0x050fec0000041814 */
[C---:B------:R-:W-:Y:S01]  /*85a0*/  HMMA.16816.F32.BF16 R16, R8.reuse, R150, R16 ;  /* 0x000000960810723c */ /* 0x040fe20000041810 */
[----:B------:R-:W-:Y:S05]  /*85b0*/  LDSM.16.M88.4 R148, [R201+0xf000] ;  /* 0x00f00000c994783b */ /* 0x000fea0000000200 */
[C---:B--2---:R-:W-:Y:S06]  /*85c0*/  HMMA.16816.F32.BF16 R160, R8.reuse, R12, R160 ;  /* 0x0000000c08a0723c */ /* 0x044fec00000418a0 */
[----:B------:R-:W-:Y:S01]  /*85d0*/  HMMA.16816.F32.BF16 R156, R8, R14, R156 ;  /* 0x0000000e089c723c */ /* 0x000fe2000004189c */
[----:B------:R-:W-:Y:S04]  /*85e0*/  LDSM.16.M88.4 R12, [R202+0x4000] ;  /* 0x00400000ca0c783b */ /* 0x000fe80000000200 */
[----:B------:R-:W2:Y:S01]  /*85f0*/  LDSM.16.M88.4 R8, [R201+0xe000] ;  /* 0x00e00000c908783b */ /* 0x000ea20000000200 */
[C---:B-1----:R-:W-:Y:S06]  /*8600*/  HMMA.16816.F32.BF16 R132, R136.reuse, R144, R132 ;  /* 0x000000908884723c */ /* 0x042fec0000041884 */
[C---:B------:R-:W-:Y:S01]  /*8610*/  HMMA.16816.F32.BF16 R32, R136.reuse, R146, R32 ;  /* 0x000000928820723c */ /* 0x040fe20000041820 */
[----:B------:R-:W-:Y:S05]  /*8620*/  LDSM.16.M88.4 R144, [R187] ;  /* 0x00000000bb90783b */ /* 0x000fea0000000200 */
[C---:B------:R-:W-:Y:S06]  /*8630*/  HMMA.16816.F32.BF16 R28, R136.reuse, R140, R28 ;  /* 0x0000008c881c723c */ /* 0x040fec000004181c */
[C---:B------:R-:W-:Y:S01]  /*8640*/  HMMA.16816.F32.BF16 R24, R136.reuse, R142, R24 ;  /* 0x0000008e8818723c */ /* 0x040fe20000041818 */
[----:B------:R-:W1:Y:S05]  /*8650*/  LDSM.16.M88.4 R140, [R201+0xf800] ;  /* 0x00f80000c98c783b */ /* 0x000e6a0000000200 */
[C---:B---3--:R-:W-:Y:S06]  /*8660*/  HMMA.16816.F32.BF16 R20, R136.reuse, R4, R20 ;  /* 0x000000048814723c */ /* 0x048fec0000041814 */
[C---:B------:R-:W-:Y:S01]  /*8670*/  HMMA.16816.F32.BF16 R16, R136.reuse, R6, R16 ;  /* 0x000000068810723c */ /* 0x040fe20000041810 */
[----:B------:R-:W3:Y:S05]  /*8680*/  LDSM.16.M88.4 R4, [R200+0x4000] ;  /* 0x00400000c804783b */ /* 0x000eea0000000200 */
[C---:B------:R-:W-:Y:S06]  /*8690*/  HMMA.16816.F32.BF16 R160, R136.reuse, R164, R160 ;  /* 0x000000a488a0723c */ /* 0x040fec00000418a0 */
[----:B------:R-:W-:Y:S01]  /*86a0*/  HMMA.16816.F32.BF16 R156, R136, R166, R156 ;  /* 0x000000a6889c723c */ /* 0x000fe2000004189c */
[----:B------:R-:W4:Y:S04]  /*86b0*/  LDSM.16.M88.4 R136, [R186] ;  /* 0x00000000ba88783b */ /* 0x000f280000000200 */
[----:B------:R-:W-:Y:S01]  /*86c0*/  LDSM.16.M88.4 R164, [R195+0xe000] ;  /* 0x00e00000c3a4783b */ /* 0x000fe20000000200 */
[C---:B--2---:R-:W-:Y:S06]  /*86d0*/  HMMA.16816.F32.BF16 R132, R12.reuse, R8, R132 ;  /* 0x000000080c84723c */ /* 0x044fec0000041884 */
[C---:B------:R-:W-:Y:S01]  /*86e0*/  HMMA.16816.F32.BF16 R32, R12.reuse, R10, R32 ;  /* 0x0000000a0c20723c */ /* 0x040fe20000041820 */
[----:B------:R-:W2:Y:S05]  /*86f0*/  LDSM.16.M88.4 R8, [R185] ;  /* 0x00000000b908783b */ /* 0x000eaa0000000200 */
[C---:B------:R-:W-:Y:S06]  /*8700*/  HMMA.16816.F32.BF16 R28, R12.reuse, R152, R28 ;  /* 0x000000980c1c723c */ /* 0x040fec000004181c */
[C---:B------:R-:W-:Y:S01]  /*8710*/  HMMA.16816.F32.BF16 R24, R12.reuse, R154, R24 ;  /* 0x0000009a0c18723c */ /* 0x040fe20000041818 */
[----:B------:R-:W-:Y:S05]  /*8720*/  LDSM.16.M88.4 R152, [R197+0x4000] ;  /* 0x00400000c598783b */ /* 0x000fea0000000200 */
[C---:B------:R-:W-:Y:S06]  /*8730*/  HMMA.16816.F32.BF16 R20, R12.reuse, R148, R20 ;  /* 0x000000940c14723c */ /* 0x040fec0000041814 */
[C---:B------:R-:W-:Y:S01]  /*8740*/  HMMA.16816.F32.BF16 R16, R12.reuse, R150, R16 ;  /* 0x000000960c10723c */ /* 0x040fe20000041810 */
[----:B------:R-:W-:Y:S05]  /*8750*/  LDSM.16.M88.4 R148, [R195+0xe800] ;  /* 0x00e80000c394783b */ /* 0x000fea0000000200 */
[C---:B-1----:R-:W-:Y:S06]  /*8760*/  HMMA.16816.F32.BF16 R160, R12.reuse, R140, R160 ;  /* 0x0000008c0ca0723c */ /* 0x042fec00000418a0 */
[----:B------:R-:W-:Y:S01]  /*8770*/  HMMA.16816.F32.BF16 R156, R12, R142, R156 ;  /* 0x0000008e0c9c723c */ /* 0x000fe2000004189c */
[----:B------:R-:W1:Y:S04]  /*8780*/  LDSM.16.M88.4 R140, [R198+0x4000] ;  /* 0x00400000c68c783b */ /* 0x000e680000000200 */
[----:B------:R-:W5:Y:S01]  /*8790*/  LDSM.16.M88.4 R12, [R195+0xf000] ;  /* 0x00f00000c30c783b */ /* 0x000f620000000200 */
[C---:B---3--:R-:W-:Y:S06]  /*87a0*/  HMMA.16816.F32.BF16 R132, R4.reuse, R144, R132 ;  /* 0x000000900484723c */ /* 0x048fec0000041884 */
[C---:B------:R-:W-:Y:S01]  /*87b0*/  HMMA.16816.F32.BF16 R32, R4.reuse, R146, R32 ;  /* 0x000000920420723c */ /* 0x040fe20000041820 */
[----:B------:R-:W3:Y:S05]  /*87c0*/  LDSM.16.M88.4 R144, [R195+0xf800] ;  /* 0x00f80000c390783b */ /* 0x000eea0000000200 */
[C---:B----4-:R-:W-:Y:S06]  /*87d0*/  HMMA.16816.F32.BF16 R28, R4.reuse, R136, R28 ;  /* 0x00000088041c723c */ /* 0x050fec000004181c */
[C---:B------:R-:W-:Y:S01]  /*87e0*/  HMMA.16816.F32.BF16 R24, R4.reuse, R138, R24 ;  /* 0x0000008a0418723c */ /* 0x040fe20000041818 */
[----:B------:R-:W4:Y:S05]  /*87f0*/  LDSM.16.M88.4 R136, [R188+0x2000] ;  /* 0x00200000bc88783b */ /* 0x000f2a0000000200 */
[C---:B--2---:R-:W-:Y:S06]  /*8800*/  HMMA.16816.F32.BF16 R20, R4.reuse, R8, R20 ;  /* 0x000000080414723c */ /* 0x044fec0000041814 */
[C---:B------:R-:W-:Y:S01]  /*8810*/  HMMA.16816.F32.BF16 R16, R4.reuse, R10, R16 ;  /* 0x0000000a0410723c */ /* 0x040fe20000041810 */
[----:B------:R-:W2:Y:S05]  /*8820*/  LDSM.16.M88.4 R8, [R188+0x2800] ;  /* 0x00280000bc08783b */ /* 0x000eaa0000000200 */
[C---:B------:R-:W-:Y:S06]  /*8830*/  HMMA.16816.F32.BF16 R160, R4.reuse, R168, R160 ;  /* 0x000000a804a0723c */ /* 0x040fec00000418a0 */
[----:B------:R-:W-:Y:S01]  /*8840*/  HMMA.16816.F32.BF16 R156, R4, R170, R156 ;  /* 0x000000aa049c723c */ /* 0x000fe2000004189c */
[----:B------:R-:W2:Y:S04]  /*8850*/  LDSM.16.M88.4 R4, [R188+0x3000] ;  /* 0x00300000bc04783b */ /* 0x000ea80000000200 */
[----:B------:R-:W-:Y:S01]  /*8860*/  LDSM.16.M88.4 R168, [R200+0x8000] ;  /* 0x00800000c8a8783b */ /* 0x000fe20000000200 */
[C---:B-1----:R-:W-:Y:S06]  /*8870*/  HMMA.16816.F32.BF16 R32, R140.reuse, R166, R32 ;  /* 0x000000a68c20723c */ /* 0x042fec0000041820 */
[C---:B------:R-:W-:Y:S06]  /*8880*/  HMMA.16816.F32.BF16 R28, R140.reuse, R148, R28 ;  /* 0x000000948c1c723c */ /* 0x040fec000004181c */
[C---:B------:R-:W-:Y:S01]  /*8890*/  HMMA.16816.F32.BF16 R132, R140.reuse, R164, R132 ;  /* 0x000000a48c84723c */ /* 0x040fe20000041884 */
[----:B------:R-:W-:Y:S05]  /*88a0*/  LDSM.16.M88.4 R164, [R188+0x3800] ;  /* 0x00380000bca4783b */ /* 0x000fea0000000200 */
[C---:B------:R-:W-:Y:S01]  /*88b0*/  HMMA.16816.F32.BF16 R24, R140.reuse, R150, R24 ;  /* 0x000000968c18723c */ /* 0x040fe20000041818 */
[----:B------:R-:W-:Y:S05]  /*88c0*/  LDSM.16.M88.4 R148, [R201+0x10000] ;  /* 0x01000000c994783b */ /* 0x000fea0000000200 */
[C---:B-----5:R-:W-:Y:S06]  /*88d0*/  HMMA.16816.F32.BF16 R20, R140.reuse, R12, R20 ;  /* 0x0000000c8c14723c */ /* 0x060fec0000041814 */
[C---:B------:R-:W-:Y:S01]  /*88e0*/  HMMA.16816.F32.BF16 R16, R140.reuse, R14, R16 ;  /* 0x0000000e8c10723c */ /* 0x040fe20000041810 */
[----:B------:R-:W1:Y:S05]  /*88f0*/  LDSM.16.M88.4 R12, [R202+0x8000] ;  /* 0x00800000ca0c783b */ /* 0x000e6a0000000200 */
[C---:B---3--:R-:W-:Y:S06]  /*8900*/  HMMA.16816.F32.BF16 R160, R140.reuse, R144, R160 ;  /* 0x000000908ca0723c */ /* 0x048fec00000418a0 */
[----:B------:R-:W-:Y:S01]  /*8910*/  HMMA.16816.F32.BF16 R156, R140, R146, R156 ;  /* 0x000000928c9c723c */ /* 0x000fe2000004189c */
[----:B------:R-:W3:Y:S04]  /*8920*/  LDSM.16.M88.4 R144, [R201+0x10800] ;  /* 0x01080000c990783b */ /* 0x000ee80000000200 */
[----:B------:R-:W5:Y:S01]  /*8930*/  LDSM.16.M88.4 R140, [R201+0x11000] ;  /* 0x01100000c98c783b */ /* 0x000f620000000200 */
[C---:B----4-:R-:W-:Y:S06]  /*8940*/  HMMA.16816.F32.BF16 R32, R152.reuse, R138, R32 ;  /* 0x0000008a9820723c */ /* 0x050fec0000041820 */
[C---:B--2---:R-:W-:Y:S06]  /*8950*/  HMMA.16816.F32.BF16 R28, R152.reuse, R8, R28 ;  /* 0x00000008981c723c */ /* 0x044fec000004181c */
[C---:B------:R-:W-:Y:S01]  /*8960*/  HMMA.16816.F32.BF16 R132, R152.reuse, R136, R132 ;  /* 0x000000889884723c */ /* 0x040fe20000041884 */
[----:B------:R-:W-:Y:S05]  /*8970*/  LDSM.16.M88.4 R136, [R201+0x11800] ;  /* 0x01180000c988783b */ /* 0x000fea0000000200 */
[C---:B------:R-:W-:Y:S01]  /*8980*/  HMMA.16816.F32.BF16 R24, R152.reuse, R10, R24 ;  /* 0x0000000a9818723c */ /* 0x040fe20000041818 */
[----:B------:R-:W2:Y:S05]  /*8990*/  LDSM.16.M88.4 R8, [R183] ;  /* 0x00000000b708783b */ /* 0x000eaa0000000200 */
[C---:B------:R-:W-:Y:S06]  /*89a0*/  HMMA.16816.F32.BF16 R20, R152.reuse, R4, R20 ;  /* 0x000000049814723c */ /* 0x040fec0000041814 */
[----:B------:R-:W-:Y:S01]  /*89b0*/  HMMA.16816.F32.BF16 R16, R152, R6, R16 ;  /* 0x000000069810723c */ /* 0x000fe20000041810 */
[----:B------:R-:W4:Y:S05]  /*89c0*/  LDSM.16.M88.4 R4, [R182] ;  /* 0x00000000b604783b */ /* 0x000f2a0000000200 */
[C---:B-1----:R-:W-:Y:S06]  /*89d0*/  HMMA.16816.F32.BF16 R32, R12.reuse, R150, R32 ;  /* 0x000000960c20723c */ /* 0x042fec0000041820 */
[----:B---3--:R-:W-:Y:S06]  /*89e0*/  HMMA.16816.F32.BF16 R28, R12, R144, R28 ;  /* 0x000000900c1c723c */ /* 0x008fec000004181c */
[C---:B------:R-:W-:Y:S06]  /*89f0*/  HMMA.16816.F32.BF16 R160, R152.reuse, R164, R160 ;  /* 0x000000a498a0723c */ /* 0x040fec00000418a0 */
[----:B------:R-:W-:Y:S01]  /*8a00*/  HMMA.16816.F32.BF16 R156, R152, R166, R156 ;  /* 0x000000a6989c723c */ /* 0x000fe2000004189c */
[----:B------:R-:W-:Y:S04]  /*8a10*/  LDSM.16.M88.4 R152, [R198+0x8000] ;  /* 0x00800000c698783b */ /* 0x000fe80000000200 */
[----:B------:R-:W-:Y:S01]  /*8a20*/  LDSM.16.M88.4 R164, [R180] ;  /* 0x00000000b4a4783b */ /* 0x000fe20000000200 */
[C---:B------:R-:W-:Y:S03]  /*8a30*/  HMMA.16816.F32.BF16 R132, R12.reuse, R148, R132 ;  /* 0x000000940c84723c */ /* 0x040fe60000041884 */
[----:B------:R-:W1:Y:S03]  /*8a40*/  LDSM.16.M88.4 R148, [R195+0x10000] ;  /* 0x01000000c394783b */ /* 0x000e660000000200 */
[C---:B------:R-:W-:Y:S01]  /*8a50*/  HMMA.16816.F32.BF16 R24, R12.reuse, R146, R24 ;  /* 0x000000920c18723c */ /* 0x040fe20000041818 */
[----:B------:R-:W3:Y:S05]  /*8a60*/  LDSM.16.M88.4 R144, [R195+0x10800] ;  /* 0x01080000c390783b */ /* 0x000eea0000000200 */
[C---:B-----5:R-:W-:Y:S06]  /*8a70*/  HMMA.16816.F32.BF16 R20, R12.reuse, R140, R20 ;  /* 0x0000008c0c14723c */ /* 0x060fec0000041814 */
[----:B------:R-:W-:Y:S01]  /*8a80*/  HMMA.16816.F32.BF16 R16, R12, R142, R16 ;  /* 0x0000008e0c10723c */ /* 0x000fe20000041810 */
[----:B------:R-:W5:Y:S05]  /*8a90*/  LDSM.16.M88.4 R140, [R195+0x11000] ;  /* 0x01100000c38c783b */ /* 0x000f6a0000000200 */
[C---:B--2---:R-:W-:Y:S06]  /*8aa0*/  HMMA.16816.F32.BF16 R32, R168.reuse, R10, R32 ;  /* 0x0000000aa820723c */ /* 0x044fec0000041820 */
[----:B----4-:R-:W-:Y:S06]  /*8ab0*/  HMMA.16816.F32.BF16 R28, R168, R4, R28 ;  /* 0x00000004a81c723c */ /* 0x010fec000004181c */
[C---:B------:R-:W-:Y:S06]  /*8ac0*/  HMMA.16816.F32.BF16 R160, R12.reuse, R136, R160 ;  /* 0x000000880ca0723c */ /* 0x040fec00000418a0 */
[----:B------:R-:W-:Y:S01]  /*8ad0*/  HMMA.16816.F32.BF16 R156, R12, R138, R156 ;  /* 0x0000008a0c9c723c */ /* 0x000fe2000004189c */
[----:B------:R-:W-:Y:S04]  /*8ae0*/  LDSM.16.M88.4 R12, [R197+0x8000] ;  /* 0x00800000c50c783b */ /* 0x000fe80000000200 */
[----:B------:R-:W-:Y:S01]  /*8af0*/  LDSM.16.M88.4 R136, [R195+0x11800] ;  /* 0x01180000c388783b */ /* 0x000fe20000000200 */
[C---:B------:R-:W-:Y:S03]  /*8b00*/  HMMA.16816.F32.BF16 R132, R168.reuse, R8, R132 ;  /* 0x00000008a884723c */ /* 0x040fe60000041884 */
[----:B------:R-:W2:Y:S03]  /*8b10*/  LDSM.16.M88.4 R8, [R188+0x4000] ;  /* 0x00400000bc08783b */ /* 0x000ea60000000200 */
[C---:B------:R-:W-:Y:S01]  /*8b20*/  HMMA.16816.F32.BF16 R24, R168.reuse, R6, R24 ;  /* 0x00000006a818723c */ /* 0x040fe20000041818 */
[----:B------:R-:W4:Y:S05]  /*8b30*/  LDSM.16.M88.4 R4, [R188+0x4800] ;  /* 0x00480000bc04783b */ /* 0x000f2a0000000200 */
[C---:B------:R-:W-:Y:S06]  /*8b40*/  HMMA.16816.F32.BF16 R20, R168.reuse, R176, R20 ;  /* 0x000000b0a814723c */ /* 0x040fec0000041814 */
[----:B------:R-:W-:Y:S01]  /*8b50*/  HMMA.16816.F32.BF16 R16, R168, R178, R16 ;  /* 0x000000b2a810723c */ /* 0x000fe20000041810 */
[----:B------:R-:W4:Y:S05]  /*8b60*/  LDSM.16.M88.4 R176, [R188+0x5000] ;  /* 0x00500000bcb0783b */ /* 0x000f2a0000000200 */
[C---:B-1----:R-:W-:Y:S06]  /*8b70*/  HMMA.16816.F32.BF16 R32, R152.reuse, R150, R32 ;  /* 0x000000969820723c */ /* 0x042fec0000041820 */
[----:B---3--:R-:W-:Y:S06]  /*8b80*/  HMMA.16816.F32.BF16 R28, R152, R144, R28 ;  /* 0x00000090981c723c */ /* 0x008fec000004181c */
[----:B------:R-:W-:Y:S06]  /*8b90*/  HMMA.16816.F32.BF16 R160, R168, R164, R160 ;  /* 0x000000a4a8a0723c */ /* 0x000fec00000418a0 */
[----:B------:R-:W-:Y:S06]  /*8ba0*/  HMMA.16816.F32.BF16 R24, R152, R146, R24 ;  /* 0x000000929818723c */ /* 0x000fec0000041818 */
[----:B------:R-:W-:Y:S06]  /*8bb0*/  HMMA.16816.F32.BF16 R156, R168, R166, R156 ;  /* 0x000000a6a89c723c */ /* 0x000fec000004189c */
[C---:B-----5:R-:W-:Y:S06]  /*8bc0*/  HMMA.16816.F32.BF16 R20, R152.reuse, R140, R20 ;  /* 0x0000008c9814723c */ /* 0x060fec0000041814 */
[----:B------:R-:W-:Y:S01]  /*8bd0*/  HMMA.16816.F32.BF16 R16, R152, R142, R16 ;  /* 0x0000008e9810723c */ /* 0x000fe20000041810 */
[----:B------:R-:W1:Y:S01]  /*8be0*/  LDSM.16.M88.4 R140, [R188+0x5800] ;  /* 0x00580000bc8c783b */ /* 0x000e620000000200 */
[----:B------:R-:W-:-:S04]  /*8bf0*/  DEPBAR.LE SB0, 0x0 ;  /* 0x000080000000791a */ /* 0x000fc80000000000 */
[C---:B--2---:R-:W-:Y:S06]  /*8c00*/  HMMA.16816.F32.BF16 R32, R12.reuse, R10, R32 ;  /* 0x0000000a0c20723c */ /* 0x044fec0000041820 */
[----:B----4-:R-:W-:Y:S01]  /*8c10*/  HMMA.16816.F32.BF16 R28, R12, R4, R28 ;  /* 0x000000040c1c723c */ /* 0x010fe2000004181c */
[----:B------:R-:W-:-:S04]  /*8c20*/  IMAD.U32 R10, RZ, RZ, UR18 ;  /* 0x00000012ff0a7e24 */ /* 0x000fc8000f8e00ff */
[----:B------:R-:W-:Y:S01]  /*8c30*/  IMAD R3, R10, 0x40, R3 ;  /* 0x000000400a037824 */ /* 0x000fe200078e0203 */
[----:B------:R-:W-:Y:S03]  /*8c40*/  HMMA.16816.F32.BF16 R160, R152, R136, R160 ;  /* 0x0000008898a0723c */ /* 0x000fe600000418a0 */
[C---:B------:R-:W-:Y:S02]  /*8c50*/  VIADD R11, R3.reuse, 0x8 ;  /* 0x00000008030b7836 */ /* 0x040fe40000000000 */
[----:B------:R-:W-:Y:S01]  /*8c60*/  VIADD R5, R3, 0x9 ;  /* 0x0000000903057836 */ /* 0x000fe20000000000 */
[----:B------:R-:W-:Y:S02]  /*8c70*/  HMMA.16816.F32.BF16 R24, R12, R6, R24 ;  /* 0x000000060c18723c */ /* 0x000fe40000041818 */
[C---:B------:R-:W-:Y:S02]  /*8c80*/  ISETP.GE.AND P2, PT, R11.reuse, R214, PT ;  /* 0x000000d60b00720c */ /* 0x040fe40003f46270 */
[----:B------:R-:W-:-:S02]  /*8c90*/  ISETP.GE.AND P1, PT, R11, R2, PT ;  /* 0x000000020b00720c */ /* 0x000fc40003f26270 */
[C---:B------:R-:W-:Y:S01]  /*8ca0*/  HMMA.16816.F32.BF16 R132, R152.reuse, R148, R132 ;  /* 0x000000949884723c */ /* 0x040fe20000041884 */
[----:B------:R-:W-:Y:S01]  /*8cb0*/  VIADD R7, R3, 0x10 ;  /* 0x0000001003077836 */ /* 0x000fe20000000000 */
[----:B------:R-:W-:Y:S02]  /*8cc0*/  FSEL R136, R32, -INF , !P2 ;  /* 0xff80000020887808 */ /* 0x000fe40005000000 */
[----:B------:R-:W-:Y:S02]  /*8cd0*/  FSEL R137, R34, -INF , !P1 ;  /* 0xff80000022897808 */ /* 0x000fe40004800000 */
[----:B------:R-:W-:Y:S01]  /*8ce0*/  HMMA.16816.F32.BF16 R156, R152, R138, R156 ;  /* 0x0000008a989c723c */ /* 0x000fe2000004189c */
[C---:B------:R-:W-:Y:S02]  /*8cf0*/  ISETP.GE.AND P6, PT, R5.reuse, R214, PT ;  /* 0x000000d60500720c */ /* 0x040fe40003fc6270 */
[----:B------:R-:W-:Y:S01]  /*8d00*/  ISETP.GE.AND P0, PT, R5, R2, PT ;  /* 0x000000020500720c */ /* 0x000fe20003f06270 */
[----:B------:R-:W-:Y:S01]  /*8d10*/  VIADD R5, R3, 0x18 ;  /* 0x0000001803057836 */ /* 0x000fe20000000000 */
[C---:B------:R-:W-:Y:S01]  /*8d20*/  ISETP.GE.AND P2, PT, R7.reuse, R214, PT ;  /* 0x000000d60700720c */ /* 0x040fe20003f46270 */
[----:B------:R-:W-:Y:S01]  /*8d30*/  HMMA.16816.F32.BF16 R20, R12, R176, R20 ;  /* 0x000000b00c14723c */ /* 0x000fe20000041814 */
[----:B------:R-:W-:Y:S01]  /*8d40*/  BAR.SYNC.DEFER_BLOCKING 0x0 ;  /* 0x0000000000007b1d */ /* 0x000fe20000010000 */
[----:B------:R-:W-:Y:S01]  /*8d50*/  ISETP.GE.AND P1, PT, R7, R2, PT ;  /* 0x000000020700720c */ /* 0x000fe20003f26270 */
[----:B------:R-:W-:Y:S01]  /*8d60*/  VIADD R7, R3, 0x11 ;  /* 0x0000001103077836 */ /* 0x000fe20000000000 */
[----:B------:R-:W-:-:S02]  /*8d70*/  FSEL R34, R33, -INF , !P6 ;  /* 0xff80000021227808 */ /* 0x000fc40007000000 */
[C---:B------:R-:W-:Y:S01]  /*8d80*/  HMMA.16816.F32.BF16 R16, R12.reuse, R178, R16 ;  /* 0x000000b20c10723c */ /* 0x040fe20000041810 */
[----:B------:R-:W-:Y:S02]  /*8d90*/  FSEL R32, R28, -INF , !P2 ;  /* 0xff8000001c207808 */ /* 0x000fe40005000000 */
[----:B------:R-:W-:Y:S02]  /*8da0*/  FSEL R33, R30, -INF , !P1 ;  /* 0xff8000001e217808 */ /* 0x000fe40004800000 */
[----:B------:R-:W-:Y:S01]  /*8db0*/  FSEL R35, R35, -INF , !P0 ;  /* 0xff80000023237808 */ /* 0x000fe20004000000 */
[C---:B-1----:R-:W-:Y:S01]  /*8dc0*/  HMMA.16816.F32.BF16 R160, R12.reuse, R140, R160 ;  /* 0x0000008c0ca0723c */ /* 0x042fe200000418a0 */
[-C--:B------:R-:W-:Y:S02]  /*8dd0*/  ISETP.GE.AND P6, PT, R7, R214.reuse, PT ;  /* 0x000000d60700720c */ /* 0x080fe40003fc6270 */
[C---:B------:R-:W-:Y:S02]  /*8de0*/  ISETP.GE.AND P2, PT, R5.reuse, R214, PT ;  /* 0x000000d60500720c */ /* 0x040fe40003f46270 */
[-C--:B------:R-:W-:Y:S01]  /*8df0*/  ISETP.GE.AND P1, PT, R5, R2.reuse, PT ;  /* 0x000000020500720c */ /* 0x080fe20003f26270 */
[----:B------:R-:W-:Y:S01]  /*8e00*/  VIADD R5, R3, 0x20 ;  /* 0x0000002003057836 */ /* 0x000fe20000000000 */
[----:B------:R-:W-:Y:S01]  /*8e10*/  ISETP.GE.AND P0, PT, R7, R2, PT ;  /* 0x000000020700720c */ /* 0x000fe20003f06270 */
[----:B------:R-:W-:Y:S01]  /*8e20*/  VIADD R7, R3, 0x19 ;  /* 0x0000001903077836 */ /* 0x000fe20000000000 */
[----:B------:R-:W-:Y:S01]  /*8e30*/  FSEL R28, R29, -INF , !P6 ;  /* 0xff8000001d1c7808 */ /* 0x000fe20007000000 */
[----:B------:R-:W-:Y:S01]  /*8e40*/  HMMA.16816.F32.BF16 R132, R12, R8, R132 ;  /* 0x000000080c84723c */ /* 0x000fe20000041884 */
[----:B------:R-:W-:-:S02]  /*8e50*/  FSEL R30, R24, -INF , !P2 ;  /* 0xff800000181e7808 */ /* 0x000fc40005000000 */
[----:B------:R-:W-:Y:S02]  /*8e60*/  FSEL R29, R26, -INF , !P1 ;  /* 0xff8000001a1d7808 */ /* 0x000fe40004800000 */
[----:B------:R-:W-:Y:S01]  /*8e70*/  FSEL R31, R31, -INF , !P0 ;  /* 0xff8000001f1f7808 */ /* 0x000fe20004000000 */
[----:B------:R-:W-:Y:S01]  /*8e80*/  HMMA.16816.F32.BF16 R12, R12, R142, R156 ;  /* 0x0000008e0c0c723c */ /* 0x000fe2000004189c */
[C---:B------:R-:W-:Y:S02]  /*8e90*/  ISETP.GE.AND P2, PT, R5.reuse, R214, PT ;  /* 0x000000d60500720c */ /* 0x040fe40003f46270 */
[----:B------:R-:W-:Y:S01]  /*8ea0*/  ISETP.GE.AND P1, PT, R5, R2, PT ;  /* 0x000000020500720c */ /* 0x000fe20003f26270 */
[----:B------:R-:W-:Y:S01]  /*8eb0*/  VIADD R5, R3, 0x28 ;  /* 0x0000002803057836 */ /* 0x000fe20000000000 */
[C---:B------:R-:W-:Y:S02]  /*8ec0*/  ISETP.GE.AND P6, PT, R7.reuse, R214, PT ;  /* 0x000000d60700720c */ /* 0x040fe40003fc6270 */
[----:B------:R-:W-:Y:S01]  /*8ed0*/  ISETP.GE.AND P0, PT, R7, R2, PT ;  /* 0x000000020700720c */ /* 0x000fe20003f06270 */
[----:B------:R-:W-:Y:S01]  /*8ee0*/  VIADD R7, R3, 0x21 ;  /* 0x0000002103077836 */ /* 0x000fe20000000000 */
[----:B------:R-:W-:-:S02]  /*8ef0*/  FSEL R170, R20, -INF , !P2 ;  /* 0xff80000014aa7808 */ /* 0x000fc40005000000 */
[----:B------:R-:W-:Y:S02]  /*8f00*/  FSEL R171, R22, -INF , !P1 ;  /* 0xff80000016ab7808 */ /* 0x000fe40004800000 */
[----:B------:R-:W-:Y:S02]  /*8f10*/  FSEL R24, R25, -INF , !P6 ;  /* 0xff80000019187808 */ /* 0x000fe40007000000 */
[----:B------:R-:W-:Y:S02]  /*8f20*/  FSEL R27, R27, -INF , !P0 ;  /* 0xff8000001b1b7808 */ /* 0x000fe40004000000 */
[C---:B------:R-:W-:Y:S02]  /*8f30*/  ISETP.GE.AND P2, PT, R5.reuse, R214, PT ;  /* 0x000000d60500720c */ /* 0x040fe40003f46270 */
[----:B------:R-:W-:Y:S01]  /*8f40*/  ISETP.GE.AND P1, PT, R5, R2, PT ;  /* 0x000000020500720c */ /* 0x000fe20003f26270 */
[----:B------:R-:W-:Y:S01]  /*8f50*/  VIADD R5, R3, 0x30 ;  /* 0x0000003003057836 */ /* 0x000fe20000000000 */
[----:B------:R-:W-:-:S02]  /*8f60*/  ISETP.GE.AND P6, PT, R7, R214, PT ;  /* 0x000000d60700720c */ /* 0x000fc40003fc6270 */
[----:B------:R-:W-:Y:S01]  /*8f70*/  ISETP.GE.AND P0, PT, R7, R2, PT ;  /* 0x000000020700720c */ /* 0x000fe20003f06270 */
[----:B------:R-:W-:Y:S01]  /*8f80*/  VIADD R7, R3, 0x29 ;  /* 0x0000002903077836 */ /* 0x000fe20000000000 */
[----:B------:R-:W-:Y:S02]  /*8f90*/  FSEL R168, R16, -INF , !P2 ;  /* 0xff80000010a87808 */ /* 0x000fe40005000000 */
[----:B------:R-:W-:Y:S02]  /*8fa0*/  FSEL R151, R18, -INF , !P1 ;  /* 0xff80000012977808 */ /* 0x000fe40004800000 */
[----:B------:R-:W-:Y:S02]  /*8fb0*/  FSEL R176, R21, -INF , !P6 ;  /* 0xff80000015b07808 */ /* 0x000fe40007000000 */
[----:B------:R-:W-:Y:S02]  /*8fc0*/  FSEL R177, R23, -INF , !P0 ;  /* 0xff80000017b17808 */ /* 0x000fe40004000000 */
[----:B------:R-:W-:-:S02]  /*8fd0*/  ISETP.GE.AND P2, PT, R5, R214, PT ;  /* 0x000000d60500720c */ /* 0x000fc40003f46270 */
[----:B------:R-:W-:Y:S01]  /*8fe0*/  ISETP.GE.AND P1, PT, R5, R2, PT ;  /* 0x000000020500720c */ /* 0x000fe20003f26270 */
[----:B------:R-:W-:Y:S01]  /*8ff0*/  VIADD R5, R3, 0x31 ;  /* 0x0000003103057836 */ /* 0x000fe20000000000 */
[C---:B------:R-:W-:Y:S02]  /*9000*/  ISETP.GE.AND P6, PT, R7.reuse, R214, PT ;  /* 0x000000d60700720c */ /* 0x040fe40003fc6270 */
[----:B------:R-:W-:Y:S01]  /*9010*/  ISETP.GE.AND P0, PT, R7, R2, PT ;  /* 0x000000020700720c */ /* 0x000fe20003f06270 */
[----:B------:R-:W-:Y:S01]  /*9020*/  VIADD R7, R3, 0x1 ;  /* 0x0000000103077836 */ /* 0x000fe20000000000 */
[----:B------:R-:W-:Y:S02]  /*9030*/  FSEL R178, R17, -INF , !P6 ;  /* 0xff80000011b27808 */ /* 0x000fe40007000000 */
[----:B------:R-:W-:Y:S02]  /*9040*/  FSEL R169, R19, -INF , !P0 ;  /* 0xff80000013a97808 */ /* 0x000fe40004000000 */
[----:B------:R-:W-:-:S02]  /*9050*/  ISETP.GE.AND P6, PT, R5, R214, PT ;  /* 0x000000d60500720c */ /* 0x000fc40003fc6270 */
[----:B------:R-:W-:Y:S01]  /*9060*/  ISETP.GE.AND P0, PT, R5, R2, PT ;  /* 0x000000020500720c */ /* 0x000fe20003f06270 */
[----:B------:R-:W-:Y:S01]  /*9070*/  VIADD R5, R3, 0x38 ;  /* 0x0000003803057836 */ /* 0x000fe20000000000 */
[----:B------:R-:W-:Y:S02]  /*9080*/  FSEL R148, R161, -INF , !P6 ;  /* 0xff800000a1947808 */ /* 0x000fe40007000000 */
[----:B------:R-:W-:Y:S02]  /*9090*/  FSEL R145, R163, -INF , !P0 ;  /* 0xff800000a3917808 */ /* 0x000fe40004000000 */
[-C--:B------:R-:W-:Y:S02]  /*90a0*/  ISETP.GE.AND P6, PT, R5, R214.reuse, PT ;  /* 0x000000d60500720c */ /* 0x080fe40003fc6270 */
[----:B------:R-:W-:Y:S02]  /*90b0*/  ISETP.GE.AND P0, PT, R3, R214, PT ;  /* 0x000000d60300720c */ /* 0x000fe40003f06270 */
[----:B------:R-:W-:-:S02]  /*90c0*/  FSEL R146, R12, -INF , !P6 ;  /* 0xff8000000c927808 */ /* 0x000fc40007000000 */
[----:B------:R-:W-:Y:S02]  /*90d0*/  FSEL R150, R160, -INF , !P2 ;  /* 0xff800000a0967808 */ /* 0x000fe40005000000 */
[----:B------:R-:W-:Y:S02]  /*90e0*/  FSEL R12, R132, -INF , !P0 ;  /* 0xff800000840c7808 */ /* 0x000fe40004000000 */
[C---:B------:R-:W-:Y:S02]  /*90f0*/  ISETP.GE.AND P2, PT, R7.reuse, R214, PT ;  /* 0x000000d60700720c */ /* 0x040fe40003f46270 */
[----:B------:R-:W-:Y:S02]  /*9100*/  FSEL R147, R162, -INF , !P1 ;  /* 0xff800000a2937808 */ /* 0x000fe40004800000 */
[----:B------:R-:W-:Y:S02]  /*9110*/  PLOP3.LUT P0, PT, PT, PT, UP0, 0x80, 0x0 ;  /* 0x000000000000781c */ /* 0x000fe40003f0f008 */
[----:B------:R-:W-:-:S02]  /*9120*/  ISETP.GE.AND P1, PT, R7, R2, PT ;  /* 0x000000020700720c */ /* 0x000fc40003f26270 */
[----:B------:R-:W-:Y:S02]  /*9130*/  FSEL R16, R133, -INF , !P2 ;  /* 0xff80000085107808 */ /* 0x000fe40005000000 */
[CC--:B------:R-:W-:Y:S01]  /*9140*/  ISETP.GE.AND P2, PT, R3.reuse, R2.reuse, PT ;  /* 0x000000020300720c */ /* 0x0c0fe20003f46270 */
[----:B------:R-:W-:Y:S01]  /*9150*/  VIADD R3, R3, 0x39 ;  /* 0x0000003903037836 */ /* 0x000fe20000000000 */
[----:B------:R-:W-:Y:S02]  /*9160*/  FSEL R17, R135, -INF , !P1 ;  /* 0xff80000087117808 */ /* 0x000fe40004800000 */
[----:B------:R-:W-:Y:S02]  /*9170*/  ISETP.GE.AND P1, PT, R5, R2, PT ;  /* 0x000000020500720c */ /* 0x000fe40003f26270 */
[----:B------:R-:W-:Y:S02]  /*9180*/  ISETP.GE.AND P6, PT, R3, R214, PT ;  /* 0x000000d60300720c */ /* 0x000fe40003fc6270 */
[----:B------:R-:W-:-:S02]  /*9190*/  FSEL R159, R14, -INF , !P1 ;  /* 0xff8000000e9f7808 */ /* 0x000fc40004800000 */
[----:B------:R-:W-:Y:S02]  /*91a0*/  ISETP.GE.AND P1, PT, R3, R2, PT ;  /* 0x000000020300720c */ /* 0x000fe40003f26270 */
        /* <DEDUP_REMOVED lines=22> */
[C---:B------:R-:W-:Y:S01]  /*9310*/  @!P5 LEA.HI.X R11, R14.reuse, R11, R13, 0x1, P6 ;  /* 0x0000000b0e0bd211 */ /* 0x040fe200030f0c0d */
[----:B------:R-:W1:Y:S01]  /*9320*/  @!P4 LDC.64 R2, c[0x0][0x218] ;  /* 0x00008600ff02cb82 */ /* 0x000e620000000a00 */
[----:B---3--:R-:W-:-:S03]  /*9330*/  @!P4 LEA R8, P2, R14, R8, 0x1 ;  /* 0x000000080e08c211 */ /* 0x008fc600078408ff */
[----:B------:R-:W-:Y:S01]  /*9340*/  @!PT LDS RZ, [RZ] ;  /* 0x00000000fffff984 */ /* 0x000fe20000000800 */
[----:B------:R-:W-:Y:S01]  /*9350*/  @!PT LDS RZ, [RZ] ;  /* 0x00000000fffff984 */ /* 0x000fe20000000800 */
[----:B------:R-:W-:Y:S01]  /*9360*/  @!PT LDS RZ, [RZ] ;  /* 0x00000000fffff984 */ /* 0x000fe20000000800 */
[----:B------:R2:W-:Y:S01]  /*9370*/  @!P5 LDGSTS.E.BYPASS.LTC128B.128 [R203+0xc000], desc[UR20][R10.64] ;  /* 0x0c0000000acbdfae */ /* 0x0005e2000b901d54 */
[C-C-:B------:R-:W-:Y:S02]  /*9380*/  @!P4 LEA.HI.X R9, R14.reuse, R9, R13.reuse, 0x1, P2 ;  /* 0x000000090e09c211 */ /* 0x140fe400010f0c0d */
[C---:B----4-:R-:W-:Y:S01]  /*9390*/  @!P3 LEA R20, P1, R14.reuse, R6, 0x1 ;  /* 0x000000060e14b211 */ /* 0x050fe200078208ff */
[----:B------:R2:W-:Y:S01]  /*93a0*/  @P4 STS.128 [R203+0xe000], RZ ;  /* 0x00e000ffcb004388 */ /* 0x0005e20000000c00 */
[C---:B------:R-:W-:Y:S02]  /*93b0*/  IADD3 R6, P6, R14.reuse, UR24, RZ ;  /* 0x000000180e067c10 */ /* 0x040fe4000ffde0ff */
[----:B------:R-:W-:Y:S01]  /*93c0*/  @!P3 LEA.HI.X R21, R14, R7, R13, 0x1, P1 ;  /* 0x000000070e15b211 */ /* 0x000fe200008f0c0d */
[----:B------:R-:W-:Y:S01]  /*93d0*/  @!PT LDS RZ, [RZ] ;  /* 0x00000000fffff984 */ /* 0x000fe20000000800 */
[----:B------:R-:W-:Y:S01]  /*93e0*/  @!PT LDS RZ, [RZ] ;  /* 0x00000000fffff984 */ /* 0x000fe20000000800 */
[----:B------:R-:W-:Y:S01]  /*93f0*/  @!PT LDS RZ, [RZ] ;  /* 0x00000000fffff984 */ /* 0x000fe20000000800 */
[----:B------:R2:W-:Y:S01]  /*9400*/  @!P4 LDGSTS.E.BYPASS.LTC128B.128 [R203+0xe000], desc[UR20][R8.64+0x80] ;  /* 0x0e00008008cbcfae */ /* 0x0005e2000b901d54 */
[----:B------:R-:W-:Y:S02]  /*9410*/  IADD3.X R13, R13, UR23, RZ, P6, !PT ;  /* 0x000000170d0d7c10 */ /* 0x000fe4000b7fe4ff */
[C---:B-----5:R-:W-:Y:S01]  /*9420*/  @!P5 LEA R4, P1, R6.reuse, R4, 0x1 ;  /* 0x000000040604d211 */ /* 0x060fe200078208ff */
[----:B------:R2:W-:Y:S03]  /*9430*/  @P3 STS.128 [R203+0x10000], RZ ;  /* 0x010000ffcb003388 */ /* 0x0005e60000000c00 */
[C---:B------:R-:W-:Y:S01]  /*9440*/  @!P5 LEA.HI.X R5, R6.reuse, R5, R13, 0x1, P1 ;  /* 0x000000050605d211 */ /* 0x040fe200008f0c0d */
[----:B------:R-:W-:Y:S01]  /*9450*/  @!PT LDS RZ, [RZ] ;  /* 0x00000000fffff984 */ /* 0x000fe20000000800 */
[----:B------:R-:W-:Y:S01]  /*9460*/  @!PT LDS RZ, [RZ] ;  /* 0x00000000fffff984 */ /* 0x000fe20000000800 */
[----:B------:R-:W-:Y:S01]  /*9470*/  @!PT LDS RZ, [RZ] ;  /* 0x00000000fffff984 */ /* 0x000fe20000000800 */
[----:B------:R2:W-:Y:S01]  /*9480*/  @!P3 LDGSTS.E.BYPASS.LTC128B.128 [R203+0x10000], desc[UR20][R20.64+0x100] ;  /* 0x1000010014cbbfae */ /* 0x0005e2000b901d54 */
[----:B-1----:R-:W-:-:S03]  /*9490*/  @!P4 LEA R2, P2, R6, R2, 0x1 ;  /* 0x000000020602c211 */ /* 0x002fc600078408ff */
[----:B------:R2:W-:Y:S01]  /*94a0*/  @P5 STS.128 [R203+0xd000], RZ ;  /* 0x00d000ffcb005388 */ /* 0x0005e20000000c00 */
[----:B------:R-:W-:-:S03]  /*94b0*/  @!P4 LEA.HI.X R3, R6, R3, R13, 0x1, P2 ;  /* 0x000000030603c211 */ /* 0x000fc600010f0c0d */
        /* <DEDUP_REMOVED lines=18> */
.L_x_108:
[----:B------:R-:W-:Y:S05]  /*95e0*/  BSYNC B0 ;  /* 0x0000000000007941 */ /* 0x000fea0003800000 */
.L_x_107:
[----:B------:R-:W0:Y:S02]  /*95f0*/  LDGDEPBAR ;  /* 0x00000000000079af */ /* 0x000e240000000000 */
.L_x_106:
[----:B-12---:R-:W-:Y:S01]  /*9600*/  FMNMX.FTZ R3, R204, R12, !PT ;  /* 0x0000000ccc037209 */ /* 0x006fe20007810000 */
[----:B------:R-:W-:Y:S01]  /*9610*/  LDSM.16.MT88.4 R20, [R196+0x12800] ;  /* 0x01280000c414783b */ /* 0x000fe20000004200 */
[----:B------:R-:W-:Y:S01]  /*9620*/  FMNMX.FTZ R2, R0, R19, !PT ;  /* 0x0000001300027209 */ /* 0x000fe20007810000 */
[----:B------:R-:W-:Y:S01]  /*9630*/  @UP0 UIADD3 UR17, UR17, -0x4, URZ ;  /* 0xfffffffc11110890 */ /* 0x000fe2000fffe03f */
[----:B------:R-:W-:Y:S01]  /*9640*/  FMNMX.FTZ R3, R16, R3, !PT ;  /* 0x0000000310037209 */ /* 0x000fe20007810000 */
[----:B------:R-:W-:Y:S01]  /*9650*/  LDSM.16.MT88.4 R140, [R192+0x16000] ;  /* 0x01600000c08c783b */ /* 0x000fe20000004200 */
        /* <DEDUP_REMOVED lines=35> */
[----:B-1----:R-:W-:-:S04]  /*9890*/  FMNMX.FTZ R132, R5, R132, !PT ;  /* 0x0000008405847209 */ /* 0x002fc80007810000 */
[C---:B------:R-:W-:Y:S01]  /*98a0*/  FSETP.NEU.FTZ.AND P2, PT, R132.reuse, -INF , PT ;  /* 0xff8000008400780b */ /* 0x040fe20003f5d000 */
[----:B------:R-:W-:Y:S01]  /*98b0*/  FMUL.FTZ R149, R132, UR16 ;  /* 0x0000001084957c20 */ /* 0x000fe20008410000 */
[----:B--2---:R-:W-:Y:S02]  /*98c0*/  FMNMX.FTZ R3, R2, R3, !PT ;  /* 0x0000000302037209 */ /* 0x004fe40007810000 */
[----:B------:R-:W-:Y:S02]  /*98d0*/  FSEL R5, R132, RZ, P2 ;  /* 0x000000ff84057208 */ /* 0x000fe40001000000 */
[C---:B------:R-:W-:Y:S01]  /*98e0*/  FSETP.NEU.FTZ.AND P1, PT, R3.reuse, -INF , PT ;  /* 0xff8000000300780b */ /* 0x040fe20003f3d000 */
[----:B------:R-:W-:Y:S01]  /*98f0*/  FMUL.FTZ R158, R3, UR16 ;  /* 0x00000010039e7c20 */ /* 0x000fe20008410000 */
[----:B------:R-:W-:Y:S01]  /*9900*/  FSEL R149, R149, RZ, P2 ;  /* 0x000000ff95957208 */ /* 0x000fe20001000000 */
[----:B------:R-:W-:Y:S01]  /*9910*/  FADD.FTZ R4, R204, -R5 ;  /* 0x80000005cc047221 */ /* 0x000fe20000010000 */
[----:B------:R-:W-:-:S02]  /*9920*/  FSEL R5, R3, RZ, P1 ;  /* 0x000000ff03057208 */ /* 0x000fc40000800000 */
[----:B------:R-:W-:Y:S01]  /*9930*/  FSEL R158, R158, RZ, P1 ;  /* 0x000000ff9e9e7208 */ /* 0x000fe20000800000 */
[----:B------:R-:W-:Y:S01]  /*9940*/  FMUL.FTZ R156, R4, UR16 ;  /* 0x00000010049c7c20 */ /* 0x000fe20008410000 */
[----:B------:R-:W-:Y:S01]  /*9950*/  FFMA.FTZ R153, R16, UR16, -R149 ;  /* 0x0000001010997c23 */ /* 0x000fe20008010895 */
[----:B------:R-:W-:Y:S01]  /*9960*/  FADD.FTZ R5, R0, -R5 ;  /* 0x8000000500057221 */ /* 0x000fe20000010000 */
[--C-:B------:R-:W-:Y:S01]  /*9970*/  FFMA.FTZ R154, R12, UR16, -R149.reuse ;  /* 0x000000100c9a7c23 */ /* 0x100fe20008010895 */
[--C-:B------:R-:W-:Y:S01]  /*9980*/  FFMA.FTZ R134, R19, UR16, -R158.reuse ;  /* 0x0000001013867c23 */ /* 0x100fe2000801089e */
[--C-:B------:R-:W-:Y:S01]  /*9990*/  FFMA.FTZ R133, R17, UR16, -R158.reuse ;  /* 0x0000001011857c23 */ /* 0x100fe2000801089e */
[----:B------:R-:W-:Y:S01]  /*99a0*/  FMUL.FTZ R0, R5, UR16 ;  /* 0x0000001005007c20 */ /* 0x000fe20008410000 */
[----:B------:R-:W-:Y:S01]  /*99b0*/  LDSM.16.MT88.4 R16, [R193+0x12000] ;  /* 0x01200000c110783b */ /* 0x000fe20000004200 */
[--C-:B------:R-:W-:Y:S01]  /*99c0*/  FFMA.FTZ R152, R136, UR16, -R149.reuse ;  /* 0x0000001088987c23 */ /* 0x100fe20008010895 */
[--C-:B------:R-:W-:Y:S01]  /*99d0*/  FFMA.FTZ R135, R34, UR16, -R149.reuse ;  /* 0x0000001022877c23 */ /* 0x100fe20008010895 */
[--C-:B------:R-:W-:Y:S01]  /*99e0*/  FFMA.FTZ R2, R137, UR16, -R158.reuse ;  /* 0x0000001089027c23 */ /* 0x100fe2000801089e */
[----:B------:R-:W1:Y:S01]  /*99f0*/  LDSM.16.MT88.4 R4, [R194+0x12000] ;  /* 0x01200000c204783b */ /* 0x000e620000004200 */
[--C-:B------:R-:W-:Y:S01]  /*9a00*/  FFMA.FTZ R155, R35, UR16, -R158.reuse ;  /* 0x00000010239b7c23 */ /* 0x100fe2000801089e */
[----:B------:R-:W-:Y:S01]  /*9a10*/  MUFU.EX2 R154, R154 ;  /* 0x0000009a009a7308 */ /* 0x000fe20000000800 */
[--C-:B------:R-:W-:Y:S01]  /*9a20*/  FFMA.FTZ R161, R32, UR16, -R149.reuse ;  /* 0x0000001020a17c23 */ /* 0x100fe20008010895 */
[----:B------:R-:W2:Y:S01]  /*9a30*/  LDSM.16.MT88.4 R12, [R196+0x12000] ;  /* 0x01200000c40c783b */ /* 0x000ea20000004200 */
        /* <DEDUP_REMOVED lines=21> */
[----:B------:R-:W4:Y:S01]  /*9b90*/  MUFU.EX2 R135, R135 ;  /* 0x0000008700877308 */ /* 0x000f220000000800 */
[----:B---3--:R-:W-:Y:S01]  /*9ba0*/  F2FP.BF16.F32.PACK_AB R8, R153, R154 ;  /* 0x0000009a9908723e */ /* 0x008fe200000010ff */
[--C-:B------:R-:W-:Y:S01]  /*9bb0*/  FFMA.FTZ R169, R150, UR16, -R149.reuse ;  /* 0x0000001096a97c23 */ /* 0x100fe20008010895 */
[--C-:B------:R-:W-:Y:S01]  /*9bc0*/  FFMA.FTZ R204, R148, UR16, -R149.reuse ;  /* 0x0000001094cc7c23 */ /* 0x100fe20008010895 */
[--C-:B------:R-:W-:Y:S01]  /*9bd0*/  FFMA.FTZ R206, R146, UR16, -R149.reuse ;  /* 0x0000001092ce7c23 */ /* 0x100fe20008010895 */
[----:B------:R-:W-:Y:S01]  /*9be0*/  FFMA.FTZ R207, R144, UR16, -R149 ;  /* 0x0000001090cf7c23 */ /* 0x000fe20008010895 */
[--C-:B------:R-:W-:Y:S01]  /*9bf0*/  FFMA.FTZ R214, R147, UR16, -R158.reuse ;  /* 0x0000001093d67c23 */ /* 0x100fe2000801089e */
[----:B------:R-:W-:Y:S01]  /*9c00*/  LDSM.16.MT88.4 R148, [R192+0x17000] ;  /* 0x01700000c094783b */ /* 0x000fe20000004200 */
[----:B------:R-:W-:Y:S01]  /*9c10*/  MUFU.EX2 R134, R134 ;  /* 0x0000008600867308 */ /* 0x000fe20000000800 */
[--C-:B------:R-:W-:Y:S01]  /*9c20*/  FFMA.FTZ R215, R145, UR16, -R158.reuse ;  /* 0x0000001091d77c23 */ /* 0x100fe2000801089e */
[--C-:B------:R-:W-:Y:S01]  /*9c30*/  FFMA.FTZ R159, R159, UR16, -R158.reuse ;  /* 0x000000109f9f7c23 */ /* 0x100fe2000801089e */
[----:B------:R-:W-:Y:S01]  /*9c40*/  FFMA.FTZ R158, R157, UR16, -R158 ;  /* 0x000000109d9e7c23 */ /* 0x000fe2000801089e */
[----:B------:R-:W-:Y:S04]  /*9c50*/  LDSM.16.MT88.4 R144, [R196+0x13800] ;  /* 0x01380000c490783b */ /* 0x000fe80000004200 */
        /* <DEDUP_REMOVED lines=25> */
[C---:B-1----:R-:W-:Y:S01]  /*9df0*/  HMMA.16816.F32.BF16 R36, R8.reuse, R4, R36 ;  /* 0x000000040824723c */ /* 0x042fe20000041824 */
[-C--:B------:R-:W-:Y:S01]  /*9e00*/  FMUL.FTZ R128, R128, R156.reuse ;  /* 0x0000009c80807220 */ /* 0x080fe20000410000 */
[-C--:B------:R-:W-:Y:S01]  /*9e10*/  FMUL.FTZ R129, R129, R156.reuse ;  /* 0x0000009c81817220 */ /* 0x080fe20000410000 */
[-C--:B------:R-:W-:Y:S01]  /*9e20*/  FMUL.FTZ R124, R124, R156.reuse ;  /* 0x0000009c7c7c7220 */ /* 0x080fe20000410000 */
[----:B------:R-:W-:Y:S01]  /*9e30*/  FMUL.FTZ R125, R125, R156 ;  /* 0x0000009c7d7d7220 */ /* 0x000fe20000410000 */
[-C--:B------:R-:W-:Y:S01]  /*9e40*/  FMUL.FTZ R130, R130, R0.reuse ;  /* 0x0000000082827220 */ /* 0x080fe20000410000 */
[C---:B------:R-:W-:Y:S01]  /*9e50*/  HMMA.16816.F32.BF16 R40, R8.reuse, R6, R40 ;  /* 0x000000060828723c */ /* 0x040fe20000041828 */
[----:B------:R-:W1:Y:S01]  /*9e60*/  LDSM.16.MT88.4 R4, [R196+0x14000] ;  /* 0x01400000c404783b */ /* 0x000e620000004200 */
[-C--:B------:R-:W-:Y:S01]  /*9e70*/  FMUL.FTZ R131, R131, R0.reuse ;  /* 0x0000000083837220 */ /* 0x080fe20000410000 */
[-C--:B------:R-:W-:Y:S01]  /*9e80*/  FMUL.FTZ R126, R126, R0.reuse ;  /* 0x000000007e7e7220 */ /* 0x080fe20000410000 */
[----:B------:R-:W-:Y:S01]  /*9e90*/  FMUL.FTZ R127, R127, R0 ;  /* 0x000000007f7f7220 */ /* 0x000fe20000410000 */
[-C--:B------:R-:W-:Y:S01]  /*9ea0*/  FMUL.FTZ R60, R60, R156.reuse ;  /* 0x0000009c3c3c7220 */ /* 0x080fe20000410000 */
[C---:B------:R-:W-:Y:S01]  /*9eb0*/  HMMA.16816.F32.BF16 R44, R8.reuse, R16, R44 ;  /* 0x00000010082c723c */ /* 0x040fe2000004182c */
[-C--:B------:R-:W-:Y:S01]  /*9ec0*/  FMUL.FTZ R61, R61, R156.reuse ;  /* 0x0000009c3d3d7220 */ /* 0x080fe20000410000 */
[-C--:B------:R-:W-:Y:S01]  /*9ed0*/  FMUL.FTZ R64, R64, R156.reuse ;  /* 0x0000009c40407220 */ /* 0x080fe20000410000 */
[----:B------:R-:W-:Y:S01]  /*9ee0*/  FMUL.FTZ R65, R65, R156 ;  /* 0x0000009c41417220 */ /* 0x000fe20000410000 */
[-C--:B------:R-:W-:Y:S01]  /*9ef0*/  FMUL.FTZ R62, R62, R0.reuse ;  /* 0x000000003e3e7220 */ /* 0x080fe20000410000 */
[-C--:B------:R-:W-:Y:S01]  /*9f00*/  FMUL.FTZ R63, R63, R0.reuse ;  /* 0x000000003f3f7220 */ /* 0x080fe20000410000 */
[C---:B------:R-:W-:Y:S01]  /*9f10*/  HMMA.16816.F32.BF16 R48, R8.reuse, R18, R48 ;  /* 0x000000120830723c */ /* 0x040fe20000041830 */
[----:B------:R-:W3:Y:S01]  /*9f20*/  LDSM.16.MT88.4 R16, [R194+0x14000] ;  /* 0x01400000c210783b */ /* 0x000ee20000004200 */
[-C--:B------:R-:W-:Y:S01]  /*9f30*/  FMUL.FTZ R66, R66, R0.reuse ;  /* 0x0000000042427220 */ /* 0x080fe20000410000 */
[----:B------:R-:W-:Y:S01]  /*9f40*/  FMUL.FTZ R67, R67, R0 ;  /* 0x0000000043437220 */ /* 0x000fe20000410000 */
[-C--:B------:R-:W-:Y:S01]  /*9f50*/  FMUL.FTZ R68, R68, R156.reuse ;  /* 0x0000009c44447220 */ /* 0x080fe20000410000 */
[-C--:B------:R-:W-:Y:S01]  /*9f60*/  FMUL.FTZ R69, R69, R156.reuse ;  /* 0x0000009c45457220 */ /* 0x080fe20000410000 */
[C---:B--2---:R-:W-:Y:S01]  /*9f70*/  HMMA.16816.F32.BF16 R128, R8.reuse, R12, R128 ;  /* 0x0000000c0880723c */ /* 0x044fe20000041880 */
[-C--:B------:R-:W-:Y:S01]  /*9f80*/  FMUL.FTZ R72, R72, R156.reuse ;  /* 0x0000009c48487220 */ /* 0x080fe20000410000 */
[----:B------:R-:W-:Y:S01]  /*9f90*/  FMUL.FTZ R73, R73, R156 ;  /* 0x0000009c49497220 */ /* 0x000fe20000410000 */
[-C--:B------:R-:W-:Y:S01]  /*9fa0*/  FMUL.FTZ R70, R70, R0.reuse ;  /* 0x0000000046467220 */ /* 0x080fe20000410000 */
[-C--:B------:R-:W-:Y:S01]  /*9fb0*/  FMUL.FTZ R71, R71, R0.reuse ;  /* 0x0000000047477220 */ /* 0x080fe20000410000 */
[-C--:B------:R-:W-:Y:S01]  /*9fc0*/  FMUL.FTZ R74, R74, R0.reuse ;  /* 0x000000004a4a7220 */ /* 0x080fe20000410000 */
[C---:B------:R-:W-:Y:S01]  /*9fd0*/  HMMA.16816.F32.BF16 R124, R8.reuse, R14, R124 ;  /* 0x0000000e087c723c */ /* 0x040fe2000004187c */
[----:B------:R-:W2:Y:S01]  /*9fe0*/  LDSM.16.MT88.4 R12, [R192+0x12000] ;  /* 0x01200000c00c783b */ /* 0x000ea20000004200 */
[----:B------:R-:W-:Y:S01]  /*9ff0*/  FMUL.FTZ R75, R75, R0 ;  /* 0x000000004b4b7220 */ /* 0x000fe20000410000 */
[-C--:B------:R-:W-:Y:S01]  /*a000*/  FMUL.FTZ R52, R52, R156.reuse ;  /* 0x0000009c34347220 */ /* 0x080fe20000410000 */
[-C--:B------:R-:W-:Y:S01]  /*a010*/  FMUL.FTZ R53, R53, R156.reuse ;  /* 0x0000009c35357220 */ /* 0x080fe20000410000 */
[-C--:B------:R-:W-:Y:S01]  /*a020*/  FMUL.FTZ R56, R56, R156.reuse ;  /* 0x0000009c38387220 */ /* 0x080fe20000410000 */
[----:B------:R-:W-:Y:S01]  /*a030*/  FMUL.FTZ R57, R57, R156 ;  /* 0x0000009c39397220 */ /* 0x000fe20000410000 */
[-C--:B------:R-:W-:Y:S01]  /*a040*/  FMUL.FTZ R54, R54, R0.reuse ;  /* 0x0000000036367220 */ /* 0x080fe20000410000 */
[-C--:B------:R-:W-:Y:S01]  /*a050*/  FMUL.FTZ R55, R55, R0.reuse ;  /* 0x0000000037377220 */ /* 0x080fe20000410000 */
[-C--:B------:R-:W-:Y:S01]  /*a060*/  FMUL.FTZ R58, R58, R0.reuse ;  /* 0x000000003a3a7220 */ /* 0x080fe20000410000 */
[----:B------:R-:W-:Y:S01]  /*a070*/  FMUL.FTZ R59, R59, R0 ;  /* 0x000000003b3b7220 */ /* 0x000fe20000410000 */
[-C--:B------:R-:W-:Y:S01]  /*a080*/  FMUL.FTZ R84, R84, R156.reuse ;  /* 0x0000009c54547220 */ /* 0x080fe20000410000 */
        /* <DEDUP_REMOVED lines=11> */
[C---:B------:R-:W-:Y:S01]  /*a140*/  HMMA.16816.F32.BF16 R64, R8.reuse, R6, R64 ;  /* 0x000000060840723c */ /* 0x040fe20000041840 */
[----:B------:R-:W1:Y:S01]  /*a150*/  LDSM.16.MT88.4 R4, [R192+0x14000] ;  /* 0x01400000c004783b */ /* 0x000e620000004200 */
[----:B------:R-:W-:Y:S01]  /*a160*/  FMUL.FTZ R95, R95, R0 ;  /* 0x000000005f5f7220 */ /* 0x000fe20000410000 */
[-C--:B------:R-:W-:Y:S01]  /*a170*/  FMUL.FTZ R96, R96, R156.reuse ;  /* 0x0000009c60607220 */ /* 0x080fe20000410000 */
[----:B------:R-:W-:Y:S01]  /*a180*/  FMUL.FTZ R97, R97, R156 ;  /* 0x0000009c61617220 */ /* 0x000fe20000410000 */
[-C--:B------:R-:W-:Y:S01]  /*a190*/  FMUL.FTZ R98, R98, R0.reuse ;  /* 0x0000000062627220 */ /* 0x080fe20000410000 */
[C---:B---3--:R-:W-:Y:S01]  /*a1a0*/  HMMA.16816.F32.BF16 R68, R8.reuse, R16, R68 ;  /* 0x000000100844723c */ /* 0x048fe20000041844 */
[----:B------:R-:W-:Y:S01]  /*a1b0*/  FMUL.FTZ R99, R99, R0 ;  /* 0x0000000063637220 */ /* 0x000fe20000410000 */
[----:B------:R-:W3:Y:S01]  /*a1c0*/  MUFU.EX2 R160, R160 ;  /* 0x000000a000a07308 */ /* 0x000ee20000000800 */
[-C--:B------:R-:W-:Y:S01]  /*a1d0*/  FMUL.FTZ R76, R76, R156.reuse ;  /* 0x0000009c4c4c7220 */ /* 0x080fe20000410000 */
[-C--:B------:R-:W-:Y:S01]  /*a1e0*/  FMUL.FTZ R77, R77, R156.reuse ;  /* 0x0000009c4d4d7220 */ /* 0x080fe20000410000 */
[-C--:B------:R-:W-:Y:S01]  /*a1f0*/  FMUL.FTZ R80, R80, R156.reuse ;  /* 0x0000009c50507220 */ /* 0x080fe20000410000 */
[C---:B------:R-:W-:Y:S01]  /*a200*/  HMMA.16816.F32.BF16 R72, R8.reuse, R18, R72 ;  /* 0x000000120848723c */ /* 0x040fe20000041848 */
[----:B------:R-:W4:Y:S01]  /*a210*/  LDSM.16.MT88.4 R16, [R196+0x16000] ;  /* 0x01600000c410783b */ /* 0x000f220000004200 */
[----:B------:R-:W-:Y:S01]  /*a220*/  FMUL.FTZ R81, R81, R156 ;  /* 0x0000009c51517220 */ /* 0x000fe20000410000 */
[-C--:B------:R-:W-:Y:S01]  /*a230*/  FMUL.FTZ R78, R78, R0.reuse ;  /* 0x000000004e4e7220 */ /* 0x080fe20000410000 */
[----:B------:R-:W-:Y:S01]  /*a240*/  MUFU.EX2 R162, R162 ;  /* 0x000000a200a27308 */ /* 0x000fe20000000800 */
[-C--:B------:R-:W-:Y:S01]  /*a250*/  FMUL.FTZ R79, R79, R0.reuse ;  /* 0x000000004f4f7220 */ /* 0x080fe20000410000 */
[C---:B--2---:R-:W-:Y:S01]  /*a260*/  HMMA.16816.F32.BF16 R52, R8.reuse, R12, R52 ;  /* 0x0000000c0834723c */ /* 0x044fe20000041834 */
[-C--:B------:R-:W-:Y:S01]  /*a270*/  FMUL.FTZ R82, R82, R0.reuse ;  /* 0x0000000052527220 */ /* 0x080fe20000410000 */
[----:B------:R-:W-:Y:S01]  /*a280*/  FMUL.FTZ R83, R83, R0 ;  /* 0x0000000053537220 */ /* 0x000fe20000410000 */
[-C--:B------:R-:W-:Y:S01]  /*a290*/  FMUL.FTZ R104, R104, R156.reuse ;  /* 0x0000009c68687220 */ /* 0x080fe20000410000 */
[----:B------:R-:W-:Y:S01]  /*a2a0*/  FMUL.FTZ R105, R105, R156 ;  /* 0x0000009c69697220 */ /* 0x000fe20000410000 */
[-C--:B------:R-:W-:Y:S01]  /*a2b0*/  FMUL.FTZ R106, R106, R0.reuse ;  /* 0x000000006a6a7220 */ /* 0x080fe20000410000 */
[C---:B------:R-:W-:Y:S01]  /*a2c0*/  HMMA.16816.F32.BF16 R56, R8.reuse, R14, R56 ;  /* 0x0000000e0838723c */ /* 0x040fe20000041838 */
[----:B------:R-:W2:Y:S01]  /*a2d0*/  LDSM.16.MT88.4 R12, [R193+0x14000] ;  /* 0x01400000c10c783b */ /* 0x000ea20000004200 */
[----:B------:R-:W-:Y:S01]  /*a2e0*/  MUFU.EX2 R163, R163 ;  /* 0x000000a300a37308 */ /* 0x000fe20000000800 */
[----:B------:R-:W-:Y:S01]  /*a2f0*/  FMUL.FTZ R107, R107, R0 ;  /* 0x000000006b6b7220 */ /* 0x000fe20000410000 */
[-C--:B------:R-:W-:Y:S01]  /*a300*/  FMUL.FTZ R116, R116, R156.reuse ;  /* 0x0000009c74747220 */ /* 0x080fe20000410000 */
[----:B------:R-:W-:Y:S01]  /*a310*/  FMUL.FTZ R117, R117, R156 ;  /* 0x0000009c75757220 */ /* 0x000fe20000410000 */
[-C--:B------:R-:W-:Y:S01]  /*a320*/  FMUL.FTZ R118, R118, R0.reuse ;  /* 0x0000000076767220 */ /* 0x080fe20000410000 */
[----:B------:R-:W-:Y:S01]  /*a330*/  FMUL.FTZ R119, R119, R0 ;  /* 0x0000000077777220 */ /* 0x000fe20000410000 */
[-C--:B------:R-:W-:Y:S01]  /*a340*/  FMUL.FTZ R100, R100, R156.reuse ;  /* 0x0000009c64647220 */ /* 0x080fe20000410000 */
[----:B------:R-:W-:Y:S01]  /*a350*/  FMUL.FTZ R101, R101, R156 ;  /* 0x0000009c65657220 */ /* 0x000fe20000410000 */
[----:B------:R-:W-:Y:S01]  /*a360*/  MUFU.EX2 R165, R165 ;  /* 0x000000a500a57308 */ /* 0x000fe20000000800 */
[-C--:B------:R-:W-:Y:S01]  /*a370*/  FMUL.FTZ R102, R102, R0.reuse ;  /* 0x0000000066667220 */ /* 0x080fe20000410000 */
[----:B------:R-:W-:Y:S01]  /*a380*/  FMUL.FTZ R103, R103, R0 ;  /* 0x0000000067677220 */ /* 0x000fe20000410000 */
[-C--:B------:R-:W-:Y:S01]  /*a390*/  FMUL.FTZ R120, R120, R156.reuse ;  /* 0x0000009c78787220 */ /* 0x080fe20000410000 */
[----:B------:R-:W-:Y:S01]  /*a3a0*/  FMUL.FTZ R121, R121, R156 ;  /* 0x0000009c79797220 */ /* 0x000fe20000410000 */
[-C--:B------:R-:W-:Y:S01]  /*a3b0*/  FMUL.FTZ R122, R122, R0.reuse ;  /* 0x000000007a7a7220 */ /* 0x080fe20000410000 */
[----:B------:R-:W-:Y:S01]  /*a3c0*/  FMUL.FTZ R123, R123, R0 ;  /* 0x000000007b7b7220 */ /* 0x000fe20000410000 */
[C---:B-1----:R-:W-:Y:S01]  /*a3d0*/  HMMA.16816.F32.BF16 R84, R8.reuse, R4, R84 ;  /* 0x000000040854723c */ /* 0x042fe20000041854 */
[----:B------:R-:W1:Y:S01]  /*a3e0*/  MUFU.EX2 R164, R164 ;  /* 0x000000a400a47308 */ /* 0x000e620000000800 */
[-C--:B------:R-:W-:Y:S01]  /*a3f0*/  FMUL.FTZ R108, R108, R156.reuse ;  /* 0x0000009c6c6c7220 */ /* 0x080fe20000410000 */
[----:B------:R-:W-:Y:S01]  /*a400*/  FMUL.FTZ R109, R109, R156 ;  /* 0x0000009c6d6d7220 */ /* 0x000fe20000410000 */
[-C--:B------:R-:W-:Y:S01]  /*a410*/  FMUL.FTZ R110, R110, R0.reuse ;  /* 0x000000006e6e7220 */ /* 0x080fe20000410000 */
[----:B------:R-:W-:Y:S01]  /*a420*/  FMUL.FTZ R111, R111, R0 ;  /* 0x000000006f6f7220 */ /* 0x000fe20000410000 */
[C---:B------:R-:W-:Y:S01]  /*a430*/  HMMA.16816.F32.BF16 R88, R8.reuse, R6, R88 ;  /* 0x000000060858723c */ /* 0x040fe20000041858 */
[----:B------:R-:W5:Y:S01]  /*a440*/  LDSM.16.MT88.4 R4, [R193+0x16000] ;  /* 0x01600000c104783b */ /* 0x000f620000004200 */
[-C--:B------:R-:W-:Y:S01]  /*a450*/  FMUL.FTZ R112, R112, R156.reuse ;  /* 0x0000009c70707220 */ /* 0x080fe20000410000 */
[----:B------:R-:W-:Y:S01]  /*a460*/  MUFU.EX2 R166, R166 ;  /* 0x000000a600a67308 */ /* 0x000fe20000000800 */
[----:B------:R-:W-:Y:S01]  /*a470*/  FMUL.FTZ R113, R113, R156 ;  /* 0x0000009c71717220 */ /* 0x000fe20000410000 */
[-C--:B------:R-:W-:Y:S01]  /*a480*/  FMUL.FTZ R114, R114, R0.reuse ;  /* 0x0000000072727220 */ /* 0x080fe20000410000 */
[----:B----4-:R-:W-:Y:S01]  /*a490*/  HMMA.16816.F32.BF16 R92, R8, R16, R92 ;  /* 0x00000010085c723c */ /* 0x010fe2000004185c */
[----:B------:R-:W-:Y:S01]  /*a4a0*/  FMUL.FTZ R115, R115, R0 ;  /* 0x0000000073737220 */ /* 0x000fe20000410000 */
[----:B------:R-:W-:Y:S01]  /*a4b0*/  FFMA.FTZ R154, R219, R156, R154 ;  /* 0x0000009cdb9a7223 */ /* 0x000fe2000001009a */
[----:B------:R-:W-:-:S02]  /*a4c0*/  FFMA.FTZ R0, R217, R0, R134 ;  /* 0x00000000d9007223 */ /* 0x000fc40000010086 */
[----:B------:R-:W4:Y:S01]  /*a4d0*/  MUFU.EX2 R167, R167 ;  /* 0x000000a700a77308 */ /* 0x000f220000000800 */
[----:B------:R-:W-:Y:S01]  /*a4e0*/  HMMA.16816.F32.BF16 R96, R8, R18, R96 ;  /* 0x000000120860723c */ /* 0x000fe20000041860 */
[----:B------:R-:W4:Y:S01]  /*a4f0*/  LDSM.16.MT88.4 R16, [R194+0x14800] ;  /* 0x01480000c210783b */ /* 0x000f220000004200 */
[----:B------:R-:W-:Y:S01]  /*a500*/  FADD.FTZ R153, R153, R154 ;  /* 0x0000009a99997221 */ /* 0x000fe20000010000 */
[----:B------:R-:W-:-:S03]  /*a510*/  FADD.FTZ R133, R133, R0 ;  /* 0x0000000085857221 */ /* 0x000fc60000010000 */
[----:B--2---:R-:W-:Y:S01]  /*a520*/  HMMA.16816.F32.BF16 R76, R8, R12, R76 ;  /* 0x0000000c084c723c */ /* 0x004fe2000004184c */
[----:B------:R-:W-:Y:S01]  /*a530*/  MUFU.EX2 R170, R170 ;  /* 0x000000aa00aa7308 */ /* 0x000fe20000000800 */
[----:B------:R-:W-:Y:S01]  /*a540*/  FADD.FTZ R152, R152, R153 ;  /* 0x0000009998987221 */ /* 0x000fe20000010000 */
[----:B------:R-:W-:-:S03]  /*a550*/  FADD.FTZ R0, R2, R133 ;  /* 0x0000008502007221 */ /* 0x000fc60000010000 */
[C---:B------:R-:W-:Y:S01]  /*a560*/  HMMA.16816.F32.BF16 R80, R8.reuse, R14, R80 ;  /* 0x0000000e0850723c */ /* 0x040fe20000041850 */
[----:B------:R-:W2:Y:S01]  /*a570*/  LDSM.16.MT88.4 R12, [R194+0x16000] ;  /* 0x01600000c20c783b */ /* 0x000ea20000004200 */
[----:B------:R-:W-:Y:S01]  /*a580*/  FADD.FTZ R152, R135, R152 ;  /* 0x0000009887987221 */ /* 0x000fe20000010000 */
[----:B------:R-:W2:Y:S01]  /*a590*/  MUFU.EX2 R179, R179 ;  /* 0x000000b300b37308 */ /* 0x000ea20000000800 */
        /* <DEDUP_REMOVED lines=8> */
[----:B---3--:R-:W-:-:S02]  /*a620*/  F2FP.BF16.F32.PACK_AB R4, R160, R161 ;  /* 0x000000a1a004723e */ /* 0x008fc400000010ff */
[C---:B-1----:R-:W-:Y:S01]  /*a630*/  F2FP.BF16.F32.PACK_AB R5, R164.reuse, R165 ;  /* 0x000000a5a405723e */ /* 0x042fe200000010ff */
[----:B------:R-:W-:Y:S01]  /*a640*/  MUFU.EX2 R171, R171 ;  /* 0x000000ab00ab7308 */ /* 0x000fe20000000800 */
[----:B------:R-:W-:Y:S02]  /*a650*/  FADD.FTZ R165, R165, R0 ;  /* 0x00000000a5a57221 */ /* 0x000fe40000010000 */
[----:B------:R-:W-:Y:S02]  /*a660*/  F2FP.BF16.F32.PACK_AB R6, R163, R162 ;  /* 0x000000a2a306723e */ /* 0x000fe400000010ff */
[----:B----4-:R-:W-:Y:S01]  /*a670*/  F2FP.BF16.F32.PACK_AB R7, R167, R166 ;  /* 0x000000a6a707723e */ /* 0x010fe200000010ff */
[----:B------:R-:W-:Y:S02]  /*a680*/  FADD.FTZ R165, R164, R165 ;  /* 0x000000a5a4a57221 */ /* 0x000fe40000010000 */
[----:B------:R-:W1:Y:S02]  /*a690*/  MUFU.EX2 R176, R176 ;  /* 0x000000b000b07308 */ /* 0x000e640000000800 */
[----:B------:R-:W-:-:S02]  /*a6a0*/  FADD.FTZ R166, R166, R165 ;  /* 0x000000a5a6a67221 */ /* 0x000fc40000010000 */
[C---:B------:R-:W-:Y:S02]  /*a6b0*/  HMMA.16816.F32.BF16 R128, R4.reuse, R20, R128 ;  /* 0x000000140480723c */ /* 0x040fe40000041880 */
[----:B------:R-:W-:Y:S02]  /*a6c0*/  FADD.FTZ R166, R167, R166 ;  /* 0x000000a6a7a67221 */ /* 0x000fe40000010000 */
[----:B------:R-:W-:Y:S02]  /*a6d0*/  MUFU.EX2 R177, R177 ;  /* 0x000000b100b17308 */ /* 0x000fe40000000800 */
[C---:B------:R-:W-:Y:S01]  /*a6e0*/  HMMA.16816.F32.BF16 R124, R4.reuse, R22, R124 ;  /* 0x00000016047c723c */ /* 0x040fe2000004187c */
[----:B------:R-:W3:Y:S05]  /*a6f0*/  LDSM.16.MT88.4 R20, [R192+0x14800] ;  /* 0x01480000c014783b */ /* 0x000eea0000004200 */
[C---:B------:R-:W-:Y:S01]  /*a700*/  HMMA.16816.F32.BF16 R68, R4.reuse, R16, R68 ;  /* 0x000000100444723c */ /* 0x040fe20000041844 */
[----:B------:R-:W4:Y:S05]  /*a710*/  MUFU.EX2 R178, R178 ;  /* 0x000000b200b27308 */ /* 0x000f2a0000000800 */
[----:B------:R-:W-:Y:S01]  /*a720*/  HMMA.16816.F32.BF16 R72, R4, R18, R72 ;  /* 0x000000120448723c */ /* 0x000fe20000041848 */
[----:B------:R-:W5:Y:S02]  /*a730*/  LDSM.16.MT88.4 R16, [R193+0x16800] ;  /* 0x01680000c110783b */ /* 0x000f640000004200 */
[----:B------:R-:W-:Y:S03]  /*a740*/  MUFU.EX2 R169, R169 ;  /* 0x000000a900a97308 */ /* 0x000fe60000000800 */
[C---:B--2---:R-:W-:Y:S05]  /*a750*/  HMMA.16816.F32.BF16 R100, R8.reuse, R12, R100 ;  /* 0x0000000c0864723c */ /* 0x044fea0000041864 */
[----:B------:R-:W2:Y:S01]  /*a760*/  MUFU.EX2 R204, R204 ;  /* 0x000000cc00cc7308 */ /* 0x000ea20000000800 */
[----:B------:R-:W-:Y:S01]  /*a770*/  HMMA.16816.F32.BF16 R120, R8, R14, R120 ;  /* 0x0000000e0878723c */ /* 0x000fe20000041878 */
[----:B------:R-:W1:Y:S04]  /*a780*/  LDSM.16.MT88.4 R8, [R196+0x16800] ;  /* 0x01680000c408783b */ /* 0x000e680000004200 */
[----:B------:R-:W2:Y:S01]  /*a790*/  LDSM.16.MT88.4 R12, [R193+0x14800] ;  /* 0x01480000c10c783b */ /* 0x000ea20000004200 */
[C---:B------:R-:W-:Y:S01]  /*a7a0*/  HMMA.16816.F32.BF16 R52, R4.reuse, R28, R52 ;  /* 0x0000001c0434723c */ /* 0x040fe20000041834 */
[----:B------:R-:W-:Y:S05]  /*a7b0*/  MUFU.EX2 R206, R206 ;  /* 0x000000ce00ce7308 */ /* 0x000fea0000000800 */
[C---:B------:R-:W-:Y:S01]  /*a7c0*/  HMMA.16816.F32.BF16 R56, R4.reuse, R30, R56 ;  /* 0x0000001e0438723c */ /* 0x040fe20000041838 */
[----:B------:R-:W2:Y:S02]  /*a7d0*/  LDSM.16.MT88.4 R28, [R194+0x16800] ;  /* 0x01680000c21c783b */ /* 0x000ea40000004200 */
[----:B------:R-:W-:Y:S03]  /*a7e0*/  MUFU.EX2 R207, R207 ;  /* 0x000000cf00cf7308 */ /* 0x000fe60000000800 */
[C---:B------:R-:W-:Y:S05]  /*a7f0*/  HMMA.16816.F32.BF16 R60, R4.reuse, R24, R60 ;  /* 0x00000018043c723c */ /* 0x040fea000004183c */
[----:B------:R-:W-:Y:S01]  /*a800*/  MUFU.EX2 R214, R214 ;  /* 0x000000d600d67308 */ /* 0x000fe20000000800 */
[C---:B------:R-:W-:Y:S01]  /*a810*/  HMMA.16816.F32.BF16 R64, R4.reuse, R26, R64 ;  /* 0x0000001a0440723c */ /* 0x040fe20000041840 */
[----:B------:R-:W2:Y:S05]  /*a820*/  LDSM.16.MT88.4 R24, [R196+0x13000] ;  /* 0x01300000c418783b */ /* 0x000eaa0000004200 */
[C---:B---3--:R-:W-:Y:S01]  /*a830*/  HMMA.16816.F32.BF16 R84, R4.reuse, R20, R84 ;  /* 0x000000140454723c */ /* 0x048fe20000041854 */
[----:B------:R-:W3:Y:S05]  /*a840*/  MUFU.EX2 R215, R215 ;  /* 0x000000d700d77308 */ /* 0x000eea0000000800 */
[C---:B------:R-:W-:Y:S01]  /*a850*/  HMMA.16816.F32.BF16 R88, R4.reuse, R22, R88 ;  /* 0x000000160458723c */ /* 0x040fe20000041858 */
[----:B------:R-:W3:Y:S02]  /*a860*/  LDSM.16.MT88.4 R20, [R196+0x15000] ;  /* 0x01500000c414783b */ /* 0x000ee40000004200 */
[----:B------:R-:W-:Y:S03]  /*a870*/  MUFU.EX2 R159, R159 ;  /* 0x0000009f009f7308 */ /* 0x000fe60000000800 */
[C---:B-----5:R-:W-:Y:S05]  /*a880*/  HMMA.16816.F32.BF16 R104, R4.reuse, R16, R104 ;  /* 0x000000100468723c */ /* 0x060fea0000041868 */
[----:B------:R-:W5:Y:S01]  /*a890*/  MUFU.EX2 R158, R158 ;  /* 0x0000009e009e7308 */ /* 0x000f620000000800 */
[C---:B------:R-:W-:Y:S01]  /*a8a0*/  HMMA.16816.F32.BF16 R116, R4.reuse, R18, R116 ;  /* 0x000000120474723c */ /* 0x040fe20000041874 */
[----:B------:R-:W5:Y:S05]  /*a8b0*/  LDSM.16.MT88.4 R16, [R194+0x15000] ;  /* 0x01500000c210783b */ /* 0x000f6a0000004200 */
[C---:B-1----:R-:W-:Y:S06]  /*a8c0*/  HMMA.16816.F32.BF16 R92, R4.reuse, R8, R92 ;  /* 0x00000008045c723c */ /* 0x042fec000004185c */
[----:B------:R-:W-:Y:S01]  /*a8d0*/  HMMA.16816.F32.BF16 R96, R4, R10, R96 ;  /* 0x0000000a0460723c */ /* 0x000fe20000041860 */
[----:B------:R-:W-:-:S02]  /*a8e0*/  F2FP.BF16.F32.PACK_AB R8, R179, R170 ;  /* 0x000000aab308723e */ /* 0x000fc400000010ff */
[C---:B------:R-:W-:Y:S01]  /*a8f0*/  F2FP.BF16.F32.PACK_AB R9, R176.reuse, R171 ;  /* 0x000000abb009723e */ /* 0x040fe200000010ff */
[----:B------:R-:W-:Y:S02]  /*a900*/  FADD.FTZ R171, R171, R166 ;  /* 0x000000a6abab7221 */ /* 0x000fe40000010000 */
[----:B------:R-:W-:Y:S01]  /*a910*/  HMMA.16816.F32.BF16 R36, R4, R136, R36 ;  /* 0x000000880424723c */ /* 0x000fe20000041824 */
[----:B------:R-:W-:Y:S01]  /*a920*/  F2FP.BF16.F32.PACK_AB R10, R205, R168 ;  /* 0x000000a8cd0a723e */ /* 0x000fe200000010ff */
[----:B------:R-:W-:Y:S01]  /*a930*/  FADD.FTZ R176, R176, R171 ;  /* 0x000000abb0b07221 */ /* 0x000fe20000010000 */
[----:B----4-:R-:W-:-:S03]  /*a940*/  F2FP.BF16.F32.PACK_AB R11, R178, R177 ;  /* 0x000000b1b20b723e */ /* 0x010fc600000010ff */
[----:B------:R-:W-:Y:S01]  /*a950*/  HMMA.16816.F32.BF16 R40, R4, R138, R40 ;  /* 0x0000008a0428723c */ /* 0x000fe20000041828 */
[----:B------:R-:W1:Y:S01]  /*a960*/  LDSM.16.MT88.4 R136, [R194+0x13000] ;  /* 0x01300000c288783b */ /* 0x000e620000004200 */
[----:B------:R-:W-:-:S04]  /*a970*/  FADD.FTZ R177, R177, R176 ;  /* 0x000000b0b1b17221 */ /* 0x000fc80000010000 */
[----:B------:R-:W-:Y:S01]  /*a980*/  HMMA.16816.F32.BF16 R44, R4, R32, R44 ;  /* 0x00000020042c723c */ /* 0x000fe2000004182c */
[----:B------:R-:W-:-:S05]  /*a990*/  FADD.FTZ R177, R178, R177 ;  /* 0x000000b1b2b17221 */ /* 0x000fca0000010000 */
[C---:B------:R-:W-:Y:S01]  /*a9a0*/  HMMA.16816.F32.BF16 R48, R4.reuse, R34, R48 ;  /* 0x000000220430723c */ /* 0x040fe20000041830 */
[----:B------:R-:W4:Y:S05]  /*a9b0*/  LDSM.16.MT88.4 R32, [R193+0x13000] ;  /* 0x01300000c120783b */ /* 0x000f2a0000004200 */
[C---:B--2---:R-:W-:Y:S06]  /*a9c0*/  HMMA.16816.F32.BF16 R76, R4.reuse, R12, R76 ;  /* 0x0000000c044c723c */ /* 0x044fec000004184c */
[C---:B------:R-:W-:Y:S01]  /*a9d0*/  HMMA.16816.F32.BF16 R80, R4.reuse, R14, R80 ;  /* 0x0000000e0450723c */ /* 0x040fe20000041850 */
[----:B------:R-:W-:Y:S05]  /*a9e0*/  LDSM.16.MT88.4 R12, [R193+0x15000] ;  /* 0x01500000c10c783b */ /* 0x000fea0000004200 */
[C---:B------:R-:W-:Y:S06]  /*a9f0*/  HMMA.16816.F32.BF16 R100, R4.reuse, R28, R100 ;  /* 0x0000001c0464723c */ /* 0x040fec0000041864 */
[C---:B------:R-:W-:Y:S01]  /*aa00*/  HMMA.16816.F32.BF16 R120, R4.reuse, R30, R120 ;  /* 0x0000001e0478723c */ /* 0x040fe20000041878 */
[----:B------:R-:W2:Y:S05]  /*aa10*/  LDSM.16.MT88.4 R28, [R192+0x13000] ;  /* 0x01300000c01c783b */ /* 0x000eaa0000004200 */
[C---:B------:R-:W-:Y:S06]  /*aa20*/  HMMA.16816.F32.BF16 R108, R4.reuse, R140, R108 ;  /* 0x0000008c046c723c */ /* 0x040fec000004186c */
[----:B------:R-:W-:Y:S01]  /*aa30*/  HMMA.16816.F32.BF16 R112, R4, R142, R112 ;  /* 0x0000008e0470723c */ /* 0x000fe20000041870 */
[----:B------:R-:W-:Y:S04]  /*aa40*/  LDSM.16.MT88.4 R4, [R196+0x17000] ;  /* 0x01700000c404783b */ /* 0x000fe80000004200 */
[----:B------:R-:W-:Y:S01]  /*aa50*/  LDSM.16.MT88.4 R140, [R194+0x13800] ;  /* 0x01380000c28c783b */ /* 0x000fe20000004200 */
[C---:B------:R-:W-:Y:S06]  /*aa60*/  HMMA.16816.F32.BF16 R128, R8.reuse, R24, R128 ;  /* 0x000000180880723c */ /* 0x040fec0000041880 */
[C---:B------:R-:W-:Y:S01]  /*aa70*/  HMMA.16816.F32.BF16 R124, R8.reuse, R26, R124 ;  /* 0x0000001a087c723c */ /* 0x040fe2000004187c */
[----:B------:R-:W2:Y:S05]  /*aa80*/  LDSM.16.MT88.4 R24, [R192+0x15000] ;  /* 0x01500000c018783b */ /* 0x000eaa0000004200 */
[C---:B---3--:R-:W-:Y:S06]  /*aa90*/  HMMA.16816.F32.BF16 R60, R8.reuse, R20, R60 ;  /* 0x00000014083c723c */ /* 0x048fec000004183c */
[C---:B------:R-:W-:Y:S01]  /*aaa0*/  HMMA.16816.F32.BF16 R64, R8.reuse, R22, R64 ;  /* 0x000000160840723c */ /* 0x040fe20000041840 */
[----:B------:R-:W3:Y:S05]  /*aab0*/  LDSM.16.MT88.4 R20, [R194+0x17000] ;  /* 0x01700000c214783b */ /* 0x000eea0000004200 */
[C---:B-----5:R-:W-:Y:S06]  /*aac0*/  HMMA.16816.F32.BF16 R68, R8.reuse, R16, R68 ;  /* 0x000000100844723c */ /* 0x060fec0000041844 */
[C---:B------:R-:W-:Y:S01]  /*aad0*/  HMMA.16816.F32.BF16 R72, R8.reuse, R18, R72 ;  /* 0x000000120848723c */ /* 0x040fe20000041848 */
[----:B------:R-:W5:Y:S05]  /*aae0*/  LDSM.16.MT88.4 R16, [R193+0x17000] ;  /* 0x01700000c110783b */ /* 0x000f6a0000004200 */
[C---:B-1----:R-:W-:Y:S06]  /*aaf0*/  HMMA.16816.F32.BF16 R36, R8.reuse, R136, R36 ;  /* 0x000000880824723c */ /* 0x042fec0000041824 */
[C---:B------:R-:W-:Y:S01]  /*ab00*/  HMMA.16816.F32.BF16 R40, R8.reuse, R138, R40 ;  /* 0x0000008a0828723c */ /* 0x040fe20000041828 */
[----:B------:R-:W-:Y:S05]  /*ab10*/  LDSM.16.MT88.4 R136, [R193+0x13800] ;  /* 0x01380000c188783b */ /* 0x000fea0000004200 */
[C---:B----4-:R-:W-:Y:S06]  /*ab20*/  HMMA.16816.F32.BF16 R44, R8.reuse, R32, R44 ;  /* 0x00000020082c723c */ /* 0x050fec000004182c */
[C---:B------:R-:W-:Y:S01]  /*ab30*/  HMMA.16816.F32.BF16 R48, R8.reuse, R34, R48 ;  /* 0x000000220830723c */ /* 0x040fe20000041830 */
[----:B------:R-:W-:Y:S05]  /*ab40*/  LDSM.16.MT88.4 R32, [R192+0x13800] ;  /* 0x01380000c020783b */ /* 0x000fea0000004200 */
[C---:B--2---:R-:W-:Y:S06]  /*ab50*/  HMMA.16816.F32.BF16 R52, R8.reuse, R28, R52 ;  /* 0x0000001c0834723c */ /* 0x044fec0000041834 */
        /* <DEDUP_REMOVED lines=13> */
[----:B---3--:R-:W-:Y:S01]  /*ac30*/  HMMA.16816.F32.BF16 R100, R8, R20, R100 ;  /* 0x000000140864723c */ /* 0x008fe20000041864 */
[----:B------:R-:W-:Y:S01]  /*ac40*/  F2FP.BF16.F32.PACK_AB R6, R207, R206 ;  /* 0x000000cecf06723e */ /* 0x000fe200000010ff */
[----:B------:R-:W-:Y:S01]  /*ac50*/  FADD.FTZ R214, R215, R214 ;  /* 0x000000d6d7d67221 */ /* 0x000fe20000010000 */
[----:B------:R-:W-:-:S03]  /*ac60*/  F2FP.BF16.F32.PACK_AB R7, R158, R159 ;  /* 0x0000009f9e07723e */ /* 0x000fc600000010ff */
[----:B------:R-:W-:Y:S01]  /*ac70*/  HMMA.16816.F32.BF16 R120, R8, R22, R120 ;  /* 0x000000160878723c */ /* 0x000fe20000041878 */
[----:B------:R-:W-:Y:S01]  /*ac80*/  LDSM.16.MT88.4 R20, [R193+0x15800] ;  /* 0x01580000c114783b */ /* 0x000fe20000004200 */
[----:B------:R-:W-:-:S04]  /*ac90*/  FADD.FTZ R159, R159, R214 ;  /* 0x000000d69f9f7221 */ /* 0x000fc80000010000 */
[----:B-----5:R-:W-:Y:S01]  /*aca0*/  HMMA.16816.F32.BF16 R104, R8, R16, R104 ;  /* 0x000000100868723c */ /* 0x020fe20000041868 */
        /* <DEDUP_REMOVED lines=46> */
.L_x_102:
[----:B------:R-:W-:-:S12]  /*af90*/  UIADD3 UR17, UR18, -0x1, URZ ;  /* 0xffffffff12117890 */ /* 0x000fd8000fffe03f */
.L_x_109:
[----:B------:R-:W-:-:S13]  /*afa0*/  ISETP.LE.AND P0, PT, RZ, UR17, PT ;  /* 0x00000011ff007c0c */ /* 0x000fda000bf03270 */
[----:B------:R-:W-:Y:S05]  /*afb0*/  @!P0 BRA `(.L_x_110) ;  /* 0x0000002c00188947 */ /* 0x000fea0003800000 */
[----:B------:R-:W1:Y:S01]  /*afc0*/  S2R R5, SR_TID.X ;  /* 0x0000000000057919 */ /* 0x000e620000002100 */
[----:B------:R-:W-:Y:S01]  /*afd0*/  ULDC UR4, c[0x0][0x2d0] ;  /* 0x0000b40000047ab9 */ /* 0x000fe20000000800 */
[----:B------:R-:W-:Y:S01]  /*afe0*/  MOV R133, R132 ;  /* 0x0000008400857202 */ /* 0x000fe20000000f00 */
[----:B------:R-:W-:Y:S01]  /*aff0*/  IMAD.MOV.U32 R214, RZ, RZ, R172 ;  /* 0x000000ffffd67224 */ /* 0x000fe200078e00ac */
[----:B------:R-:W-:Y:S01]  /*b000*/  MOV R215, R175 ;  /* 0x000000af00d77202 */ /* 0x000fe20000000f00 */
[----:B------:R-:W-:Y:S01]  /*b010*/  ULDC UR8, c[0x0][0x2d0] ;  /* 0x0000b40000087ab9 */ /* 0x000fe20000000800 */
[----:B------:R-:W-:Y:S01]  /*b020*/  ULDC.64 UR6, c[0x0][0x248] ;  /* 0x0000920000067ab9 */ /* 0x000fe20000000a00 */
[----:B-1----:R-:W-:-:S04]  /*b030*/  SHF.R.S32.HI R0, RZ, 0x1f, R5 ;  /* 0x0000001fff007819 */ /* 0x002fc80000011405 */
[----:B------:R-:W-:-:S04]  /*b040*/  LEA.HI R0, R0, R5, RZ, 0x3 ;  /* 0x0000000500007211 */ /* 0x000fc800078f18ff */
[----:B------:R-:W-:-:S05]  /*b050*/  LOP3.LUT R0, R0, 0xfffffff8, RZ, 0xc0, !PT ;  /* 0xfffffff800007812 */ /* 0x000fca00078ec0ff */
[----:B------:R-:W-:-:S04]  /*b060*/  IMAD.IADD R0, R5, 0x1, -R0 ;  /* 0x0000000105007824 */ /* 0x000fc800078e0a00 */
[----:B------:R-:W-:-:S05]  /*b070*/  IMAD.SHL.U32 R0, R0, 0x8, RZ ;  /* 0x0000000800007824 */ /* 0x000fca00078e00ff */
[----:B------:R-:W-:Y:S01]  /*b080*/  ISETP.GE.AND P4, PT, R0, UR4, PT ;  /* 0x0000000400007c0c */ /* 0x000fe2000bf86270 */
[----:B------:R-:W-:Y:S01]  /*b090*/  IMAD.MOV.U32 R0, RZ, RZ, R3 ;  /* 0x000000ffff007224 */ /* 0x000fe200078e0003 */
[----:B------:R-:W-:-:S11]  /*b0a0*/  ULDC UR4, c[0x0][0x2ec] ;  /* 0x0000bb0000047ab9 */ /* 0x000fd60000000800 */
[----:B------:R-:W1:Y:S08]  /*b0b0*/  @!P4 LDC.64 R206, c[0x0][0x220] ;  /* 0x00008800ffcecb82 */ /* 0x000e700000000a00 */
[----:B------:R-:W2:Y:S01]  /*b0c0*/  @!P4 LDC.64 R204, c[0x0][0x220] ;  /* 0x00008800ffcccb82 */ /* 0x000ea20000000a00 */
[----:B------:R-:W-:Y:S05]  /*b0d0*/  BRA `(.L_x_111) ;  /* 0x0000000000fc7947 */ /* 0x000fea0003800000 */
.L_x_113:
[----:B------:R1:W-:Y:S01]  /*b0e0*/  @P4 STS.128 [R203+0xc000], RZ ;  /* 0x00c000ffcb004388 */ /* 0x0003e20000000c00 */
[----:B------:R-:W2:Y:S01]  /*b0f0*/  @!P4 LDC.64 R144, c[0x0][0x218] ;  /* 0x00008600ff90cb82 */ /* 0x000ea20000000a00 */
[----:B------:R-:W-:Y:S04]  /*b100*/  UIADD3 UR10, UR17, -0x1, URZ ;  /* 0xffffffff110a7890 */ /* 0x000fe8000fffe03f */
[----:B------:R-:W-:Y:S02]  /*b110*/  USHF.R.S32.HI UR9, URZ, 0x1f, UR10 ;  /* 0x0000001f3f097899 */ /* 0x000fe4000801140a */
[----:B------:R-:W-:Y:S01]  /*b120*/  UIMAD.WIDE.U32 UR18, UR10, UR6, URZ ;  /* 0x000000060a1272a5 */ /* 0x000fe2000f8e003f */
[----:B------:R-:W3:Y:S01]  /*b130*/  @!P3 LDC.64 R142, c[0x0][0x218] ;  /* 0x00008600ff8ebb82 */ /* 0x000ee20000000a00 */
[----:B------:R-:W-:Y:S04]  /*b140*/  UIMAD UR9, UR9, UR6, URZ ;  /* 0x00000006090972a4 */ /* 0x000fe8000f8e023f */
[----:B------:R-:W-:Y:S01]  /*b150*/  UIMAD UR9, UR10, UR7, UR9 ;  /* 0x000000070a0972a4 */ /* 0x000fe2000f8e0209 */
[----:B------:R-:W-:Y:S02]  /*b160*/  IMAD.U32 R146, RZ, RZ, UR18 ;  /* 0x00000012ff927e24 */ /* 0x000fe4000f8e00ff */
[----:B------:R-:W4:Y:S01]  /*b170*/  @!P2 LDC.64 R140, c[0x0][0x218] ;  /* 0x00008600ff8cab82 */ /* 0x000f220000000a00 */
[----:B------:R-:W-:Y:S01]  /*b180*/  UIADD3 UR9, UR19, UR9, URZ ;  /* 0x0000000913097290 */ /* 0x000fe2000fffe03f */
[----:B------:R-:W-:Y:S01]  /*b190*/  IMAD.U32 R147, RZ, RZ, UR19 ;  /* 0x00000013ff937e24 */ /* 0x000fe2000f8e00ff */
[C---:B------:R-:W-:Y:S04]  /*b1a0*/  LEA R132, P0, R146.reuse, R210, 0x6 ;  /* 0x000000d292847211 */ /* 0x040fe800078030ff */
[----:B------:R-:W-:Y:S01]  /*b1b0*/  IMAD.U32 R3, RZ, RZ, UR9 ;  /* 0x00000009ff037e24 */ /* 0x000fe2000f8e00ff */
[----:B------:R-:W5:Y:S04]  /*b1c0*/  @!P4 LDC.64 R138, c[0x0][0x218] ;  /* 0x00008600ff8acb82 */ /* 0x000f680000000a00 */
[----:B------:R-:W-:Y:S04]  /*b1d0*/  LEA.HI.X R3, R146, R213, R3, 0x6, P0 ;  /* 0x000000d592037211 */ /* 0x000fe800000f3403 */
[----:B------:R-:W1:Y:S08]  /*b1e0*/  @!P3 LDC.64 R136, c[0x0][0x218] ;  /* 0x00008600ff88bb82 */ /* 0x000e700000000a00 */
[----:B------:R-:W1:Y:S01]  /*b1f0*/  @!P2 LDC.64 R134, c[0x0][0x218] ;  /* 0x00008600ff86ab82 */ /* 0x000e620000000a00 */
[C---:B--2---:R-:W-:Y:S02]  /*b200*/  @!P4 LEA R146, P0, R132.reuse, R144, 0x1 ;  /* 0x000000908492c211 */ /* 0x044fe400078008ff */
[C---:B---3--:R-:W-:Y:S02]  /*b210*/  @!P3 LEA R142, P6, R132.reuse, R142, 0x1 ;  /* 0x0000008e848eb211 */ /* 0x048fe400078c08ff */
[C-C-:B------:R-:W-:Y:S02]  /*b220*/  @!P4 LEA.HI.X R147, R132.reuse, R145, R3.reuse, 0x1, P0 ;  /* 0x000000918493c211 */ /* 0x140fe400000f0c03 */
[C-C-:B------:R-:W-:Y:S02]  /*b230*/  @!P3 LEA.HI.X R143, R132.reuse, R143, R3.reuse, 0x1, P6 ;  /* 0x0000008f848fb211 */ /* 0x140fe400030f0c03 */
[C---:B----4-:R-:W-:Y:S01]  /*b240*/  @!P2 LEA R140, P1, R132.reuse, R140, 0x1 ;  /* 0x0000008c848ca211 */ /* 0x050fe200078208ff */
[----:B------:R-:W-:Y:S01]  /*b250*/  @!PT LDS RZ, [RZ] ;  /* 0x00000000fffff984 */ /* 0x000fe20000000800 */
[----:B------:R-:W-:Y:S01]  /*b260*/  @!PT LDS RZ, [RZ] ;  /* 0x00000000fffff984 */ /* 0x000fe20000000800 */
[----:B------:R-:W-:Y:S01]  /*b270*/  @!PT LDS RZ, [RZ] ;  /* 0x00000000fffff984 */ /* 0x000fe20000000800 */
[----:B------:R2:W-:Y:S01]  /*b280*/  @!P4 LDGSTS.E.BYPASS.LTC128B.128 [R203+0xc000], desc[UR20][R146.64] ;  /* 0x0c00000092cbcfae */ /* 0x0005e2000b901d54 */
[C---:B------:R-:W-:Y:S02]  /*b290*/  IADD3 R144, P0, R132.reuse, UR24, RZ ;  /* 0x0000001884907c10 */ /* 0x040fe4000ff1e0ff */
[----:B------:R-:W-:Y:S01]  /*b2a0*/  @!P2 LEA.HI.X R141, R132, R141, R3, 0x1, P1 ;  /* 0x0000008d848da211 */ /* 0x000fe200008f0c03 */
[----:B------:R2:W-:Y:S01]  /*b2b0*/  @P3 STS.128 [R203+0xe000], RZ ;  /* 0x00e000ffcb003388 */ /* 0x0005e20000000c00 */
[C---:B-----5:R-:W-:Y:S02]  /*b2c0*/  @!P4 LEA R138, P6, R144.reuse, R138, 0x1 ;  /* 0x0000008a908ac211 */ /* 0x060fe400078c08ff */
[C---:B-1----:R-:W-:Y:S01]  /*b2d0*/  @!P3 LEA R136, P1, R144.reuse, R136, 0x1 ;  /* 0x000000889088b211 */ /* 0x042fe200078208ff */
[----:B------:R-:W-:Y:S01]  /*b2e0*/  @!PT LDS RZ, [RZ] ;  /* 0x00000000fffff984 */ /* 0x000fe20000000800 */
[----:B------:R-:W-:Y:S01]  /*b2f0*/  @!PT LDS RZ, [RZ] ;  /* 0x00000000fffff984 */ /* 0x000fe20000000800 */
[----:B------:R-:W-:Y:S01]  /*b300*/  @!PT LDS RZ, [RZ] ;  /* 0x00000000fffff984 */ /* 0x000fe20000000800 */
[----:B------:R2:W-:Y:S01]  /*b310*/  @!P3 LDGSTS.E.BYPASS.LTC128B.128 [R203+0xe000], desc[UR20][R142.64+0x80] ;  /* 0x0e0000808ecbbfae */ /* 0x0005e2000b901d54 */
[----:B------:R-:W-:Y:S03]  /*b320*/  IADD3.X R3, R3, UR23, RZ, P0, !PT ;  /* 0x0000001703037c10 */ /* 0x000fe600087fe4ff */
[----:B------:R2:W-:Y:S01]  /*b330*/  @P2 STS.128 [R203+0x10000], RZ ;  /* 0x010000ffcb002388 */ /* 0x0005e20000000c00 */
[C-C-:B------:R-:W-:Y:S02]  /*b340*/  @!P4 LEA.HI.X R139, R144.reuse, R139, R3.reuse, 0x1, P6 ;  /* 0x0000008b908bc211 */ /* 0x140fe400030f0c03 */
[C-C-:B------:R-:W-:Y:S01]  /*b350*/  @!P3 LEA.HI.X R137, R144.reuse, R137, R3.reuse, 0x1, P1 ;  /* 0x000000899089b211 */ /* 0x140fe200008f0c03 */
[----:B------:R-:W-:Y:S01]  /*b360*/  @!PT LDS RZ, [RZ] ;  /* 0x00000000fffff984 */ /* 0x000fe20000000800 */
[----:B------:R-:W-:Y:S01]  /*b370*/  @!PT LDS RZ, [RZ] ;  /* 0x00000000fffff984 */ /* 0x000fe20000000800 */
[----:B------:R-:W-:Y:S01]  /*b380*/  @!PT LDS RZ, [RZ] ;  /* 0x00000000fffff984 */ /* 0x000fe20000000800 */
[----:B------:R2:W-:Y:S01]  /*b390*/  @!P2 LDGSTS.E.BYPASS.LTC128B.128 [R203+0x10000], desc[UR20][R140.64+0x100] ;  /* 0x100001008ccbafae */ /* 0x0005e2000b901d54 */
[C---:B------:R-:W-:Y:S03]  /*b3a0*/  @!P2 LEA R134, P0, R144.reuse, R134, 0x1 ;  /* 0x000000869086a211 */ /* 0x040fe600078008ff */
[----:B------:R2:W-:Y:S01]  /*b3b0*/  @P4 STS.128 [R203+0xd000], RZ ;  /* 0x00d000ffcb004388 */ /* 0x0005e20000000c00 */
[----:B------:R-:W-:Y:S03]  /*b3c0*/  @!P2 LEA.HI.X R135, R144, R135, R3, 0x1, P0 ;  /* 0x000000879087a211 */ /* 0x000fe600000f0c03 */
        /* <DEDUP_REMOVED lines=14> */
[----:B------:R-:W0:Y:S01]  /*b4b0*/  LDGDEPBAR ;  /* 0x00000000000079af */ /* 0x000e220000000000 */
[----:B------:R-:W-:Y:S05]  /*b4c0*/  BRA `(.L_x_112) ;  /* 0x0000000c00e87947 */ /* 0x000fea0003800000 */
.L_x_111:
[----:B------:R-:W-:Y:S01]  /*b4d0*/  ISETP.GE.AND P3, PT, R209, UR8, PT ;  /* 0x00000008d1007c0c */ /* 0x000fe2000bf66270 */
[----:B------:R-:W-:Y:S04]  /*b4e0*/  DEPBAR.LE SB0, 0x0 ;  /* 0x000080000000791a */ /* 0x000fe80000000000 */
[----:B------:R-:W-:Y:S01]  /*b4f0*/  BAR.SYNC.DEFER_BLOCKING 0x0 ;  /* 0x0000000000007b1d */ /* 0x000fe20000010000 */
[----:B------:R-:W-:Y:S01]  /*b500*/  ISETP.GE.AND P2, PT, R208, UR8, PT ;  /* 0x00000008d0007c0c */ /* 0x000fe2000bf46270 */
[----:B------:R-:W-:Y:S01]  /*b510*/  USHF.R.S32.HI UR10, URZ, 0x1f, UR17 ;  /* 0x0000001f3f0a7899 */ /* 0x000fe20008011411 */
[----:B------:R-:W-:Y:S01]  /*b520*/  IMAD.U32 R225, RZ, RZ, UR17 ;  /* 0x00000011ffe17e24 */ /* 0x000fe2000f8e00ff */
[----:B------:R-:W-:Y:S03]  /*b530*/  UIMAD UR9, UR25, UR17, URZ ;  /* 0x00000011190972a4 */ /* 0x000fe6000f8e023f */
[----:B------:R-:W-:Y:S01]  /*b540*/  IMAD.WIDE.U32 R224, R225, UR26, R214 ;  /* 0x0000001ae1e07c25 */ /* 0x000fe2000f8e00d6 */
[----:B------:R-:W-:Y:S02]  /*b550*/  UIMAD UR9, UR10, UR26, UR9 ;  /* 0x0000001a0a0972a4 */ /* 0x000fe4000f8e0209 */
[C---:B-1----:R-:W-:Y:S04]  /*b560*/  @!P4 LEA R226, P0, R224.reuse, R206, 0x1 ;  /* 0x000000cee0e2c211 */ /* 0x042fe800078008ff */
[----:B------:R-:W-:Y:S01]  /*b570*/  VIADD R216, R225, UR9 ;  /* 0x00000009e1d87c36 */ /* 0x000fe20008000000 */
[C---:B------:R-:W-:Y:S04]  /*b580*/  IADD3 R132, P5, R224.reuse, UR29, RZ ;  /* 0x0000001de0847c10 */ /* 0x040fe8000ffbe0ff */
[C-C-:B------:R-:W-:Y:S01]  /*b590*/  @!P4 LEA.HI.X R227, R224.reuse, R207, R216.reuse, 0x1, P0 ;  /* 0x000000cfe0e3c211 */ /* 0x140fe200000f0cd8 */
[----:B------:R-:W-:Y:S01]  /*b5a0*/  @P4 STS.128 [R203+0x12000], RZ ;  /* 0x012000ffcb004388 */ /* 0x000fe20000000c00 */
[----:B------:R-:W1:Y:S03]  /*b5b0*/  @!P3 LDC.64 R222, c[0x0][0x220] ;  /* 0x00008800ffdebb82 */ /* 0x000e660000000a00 */
[----:B------:R-:W-:Y:S01]  /*b5c0*/  @!PT LDS RZ, [RZ] ;  /* 0x00000000fffff984 */ /* 0x000fe20000000800 */
[----:B------:R-:W-:Y:S01]  /*b5d0*/  @!PT LDS RZ, [RZ] ;  /* 0x00000000fffff984 */ /* 0x000fe20000000800 */
[----:B------:R-:W-:Y:S01]  /*b5e0*/  @!PT LDS RZ, [RZ] ;  /* 0x00000000fffff984 */ /* 0x000fe20000000800 */
[----:B------:R-:W-:Y:S04]  /*b5f0*/  @!P4 LDGSTS.E.BYPASS.LTC128B.128 [R203+0x12000], desc[UR20][R226.64] ;  /* 0x12000000e2cbcfae */ /* 0x000fe8000b901d54 */
[----:B------:R-:W-:Y:S01]  /*b600*/  @P3 STS.128 [R203+0x14000], RZ ;  /* 0x014000ffcb003388 */ /* 0x000fe20000000c00 */
[----:B------:R-:W3:Y:S08]  /*b610*/  @!P2 LDC.64 R220, c[0x0][0x220] ;  /* 0x00008800ffdcab82 */ /* 0x000ef00000000a00 */
[----:B------:R-:W4:Y:S08]  /*b620*/  @!P3 LDC.64 R134, c[0x0][0x220] ;  /* 0x00008800ff86bb82 */ /* 0x000f300000000a00 */
[----:B------:R-:W5:Y:S01]  /*b630*/  @!P2 LDC.64 R2, c[0x0][0x220] ;  /* 0x00008800ff02ab82 */ /* 0x000f620000000a00 */
[C---:B-1----:R-:W-:Y:S04]  /*b640*/  @!P3 LEA R222, P1, R224.reuse, R222, 0x1 ;  /* 0x000000dee0deb211 */ /* 0x042fe800078208ff */
[C-C-:B------:R-:W-:Y:S02]  /*b650*/  @!P3 LEA.HI.X R223, R224.reuse, R223, R216.reuse, 0x1, P1 ;  /* 0x000000dfe0dfb211 */ /* 0x140fe400008f0cd8 */
[C---:B---3--:R-:W-:Y:S03]  /*b660*/  @!P2 LEA R220, P0, R224.reuse, R220, 0x1 ;  /* 0x000000dce0dca211 */ /* 0x048fe600078008ff */
[----:B------:R-:W-:Y:S01]  /*b670*/  @!PT LDS RZ, [RZ] ;  /* 0x00000000fffff984 */ /* 0x000fe20000000800 */
[----:B------:R-:W-:Y:S01]  /*b680*/  @!PT LDS RZ, [RZ] ;  /* 0x00000000fffff984 */ /* 0x000fe20000000800 */
[----:B------:R-:W-:Y:S01]  /*b690*/  @!PT LDS RZ, [RZ] ;  /* 0x00000000fffff984 */ /* 0x000fe20000000800 */
[----:B------:R-:W-:Y:S01]  /*b6a0*/  @!P3 LDGSTS.E.BYPASS.LTC128B.128 [R203+0x14000], desc[UR20][R222.64+0x80] ;  /* 0x14000080decbbfae */ /* 0x000fe2000b901d54 */
[----:B------:R-:W-:Y:S03]  /*b6b0*/  @!P2 LEA.HI.X R221, R224, R221, R216, 0x1, P0 ;  /* 0x000000dde0dda211 */ /* 0x000fe600000f0cd8 */
[----:B------:R-:W-:Y:S01]  /*b6c0*/  @P2 STS.128 [R203+0x16000], RZ ;  /* 0x016000ffcb002388 */ /* 0x000fe20000000c00 */
[----:B------:R-:W-:Y:S02]  /*b6d0*/  IADD3.X R216, R216, UR15, RZ, P5, !PT ;  /* 0x0000000fd8d87c10 */ /* 0x000fe4000affe4ff */
[C---:B--2---:R-:W-:Y:S01]  /*b6e0*/  @!P4 LEA R224, P5, R132.reuse, R204, 0x1 ;  /* 0x000000cc84e0c211 */ /* 0x044fe200078a08ff */
[----:B------:R-:W-:Y:S01]  /*b6f0*/  @!PT LDS RZ, [RZ] ;  /* 0x00000000fffff984 */ /* 0x000fe20000000800 */
[----:B------:R-:W-:Y:S01]  /*b700*/  @!PT LDS RZ, [RZ] ;  /* 0x00000000fffff984 */ /* 0x000fe20000000800 */
[----:B------:R-:W-:Y:S01]  /*b710*/  @!PT LDS RZ, [RZ] ;  /* 0x00000000fffff984 */ /* 0x000fe20000000800 */
[----:B------:R-:W-:Y:S01]  /*b720*/  @!P2 LDGSTS.E.BYPASS.LTC128B.128 [R203+0x16000], desc[UR20][R220.64+0x100] ;  /* 0x16000100dccbafae */ /* 0x000fe2000b901d54 */
[C---:B----4-:R-:W-:Y:S02]  /*b730*/  @!P3 LEA R134, P1, R132.reuse, R134, 0x1 ;  /* 0x000000868486b211 */ /* 0x050fe400078208ff */
[C-C-:B------:R-:W-:Y:S01]  /*b740*/  @!P4 LEA.HI.X R225, R132.reuse, R205, R216.reuse, 0x1, P5 ;  /* 0x000000cd84e1c211 */ /* 0x140fe200028f0cd8 */
[----:B------:R-:W-:Y:S01]  /*b750*/  @P4 STS.128 [R203+0x13000], RZ ;  /* 0x013000ffcb004388 */ /* 0x000fe20000000c00 */
[C-C-:B------:R-:W-:Y:S02]  /*b760*/  @!P3 LEA.HI.X R135, R132.reuse, R135, R216.reuse, 0x1, P1 ;  /* 0x000000878487b211 */ /* 0x140fe400008f0cd8 */
[C---:B-----5:R-:W-:Y:S01]  /*b770*/  @!P2 LEA R2, P0, R132.reuse, R2, 0x1 ;  /* 0x000000028402a211 */ /* 0x060fe200078008ff */
[----:B------:R-:W-:Y:S01]  /*b780*/  @!PT LDS RZ, [RZ] ;  /* 0x00000000fffff984 */ /* 0x000fe20000000800 */
[----:B------:R-:W-:Y:S01]  /*b790*/  @!PT LDS RZ, [RZ] ;  /* 0x00000000fffff984 */ /* 0x000fe20000000800 */
[----:B------:R-:W-:Y:S01]  /*b7a0*/  @!PT LDS RZ, [RZ] ;  /* 0x00000000fffff984 */ /* 0x000fe20000000800 */
[----:B------:R-:W-:Y:S01]  /*b7b0*/  @!P4 LDGSTS.E.BYPASS.LTC128B.128 [R203+0x13000], desc[UR20][R224.64] ;  /* 0x13000000e0cbcfae */ /* 0x000fe2000b901d54 */
[----:B------:R-:W-:Y:S02]  /*b7c0*/  ISETP.LT.AND P5, PT, RZ, UR17, PT ;  /* 0x00000011ff007c0c */ /* 0x000fe4000bfa1270 */
[----:B------:R-:W-:Y:S01]  /*b7d0*/  @!P2 LEA.HI.X R3, R132, R3, R216, 0x1, P0 ;  /* 0x000000038403a211 */ /* 0x000fe200000f0cd8 */
[----:B------:R-:W-:Y:S04]  /*b7e0*/  @P3 STS.128 [R203+0x15000], RZ ;  /* 0x015000ffcb003388 */ /* 0x000fe80000000c00 */
        /* <DEDUP_REMOVED lines=200> */
.L_x_112:
[----:B--2---:R-:W-:Y:S01]  /*c470*/  FMNMX.FTZ R135, R35, R2, !PT ;  /* 0x0000000223877209 */ /* 0x004fe20007810000 */
        /* <DEDUP_REMOVED lines=378> */
.L_x_110:
[----:B------:R-:W1:Y:S01]  /*dc20*/  SHFL.BFLY PT, R4, R217, 0x2, 0x1f ;  /* 0x0c401f00d9047f89 */ /* 0x000e6200000e0000 */
[----:B------:R-:W-:Y:S01]  /*dc30*/  MOV R15, 0x3f800000 ;  /* 0x3f800000000f7802 */ /* 0x000fe20000000f00 */
[----:B------:R-:W2:Y:S01]  /*dc40*/  S2UR UR4, SR_CgaCtaId ;  /* 0x00000000000479c3 */ /* 0x000ea20000008800 */
[----:B------:R-:W-:Y:S01]  /*dc50*/  MOV R14, 0x3f800000 ;  /* 0x3f800000000e7802 */ /* 0x000fe20000000f00 */
[----:B------:R-:W3:Y:S01]  /*dc60*/  SHFL.BFLY PT, R2, R219, 0x2, 0x1f ;  /* 0x0c401f00db027f89 */ /* 0x000ee200000e0000 */
[----:B------:R-:W-:Y:S01]  /*dc70*/  UMOV UR6, 0x400 ;  /* 0x0000040000067882 */ /* 0x000fe20000000000 */
[----:B------:R-:W-:Y:S01]  /*dc80*/  UISETP.NE.AND UP0, UPT, UR12, -0x1, UPT ;  /* 0xffffffff0c00788c */ /* 0x000fe2000bf05270 */
[----:B------:R-:W4:Y:S01]  /*dc90*/  S2R R6, SR_TID.X ;  /* 0x0000000000067919 */ /* 0x000f220000002100 */
[----:B------:R-:W5:Y:S01]  /*dca0*/  S2R R0, SR_TID.X ;  /* 0x0000000000007919 */ /* 0x000f620000002100 */
[----:B-1----:R-:W-:Y:S01]  /*dcb0*/  FADD.FTZ R5, R4, R217 ;  /* 0x000000d904057221 */ /* 0x002fe20000010000 */
[----:B--2---:R-:W-:Y:S01]  /*dcc0*/  ULEA UR4, UR4, UR6, 0x18 ;  /* 0x0000000604047291 */ /* 0x004fe2000f8ec03f */
[----:B---3--:R-:W-:-:S03]  /*dcd0*/  FADD.FTZ R2, R2, R219 ;  /* 0x000000db02027221 */ /* 0x008fc60000010000 */
[----:B------:R-:W1:Y:S03]  /*dce0*/  SHFL.BFLY PT, R10, R5, 0x1, 0x1f ;  /* 0x0c201f00050a7f89 */ /* 0x000e6600000e0000 */
[----:B------:R-:W-:Y:S02]  /*dcf0*/  @UP0 ULDC.64 UR6, c[0x0][0x298] ;  /* 0x0000a60000060ab9 */ /* 0x000fe40000000a00 */
[----:B------:R-:W-:Y:S01]  /*dd00*/  @UP0 UIMAD.WIDE.U32 UR10, UR12, UR6, URZ ;  /* 0x000000060c0a02a5 */ /* 0x000fe2000f8e003f */
[----:B------:R-:W2:Y:S01]  /*dd10*/  SHFL.BFLY PT, R11, R2, 0x1, 0x1f ;  /* 0x0c201f00020b7f89 */ /* 0x000ea200000e0000 */
[----:B----4-:R-:W-:-:S04]  /*dd20*/  SHF.R.S32.HI R9, RZ, 0x1f, R6 ;  /* 0x0000001fff097819 */ /* 0x010fc80000011406 */
[----:B------:R-:W-:Y:S02]  /*dd30*/  LEA.HI R4, R9, R6, RZ, 0x3 ;  /* 0x0000000609047211 */ /* 0x000fe400078f18ff */
[----:B-----5:R-:W-:-:S04]  /*dd40*/  SHF.R.S32.HI R7, RZ, 0x1f, R0 ;  /* 0x0000001fff077819 */ /* 0x020fc80000011400 */
[CC--:B------:R-:W-:Y:S02]  /*dd50*/  LEA.HI R13, R7.reuse, R0.reuse, RZ, 0x2 ;  /* 0x00000000070d7211 */ /* 0x0c0fe400078f10ff */
[----:B------:R-:W-:Y:S01]  /*dd60*/  LEA.HI R8, R7, R0, RZ, 0x5 ;  /* 0x0000000007087211 */ /* 0x000fe200078f28ff */
[----:B-1----:R-:W-:Y:S01]  /*dd70*/  FADD.FTZ R10, R5, R10 ;  /* 0x0000000a050a7221 */ /* 0x002fe20000010000 */
[----:B------:R-:W-:Y:S02]  /*dd80*/  LEA.HI R5, R9, R6, RZ, 0x5 ;  /* 0x0000000609057211 */ /* 0x000fe400078f28ff */
[----:B------:R-:W-:Y:S01]  /*dd90*/  LOP3.LUT R17, R13, 0x3ffffffc, RZ, 0xc0, !PT ;  /* 0x3ffffffc0d117812 */ /* 0x000fe200078ec0ff */
[----:B--2---:R-:W-:Y:S01]  /*dda0*/  FADD.FTZ R11, R2, R11 ;  /* 0x0000000b020b7221 */ /* 0x004fe20000010000 */
[----:B------:R-:W-:Y:S02]  /*ddb0*/  FSETP.NE.FTZ.AND P0, PT, R10, RZ, PT ;  /* 0x000000ff0a00720b */ /* 0x000fe40003f15000 */
[----:B------:R-:W-:-:S02]  /*ddc0*/  LOP3.LUT R5, R5, 0xffffffe0, RZ, 0xc0, !PT ;  /* 0xffffffe005057812 */ /* 0x000fc400078ec0ff */
[----:B------:R-:W-:Y:S02]  /*ddd0*/  LOP3.LUT R2, R4, 0xfffffff8, RZ, 0xc0, !PT ;  /* 0xfffffff804027812 */ /* 0x000fe400078ec0ff */
[-C--:B------:R-:W-:Y:S02]  /*dde0*/  IADD3 R5, -R5, R6.reuse, RZ ;  /* 0x0000000605057210 */ /* 0x080fe40007ffe1ff */
[----:B------:R-:W-:Y:S02]  /*ddf0*/  IADD3 R2, -R2, R6, RZ ;  /* 0x0000000602027210 */ /* 0x000fe40007ffe1ff */
[--C-:B------:R-:W-:Y:S02]  /*de00*/  SHF.R.S32.HI R6, RZ, 0x2, R13.reuse ;  /* 0x00000002ff067819 */ /* 0x100fe4000001140d */
[----:B------:R-:W-:Y:S01]  /*de10*/  SHF.R.S32.HI R13, RZ, 0x1f, R13 ;  /* 0x0000001fff0d7819 */ /* 0x000fe2000001140d */
[----:B------:R-:W1:Y:S01]  /*de20*/  @P0 MUFU.RCP R15, R10 ;  /* 0x0000000a000f0308 */ /* 0x000e620000001000 */
[----:B------:R-:W-:-:S02]  /*de30*/  FSETP.NE.FTZ.AND P3, PT, R11, RZ, PT ;  /* 0x000000ff0b00720b */ /* 0x000fc40003f75000 */
[----:B------:R-:W-:Y:S02]  /*de40*/  LEA.HI R13, R13, R6, RZ, 0x3 ;  /* 0x000000060d0d7211 */ /* 0x000fe400078f18ff */
[----:B------:R-:W-:Y:S02]  /*de50*/  LOP3.LUT R9, R8, 0xffffffe0, RZ, 0xc0, !PT ;  /* 0xffffffe008097812 */ /* 0x000fe400078ec0ff */
[----:B------:R-:W-:Y:S02]  /*de60*/  LOP3.LUT R13, R13, 0xfffffff8, RZ, 0xc0, !PT ;  /* 0xfffffff80d0d7812 */ /* 0x000fe400078ec0ff */
[-C--:B------:R-:W-:Y:S02]  /*de70*/  LEA.HI R7, R7, R0.reuse, RZ, 0x3 ;  /* 0x0000000007077211 */ /* 0x080fe400078f18ff */
[----:B------:R-:W-:Y:S02]  /*de80*/  IADD3 R13, R6, -R13, RZ ;  /* 0x8000000d060d7210 */ /* 0x000fe40007ffe0ff */
[----:B------:R-:W-:Y:S01]  /*de90*/  IADD3 R12, -R17, R0, RZ ;  /* 0x00000000110c7210 */ /* 0x000fe20007ffe1ff */
[----:B------:R-:W2:Y:S01]  /*dea0*/  @P3 MUFU.RCP R14, R11 ;  /* 0x0000000b000e3308 */ /* 0x000ea20000001000 */
[----:B------:R-:W-:-:S02]  /*deb0*/  SHF.L.U32 R6, R13, 0x6, RZ ;  /* 0x000000060d067819 */ /* 0x000fc400000006ff */
[----:B------:R-:W-:Y:S01]  /*dec0*/  IADD3 R0, -R9, R0, RZ ;  /* 0x0000000009007210 */ /* 0x000fe20007ffe1ff */
[C---:B-1----:R-:W-:Y:S01]  /*ded0*/  FMUL.FTZ R131, R15.reuse, R131 ;  /* 0x000000830f837220 */ /* 0x042fe20000410000 */
[----:B------:R-:W-:Y:S01]  /*dee0*/  SHF.R.S32.HI R9, RZ, 0x5, R8 ;  /* 0x00000005ff097819 */ /* 0x000fe20000011408 */
[C---:B------:R-:W-:Y:S01]  /*def0*/  FMUL.FTZ R130, R15.reuse, R130 ;  /* 0x000000820f827220 */ /* 0x040fe20000410000 */
[----:B------:R-:W-:Y:S01]  /*df00*/  LOP3.LUT R6, R6, 0x1c0, RZ, 0xc0, !PT ;  /* 0x000001c006067812 */ /* 0x000fe200078ec0ff */
[----:B------:R-:W-:Y:S01]  /*df10*/  FMUL.FTZ R127, R15, R127 ;  /* 0x0000007f0f7f7220 */ /* 0x000fe20000410000 */
[----:B------:R-:W-:Y:S01]  /*df20*/  LOP3.LUT R8, R13, 0x1, RZ, 0xc0, !PT ;  /* 0x000000010d087812 */ /* 0x000fe200078ec0ff */
        /* <DEDUP_REMOVED lines=45> */
[----:B------:R-:W-:Y:S01]  /*e200*/  LEA R12, R9, R12, 0x9 ;  /* 0x0000000c090c7211 */ /* 0x000fe200078e48ff */
[----:B--2---:R-:W-:Y:S01]  /*e210*/  FMUL.FTZ R128, R14, R128 ;  /* 0x000000800e807220 */ /* 0x004fe20000410000 */
[----:B------:R-:W-:Y:S01]  /*e220*/  LEA.HI R15, R6, R6, RZ, 0x1d ;  /* 0x00000006060f7211 */ /* 0x000fe200078fe8ff */
[----:B------:R-:W-:Y:S01]  /*e230*/  FMUL.FTZ R129, R14, R129 ;  /* 0x000000810e817220 */ /* 0x000fe20000410000 */
[----:B------:R-:W-:Y:S01]  /*e240*/  ISETP.NE.U32.AND P4, PT, R8, 0x1, PT ;  /* 0x000000010800780c */ /* 0x000fe20003f85070 */
[----:B------:R-:W-:Y:S01]  /*e250*/  FMUL.FTZ R124, R14, R124 ;  /* 0x0000007c0e7c7220 */ /* 0x000fe20000410000 */
[----:B------:R-:W-:Y:S01]  /*e260*/  LEA R12, R12, R15, 0x1 ;  /* 0x0000000f0c0c7211 */ /* 0x000fe200078e08ff */
[C---:B------:R-:W-:Y:S01]  /*e270*/  FMUL.FTZ R125, R14.reuse, R125 ;  /* 0x0000007d0e7d7220 */ /* 0x040fe20000410000 */
[----:B------:R-:W-:Y:S01]  /*e280*/  R2P PR, R13, 0x6 ;  /* 0x000000060d007804 */ /* 0x000fe20000000000 */
[----:B------:R-:W-:Y:S01]  /*e290*/  FMUL.FTZ R36, R14, R36 ;  /* 0x000000240e247220 */ /* 0x000fe20000410000 */
[----:B------:R-:W-:Y:S01]  /*e2a0*/  LEA R15, R12, UR4, 0x1 ;  /* 0x000000040c0f7c11 */ /* 0x000fe2000f8e08ff */
[C---:B------:R-:W-:Y:S01]  /*e2b0*/  FMUL.FTZ R37, R14.reuse, R37 ;  /* 0x000000250e257220 */ /* 0x040fe20000410000 */
[----:B------:R-:W-:Y:S01]  /*e2c0*/  MOV R6, 0x20 ;  /* 0x0000002000067802 */ /* 0x000fe20000000f00 */
[C---:B------:R-:W-:Y:S01]  /*e2d0*/  FMUL.FTZ R40, R14.reuse, R40 ;  /* 0x000000280e287220 */ /* 0x040fe20000410000 */
[----:B------:R-:W-:Y:S01]  /*e2e0*/  MOV R8, 0x40 ;  /* 0x0000004000087802 */ /* 0x000fe20000000f00 */
[C---:B------:R-:W-:Y:S01]  /*e2f0*/  FMUL.FTZ R41, R14.reuse, R41 ;  /* 0x000000290e297220 */ /* 0x040fe20000410000 */
[C---:B------:R-:W-:Y:S01]  /*e300*/  IADD3 R13, R15.reuse, -0x10, RZ ;  /* 0xfffffff00f0d7810 */ /* 0x040fe20007ffe0ff */
[----:B------:R-:W-:Y:S01]  /*e310*/  FMUL.FTZ R44, R14, R44 ;  /* 0x0000002c0e2c7220 */ /* 0x000fe20000410000 */
[----:B------:R-:W-:Y:S01]  /*e320*/  SEL R6, R6, 0xffffffe0, !P1 ;  /* 0xffffffe006067807 */ /* 0x000fe20004800000 */
[C---:B------:R-:W-:Y:S01]  /*e330*/  FMUL.FTZ R45, R14.reuse, R45 ;  /* 0x0000002d0e2d7220 */ /* 0x040fe20000410000 */
[----:B------:R-:W-:Y:S01]  /*e340*/  @P4 IADD3 R13, R15, 0x10, RZ ;  /* 0x000000100f0d4810 */ /* 0x000fe20007ffe0ff */
[C---:B------:R-:W-:Y:S01]  /*e350*/  FMUL.FTZ R48, R14.reuse, R48 ;  /* 0x000000300e307220 */ /* 0x040fe20000410000 */
[----:B------:R-:W-:Y:S01]  /*e360*/  F2FP.BF16.F32.PACK_AB R128, R129, R128 ;  /* 0x000000808180723e */ /* 0x000fe200000010ff */
[C---:B------:R-:W-:Y:S01]  /*e370*/  FMUL.FTZ R49, R14.reuse, R49 ;  /* 0x000000310e317220 */ /* 0x040fe20000410000 */
[----:B------:R-:W-:Y:S01]  /*e380*/  F2FP.BF16.F32.PACK_AB R130, R131, R130 ;  /* 0x000000828382723e */ /* 0x000fe200000010ff */
[----:B------:R-:W-:Y:S01]  /*e390*/  FMUL.FTZ R52, R14, R52 ;  /* 0x000000340e347220 */ /* 0x000fe20000410000 */
[----:B------:R-:W-:Y:S01]  /*e3a0*/  SEL R8, R8, 0xffffffc0, !P2 ;  /* 0xffffffc008087807 */ /* 0x000fe20005000000 */
[----:B------:R1:W-:Y:S01]  /*e3b0*/  STS [R15], R128 ;  /* 0x000000800f007388 */ /* 0x0003e20000000800 */
[----:B------:R-:W-:Y:S01]  /*e3c0*/  F2FP.BF16.F32.PACK_AB R124, R125, R124 ;  /* 0x0000007c7d7c723e */ /* 0x000fe200000010ff */
[C---:B------:R-:W-:Y:S01]  /*e3d0*/  FMUL.FTZ R53, R14.reuse, R53 ;  /* 0x000000350e357220 */ /* 0x040fe20000410000 */
[----:B------:R-:W-:Y:S01]  /*e3e0*/  F2FP.BF16.F32.PACK_AB R126, R127, R126 ;  /* 0x0000007e7f7e723e */ /* 0x000fe200000010ff */
[----:B------:R1:W-:Y:S01]  /*e3f0*/  STS [R15+0x400], R130 ;  /* 0x000400820f007388 */ /* 0x0003e20000000800 */
[----:B------:R-:W-:Y:S01]  /*e400*/  F2FP.BF16.F32.PACK_AB R36, R37, R36 ;  /* 0x000000242524723e */ /* 0x000fe200000010ff */
[C---:B------:R-:W-:Y:S01]  /*e410*/  FMUL.FTZ R56, R14.reuse, R56 ;  /* 0x000000380e387220 */ /* 0x040fe20000410000 */
[----:B------:R-:W-:Y:S01]  /*e420*/  F2FP.BF16.F32.PACK_AB R38, R39, R38 ;  /* 0x000000262726723e */ /* 0x000fe200000010ff */
[----:B------:R1:W-:Y:S01]  /*e430*/  STS [R13], R124 ;  /* 0x0000007c0d007388 */ /* 0x0003e20000000800 */
[----:B------:R-:W-:Y:S01]  /*e440*/  IADD3 R17, R15, R6, RZ ;  /* 0x000000060f117210 */ /* 0x000fe20007ffe0ff */
[C---:B------:R-:W-:Y:S01]  /*e450*/  FMUL.FTZ R57, R14.reuse, R57 ;  /* 0x000000390e397220 */ /* 0x040fe20000410000 */
[----:B------:R-:W-:Y:S01]  /*e460*/  F2FP.BF16.F32.PACK_AB R40, R41, R40 ;  /* 0x000000282928723e */ /* 0x000fe200000010ff */
[----:B------:R1:W-:Y:S01]  /*e470*/  STS [R13+0x400], R126 ;  /* 0x0004007e0d007388 */ /* 0x0003e20000000800 */
[----:B------:R-:W-:Y:S01]  /*e480*/  F2FP.BF16.F32.PACK_AB R42, R43, R42 ;  /* 0x0000002a2b2a723e */ /* 0x000fe200000010ff */
[----:B------:R-:W-:Y:S01]  /*e490*/  FMUL.FTZ R60, R14, R60 ;  /* 0x0000003c0e3c7220 */ /* 0x000fe20000410000 */
[----:B------:R-:W-:Y:S01]  /*e4a0*/  IADD3 R19, R6, R13, RZ ;  /* 0x0000000d06137210 */ /* 0x000fe20007ffe0ff */
[----:B------:R1:W-:Y:S01]  /*e4b0*/  STS [R17], R36 ;  /* 0x0000002411007388 */ /* 0x0003e20000000800 */
[----:B------:R-:W-:Y:S01]  /*e4c0*/  F2FP.BF16.F32.PACK_AB R44, R45, R44 ;  /* 0x0000002c2d2c723e */ /* 0x000fe200000010ff */
[C---:B------:R-:W-:Y:S01]  /*e4d0*/  FMUL.FTZ R61, R14.reuse, R61 ;  /* 0x0000003d0e3d7220 */ /* 0x040fe20000410000 */
[----:B------:R-:W-:Y:S01]  /*e4e0*/  F2FP.BF16.F32.PACK_AB R46, R47, R46 ;  /* 0x0000002e2f2e723e */ /* 0x000fe200000010ff */
[----:B------:R1:W-:Y:S01]  /*e4f0*/  STS [R17+0x400], R38 ;  /* 0x0004002611007388 */ /* 0x0003e20000000800 */
[----:B------:R-:W-:Y:S01]  /*e500*/  IADD3 R21, R15, R8, RZ ;  /* 0x000000080f157210 */ /* 0x000fe20007ffe0ff */
[C---:B------:R-:W-:Y:S01]  /*e510*/  FMUL.FTZ R64, R14.reuse, R64 ;  /* 0x000000400e407220 */ /* 0x040fe20000410000 */
[----:B------:R-:W-:Y:S01]  /*e520*/  PLOP3.LUT P1, PT, PT, PT, UP0, 0x80, 0x0 ;  /* 0x000000000000781c */ /* 0x000fe20003f2f008 */
        /* <DEDUP_REMOVED lines=74> */
.L_x_114:
[----:B------:R-:W-:Y:S01]  /*e9d0*/  ULDC.U8 UR6, c[0x0][0x3d8] ;  /* 0x0000f60000067ab9 */ /* 0x000fe20000000000 */
[----:B------:R-:W-:Y:S01]  /*e9e0*/  ULDC.U8 UR8, c[0x0][0x3d9] ;  /* 0x0000f64000087ab9 */ /* 0x000fe20000000000 */
[----:B------:R-:W-:Y:S01]  /*e9f0*/  ISETP.NE.AND P5, PT, RZ, UR6, PT ;  /* 0x00000006ff007c0c */ /* 0x000fe2000bfa5270 */
[--C-:B------:R-:W-:Y:S01]  /*ea00*/  IMAD.IADD R23, R17, 0x1, R8.reuse ;  /* 0x0000000111177824 */ /* 0x100fe200078e0208 */
[----:B------:R-:W-:Y:S01]  /*ea10*/  F2FP.BF16.F32.PACK_AB R116, R117, R116 ;  /* 0x000000747574723e */ /* 0x000fe200000010ff */
[----:B------:R-:W-:Y:S01]  /*ea20*/  IMAD.IADD R25, R8, 0x1, R13 ;  /* 0x0000000108197824 */ /* 0x000fe200078e020d */
[----:B------:R-:W-:Y:S01]  /*ea30*/  ISETP.NE.OR P1, PT, RZ, UR8, !P5 ;  /* 0x00000008ff007c0c */ /* 0x000fe2000ef25670 */
[----:B------:R-:W-:Y:S01]  /*ea40*/  IMAD.IADD R27, R19, 0x1, R8 ;  /* 0x00000001131b7824 */ /* 0x000fe200078e0208 */
[----:B------:R-:W-:Y:S02]  /*ea50*/  F2FP.BF16.F32.PACK_AB R118, R119, R118 ;  /* 0x000000767776723e */ /* 0x000fe400000010ff */
[----:B------:R-:W-:-:S02]  /*ea60*/  CS2R R28, SRZ ;  /* 0x00000000001c7805 */ /* 0x000fc4000001ff00 */
        /* <DEDUP_REMOVED lines=14> */
.L_x_115:
[----:B------:R-:W-:Y:S01]  /*eb50*/  ISETP.NE.AND P1, PT, RZ, UR8, PT ;  /* 0x00000008ff007c0c */ /* 0x000fe2000bf25270 */
[----:B------:R-:W-:Y:S01]  /*eb60*/  STS [R25], R48 ;  /* 0x0000003019007388 */ /* 0x000fe20000000800 */
[----:B------:R-:W-:Y:S01]  /*eb70*/  PLOP3.LUT P4, PT, PT, PT, PT, 0x8, 0x0 ;  /* 0x000000000000781c */ /* 0x000fe20003f8e170 */
[----:B------:R-:W1:Y:S01]  /*eb80*/  S2UR UR6, SR_CTAID.X ;  /* 0x00000000000679c3 */ /* 0x000e620000002500 */
[----:B------:R-:W-:Y:S01]  /*eb90*/  SHF.R.S32.HI R26, RZ, 0x1f, R9 ;  /* 0x0000001fff1a7819 */ /* 0x000fe20000011409 */
[----:B------:R-:W-:Y:S01]  /*eba0*/  STS [R25+0x400], R50 ;  /* 0x0004003219007388 */ /* 0x000fe20000000800 */
[----:B------:R-:W-:Y:S01]  /*ebb0*/  SHF.R.S32.HI R24, RZ, 0x1f, R5 ;  /* 0x0000001fff187819 */ /* 0x000fe20000011405 */
[----:B------:R-:W-:Y:S01]  /*ebc0*/  @P3 MUFU.LG2 R11, R11 ;  /* 0x0000000b000b3308 */ /* 0x000fe20000000c00 */
[----:B------:R-:W-:Y:S01]  /*ebd0*/  LEA.HI R26, R26, R9, RZ, 0x3 ;  /* 0x000000091a1a7211 */ /* 0x000fe200078f18ff */
[----:B------:R-:W-:Y:S01]  /*ebe0*/  STS [R23], R52 ;  /* 0x0000003417007388 */ /* 0x000fe20000000800 */
[----:B------:R-:W-:Y:S01]  /*ebf0*/  LOP3.LUT P6, RZ, R0, 0x3, RZ, 0xc0, !PT ;  /* 0x0000000300ff7812 */ /* 0x000fe200078cc0ff */
[----:B------:R-:W-:Y:S01]  /*ec00*/  BSSY B0, `(.L_x_116) ;  /* 0x0000064000007945 */ /* 0x000fe20003800000 */
[----:B------:R-:W-:Y:S01]  /*ec10*/  SHF.R.S32.HI R30, RZ, 0x3, R4 ;  /* 0x00000003ff1e7819 */ /* 0x000fe20000011404 */
[----:B------:R-:W-:Y:S01]  /*ec20*/  STS [R23+0x400], R54 ;  /* 0x0004003617007388 */ /* 0x000fe20000000800 */
[----:B------:R-:W2:Y:S01]  /*ec30*/  @!P1 LDC R6, c[0x0][0x2c4] ;  /* 0x0000b100ff069b82 */ /* 0x000ea20000000800 */
[----:B------:R-:W-:Y:S01]  /*ec40*/  @!P1 PLOP3.LUT P4, PT, P5, PT, PT, 0x80, 0x0 ;  /* 0x000000000000981c */ /* 0x000fe20002f8f070 */
[----:B------:R-:W3:Y:S01]  /*ec50*/  @P0 MUFU.LG2 R10, R10 ;  /* 0x0000000a000a0308 */ /* 0x000ee20000000c00 */
[----:B------:R-:W-:Y:S01]  /*ec60*/  STS [R27], R56 ;  /* 0x000000381b007388 */ /* 0x000fe20000000800 */
[----:B------:R-:W-:-:S02]  /*ec70*/  LEA.HI R24, R24, R5, RZ, 0x2 ;  /* 0x0000000518187211 */ /* 0x000fc400078f10ff */
[----:B------:R-:W-:Y:S01]  /*ec80*/  LOP3.LUT R26, R26, 0xffffff8, RZ, 0xc0, !PT ;  /* 0x0ffffff81a1a7812 */ /* 0x000fe200078ec0ff */
[----:B------:R-:W-:Y:S01]  /*ec90*/  STS [R27+0x400], R58 ;  /* 0x0004003a1b007388 */ /* 0x000fe20000000800 */
[----:B------:R-:W4:Y:S01]  /*eca0*/  @!P1 LDC R31, c[0x0][0x270] ;  /* 0x00009c00ff1f9b82 */ /* 0x000f220000000800 */
[----:B------:R-:W-:Y:S02]  /*ecb0*/  IADD3 R4, R30, 0x40, RZ ;  /* 0x000000401e047810 */ /* 0x000fe40007ffe0ff */
[----:B------:R-:W-:Y:S01]  /*ecc0*/  STS [R15+0x4000], R60 ;  /* 0x0040003c0f007388 */ /* 0x000fe20000000800 */
[----:B------:R-:W-:Y:S01]  /*ecd0*/  IMAD.IADD R26, R9, 0x1, -R26 ;  /* 0x00000001091a7824 */ /* 0x000fe200078e0a1a */
[----:B------:R-:W-:Y:S02]  /*ece0*/  SHF.R.S32.HI R9, RZ, 0x2, R24 ;  /* 0x00000002ff097819 */ /* 0x000fe40000011418 */
[----:B------:R-:W-:Y:S01]  /*ecf0*/  STS [R15+0x4400], R62 ;  /* 0x0044003e0f007388 */ /* 0x000fe20000000800 */
[----:B------:R-:W5:Y:S02]  /*ed00*/  @P0 LDC R0, c[0x0][0x2e8] ;  /* 0x0000ba00ff000b82 */ /* 0x000f640000000800 */
[----:B------:R-:W-:Y:S01]  /*ed10*/  IMAD R26, R26, 0x10, R9 ;  /* 0x000000101a1a7824 */ /* 0x000fe200078e0209 */
[----:B------:R-:W-:Y:S01]  /*ed20*/  STS [R13+0x4000], R64 ;  /* 0x004000400d007388 */ /* 0x000fe20000000800 */
[----:B---3--:R-:W-:-:S03]  /*ed30*/  @P0 FMUL.FTZ R10, R10, 0.69314718246459960938 ;  /* 0x3f3172180a0a0820 */ /* 0x008fc60000410000 */
[----:B------:R-:W-:Y:S01]  /*ed40*/  STS [R13+0x4400], R66 ;  /* 0x004400420d007388 */ /* 0x000fe20000000800 */
[----:B--2---:R-:W2:Y:S03]  /*ed50*/  @P4 LDC R6, c[0x0][0x2e4] ;  /* 0x0000b900ff064b82 */ /* 0x004ea60000000800 */
[----:B------:R-:W-:Y:S04]  /*ed60*/  STS [R17+0x4000], R68 ;  /* 0x0040004411007388 */ /* 0x000fe80000000800 */
[----:B------:R-:W-:Y:S01]  /*ed70*/  STS [R17+0x4400], R70 ;  /* 0x0044004611007388 */ /* 0x000fe20000000800 */
[----:B------:R-:W3:Y:S03]  /*ed80*/  @P3 LDC R5, c[0x0][0x2e8] ;  /* 0x0000ba00ff053b82 */ /* 0x000ee60000000800 */
[----:B------:R-:W-:Y:S04]  /*ed90*/  STS [R19+0x4000], R72 ;  /* 0x0040004813007388 */ /* 0x000fe80000000800 */
        /* <DEDUP_REMOVED lines=10> */
[----:B------:R1:W-:Y:S04]  /*ee40*/  STS [R15+0x8400], R94 ;  /* 0x0084005e0f007388 */ /* 0x0003e80000000800 */
[----:B------:R-:W-:Y:S04]  /*ee50*/  STS [R13+0x8000], R96 ;  /* 0x008000600d007388 */ /* 0x000fe80000000800 */
[----:B------:R4:W-:Y:S04]  /*ee60*/  STS [R13+0x8400], R98 ;  /* 0x008400620d007388 */ /* 0x0009e80000000800 */
[----:B------:R-:W-:Y:S04]  /*ee70*/  STS [R17+0x8000], R100 ;  /* 0x0080006411007388 */ /* 0x000fe80000000800 */
[----:B------:R-:W-:Y:S04]  /*ee80*/  STS [R17+0x8400], R102 ;  /* 0x0084006611007388 */ /* 0x000fe80000000800 */
[----:B------:R-:W-:Y:S04]  /*ee90*/  STS [R19+0x8000], R120 ;  /* 0x0080007813007388 */ /* 0x000fe80000000800 */
[----:B------:R-:W-:Y:S01]  /*eea0*/  STS [R19+0x8400], R122 ;  /* 0x0084007a13007388 */ /* 0x000fe20000000800 */
[----:B-1----:R-:W1:Y:S03]  /*eeb0*/  @P1 LDC.64 R14, c[0x0][0x2c0] ;  /* 0x0000b000ff0e1b82 */ /* 0x002e660000000a00 */
[----:B------:R-:W-:Y:S04]  /*eec0*/  STS [R21+0x8000], R104 ;  /* 0x0080006815007388 */ /* 0x000fe80000000800 */
[----:B------:R-:W-:Y:S01]  /*eed0*/  STS [R21+0x8400], R106 ;  /* 0x0084006a15007388 */ /* 0x000fe20000000800 */
[----:B----4-:R-:W4:Y:S03]  /*eee0*/  @P1 LDC R13, c[0x0][0x2c0] ;  /* 0x0000b000ff0d1b82 */ /* 0x010f260000000800 */
[----:B------:R-:W-:Y:S04]  /*eef0*/  STS [R25+0x8000], R116 ;  /* 0x0080007419007388 */ /* 0x000fe80000000800 */
[----:B------:R5:W-:Y:S04]  /*ef00*/  STS [R25+0x8400], R118 ;  /* 0x0084007619007388 */ /* 0x000be80000000800 */
[----:B------:R1:W-:Y:S04]  /*ef10*/  STS [R23+0x8000], R108 ;  /* 0x0080006c17007388 */ /* 0x0003e80000000800 */
[----:B------:R1:W-:Y:S02]  /*ef20*/  STS [R23+0x8400], R110 ;  /* 0x0084006e17007388 */ /* 0x0003e40000000800 */
[----:B-1----:R-:W-:-:S02]  /*ef30*/  @P1 IMAD R15, R15, R14, RZ ;  /* 0x0000000e0f0f1224 */ /* 0x002fc400078e02ff */
[----:B--2---:R-:W-:Y:S01]  /*ef40*/  @!P1 IMAD.MOV.U32 R15, RZ, RZ, R6 ;  /* 0x000000ffff0f9224 */ /* 0x004fe200078e0006 */
[----:B------:R1:W-:Y:S04]  /*ef50*/  STS [R27+0x8000], R112 ;  /* 0x008000701b007388 */ /* 0x0003e80000000800 */
[----:B------:R1:W-:Y:S01]  /*ef60*/  STS [R27+0x8400], R114 ;  /* 0x008400721b007388 */ /* 0x0003e20000000800 */
[----:B------:R-:W-:Y:S01]  /*ef70*/  @!P1 IMAD.MOV.U32 R13, RZ, RZ, 0x1 ;  /* 0x00000001ff0d9424 */ /* 0x000fe200078e00ff */
[----:B------:R-:W-:Y:S01]  /*ef80*/  BAR.SYNC.DEFER_BLOCKING 0x0 ;  /* 0x0000000000007b1d */ /* 0x000fe20000010000 */
[----:B-----5:R-:W-:Y:S02]  /*ef90*/  @P1 IMAD.MOV.U32 R25, RZ, RZ, 0x1 ;  /* 0x00000001ff191424 */ /* 0x020fe400078e00ff */
[----:B------:R-:W-:-:S03]  /*efa0*/  @!P1 IMAD R25, R6, R31, RZ ;  /* 0x0000001f06199224 */ /* 0x000fc600078e02ff */
[----:B------:R-:W2:Y:S01]  /*efb0*/  S2R R8, SR_CTAID.Y ;  /* 0x0000000000087919 */ /* 0x000ea20000002600 */
[----:B------:R-:W-:Y:S01]  /*efc0*/  VIADD R6, R30, 0x20 ;  /* 0x000000201e067836 */ /* 0x000fe20000000000 */
[----:B------:R-:W-:Y:S01]  /*efd0*/  ISETP.GE.AND P1, PT, R4, UR5, PT ;  /* 0x0000000504007c0c */ /* 0x000fe2000bf26270 */
[----:B------:R-:W5:Y:S01]  /*efe0*/  S2R R12, SR_CTAID.Z ;  /* 0x00000000000c7919 */ /* 0x000f620000002700 */
[----:B------:R1:W1:Y:S04]  /*eff0*/  LDS.128 R20, [R203+0x3000] ;  /* 0x00300000cb147984 */ /* 0x0002680000000c00 */
[----:B------:R1:W1:Y:S01]  /*f000*/  LDS.128 R16, [R203+0x7000] ;  /* 0x00700000cb107984 */ /* 0x0002620000000c00 */
[----:B--2---:R-:W-:Y:S02]  /*f010*/  IMAD R8, R8, R25, RZ ;  /* 0x0000001908087224 */ /* 0x004fe400078e02ff */
[----:B------:R-:W-:-:S03]  /*f020*/  @P3 FMUL.FTZ R25, R11, 0.69314718246459960938 ;  /* 0x3f3172180b193820 */ /* 0x000fc60000410000 */
[----:B------:R-:W-:Y:S02]  /*f030*/  SEL R8, R8, RZ, !P2 ;  /* 0x000000ff08087207 */ /* 0x000fe40005000000 */
[----:B------:R-:W-:Y:S01]  /*f040*/  ISETP.GE.AND P2, PT, R6, UR5, PT ;  /* 0x0000000506007c0c */ /* 0x000fe2000bf46270 */
[----:B----4-:R-:W-:Y:S02]  /*f050*/  IMAD R6, R13, UR6, RZ ;  /* 0x000000060d067c24 */ /* 0x010fe4000f8e02ff */
[----:B-----5:R-:W-:Y:S02]  /*f060*/  IMAD R15, R12, R15, R8 ;  /* 0x0000000f0c0f7224 */ /* 0x020fe400078e0208 */
[----:B------:R-:W-:Y:S01]  /*f070*/  IMAD.SHL.U32 R9, R6, 0x80, RZ ;  /* 0x0000008006097824 */ /* 0x000fe200078e00ff */
[----:B------:R-:W-:Y:S01]  /*f080*/  MOV R6, 0x7f800000 ;  /* 0x7f80000000067802 */ /* 0x000fe20000000f00 */
[----:B------:R-:W-:Y:S02]  /*f090*/  IMAD.MOV.U32 R8, RZ, RZ, 0x7f800000 ;  /* 0x7f800000ff087424 */ /* 0x000fe400078e00ff */
[----:B------:R-:W-:Y:S01]  /*f0a0*/  @P0 FFMA.FTZ R6, R3, R0, R10 ;  /* 0x0000000003060223 */ /* 0x000fe2000001000a */
[----:B---3--:R-:W-:Y:S01]  /*f0b0*/  @P3 FFMA.FTZ R8, R132, R5, R25 ;  /* 0x0000000584083223 */ /* 0x008fe20000010019 */
[----:B------:R-:W-:Y:S01]  /*f0c0*/  SHF.R.S32.HI R11, RZ, 0x1f, R9 ;  /* 0x0000001fff0b7819 */ /* 0x000fe20000011409 */
[----:B------:R-:W-:Y:S01]  /*f0d0*/  IMAD.SHL.U32 R0, R2, 0x8, RZ ;  /* 0x0000000802007824 */ /* 0x000fe200078e00ff */
[----:B------:R-:W-:-:S02]  /*f0e0*/  IADD3 R9, P5, P4, R9, R28, R15 ;  /* 0x0000001c09097210 */ /* 0x000fc40007cbe00f */
[----:B------:R-:W-:-:S04]  /*f0f0*/  SHF.R.S32.HI R28, RZ, 0x1f, R15 ;  /* 0x0000001fff1c7819 */ /* 0x000fc8000001140f */
[----:B------:R-:W-:Y:S01]  /*f100*/  IADD3.X R28, R11, R29, R28, P5, P4 ;  /* 0x0000001d0b1c7210 */ /* 0x000fe20002fe841c */
[----:B-1----:R-:W-:Y:S06]  /*f110*/  @P6 BRA `(.L_x_117) ;  /* 0x0000000000486947 */ /* 0x002fec0003800000 */
        /* <DEDUP_REMOVED lines=8> */
[----:B------:R-:W2:Y:S01]  /*f1a0*/  @!P4 LDC.64 R2, c[0x0][0x2b0] ;  /* 0x0000ac00ff02cb82 */ /* 0x000ea20000000a00 */
[C---:B------:R-:W-:Y:S02]  /*f1b0*/  @!P4 IADD3 R9, P0, R13.reuse, R9, RZ ;  /* 0x000000090d09c210 */ /* 0x040fe40007f1e0ff */
[-C--:B------:R-:W-:Y:S02]  /*f1c0*/  @!P5 LEA.HI.X.SX32 R26, R26, R28.reuse, 0x1, P3 ;  /* 0x0000001c1a1ad211 */ /* 0x080fe400018f0eff */
[----:B------:R-:W-:Y:S02]  /*f1d0*/  @!P4 LEA.HI.X.SX32 R28, R13, R28, 0x1, P0 ;  /* 0x0000001c0d1cc211 */ /* 0x000fe400000f0eff */
[----:B-1----:R-:W-:-:S04]  /*f1e0*/  @!P5 LEA R4, P3, R10, R4, 0x2 ;  /* 0x000000040a04d211 */ /* 0x002fc800078610ff */
[----:B------:R-:W-:Y:S02]  /*f1f0*/  @!P5 LEA.HI.X R5, R10, R5, R26, 0x2, P3 ;  /* 0x000000050a05d211 */ /* 0x000fe400018f141a */
[----:B--2---:R-:W-:-:S03]  /*f200*/  @!P4 LEA R2, P0, R9, R2, 0x2 ;  /* 0x000000020902c211 */ /* 0x004fc600078010ff */
[----:B------:R1:W-:Y:S01]  /*f210*/  @!P5 STG.E desc[UR20][R4.64], R8 ;  /* 0x000000080400d986 */ /* 0x0003e2000c101914 */
[----:B------:R-:W-:-:S05]  /*f220*/  @!P4 LEA.HI.X R3, R9, R3, R28, 0x2, P0 ;  /* 0x000000030903c211 */ /* 0x000fca00000f141c */
[----:B------:R1:W-:Y:S04]  /*f230*/  @!P4 STG.E desc[UR20][R2.64], R6 ;  /* 0x000000060200c986 */ /* 0x0003e8000c101914 */
.L_x_117:
[----:B------:R-:W-:Y:S05]  /*f240*/  BSYNC B0 ;  /* 0x0000000000007941 */ /* 0x000fea0003800000 */
.L_x_116:
[----:B-1----:R-:W-:Y:S01]  /*f250*/  SHF.R.S32.HI R4, RZ, 0x1f, R12 ;  /* 0x0000001fff047819 */ /* 0x002fe2000001140c */
[----:B------:R-:W-:Y:S01]  /*f260*/  UIMAD UR14, UR6, -0x80, UR14 ;  /* 0xffffff80060e78a4 */ /* 0x000fe2000f8e020e */
[----:B------:R-:W-:Y:S01]  /*f270*/  SHF.R.S32.HI R3, RZ, 0x1f, R0 ;  /* 0x0000001fff037819 */ /* 0x000fe20000011400 */
[----:B------:R-:W-:Y:S01]  /*f280*/  VIADD R2, R30, 0x60 ;  /* 0x000000601e027836 */ /* 0x000fe20000000000 */
[----:B------:R-:W-:Y:S01]  /*f290*/  IADD3 R8, P3, R0, UR10, RZ ;  /* 0x0000000a00087c10 */ /* 0x000fe2000ff7e0ff */
[----:B------:R-:W-:Y:S01]  /*f2a0*/  ULDC.64 UR6, c[0x0][0x2a0] ;  /* 0x0000a80000067ab9 */ /* 0x000fe20000000a00 */
[----:B------:R-:W-:Y:S01]  /*f2b0*/  SHF.R.S32.HI R7, RZ, 0x3, R7 ;  /* 0x00000003ff077819 */ /* 0x000fe20000011407 */
[----:B------:R-:W-:Y:S01]  /*f2c0*/  IMAD R29, R4, UR6, RZ ;  /* 0x00000006041d7c24 */ /* 0x000fe2000f8e02ff */
[----:B------:R-:W-:Y:S01]  /*f2d0*/  IADD3.X R9, R3, UR4, RZ, P3, !PT ;  /* 0x0000000403097c10 */ /* 0x000fe20009ffe4ff */
[----:B------:R-:W-:Y:S01]  /*f2e0*/  IMAD.U32 R25, RZ, RZ, UR13 ;  /* 0x0000000dff197e24 */ /* 0x000fe2000f8e00ff */
[----:B------:R-:W-:Y:S01]  /*f2f0*/  ISETP.GE.AND P0, PT, R2, UR5, PT ;  /* 0x0000000502007c0c */ /* 0x000fe2000bf06270 */
[C---:B------:R-:W-:Y:S01]  /*f300*/  IMAD R29, R12.reuse, UR7, R29 ;  /* 0x000000070c1d7c24 */ /* 0x040fe2000f8e021d */
[----:B------:R-:W-:Y:S01]  /*f310*/  ISETP.GE.AND P3, PT, R7, UR14, PT ;  /* 0x0000000e07007c0c */ /* 0x000fe2000bf66270 */
[----:B------:R-:W-:Y:S01]  /*f320*/  IMAD.WIDE.U32 R2, R12, UR6, R8 ;  /* 0x000000060c027c25 */ /* 0x000fe2000f8e0008 */
[----:B------:R1:W2:Y:S01]  /*f330*/  LDS.128 R4, [R203+0x8000] ;  /* 0x00800000cb047984 */ /* 0x0002a20000000c00 */
[--C-:B------:R-:W-:Y:S01]  /*f340*/  SHF.R.S32.HI R31, RZ, 0x1f, R30.reuse ;  /* 0x0000001fff1f7819 */ /* 0x100fe2000001141e */
[----:B------:R-:W-:Y:S01]  /*f350*/  BSSY B0, `(.L_x_118) ;  /* 0x0000016000007945 */ /* 0x000fe20003800000 */
[----:B------:R-:W-:Y:S01]  /*f360*/  IMAD.IADD R29, R3, 0x1, R29 ;  /* 0x00000001031d7824 */ /* 0x000fe200078e021d */
[----:B------:R1:W3:Y:S01]  /*f370*/  LDS.128 R12, [R203] ;  /* 0x00000000cb0c7984 */ /* 0x0002e20000000c00 */
[----:B------:R-:W-:-:S03]  /*f380*/  IMAD.WIDE R24, R25, 0x80, R30 ;  /* 0x0000008019187825 */ /* 0x000fc600078e021e */
[----:B------:R1:W4:Y:S03]  /*f390*/  LDS.128 R8, [R203+0x4000] ;  /* 0x00400000cb087984 */ /* 0x0003260000000c00 */
[----:B------:R-:W-:Y:S05]  /*f3a0*/  @P3 BRA `(.L_x_119) ;  /* 0x0000000000403947 */ /* 0x000fea0003800000 */
[----:B------:R-:W-:Y:S01]  /*f3b0*/  ULDC.64 UR6, c[0x0][0x298] ;  /* 0x0000a60000067ab9 */ /* 0x000fe20000000a00 */
[----:B------:R-:W-:Y:S01]  /*f3c0*/  IMAD.MOV.U32 R28, RZ, RZ, R2 ;  /* 0x000000ffff1c7224 */ /* 0x000fe200078e0002 */
[----:B------:R-:W-:Y:S01]  /*f3d0*/  ULDC UR4, c[0x0][0x2d0] ;  /* 0x0000b40000047ab9 */ /* 0x000fe20000000800 */
[----:B------:R-:W-:Y:S01]  /*f3e0*/  IMAD R27, R25, UR6, RZ ;  /* 0x00000006191b7c24 */ /* 0x000fe2000f8e02ff */
[----:B------:R-:W-:Y:S01]  /*f3f0*/  ISETP.GE.AND P6, PT, R0, UR4, PT ;  /* 0x0000000400007c0c */ /* 0x000fe2000bfc6270 */
[----:B------:R-:W-:Y:S01]  /*f400*/  IMAD.WIDE.U32 R30, R24, UR6, R28 ;  /* 0x00000006181e7c25 */ /* 0x000fe2000f8e001c */
[----:B------:R-:W-:Y:S02]  /*f410*/  ISETP.GE.AND P5, PT, R209, UR4, PT ;  /* 0x00000004d1007c0c */ /* 0x000fe4000bfa6270 */
[----:B------:R-:W-:Y:S01]  /*f420*/  ISETP.GE.AND P4, PT, R208, UR4, PT ;  /* 0x00000004d0007c0c */ /* 0x000fe2000bf86270 */
[----:B------:R-:W-:Y:S01]  /*f430*/  IMAD R26, R24, UR7, R27 ;  /* 0x00000007181a7c24 */ /* 0x000fe2000f8e021b */
[----:B------:R-:W-:-:S02]  /*f440*/  ULDC.64 UR6, c[0x0][0x280] ;  /* 0x0000a00000067ab9 */ /* 0x000fc40000000a00 */
[----:B------:R-:W-:Y:S01]  /*f450*/  LEA R32, P3, R30, UR6, 0x1 ;  /* 0x000000061e207c11 */ /* 0x000fe2000f8608ff */
[----:B------:R-:W-:-:S05]  /*f460*/  IMAD.IADD R26, R31, 0x1, R26 ;  /* 0x000000011f1a7824 */ /* 0x000fca00078e021a */
[----:B------:R-:W-:-:S05]  /*f470*/  LEA.HI.X R33, R30, UR7, R26, 0x1, P3 ;  /* 0x000000071e217c11 */ /* 0x000fca00098f0c1a */
[----:B---3--:R3:W-:Y:S04]  /*f480*/  @!P6 STG.E.128 desc[UR20][R32.64], R12 ;  /* 0x0000000c2000e986 */ /* 0x0087e8000c101d14 */
[----:B----4-:R3:W-:Y:S04]  /*f490*/  @!P5 STG.E.128 desc[UR20][R32.64+0x80], R8 ;  /* 0x000080082000d986 */ /* 0x0107e8000c101d14 */
[----:B--2---:R3:W-:Y:S02]  /*f4a0*/  @!P4 STG.E.128 desc[UR20][R32.64+0x100], R4 ;  /* 0x000100042000c986 */ /* 0x0047e4000c101d14 */
.L_x_119:
[----:B------:R-:W-:Y:S05]  /*f4b0*/  BSYNC B0 ;  /* 0x0000000000007941 */ /* 0x000fea0003800000 */
.L_x_118:
[----:B---3--:R3:W1:Y:S01]  /*f4c0*/  LDS.128 R12, [R203+0x1000] ;  /* 0x00100000cb0c7984 */ /* 0x0086620000000c00 */
[----:B------:R-:W-:Y:S03]  /*f4d0*/  BSSY B0, `(.L_x_120) ;  /* 0x0000017000007945 */ /* 0x000fe60003800000 */
[----:B----4-:R3:W4:Y:S04]  /*f4e0*/  LDS.128 R8, [R203+0x5000] ;  /* 0x00500000cb087984 */ /* 0x0107280000000c00 */
[----:B--2---:R3:W2:Y:S01]  /*f4f0*/  LDS.128 R4, [R203+0x9000] ;  /* 0x00900000cb047984 */ /* 0x0046a20000000c00 */
[----:B------:R-:W-:Y:S05]  /*f500*/  @P2 BRA `(.L_x_121) ;  /* 0x00000000004c2947 */ /* 0x000fea0003800000 */
[----:B------:R-:W-:Y:S01]  /*f510*/  IADD3 R27, P2, R24, 0x20, RZ ;  /* 0x00000020181b7810 */ /* 0x000fe20007f5e0ff */
[----:B------:R-:W-:Y:S01]  /*f520*/  ULDC.64 UR6, c[0x0][0x298] ;  /* 0x0000a60000067ab9 */ /* 0x000fe20000000a00 */
[----:B------:R-:W-:Y:S01]  /*f530*/  MOV R31, R29 ;  /* 0x0000001d001f7202 */ /* 0x000fe20000000f00 */
[----:B------:R-:W-:Y:S01]  /*f540*/  IMAD.MOV.U32 R30, RZ, RZ, R2 ;  /* 0x000000ffff1e7224 */ /* 0x000fe200078e0002 */
[----:B------:R-:W-:Y:S01]  /*f550*/  ULDC UR4, c[0x0][0x2d0] ;  /* 0x0000b40000047ab9 */ /* 0x000fe20000000800 */
[----:B------:R-:W-:Y:S01]  /*f560*/  IMAD.X R26, RZ, RZ, R25, P2 ;  /* 0x000000ffff1a7224 */ /* 0x000fe200010e0619 */
[----:B------:R-:W-:Y:S01]  /*f570*/  ISETP.GE.AND P4, PT, R0, UR4, PT ;  /* 0x0000000400007c0c */ /* 0x000fe2000bf86270 */
[----:B------:R-:W-:Y:S01]  /*f580*/  IMAD.WIDE.U32 R30, R27, UR6, R30 ;  /* 0x000000061b1e7c25 */ /* 0x000fe2000f8e001e */
[----:B------:R-:W-:Y:S02]  /*f590*/  ISETP.GE.AND P3, PT, R209, UR4, PT ;  /* 0x00000004d1007c0c */ /* 0x000fe4000bf66270 */
[----:B------:R-:W-:Y:S01]  /*f5a0*/  ISETP.GE.AND P2, PT, R208, UR4, PT ;  /* 0x00000004d0007c0c */ /* 0x000fe2000bf46270 */
[----:B------:R-:W-:-:S04]  /*f5b0*/  IMAD R26, R26, UR6, RZ ;  /* 0x000000061a1a7c24 */ /* 0x000fc8000f8e02ff */
[----:B------:R-:W-:Y:S01]  /*f5c0*/  IMAD R26, R27, UR7, R26 ;  /* 0x000000071b1a7c24 */ /* 0x000fe2000f8e021a */
[----:B------:R-:W-:Y:S02]  /*f5d0*/  ULDC.64 UR6, c[0x0][0x280] ;  /* 0x0000a00000067ab9 */ /* 0x000fe40000000a00 */
[----:B------:R-:W-:Y:S01]  /*f5e0*/  LEA R32, P5, R30, UR6, 0x1 ;  /* 0x000000061e207c11 */ /* 0x000fe2000f8a08ff */
[----:B------:R-:W-:-:S05]  /*f5f0*/  IMAD.IADD R26, R31, 0x1, R26 ;  /* 0x000000011f1a7824 */ /* 0x000fca00078e021a */
[----:B------:R-:W-:-:S05]  /*f600*/  LEA.HI.X R33, R30, UR7, R26, 0x1, P5 ;  /* 0x000000071e217c11 */ /* 0x000fca000a8f0c1a */
[----:B-1----:R1:W-:Y:S04]  /*f610*/  @!P4 STG.E.128 desc[UR20][R32.64], R12 ;  /* 0x0000000c2000c986 */ /* 0x0023e8000c101d14 */
[----:B----4-:R1:W-:Y:S04]  /*f620*/  @!P3 STG.E.128 desc[UR20][R32.64+0x80], R8 ;  /* 0x000080082000b986 */ /* 0x0103e8000c101d14 */
[----:B--2---:R1:W-:Y:S02]  /*f630*/  @!P2 STG.E.128 desc[UR20][R32.64+0x100], R4 ;  /* 0x000100042000a986 */ /* 0x0043e4000c101d14 */
.L_x_121:
[----:B------:R-:W-:Y:S05]  /*f640*/  BSYNC B0 ;  /* 0x0000000000007941 */ /* 0x000fea0003800000 */
.L_x_120:
[----:B-1----:R1:W1:Y:S01]  /*f650*/  LDS.128 R12, [R203+0x2000] ;  /* 0x00200000cb0c7984 */ /* 0x0022620000000c00 */
[----:B------:R-:W-:Y:S03]  /*f660*/  BSSY B0, `(.L_x_122) ;  /* 0x0000017000007945 */ /* 0x000fe60003800000 */
[----:B----4-:R4:W1:Y:S04]  /*f670*/  LDS.128 R8, [R203+0x6000] ;  /* 0x00600000cb087984 */ /* 0x0108680000000c00 */
        /* <DEDUP_REMOVED lines=19> */
[----:B------:R1:W-:Y:S04]  /*f7b0*/  @!P2 STG.E.128 desc[UR20][R32.64+0x80], R8 ;  /* 0x000080082000a986 */ /* 0x0003e8000c101d14 */
[----:B--2---:R1:W-:Y:S02]  /*f7c0*/  @!P1 STG.E.128 desc[UR20][R32.64+0x100], R4 ;  /* 0x0001000420009986 */ /* 0x0043e4000c101d14 */
.L_x_123:
[----:B------:R-:W-:Y:S05]  /*f7d0*/  BSYNC B0 ;  /* 0x0000000000007941 */ /* 0x000fea0003800000 */
.L_x_122:
[----:B-12---:R1:W2:Y:S01]  /*f7e0*/  LDS.128 R4, [R203+0xb000] ;  /* 0x00b00000cb047984 */ /* 0x0062a20000000c00 */
[----:B------:R-:W-:Y:S05]  /*f7f0*/  @P0 EXIT ;  /* 0x000000000000094d */ /* 0x000fea0003800000 */
        /* <DEDUP_REMOVED lines=16> */
[----:B------:R1:W-:Y:S04]  /*f900*/  @!P2 STG.E.128 desc[UR20][R2.64], R20 ;  /* 0x000000140200a986 */ /* 0x0003e8000c101d14 */
[----:B------:R1:W-:Y:S01]  /*f910*/  @!P1 STG.E.128 desc[UR20][R2.64+0x80], R16 ;  /* 0x0000801002009986 */ /* 0x0003e2000c101d14 */
[----:B------:R-:W-:Y:S05]  /*f920*/  @P0 EXIT ;  /* 0x000000000000094d */ /* 0x000fea0003800000 */
[----:B--2---:R-:W-:Y:S01]  /*f930*/  STG.E.128 desc[UR20][R2.64+0x100], R4 ;  /* 0x0001000402007986 */ /* 0x004fe2000c101d14 */
[----:B------:R-:W-:Y:S05]  /*f940*/  EXIT ;  /* 0x000000000000794d */ /* 0x000fea0003800000 */
.L_x_80:
[----:B------:R-:W-:Y:S01]  /*f950*/  UISETP.NE.AND UP4, UPT, UR12, -0x1, UPT ;  /* 0xffffffff0c00788c */ /* 0x000fe2000bf85270 */
[----:B------:R-:W-:Y:S01]  /*f960*/  SHF.R.S32.HI R3, RZ, 0x1f, R4 ;  /* 0x0000001fff037819 */ /* 0x000fe20000011404 */
[----:B------:R-:W-:Y:S01]  /*f970*/  ULDC.U8 UR5, c[0x0][0x3d9] ;  /* 0x0000f64000057ab9 */ /* 0x000fe20000000000 */
[----:B------:R-:W-:Y:S01]  /*f980*/  UIADD3 UR14, -UR19, UR14, URZ ;  /* 0x0000000e130e7290 */ /* 0x000fe2000fffe13f */
[----:B------:R-:W-:Y:S01]  /*f990*/  IMAD.U32 R15, RZ, RZ, UR13 ;  /* 0x0000000dff0f7e24 */ /* 0x000fe2000f8e00ff */
[----:B------:R-:W-:Y:S01]  /*f9a0*/  UISETP.NE.AND UP2, UPT, UR5, URZ, UPT ;  /* 0x0000003f0500728c */ /* 0x000fe2000bf45270 */
[----:B------:R-:W-:Y:S01]  /*f9b0*/  LEA.HI R16, R3, R4, RZ, 0x3 ;  /* 0x0000000403107211 */ /* 0x000fe200078f18ff */
[----:B------:R-:W-:Y:S01]  /*f9c0*/  UMOV UR24, URZ ;  /* 0x0000003f00187c82 */ /* 0x000fe20008000000 */
[----:B------:R-:W-:Y:S01]  /*f9d0*/  UMOV UR25, URZ ;  /* 0x0000003f00197c82 */ /* 0x000fe20008000000 */
[----:B------:R-:W-:Y:S01]  /*f9e0*/  BSSY B0, `(.L_x_124) ;  /* 0x0000050000007945 */ /* 0x000fe20003800000 */
        /* <DEDUP_REMOVED lines=8> */
[--C-:B------:R-:W-:Y:S01]  /*fa70*/  SHF.R.S32.HI R17, RZ, 0x1f, R16.reuse ;  /* 0x0000001fff117819 */ /* 0x100fe20000011410 */
[----:B------:R-:W-:Y:S01]  /*fa80*/  @!UP4 UIMAD.WIDE.U32 UR22, UR16, UR6, URZ ;  /* 0x000000061016c2a5 */ /* 0x000fe2000f8e003f */
[C---:B------:R-:W-:Y:S01]  /*fa90*/  IMAD.SHL.U32 R6, R4.reuse, 0x8, RZ ;  /* 0x0000000804067824 */ /* 0x040fe200078e00ff */
[----:B------:R-:W-:Y:S01]  /*faa0*/  ULDC.U8 UR15, c[0x0][0x3d8] ;  /* 0x0000f600000f7ab9 */ /* 0x000fe20000000000 */
[----:B------:R-:W-:Y:S01]  /*fab0*/  @!UP4 UIMAD UR8, UR16, UR7, UR8 ;  /* 0x000000071008c2a4 */ /* 0x000fe2000f8e0208 */
[----:B------:R-:W-:Y:S01]  /*fac0*/  ISETP.NE.AND P3, PT, R4, RZ, PT ;  /* 0x000000ff0400720c */ /* 0x000fe20003f65270 */
[----:B------:R-:W-:Y:S01]  /*fad0*/  @UP4 UIMAD UR9, UR12, UR9, UR11 ;  /* 0x000000090c0942a4 */ /* 0x000fe2000f8e020b */
[----:B------:R-:W-:Y:S01]  /*fae0*/  IMAD.WIDE R14, R15, 0x80, R16 ;  /* 0x000000800f0e7825 */ /* 0x000fe200078e0210 */
[----:B------:R-:W-:Y:S01]  /*faf0*/  @UP2 ULDC.64 UR6, c[0x0][0x2c0] ;  /* 0x0000b00000062ab9 */ /* 0x000fe20000000a00 */
[----:B------:R-:W-:Y:S01]  /*fb00*/  UISETP.NE.AND UP0, UPT, UR15, URZ, !UP2 ;  /* 0x0000003f0f00728c */ /* 0x000fe2000d705270 */
[----:B------:R-:W-:Y:S01]  /*fb10*/  IADD3 R4, R6, 0x80, RZ ;  /* 0x0000008006047810 */ /* 0x000fe20007ffe0ff */
[----:B------:R-:W-:Y:S01]  /*fb20*/  USHF.R.S32.HI UR11, URZ, 0x1f, UR4 ;  /* 0x0000001f3f0b7899 */ /* 0x000fe20008011404 */
[----:B------:R-:W-:Y:S01]  /*fb30*/  VIADD R0, R16, 0x60 ;  /* 0x0000006010007836 */ /* 0x000fe20000000000 */
[----:B------:R-:W-:Y:S01]  /*fb40*/  UISETP.NE.AND UP3, UPT, UR15, URZ, UPT ;  /* 0x0000003f0f00728c */ /* 0x000fe2000bf65270 */
[----:B------:R-:W-:Y:S01]  /*fb50*/  VIADD R5, R6, 0x40 ;  /* 0x0000004006057836 */ /* 0x000fe20000000000 */
[----:B------:R-:W-:-:S02]  /*fb60*/  @UP2 UIMAD UR17, UR7, UR6, URZ ;  /* 0x00000006071122a4 */ /* 0x000fc4000f8e023f */
[----:B------:R-:W-:Y:S01]  /*fb70*/  UISETP.NE.OR UP3, UPT, UR5, URZ, !UP3 ;  /* 0x0000003f0500728c */ /* 0x000fe2000df65670 */
[----:B------:R-:W-:Y:S02]  /*fb80*/  ULDC.64 UR6, c[0x0][0x2a0] ;  /* 0x0000a80000067ab9 */ /* 0x000fe40000000a00 */
[----:B------:R-:W-:Y:S01]  /*fb90*/  @!UP2 ULDC UR5, c[0x0][0x270] ;  /* 0x00009c000005aab9 */ /* 0x000fe20000000800 */
[----:B------:R-:W-:Y:S01]  /*fba0*/  UIMAD UR11, UR11, UR6, URZ ;  /* 0x000000060b0b72a4 */ /* 0x000fe2000f8e023f */
[----:B------:R-:W-:Y:S01]  /*fbb0*/  IMAD.U32 R10, RZ, RZ, UR6 ;  /* 0x00000006ff0a7e24 */ /* 0x000fe2000f8e00ff */
[----:B------:R-:W-:Y:S01]  /*fbc0*/  UISETP.NE.OR UP1, UPT, UR12, -0x1, UP3 ;  /* 0xffffffff0c00788c */ /* 0x000fe20009f25670 */
[----:B------:R-:W-:Y:S01]  /*fbd0*/  @!UP2 ULDC UR6, c[0x0][0x2c4] ;  /* 0x0000b1000006aab9 */ /* 0x000fe20000000800 */
[----:B------:R-:W-:Y:S01]  /*fbe0*/  UIMAD UR7, UR4, UR7, UR11 ;  /* 0x00000007040772a4 */ /* 0x000fe2000f8e020b */
[----:B------:R-:W-:Y:S02]  /*fbf0*/  @UP0 ULDC UR6, c[0x0][0x2e4] ;  /* 0x0000b90000060ab9 */ /* 0x000fe40000000800 */
[----:B------:R-:W-:Y:S01]  /*fc00*/  @UP2 UMOV UR11, 0x1 ;  /* 0x00000001000b2882 */ /* 0x000fe20000000000 */
[----:B------:R-:W-:Y:S01]  /*fc10*/  @UP4 UMOV UR18, UR10 ;  /* 0x0000000a00124c82 */ /* 0x000fe20008000000 */
[----:B------:R-:W-:-:S02]  /*fc20*/  @!UP2 UIMAD UR11, UR6, UR5, URZ ;  /* 0x00000005060ba2a4 */ /* 0x000fc4000f8e023f */
[----:B------:R-:W-:Y:S01]  /*fc30*/  @!UP4 UIADD3 UR9, UR23, UR8, URZ ;  /* 0x000000081709c290 */ /* 0x000fe2000fffe03f */
[----:B------:R-:W-:Y:S01]  /*fc40*/  @!UP4 UMOV UR18, UR22 ;  /* 0x000000160012cc82 */ /* 0x000fe20008000000 */
[----:B------:R-:W-:Y:S01]  /*fc50*/  UIMAD UR11, UR16, UR11, URZ ;  /* 0x0000000b100b72a4 */ /* 0x000fe2000f8e023f */
[C---:B------:R-:W-:Y:S01]  /*fc60*/  IADD3 R2, P0, R6.reuse, UR18, RZ ;  /* 0x0000001206027c10 */ /* 0x040fe2000ff1e0ff */
[----:B------:R-:W-:Y:S01]  /*fc70*/  @!UP3 ULDC UR10, c[0x0][0x2c4] ;  /* 0x0000b100000abab9 */ /* 0x000fe20000000800 */
[----:B------:R-:W-:Y:S01]  /*fc80*/  @UP2 ULDC UR15, c[0x0][0x2c0] ;  /* 0x0000b000000f2ab9 */ /* 0x000fe20000000800 */
[----:B------:R-:W-:Y:S01]  /*fc90*/  @!UP1 UIMAD UR12, UR16, UR10, URZ ;  /* 0x0000000a100c92a4 */ /* 0x000fe2000f8e023f */
[----:B------:R-:W-:Y:S01]  /*fca0*/  LEA.HI.X.SX32 R3, R6, UR9, 0x1, P0 ;  /* 0x0000000906037c11 */ /* 0x000fe200080f0eff */
[----:B------:R-:W-:Y:S01]  /*fcb0*/  USEL UR11, UR11, URZ, UP3 ;  /* 0x0000003f0b0b7287 */ /* 0x000fe20009800000 */
[----:B------:R-:W-:Y:S01]  /*fcc0*/  ISETP.GE.AND P0, PT, R16, UR14, PT ;  /* 0x0000000e10007c0c */ /* 0x000fe2000bf06270 */
[----:B------:R-:W-:Y:S01]  /*fcd0*/  @!UP2 UMOV UR15, 0x1 ;  /* 0x00000001000fa882 */ /* 0x000fe20000000000 */
[----:B------:R-:W-:Y:S01]  /*fce0*/  @!UP2 UMOV UR17, UR6 ;  /* 0x000000060011ac82 */ /* 0x000fe20008000000 */
[----:B------:R-:W-:Y:S01]  /*fcf0*/  UIMAD UR6, UR19, UR15, URZ ;  /* 0x0000000f130672a4 */ /* 0x000fe2000f8e023f */
[----:B------:R-:W-:Y:S01]  /*fd00*/  IMAD.WIDE.U32 R10, R10, UR4, R2 ;  /* 0x000000040a0a7c25 */ /* 0x000fe2000f8e0002 */
[----:B------:R-:W-:Y:S01]  /*fd10*/  UIMAD UR17, UR4, UR17, UR11 ;  /* 0x00000011041172a4 */ /* 0x000fe2000f8e020b */
[C---:B------:R-:W-:Y:S01]  /*fd20*/  IADD3 R2, R16.reuse, 0x40, RZ ;  /* 0x0000004010027810 */ /* 0x040fe20007ffe0ff */
[----:B------:R-:W-:Y:S01]  /*fd30*/  @!UP3 UMOV UR24, UR12 ;  /* 0x0000000c0018bc82 */ /* 0x000fe20008000000 */
[----:B------:R-:W-:Y:S01]  /*fd40*/  USHF.R.S32.HI UR4, URZ, 0x1f, UR6 ;  /* 0x0000001f3f047899 */ /* 0x000fe20008011406 */
[----:B------:R-:W-:Y:S01]  /*fd50*/  VIADD R3, R16, 0x20 ;  /* 0x0000002010037836 */ /* 0x000fe20000000000 */
[----:B------:R-:W-:Y:S01]  /*fd60*/  @!UP3 USHF.R.S32.HI UR25, URZ, 0x1f, UR12 ;  /* 0x0000001f3f19b899 */ /* 0x000fe2000801140c */
[----:B------:R-:W-:Y:S01]  /*fd70*/  VIADD R13, R11, UR7 ;  /* 0x000000070b0d7c36 */ /* 0x000fe20008000000 */
[----:B------:R-:W-:Y:S01]  /*fd80*/  USHF.R.S32.HI UR5, URZ, 0x1f, UR17 ;  /* 0x0000001f3f057899 */ /* 0x000fe20008011411 */
[----:B------:R-:W-:Y:S01]  /*fd90*/  ISETP.GE.AND P1, PT, R2, UR14, PT ;  /* 0x0000000e02007c0c */ /* 0x000fe2000bf26270 */
[----:B------:R-:W-:Y:S01]  /*fda0*/  UIADD3 UR6, UP1, UP0, UR6, UR24, UR17 ;  /* 0x0000001806067290 */ /* 0x000fe2000f83e011 */
[----:B------:R-:W-:-:S03]  /*fdb0*/  ISETP.GE.AND P2, PT, R3, UR14, PT ;  /* 0x0000000e03007c0c */ /* 0x000fc6000bf46270 */
[----:B------:R-:W-:Y:S01]  /*fdc0*/  UIADD3.X UR24, UR4, UR25, UR5, UP1, UP0 ;  /* 0x0000001904187290 */ /* 0x000fe20008fe0405 */
[----:B------:R-:W-:Y:S11]  /*fdd0*/  @P0 BRA `(.L_x_125) ;  /* 0x0000000000400947 */ /* 0x000ff60003800000 */
        /* <DEDUP_REMOVED lines=13> */
[----:B------:R1:W-:Y:S04]  /*feb0*/  @!P5 STG.E.128 desc[UR20][R18.64], RZ ;  /* 0x000000ff1200d986 */ /* 0x0003e8000c101d14 */
[----:B------:R1:W-:Y:S04]  /*fec0*/  @!P4 STG.E.128 desc[UR20][R18.64+0x80], RZ ;  /* 0x000080ff1200c986 */ /* 0x0003e8000c101d14 */
[----:B------:R1:W-:Y:S02]  /*fed0*/  @!P0 STG.E.128 desc[UR20][R18.64+0x100], RZ ;  /* 0x000100ff12008986 */ /* 0x0003e4000c101d14 */
.L_x_125:
[----:B------:R-:W-:Y:S05]  /*fee0*/  BSYNC B0 ;  /* 0x0000000000007941 */ /* 0x000fea0003800000 */
.L_x_124:
[----:B------:R-:W-:Y:S01]  /*fef0*/  BSSY B0, `(.L_x_126) ;  /* 0x0000016000007945 */ /* 0x000fe20003800000 */
[----:B------:R-:W-:-:S03]  /*ff00*/  ISETP.GE.AND P0, PT, R0, UR14, PT ;  /* 0x0000000e00007c0c */ /* 0x000fc6000bf06270 */
[----:B------:R-:W-:Y:S10]  /*ff10*/  @P2 BRA `(.L_x_127) ;  /* 0x00000000004c2947 */ /* 0x000ff40003800000 */
[----:B------:R-:W-:Y:S01]  /*ff20*/  IADD3 R8, P2, R14, 0x20, RZ ;  /* 0x000000200e087810 */ /* 0x000fe20007f5e0ff */
[----:B------:R-:W-:Y:S01]  /*ff30*/  ULDC.64 UR4, c[0x0][0x298] ;  /* 0x0000a60000047ab9 */ /* 0x000fe20000000a00 */
[----:B-1----:R-:W-:Y:S01]  /*ff40*/  MOV R19, R13 ;  /* 0x0000000d00137202 */ /* 0x002fe20000000f00 */
        /* <DEDUP_REMOVED lines=13> */
[----:B------:R2:W-:Y:S04]  /*10020*/  @!P5 STG.E.128 desc[UR20][R8.64], RZ ;  /* 0x000000ff0800d986 */ /* 0x0005e8000c101d14 */
[----:B------:R2:W-:Y:S04]  /*10030*/  @!P4 STG.E.128 desc[UR20][R8.64+0x80], RZ ;  /* 0x000080ff0800c986 */ /* 0x0005e8000c101d14 */
[----:B------:R2:W-:Y:S02]  /*10040*/  @!P2 STG.E.128 desc[UR20][R8.64+0x100], RZ ;  /* 0x000100ff0800a986 */ /* 0x0005e4000c101d14 */
.L_x_127:
[----:B------:R-:W-:Y:S05]  /*10050*/  BSYNC B0 ;  /* 0x0000000000007941 */ /* 0x000fea0003800000 */
.L_x_126:
[----:B------:R-:W-:Y:S01]  /*10060*/  BSSY B0, `(.L_x_128) ;  /* 0x0000016000007945 */ /* 0x000fe20003800000 */
[----:B------:R-:W-:-:S03]  /*10070*/  ISETP.GE.OR P6, PT, R16, UR14, P3 ;  /* 0x0000000e10007c0c */ /* 0x000fc60009fc6670 */
[----:B------:R-:W-:Y:S10]  /*10080*/  @P1 BRA `(.L_x_129) ;  /* 0x00000000004c1947 */ /* 0x000ff40003800000 */
[----:B--2---:R-:W-:Y:S01]  /*10090*/  IADD3 R8, P1, R14, 0x40, RZ ;  /* 0x000000400e087810 */ /* 0x004fe20007f3e0ff */
        /* <DEDUP_REMOVED lines=18> */
.L_x_129:
[----:B------:R-:W-:Y:S05]  /*101c0*/  BSYNC B0 ;  /* 0x0000000000007941 */ /* 0x000fea0003800000 */
.L_x_128:
[----:B------:R-:W-:Y:S01]  /*101d0*/  BSSY B0, `(.L_x_130) ;  /* 0x0000017000007945 */ /* 0x000fe20003800000 */
[----:B------:R-:W-:Y:S02]  /*101e0*/  ISETP.GE.OR P5, PT, R3, UR14, P3 ;  /* 0x0000000e03007c0c */ /* 0x000fe40009fa6670 */
[----:B------:R-:W-:Y:S02]  /*101f0*/  ISETP.GE.OR P4, PT, R2, UR14, P3 ;  /* 0x0000000e02007c0c */ /* 0x000fe40009f86670 */
[----:B------:R-:W-:Y:S01]  /*10200*/  ISETP.GE.OR P3, PT, R0, UR14, P3 ;  /* 0x0000000e00007c0c */ /* 0x000fe20009f66670 */
[----:B------:R-:W-:-:S12]  /*10210*/  @P0 BRA `(.L_x_131) ;  /* 0x0000000000480947 */ /* 0x000fd80003800000 */
[----:B------:R-:W-:Y:S01]  /*10220*/  IADD3 R7, P0, R14, 0x60, RZ ;  /* 0x000000600e077810 */ /* 0x000fe20007f1e0ff */
[----:B------:R-:W-:Y:S01]  /*10230*/  ULDC.64 UR4, c[0x0][0x298] ;  /* 0x0000a60000047ab9 */ /* 0x000fe20000000a00 */
[----:B------:R-:W-:Y:S01]  /*10240*/  IMAD.MOV.U32 R11, RZ, RZ, R13 ;  /* 0x000000ffff0b7224 */ /* 0x000fe200078e000d */
[----:B------:R-:W-:Y:S02]  /*10250*/  ULDC UR7, c[0x0][0x2d0] ;  /* 0x0000b40000077ab9 */ /* 0x000fe40000000800 */
[----:B--23--:R-:W-:Y:S01]  /*10260*/  IMAD.X R8, RZ, RZ, R15, P0 ;  /* 0x000000ffff087224 */ /* 0x00cfe200000e060f */
[----:B------:R-:W-:Y:S01]  /*10270*/  ISETP.GE.AND P2, PT, R6, UR7, PT ;  /* 0x0000000706007c0c */ /* 0x000fe2000bf46270 */
[----:B------:R-:W-:Y:S01]  /*10280*/  IMAD.WIDE.U32 R10, R7, UR4, R10 ;  /* 0x00000004070a7c25 */ /* 0x000fe2000f8e000a */
[----:B------:R-:W-:-:S03]  /*10290*/  ISETP.GE.AND P1, PT, R5, UR7, PT ;  /* 0x0000000705007c0c */ /* 0x000fc6000bf26270 */
[----:B------:R-:W-:-:S04]  /*102a0*/  IMAD R8, R8, UR4, RZ ;  /* 0x0000000408087c24 */ /* 0x000fc8000f8e02ff */
[----:B------:R-:W-:Y:S01]  /*102b0*/  IMAD R8, R7, UR5, R8 ;  /* 0x0000000507087c24 */ /* 0x000fe2000f8e0208 */
[----:B------:R-:W-:Y:S02]  /*102c0*/  ULDC.64 UR4, c[0x0][0x280] ;  /* 0x0000a00000047ab9 */ /* 0x000fe40000000a00 */
[----:B------:R-:W-:Y:S01]  /*102d0*/  LEA R12, P0, R10, UR4, 0x1 ;  /* 0x000000040a0c7c11 */ /* 0x000fe2000f8008ff */
[----:B------:R-:W-:-:S05]  /*102e0*/  IMAD.IADD R7, R11, 0x1, R8 ;  /* 0x000000010b077824 */ /* 0x000fca00078e0208 */
[----:B------:R-:W-:Y:S02]  /*102f0*/  LEA.HI.X R13, R10, UR5, R7, 0x1, P0 ;  /* 0x000000050a0d7c11 */ /* 0x000fe400080f0c07 */
[----:B------:R-:W-:-:S03]  /*10300*/  ISETP.GE.AND P0, PT, R4, UR7, PT ;  /* 0x0000000704007c0c */ /* 0x000fc6000bf06270 */
[----:B------:R4:W-:Y:S04]  /*10310*/  @!P2 STG.E.128 desc[UR20][R12.64], RZ ;  /* 0x000000ff0c00a986 */ /* 0x0009e8000c101d14 */
[----:B------:R4:W-:Y:S06]  /*10320*/  @!P1 STG.E.128 desc[UR20][R12.64+0x80], RZ ;  /* 0x000080ff0c009986 */ /* 0x0009ec000c101d14 */
[----:B------:R4:W-:Y:S02]  /*10330*/  @!P0 STG.E.128 desc[UR20][R12.64+0x100], RZ ;  /* 0x000100ff0c008986 */ /* 0x0009e4000c101d14 */
.L_x_131:
[----:B------:R-:W-:Y:S05]  /*10340*/  BSYNC B0 ;  /* 0x0000000000007941 */ /* 0x000fea0003800000 */
.L_x_130:
[----:B------:R-:W-:Y:S04]  /*10350*/  BSSY B0, `(.L_x_132) ;  /* 0x000000a000007945 */ /* 0x000fe80003800000 */
[----:B------:R-:W-:Y:S05]  /*10360*/  @P6 BRA `(.L_x_133) ;  /* 0x0000000000206947 */ /* 0x000fea0003800000 */
[----:B------:R-:W-:Y:S01]  /*10370*/  IMAD R4, R16, UR15, RZ ;  /* 0x0000000f10047c24 */ /* 0x000fe2000f8e02ff */
[----:B------:R-:W-:-:S04]  /*10380*/  ULDC.64 UR4, c[0x0][0x2b0] ;  /* 0x0000ac0000047ab9 */ /* 0x000fc80000000a00 */
[----:B------:R-:W-:-:S04]  /*10390*/  IADD3 R5, P0, R4, UR6, RZ ;  /* 0x0000000604057c10 */ /* 0x000fc8000ff1e0ff */
[----:B------:R-:W-:Y:S02]  /*103a0*/  LEA.HI.X.SX32 R4, R4, UR24, 0x1, P0 ;  /* 0x0000001804047c11 */ /* 0x000fe400080f0eff */
[----:B------:R-:W-:-:S04]  /*103b0*/  LEA R6, P0, R5, UR4, 0x2 ;  /* 0x0000000405067c11 */ /* 0x000fc8000f8010ff */
[----:B------:R-:W-:Y:S01]  /*103c0*/  LEA.HI.X R7, R5, UR5, R4, 0x2, P0 ;  /* 0x0000000505077c11 */ /* 0x000fe200080f1404 */
[----:B------:R-:W-:-:S05]  /*103d0*/  IMAD.MOV.U32 R5, RZ, RZ, 0x7f800000 ;  /* 0x7f800000ff057424 */ /* 0x000fca00078e00ff */
[----:B------:R1:W-:Y:S03]  /*103e0*/  STG.E desc[UR20][R6.64], R5 ;  /* 0x0000000506007986 */ /* 0x0003e6000c101914 */
.L_x_133:
[----:B------:R-:W-:Y:S05]  /*103f0*/  BSYNC B0 ;  /* 0x0000000000007941 */ /* 0x000fea0003800000 */
.L_x_132:
[----:B------:R-:W-:Y:S04]  /*10400*/  BSSY B0, `(.L_x_134) ;  /* 0x000000a000007945 */ /* 0x000fe80003800000 */
[----:B------:R-:W-:Y:S05]  /*10410*/  @P5 BRA `(.L_x_135) ;  /* 0x0000000000205947 */ /* 0x000fea0003800000 */
[----:B------:R-:W-:Y:S01]  /*10420*/  IMAD R3, R3, UR15, RZ ;  /* 0x0000000f03037c24 */ /* 0x000fe2000f8e02ff */
[----:B------:R-:W-:-:S04]  /*10430*/  ULDC.64 UR4, c[0x0][0x2b0] ;  /* 0x0000ac0000047ab9 */ /* 0x000fc80000000a00 */
[----:B------:R-:W-:-:S04]  /*10440*/  IADD3 R4, P0, R3, UR6, RZ ;  /* 0x0000000603047c10 */ /* 0x000fc8000ff1e0ff */
[----:B------:R-:W-:Y:S02]  /*10450*/  LEA.HI.X.SX32 R3, R3, UR24, 0x1, P0 ;  /* 0x0000001803037c11 */ /* 0x000fe400080f0eff */
[----:B-1----:R-:W-:-:S04]  /*10460*/  LEA R6, P0, R4, UR4, 0x2 ;  /* 0x0000000404067c11 */ /* 0x002fc8000f8010ff */
[----:B------:R-:W-:Y:S01]  /*10470*/  LEA.HI.X R7, R4, UR5, R3, 0x2, P0 ;  /* 0x0000000504077c11 */ /* 0x000fe200080f1403 */
[----:B------:R-:W-:-:S05]  /*10480*/  IMAD.MOV.U32 R3, RZ, RZ, 0x7f800000 ;  /* 0x7f800000ff037424 */ /* 0x000fca00078e00ff */
[----:B------:R1:W-:Y:S03]  /*10490*/  STG.E desc[UR20][R6.64], R3 ;  /* 0x0000000306007986 */ /* 0x0003e6000c101914 */
.L_x_135:
[----:B------:R-:W-:Y:S05]  /*104a0*/  BSYNC B0 ;  /* 0x0000000000007941 */ /* 0x000fea0003800000 */
.L_x_134:
[----:B------:R-:W-:Y:S04]  /*104b0*/  BSSY B0, `(.L_x_136) ;  /* 0x000000a000007945 */ /* 0x000fe80003800000 */
[----:B------:R-:W-:Y:S05]  /*104c0*/  @P4 BRA `(.L_x_137) ;  /* 0x0000000000204947 */ /* 0x000fea0003800000 */
[----:B------:R-:W-:Y:S01]  /*104d0*/  IMAD R2, R2, UR15, RZ ;  /* 0x0000000f02027c24 */ /* 0x000fe2000f8e02ff */
[----:B------:R-:W-:-:S04]  /*104e0*/  ULDC.64 UR4, c[0x0][0x2b0] ;  /* 0x0000ac0000047ab9 */ /* 0x000fc80000000a00 */
[----:B-1----:R-:W-:-:S04]  /*104f0*/  IADD3 R3, P0, R2, UR6, RZ ;  /* 0x0000000602037c10 */ /* 0x002fc8000ff1e0ff */
[----:B------:R-:W-:Y:S02]  /*10500*/  LEA.HI.X.SX32 R2, R2, UR24, 0x1, P0 ;  /* 0x0000001802027c11 */ /* 0x000fe400080f0eff */
[----:B------:R-:W-:-:S04]  /*10510*/  LEA R4, P0, R3, UR4, 0x2 ;  /* 0x0000000403047c11 */ /* 0x000fc8000f8010ff */
[----:B------:R-:W-:Y:S01]  /*10520*/  LEA.HI.X R5, R3, UR5, R2, 0x2, P0 ;  /* 0x0000000503057c11 */ /* 0x000fe200080f1402 */
[----:B------:R-:W-:-:S05]  /*10530*/  IMAD.MOV.U32 R3, RZ, RZ, 0x7f800000 ;  /* 0x7f800000ff037424 */ /* 0x000fca00078e00ff */
[----:B------:R1:W-:Y:S03]  /*10540*/  STG.E desc[UR20][R4.64], R3 ;  /* 0x0000000304007986 */ /* 0x0003e6000c101914 */
.L_x_137:
[----:B------:R-:W-:Y:S05]  /*10550*/  BSYNC B0 ;  /* 0x0000000000007941 */ /* 0x000fea0003800000 */
.L_x_136:
[----:B------:R-:W-:Y:S05]  /*10560*/  @P3 EXIT ;  /* 0x000000000000394d */ /* 0x000fea0003800000 */
[----:B------:R-:W-:Y:S01]  /*10570*/  IMAD R0, R0, UR15, RZ ;  /* 0x0000000f00007c24 */ /* 0x000fe2000f8e02ff */
[----:B------:R-:W-:Y:S01]  /*10580*/  ULDC.64 UR4, c[0x0][0x2b0] ;  /* 0x0000ac0000047ab9 */ /* 0x000fe20000000a00 */
[----:B-1----:R-:W-:-:S03]  /*10590*/  IMAD.MOV.U32 R5, RZ, RZ, 0x7f800000 ;  /* 0x7f800000ff057424 */ /* 0x002fc600078e00ff */
[----:B------:R-:W-:-:S04]  /*105a0*/  IADD3 R3, P0, R0, UR6, RZ ;  /* 0x0000000600037c10 */ /* 0x000fc8000ff1e0ff */
[----:B------:R-:W-:Y:S02]  /*105b0*/  LEA.HI.X.SX32 R0, R0, UR24, 0x1, P0 ;  /* 0x0000001800007c11 */ /* 0x000fe400080f0eff */
[----:B------:R-:W-:-:S04]  /*105c0*/  LEA R2, P0, R3, UR4, 0x2 ;  /* 0x0000000403027c11 */ /* 0x000fc8000f8010ff */
[----:B------:R-:W-:-:S05]  /*105d0*/  LEA.HI.X R3, R3, UR5, R0, 0x2, P0 ;  /* 0x0000000503037c11 */ /* 0x000fca00080f1400 */
[----:B------:R-:W-:Y:S01]  /*105e0*/  STG.E desc[UR20][R2.64], R5 ;  /* 0x0000000502007986 */ /* 0x000fe2000c101914 */
[----:B------:R-:W-:Y:S05]  /*105f0*/  EXIT ;  /* 0x000000000000794d */ /* 0x000fea0003800000 */
.L_x_138:
        /* <DEDUP_REMOVED lines=16> */
.L_x_801:


//--------------------- .text._ZN5flash16flash_fwd_kernelI23Flash_fwd_kernel_traitsILi192ELi128ELi64ELi8ELb0ELb0EN7cutlass10bfloat16_tE19Flash_kernel_traitsILi192ELi128ELi64ELi8ES3_EELb0ELb1ELb0ELb0ELb0ELb0ELb1ELb0EEEvNS_16Flash_fwd_paramsE --------------------------
	.section	.text._ZN5flash16flash_fwd_kernelI23Flash_fwd_kernel_traitsILi192ELi128ELi64ELi8ELb0ELb0EN7cutlass10bfloat16_tE19Flash_kernel_traitsILi192ELi128ELi64ELi8ES3_EELb0ELb1ELb0ELb0ELb0ELb0ELb1ELb0EEEvNS_16Flash_fwd_paramsE,"ax",@progbits
	.align	128
        .global         _ZN5flash16flash_fwd_kernelI23Flash_fwd_kernel_traitsILi192ELi128ELi64ELi8ELb0ELb0EN7cutlass10bfloat16_tE19Flash_kernel_traitsILi192ELi128ELi64ELi8ES3_EELb0ELb1ELb0ELb0ELb0ELb0ELb1ELb0EEEvNS_16Flash_fwd_paramsE
        .type           _ZN5flash16flash_fwd_kernelI23Flash_fwd_kernel_traitsILi192ELi128ELi64ELi8ELb0ELb0EN7cutlass10bfloat16_tE19Flash_kernel_traitsILi192ELi128ELi64ELi8ES3_EELb0ELb1ELb0ELb0ELb0ELb0ELb1ELb0EEEvNS_16Flash_fwd_paramsE,@function
        .size           _ZN5flash16flash_fwd_kernelI23Flash_fwd_kernel_traitsILi192ELi128ELi64ELi8ELb0ELb0EN7cutlass10bfloat16_tE19Flash_kernel_traitsILi192ELi128ELi64ELi8ES3_EELb0ELb1ELb0ELb0ELb0ELb0ELb1ELb0EEEvNS_16Flash_fwd_paramsE,(.L_x_802 - _ZN5flash16flash_fwd_kernelI23Flash_fwd_kernel_traitsILi192ELi128ELi64ELi8ELb0ELb0EN7cutlass10bfloat16_tE19Flash_kernel_traitsILi192ELi128ELi64ELi8ES3_EELb0ELb1ELb0ELb0ELb0ELb0ELb1ELb0EEEvNS_16Flash_fwd_paramsE)
        .other          _ZN5flash16flash_fwd_kernelI23Flash_fwd_kernel_traitsILi192ELi128ELi64ELi8ELb0ELb0EN7cutlass10bfloat16_tE19Flash_kernel_traitsILi192ELi128ELi64ELi8ES3_EELb0ELb1ELb0ELb0ELb0ELb0ELb1ELb0EEEvNS_16Flash_fwd_paramsE,@"STO_CUDA_ENTRY STV_DEFAULT"
_ZN5flash16flash_fwd_kernelI23Flash_fwd_kernel_traitsILi192ELi128ELi64ELi8ELb0ELb0EN7cutlass10bfloat16_tE19Flash_kernel_traitsILi192ELi128ELi64ELi8ES3_EELb0ELb1ELb0ELb0ELb0ELb0ELb1ELb0EEEvNS_16Flash_fwd_paramsE:
.text._ZN5flash16flash_fwd_kernelI23Flash_fwd_kernel_traitsILi192ELi128ELi64ELi8ELb0ELb0EN7cutlass10bfloat16_tE19Flash_kernel_traitsILi192ELi128ELi64ELi8ES3_EELb0ELb1ELb0ELb0ELb0ELb0ELb1ELb0EEEvNS_16Flash_fwd_paramsE:
        /* <DEDUP_REMOVED lines=54> */
.L_x_139:
[----:B------:R-:W-:-:S05]  /*0360*/  ULDC UR5, c[0x0][0x2c8] ;  /* 0x0000b20000057ab9 */ /* 0x000fca0000000800 */
.L_x_140:
        /* <DEDUP_REMOVED lines=116> */
.L_x_142:
        /* <DEDUP_REMOVED lines=25> */
.L_x_143:
        /* <DEDUP_REMOVED lines=81> */
.L_x_145:
[----:B------:R-:W-:Y:S05]  /*1150*/  BSYNC B0 ;  /* 0x0000000000007941 */ /* 0x000fea0003800000 */
.L_x_144:
        /* <DEDUP_REMOVED lines=40> */
.L_x_147:
[----:B------:R-:W-:Y:S05]  /*13e0*/  BSYNC B0 ;  /* 0x0000000000007941 */ /* 0x000fea0003800000 */
.L_x_146:
        /* <DEDUP_REMOVED lines=40> */
.L_x_149:
[----:B------:R-:W-:Y:S05]  /*1670*/  BSYNC B0 ;  /* 0x0000000000007941 */ /* 0x000fea0003800000 */
.L_x_148:
        /* <DEDUP_REMOVED lines=39> */
.L_x_151:
[----:B------:R-:W-:Y:S05]  /*18f0*/  BSYNC B0 ;  /* 0x0000000000007941 */ /* 0x000fea0003800000 */
.L_x_150:
        /* <DEDUP_REMOVED lines=51> */
.L_x_153:
[----:B------:R-:W-:Y:S05]  /*1c30*/  BSYNC B0 ;  /* 0x0000000000007941 */ /* 0x000fea0003800000 */
.L_x_152:
        /* <DEDUP_REMOVED lines=36> */
.L_x_155:
[----:B------:R-:W-:Y:S05]  /*1e80*/  BSYNC B0 ;  /* 0x0000000000007941 */ /* 0x000fea0003800000 */
.L_x_154:
        /* <DEDUP_REMOVED lines=58> */
.L_x_157:
[----:B------:R-:W-:Y:S05]  /*2230*/  BSYNC B0 ;  /* 0x0000000000007941 */ /* 0x000fea0003800000 */
.L_x_156:
        /* <DEDUP_REMOVED lines=39> */
.L_x_159:
[----:B------:R-:W-:Y:S05]  /*24b0*/  BSYNC B0 ;  /* 0x0000000000007941 */ /* 0x000fea0003800000 */
.L_x_158:
[----:B------:R-:W-:Y:S01]  /*24c0*/  LDSM.16.M88.4 R16, [R206] ;  /* 0x00000000ce10783b */ /* 0x000fe20000000200 */
[----:B------:R-:W-:Y:S01]  /*24d0*/  R2P PR, R5, 0x6 ;  /* 0x0000000605007804 */ /* 0x000fe20000000000 */
[----:B------:R-:W-:Y:S01]  /*24e0*/  IMAD.MOV.U32 R7, RZ, RZ, 0x10 ;  /* 0x00000010ff077424 */ /* 0x000fe200078e00ff */
[C---:B------:R-:W-:Y:S01]  /*24f0*/  LOP3.LUT P0, RZ, R2.reuse, 0x2, RZ, 0xc0, !PT ;  /* 0x0000000202ff7812 */ /* 0x040fe2000780c0ff */
[----:B------:R-:W5:Y:S01]  /*2500*/  LDSM.16.M88.4 R32, [R205+0xc000] ;  /* 0x00c00000cd20783b */ /* 0x000f620000000200 */
[----:B------:R-:W-:Y:S01]  /*2510*/  VIADD R5, R205, 0xc000 ;  /* 0x0000c000cd057836 */ /* 0x000fe20000000000 */
[----:B------:R-:W-:Y:S01]  /*2520*/  ULDC UR30, c[0x0][0x39c] ;  /* 0x0000e700001e7ab9 */ /* 0x000fe20000000800 */
[----:B------:R-:W-:Y:S01]  /*2530*/  SEL R7, R7, 0xfffffff0, !P0 ;  /* 0xfffffff007077807 */ /* 0x000fe20004000000 */
[----:B------:R-:W-:Y:S01]  /*2540*/  VIADD R203, R205, 0xc020 ;  /* 0x0000c020cdcb7836 */ /* 0x000fe20000000000 */
[----:B------:R-:W4:Y:S01]  /*2550*/  LDSM.16.M88.4 R40, [R205+0xc800] ;  /* 0x00c80000cd28783b */ /* 0x000f220000000200 */
[----:B------:R-:W-:Y:S01]  /*2560*/  LOP3.LUT P0, RZ, R2, 0x4, RZ, 0xc0, !PT ;  /* 0x0000000402ff7812 */ /* 0x000fe2000780c0ff */
[----:B------:R-:W-:Y:S01]  /*2570*/  IMAD.MOV.U32 R2, RZ, RZ, 0x40 ;  /* 0x00000040ff027424 */ /* 0x000fe200078e00ff */
[----:B------:R-:W-:Y:S01]  /*2580*/  LEA R101, R101, UR19, 0x4 ;  /* 0x0000001365657c11 */ /* 0x000fe2000f8e20ff */
[----:B------:R-:W-:Y:S01]  /*2590*/  IMAD R204, R7, 0x2, R206 ;  /* 0x0000000207cc7824 */ /* 0x000fe200078e02ce */
[----:B------:R-:W4:Y:S01]  /*25a0*/  LDSM.16.M88.4 R76, [R205+0xd000] ;  /* 0x00d00000cd4c783b */ /* 0x000f220000000200 */
[----:B------:R-:W-:Y:S01]  /*25b0*/  @P1 VIADD R203, R5, 0xffffffe0 ;  /* 0xffffffe005cb1836 */ /* 0x000fe20000000000 */
[----:B------:R-:W-:Y:S01]  /*25c0*/  SEL R2, R2, 0xffffffc0, !P2 ;  /* 0xffffffc002027807 */ /* 0x000fe20005000000 */
[----:B------:R-:W-:Y:S01]  /*25d0*/  IMAD.MOV.U32 R5, RZ, RZ, 0x20 ;  /* 0x00000020ff057424 */ /* 0x000fe200078e00ff */
[----:B------:R-:W-:Y:S01]  /*25e0*/  LDSM.16.M88.4 R36, [R204] ;  /* 0x00000000cc24783b */ /* 0x000fe20000000200 */
[----:B------:R-:W-:Y:S01]  /*25f0*/  IMAD.SHL.U32 R133, R4, 0x2, RZ ;  /* 0x0000000204857824 */ /* 0x000fe200078e00ff */
[----:B------:R-:W-:Y:S01]  /*2600*/  UISETP.GE.AND UP0, UPT, UR17, 0x2, UPT ;  /* 0x000000021100788c */ /* 0x000fe2000bf06270 */
[----:B------:R-:W-:Y:S01]  /*2610*/  IMAD.IADD R199, R205, 0x1, R2 ;  /* 0x00000001cdc77824 */ /* 0x000fe200078e0202 */
[----:B------:R-:W4:Y:S01]  /*2620*/  LDSM.16.M88.4 R12, [R203] ;  /* 0x00000000cb0c783b */ /* 0x000f220000000200 */
[----:B------:R-:W-:Y:S01]  /*2630*/  SEL R5, R5, 0xffffffe0, !P0 ;  /* 0xffffffe005057807 */ /* 0x000fe20004000000 */
[----:B------:R-:W-:Y:S01]  /*2640*/  IMAD.IADD R192, R2, 0x1, R203 ;  /* 0x0000000102c07824 */ /* 0x000fe200078e02cb */
[----:B------:R-:W-:Y:S01]  /*2650*/  LOP3.LUT R133, R133, 0x6, RZ, 0xc0, !PT ;  /* 0x0000000685857812 */ /* 0x000fe200078ec0ff */
[----:B------:R-:W4:Y:S01]  /*2660*/  LDSM.16.M88.4 R20, [R205+0xd800] ;  /* 0x00d80000cd14783b */ /* 0x000f220000000200 */
[----:B------:R-:W-:-:S02]  /*2670*/  VIADD R195, R203, 0x800 ;  /* 0x00000800cbc37836 */ /* 0x000fc40000000000 */
[C---:B------:R-:W-:Y:S01]  /*2680*/  IMAD R202, R5.reuse, 0x2, R206 ;  /* 0x0000000205ca7824 */ /* 0x040fe200078e02ce */
[----:B-123--:R-:W-:Y:S01]  /*2690*/  LDSM.16.M88.4 R8, [R199+0xc000] ;  /* 0x00c00000c708783b */ /* 0x00efe20000000200 */
[----:B------:R-:W-:Y:S02]  /*26a0*/  IMAD R201, R5, 0x2, R204 ;  /* 0x0000000205c97824 */ /* 0x000fe400078e02cc */
[C---:B------:R-:W-:Y:S01]  /*26b0*/  VIADD R194, R203.reuse, 0x1000 ;  /* 0x00001000cbc27836 */ /* 0x040fe20000000000 */
[----:B------:R-:W1:Y:S01]  /*26c0*/  LDSM.16.M88.4 R68, [R202] ;  /* 0x00000000ca44783b */ /* 0x000e620000000200 */
[C---:B------:R-:W-:Y:S02]  /*26d0*/  VIADD R193, R203.reuse, 0x1800 ;  /* 0x00001800cbc17836 */ /* 0x040fe40000000000 */
[C---:B------:R-:W-:Y:S01]  /*26e0*/  VIADD R191, R203.reuse, 0x2000 ;  /* 0x00002000cbbf7836 */ /* 0x040fe20000000000 */
[----:B------:R-:W2:Y:S01]  /*26f0*/  LDSM.16.M88.4 R64, [R203+0x800] ;  /* 0x00080000cb40783b */ /* 0x000ea20000000200 */
[----:B------:R-:W-:-:S02]  /*2700*/  VIADD R190, R203, 0x2800 ;  /* 0x00002800cbbe7836 */ /* 0x000fc40000000000 */
[C---:B------:R-:W-:Y:S01]  /*2710*/  VIADD R189, R203.reuse, 0x3000 ;  /* 0x00003000cbbd7836 */ /* 0x040fe20000000000 */
[----:B------:R-:W3:Y:S01]  /*2720*/  LDSM.16.M88.4 R60, [R203+0x1000] ;  /* 0x00100000cb3c783b */ /* 0x000ee20000000200 */
[C---:B------:R-:W-:Y:S01]  /*2730*/  VIADD R188, R203.reuse, 0x3800 ;  /* 0x00003800cbbc7836 */ /* 0x040fe20000000000 */
[C---:B-----5:R-:W-:Y:S01]  /*2740*/  HMMA.16816.F32.BF16 R24, R16.reuse, R32, RZ ;  /* 0x000000201018723c */ /* 0x060fe200000418ff */
[C---:B------:R-:W-:Y:S01]  /*2750*/  VIADD R187, R203.reuse, 0x4000 ;  /* 0x00004000cbbb7836 */ /* 0x040fe20000000000 */
[----:B------:R-:W5:Y:S01]  /*2760*/  LDSM.16.M88.4 R52, [R203+0x1800] ;  /* 0x00180000cb34783b */ /* 0x000f620000000200 */
[C---:B------:R-:W-:Y:S02]  /*2770*/  VIADD R186, R203.reuse, 0x4800 ;  /* 0x00004800cbba7836 */ /* 0x040fe40000000000 */
[C---:B------:R-:W-:Y:S01]  /*2780*/  VIADD R185, R203.reuse, 0x5000 ;  /* 0x00005000cbb97836 */ /* 0x040fe20000000000 */
[----:B------:R-:W-:Y:S01]  /*2790*/  HMMA.16816.F32.BF16 R32, R16, R34, RZ ;  /* 0x000000221020723c */ /* 0x000fe200000418ff */
[----:B------:R-:W-:Y:S01]  /*27a0*/  LDSM.16.M88.4 R48, [R201] ;  /* 0x00000000c930783b */ /* 0x000fe20000000200 */
[----:B------:R-:W-:-:S03]  /*27b0*/  VIADD R184, R203, 0x5800 ;  /* 0x00005800cbb87836 */ /* 0x000fc60000000000 */
[----:B------:R-:W-:Y:S01]  /*27c0*/  LDSM.16.M88.4 R80, [R199+0xc800] ;  /* 0x00c80000c750783b */ /* 0x000fe20000000200 */
[C---:B----4-:R-:W-:Y:S03]  /*27d0*/  HMMA.16816.F32.BF16 R44, R16.reuse, R40, RZ ;  /* 0x00000028102c723c */ /* 0x050fe600000418ff */
[----:B------:R-:W-:Y:S03]  /*27e0*/  LDSM.16.M88.4 R28, [R199+0xd000] ;  /* 0x00d00000c71c783b */ /* 0x000fe60000000200 */
[----:B------:R-:W-:Y:S01]  /*27f0*/  HMMA.16816.F32.BF16 R56, R16, R76, RZ ;  /* 0x0000004c1038723c */ /* 0x000fe200000418ff */
[----:B------:R-:W-:Y:S04]  /*2800*/  LDSM.16.M88.4 R84, [R202+0x4000] ;  /* 0x00400000ca54783b */ /* 0x000fe80000000200 */
[----:B------:R-:W-:Y:S01]  /*2810*/  LDSM.16.M88.4 R96, [R192+0x2800] ;  /* 0x00280000c060783b */ /* 0x000fe20000000200 */
[----:B------:R-:W-:Y:S03]  /*2820*/  HMMA.16816.F32.BF16 R24, R36, R12, R24 ;  /* 0x0000000c2418723c */ /* 0x000fe60000041818 */
[----:B------:R-:W-:Y:S03]  /*2830*/  LDSM.16.M88.4 R92, [R203+0x4000] ;  /* 0x00400000cb5c783b */ /* 0x000fe60000000200 */
[C---:B------:R-:W-:Y:S01]  /*2840*/  HMMA.16816.F32.BF16 R40, R16.reuse, R42, RZ ;  /* 0x0000002a1028723c */ /* 0x040fe200000418ff */
[----:B------:R-:W-:Y:S04]  /*2850*/  LDSM.16.M88.4 R88, [R199+0xf000] ;  /* 0x00f00000c758783b */ /* 0x000fe80000000200 */
[----:B------:R-:W0:Y:S01]  /*2860*/  LDGDEPBAR ;  /* 0x00000000000079af */ /* 0x000e220000000000 */
[C---:B------:R-:W-:Y:S06]  /*2870*/  HMMA.16816.F32.BF16 R76, R16.reuse, R78, RZ ;  /* 0x0000004e104c723c */ /* 0x040fec00000418ff */
[C---:B------:R-:W-:Y:S06]  /*2880*/  HMMA.16816.F32.BF16 R72, R16.reuse, R20, RZ ;  /* 0x000000141048723c */ /* 0x040fec00000418ff */
[----:B------:R-:W-:Y:S01]  /*2890*/  HMMA.16816.F32.BF16 R16, R16, R22, RZ ;  /* 0x000000161010723c */ /* 0x000fe200000418ff */
[----:B------:R-:W-:Y:S05]  /*28a0*/  LDSM.16.M88.4 R20, [R199+0xd800] ;  /* 0x00d80000c714783b */ /* 0x000fea0000000200 */
[----:B------:R-:W-:Y:S01]  /*28b0*/  HMMA.16816.F32.BF16 R32, R36, R14, R32 ;  /* 0x0000000e2420723c */ /* 0x000fe20000041820 */
[----:B------:R-:W4:Y:S05]  /*28c0*/  LDSM.16.M88.4 R12, [R192] ;  /* 0x00000000c00c783b */ /* 0x000f2a0000000200 */
[----:B-1----:R-:W-:Y:S06]  /*28d0*/  HMMA.16816.F32.BF16 R24, R68, R8, R24 ;  /* 0x000000084418723c */ /* 0x002fec0000041818 */
[C---:B--2---:R-:W-:Y:S06]  /*28e0*/  HMMA.16816.F32.BF16 R44, R36.reuse, R64, R44 ;  /* 0x00000040242c723c */ /* 0x044fec000004182c */
[C---:B------:R-:W-:Y:S01]  /*28f0*/  HMMA.16816.F32.BF16 R40, R36.reuse, R66, R40 ;  /* 0x000000422428723c */ /* 0x040fe20000041828 */
[----:B------:R-:W-:Y:S05]  /*2900*/  LDSM.16.M88.4 R64, [R192+0x800] ;  /* 0x00080000c040783b */ /* 0x000fea0000000200 */
[C---:B---3--:R-:W-:Y:S06]  /*2910*/  HMMA.16816.F32.BF16 R56, R36.reuse, R60, R56 ;  /* 0x0000003c2438723c */ /* 0x048fec0000041838 */
[C---:B------:R-:W-:Y:S01]  /*2920*/  HMMA.16816.F32.BF16 R76, R36.reuse, R62, R76 ;  /* 0x0000003e244c723c */ /* 0x040fe2000004184c */
[----:B------:R-:W-:Y:S05]  /*2930*/  LDSM.16.M88.4 R60, [R192+0x1000] ;  /* 0x00100000c03c783b */ /* 0x000fea0000000200 */
[C---:B-----5:R-:W-:Y:S06]  /*2940*/  HMMA.16816.F32.BF16 R72, R36.reuse, R52, R72 ;  /* 0x000000342448723c */ /* 0x060fec0000041848 */
[----:B------:R-:W-:Y:S01]  /*2950*/  HMMA.16816.F32.BF16 R16, R36, R54, R16 ;  /* 0x000000362410723c */ /* 0x000fe20000041810 */
[----:B------:R-:W-:Y:S04]  /*2960*/  LDSM.16.M88.4 R36, [R205+0xe000] ;  /* 0x00e00000cd24783b */ /* 0x000fe80000000200 */
[----:B------:R-:W-:Y:S01]  /*2970*/  LDSM.16.M88.4 R52, [R192+0x1800] ;  /* 0x00180000c034783b */ /* 0x000fe20000000200 */
[----:B------:R-:W-:Y:S03]  /*2980*/  HMMA.16816.F32.BF16 R32, R68, R10, R32 ;  /* 0x0000000a4420723c */ /* 0x000fe60000041820 */
[----:B------:R-:W1:Y:S03]  /*2990*/  LDSM.16.M88.4 R8, [R206+0x4000] ;  /* 0x00400000ce08783b */ /* 0x000e660000000200 */
[----:B----4-:R-:W-:Y:S06]  /*29a0*/  HMMA.16816.F32.BF16 R24, R48, R12, R24 ;  /* 0x0000000c3018723c */ /* 0x010fec0000041818 */
[C---:B------:R-:W-:Y:S06]  /*29b0*/  HMMA.16816.F32.BF16 R44, R68.reuse, R80, R44 ;  /* 0x00000050442c723c */ /* 0x040fec000004182c */
[C---:B------:R-:W-:Y:S01]  /*29c0*/  HMMA.16816.F32.BF16 R40, R68.reuse, R82, R40 ;  /* 0x000000524428723c */ /* 0x040fe20000041828 */
[----:B------:R-:W-:Y:S05]  /*29d0*/  LDSM.16.M88.4 R80, [R199+0xf800] ;  /* 0x00f80000c750783b */ /* 0x000fea0000000200 */
[C---:B------:R-:W-:Y:S06]  /*29e0*/  HMMA.16816.F32.BF16 R56, R68.reuse, R28, R56 ;  /* 0x0000001c4438723c */ /* 0x040fec0000041838 */
[C---:B------:R-:W-:Y:S01]  /*29f0*/  HMMA.16816.F32.BF16 R76, R68.reuse, R30, R76 ;  /* 0x0000001e444c723c */ /* 0x040fe2000004184c */
[----:B------:R-:W-:Y:S05]  /*2a00*/  LDSM.16.M88.4 R28, [R205+0xf000] ;  /* 0x00f00000cd1c783b */ /* 0x000fea0000000200 */
[C---:B------:R-:W-:Y:S06]  /*2a10*/  HMMA.16816.F32.BF16 R72, R68.reuse, R20, R72 ;  /* 0x000000144448723c */ /* 0x040fec0000041848 */
[----:B------:R-:W-:Y:S01]  /*2a20*/  HMMA.16816.F32.BF16 R68, R68, R22, R16 ;  /* 0x000000164444723c */ /* 0x000fe20000041810 */
[----:B------:R-:W-:Y:S04]  /*2a30*/  LDSM.16.M88.4 R20, [R203+0x2000] ;  /* 0x00200000cb14783b */ /* 0x000fe80000000200 */
[----:B------:R-:W-:Y:S01]  /*2a40*/  LDSM.16.M88.4 R16, [R205+0xe800] ;  /* 0x00e80000cd10783b */ /* 0x000fe20000000200 */
[----:B------:R-:W-:Y:S03]  /*2a50*/  HMMA.16816.F32.BF16 R32, R48, R14, R32 ;  /* 0x0000000e3020723c */ /* 0x000fe60000041820 */
[----:B------:R-:W2:Y:S03]  /*2a60*/  LDSM.16.M88.4 R12, [R204+0x4000] ;  /* 0x00400000cc0c783b */ /* 0x000ea60000000200 */
[----:B-1----:R-:W-:Y:S06]  /*2a70*/  HMMA.16816.F32.BF16 R24, R8, R36, R24 ;  /* 0x000000240818723c */ /* 0x002fec0000041818 */
[C---:B------:R-:W-:Y:S06]  /*2a80*/  HMMA.16816.F32.BF16 R56, R48.reuse, R60, R56 ;  /* 0x0000003c3038723c */ /* 0x040fec0000041838 */
[C---:B------:R-:W-:Y:S01]  /*2a90*/  HMMA.16816.F32.BF16 R76, R48.reuse, R62, R76 ;  /* 0x0000003e304c723c */ /* 0x040fe2000004184c */
[----:B------:R-:W1:Y:S05]  /*2aa0*/  LDSM.16.M88.4 R60, [R199+0xe000] ;  /* 0x00e00000c73c783b */ /* 0x000e6a0000000200 */
[C---:B------:R-:W-:Y:S06]  /*2ab0*/  HMMA.16816.F32.BF16 R44, R48.reuse, R64, R44 ;  /* 0x00000040302c723c */ /* 0x040fec000004182c */
[C---:B------:R-:W-:Y:S01]  /*2ac0*/  HMMA.16816.F32.BF16 R40, R48.reuse, R66, R40 ;  /* 0x000000423028723c */ /* 0x040fe20000041828 */
[----:B------:R-:W-:Y:S05]  /*2ad0*/  LDSM.16.M88.4 R64, [R201+0x4000] ;  /* 0x00400000c940783b */ /* 0x000fea0000000200 */
[C---:B------:R-:W-:Y:S06]  /*2ae0*/  HMMA.16816.F32.BF16 R72, R48.reuse, R52, R72 ;  /* 0x000000343048723c */ /* 0x040fec0000041848 */
[----:B------:R-:W-:Y:S01]  /*2af0*/  HMMA.16816.F32.BF16 R68, R48, R54, R68 ;  /* 0x000000363044723c */ /* 0x000fe20000041844 */
[----:B------:R-:W3:Y:S04]  /*2b00*/  LDSM.16.M88.4 R52, [R205+0xf800] ;  /* 0x00f80000cd34783b */ /* 0x000ee80000000200 */
[----:B------:R-:W4:Y:S01]  /*2b10*/  LDSM.16.M88.4 R48, [R203+0x2800] ;  /* 0x00280000cb30783b */ /* 0x000f220000000200 */
[----:B------:R-:W-:Y:S03]  /*2b20*/  HMMA.16816.F32.BF16 R32, R8, R38, R32 ;  /* 0x000000260820723c */ /* 0x000fe60000041820 */
[----:B------:R-:W5:Y:S03]  /*2b30*/  LDSM.16.M88.4 R36, [R192+0x2000] ;  /* 0x00200000c024783b */ /* 0x000f660000000200 */
[----:B--2---:R-:W-:Y:S06]  /*2b40*/  HMMA.16816.F32.BF16 R24, R12, R20, R24 ;  /* 0x000000140c18723c */ /* 0x004fec0000041818 */
[C---:B------:R-:W-:Y:S06]  /*2b50*/  HMMA.16816.F32.BF16 R44, R8.reuse, R16, R44 ;  /* 0x00000010082c723c */ /* 0x040fec000004182c */
[----:B------:R-:W-:Y:S01]  /*2b60*/  HMMA.16816.F32.BF16 R40, R8, R18, R40 ;  /* 0x000000120828723c */ /* 0x000fe20000041828 */
[----:B------:R-:W2:Y:S05]  /*2b70*/  LDSM.16.M88.4 R16, [R203+0x3000] ;  /* 0x00300000cb10783b */ /* 0x000eaa0000000200 */
[----:B------:R-:W-:Y:S01]  /*2b80*/  HMMA.16816.F32.BF16 R32, R12, R22, R32 ;  /* 0x000000160c20723c */ /* 0x000fe20000041820 */
[----:B------:R-:W2:Y:S05]  /*2b90*/  LDSM.16.M88.4 R20, [R199+0xe800] ;  /* 0x00e80000c714783b */ /* 0x000eaa0000000200 */
[----:B-1----:R-:W-:Y:S06]  /*2ba0*/  HMMA.16816.F32.BF16 R24, R84, R60, R24 ;  /* 0x0000003c5418723c */ /* 0x002fec0000041818 */
[C---:B------:R-:W-:Y:S06]  /*2bb0*/  HMMA.16816.F32.BF16 R56, R8.reuse, R28, R56 ;  /* 0x0000001c0838723c */ /* 0x040fec0000041838 */
[C---:B------:R-:W-:Y:S01]  /*2bc0*/  HMMA.16816.F32.BF16 R76, R8.reuse, R30, R76 ;  /* 0x0000001e084c723c */ /* 0x040fe2000004184c */
[----:B------:R-:W-:Y:S05]  /*2bd0*/  LDSM.16.M88.4 R28, [R203+0x3800] ;  /* 0x00380000cb1c783b */ /* 0x000fea0000000200 */
[C---:B---3--:R-:W-:Y:S06]  /*2be0*/  HMMA.16816.F32.BF16 R72, R8.reuse, R52, R72 ;  /* 0x000000340848723c */ /* 0x048fec0000041848 */
[----:B------:R-:W-:Y:S01]  /*2bf0*/  HMMA.16816.F32.BF16 R68, R8, R54, R68 ;  /* 0x000000360844723c */ /* 0x000fe20000041844 */
[----:B------:R-:W-:Y:S04]  /*2c00*/  LDSM.16.M88.4 R52, [R206+0x8000] ;  /* 0x00800000ce34783b */ /* 0x000fe80000000200 */
[----:B------:R-:W1:Y:S01]  /*2c10*/  LDSM.16.M88.4 R8, [R205+0x10000] ;  /* 0x01000000cd08783b */ /* 0x000e620000000200 */
[C---:B----4-:R-:W-:Y:S06]  /*2c20*/  HMMA.16816.F32.BF16 R44, R12.reuse, R48, R44 ;  /* 0x000000300c2c723c */ /* 0x050fec000004182c */
[----:B------:R-:W-:Y:S01]  /*2c30*/  HMMA.16816.F32.BF16 R40, R12, R50, R40 ;  /* 0x000000320c28723c */ /* 0x000fe20000041828 */
[----:B------:R-:W-:Y:S05]  /*2c40*/  LDSM.16.M88.4 R48, [R205+0x10800] ;  /* 0x01080000cd30783b */ /* 0x000fea0000000200 */
[----:B------:R-:W-:Y:S01]  /*2c50*/  HMMA.16816.F32.BF16 R32, R84, R62, R32 ;  /* 0x0000003e5420723c */ /* 0x000fe20000041820 */
[----:B------:R-:W-:Y:S05]  /*2c60*/  LDSM.16.M88.4 R60, [R192+0x3000] ;  /* 0x00300000c03c783b */ /* 0x000fea0000000200 */
[----:B-----5:R-:W-:Y:S06]  /*2c70*/  HMMA.16816.F32.BF16 R24, R64, R36, R24 ;  /* 0x000000244018723c */ /* 0x020fec0000041818 */
[C---:B--2---:R-:W-:Y:S06]  /*2c80*/  HMMA.16816.F32.BF16 R56, R12.reuse, R16, R56 ;  /* 0x000000100c38723c */ /* 0x044fec0000041838 */
[----:B------:R-:W-:Y:S01]  /*2c90*/  HMMA.16816.F32.BF16 R76, R12, R18, R76 ;  /* 0x000000120c4c723c */ /* 0x000fe2000004184c */
[----:B------:R-:W2:Y:S05]  /*2ca0*/  LDSM.16.M88.4 R16, [R204+0x8000] ;  /* 0x00800000cc10783b */ /* 0x000eaa0000000200 */
[C---:B------:R-:W-:Y:S06]  /*2cb0*/  HMMA.16816.F32.BF16 R44, R84.reuse, R20, R44 ;  /* 0x00000014542c723c */ /* 0x040fec000004182c */
[----:B------:R-:W-:Y:S01]  /*2cc0*/  HMMA.16816.F32.BF16 R40, R84, R22, R40 ;  /* 0x000000165428723c */ /* 0x000fe20000041828 */
[----:B------:R-:W-:Y:S05]  /*2cd0*/  LDSM.16.M88.4 R20, [R192+0x4000] ;  /* 0x00400000c014783b */ /* 0x000fea0000000200 */
[----:B------:R-:W-:Y:S01]  /*2ce0*/  HMMA.16816.F32.BF16 R32, R64, R38, R32 ;  /* 0x000000264020723c */ /* 0x000fe20000041820 */
[----:B------:R-:W-:Y:S05]  /*2cf0*/  LDSM.16.M88.4 R36, [R203+0x4800] ;  /* 0x00480000cb24783b */ /* 0x000fea0000000200 */
[----:B-1----:R-:W-:Y:S06]  /*2d00*/  HMMA.16816.F32.BF16 R24, R52, R8, R24 ;  /* 0x000000083418723c */ /* 0x002fec0000041818 */
[C---:B------:R-:W-:Y:S06]  /*2d10*/  HMMA.16816.F32.BF16 R72, R12.reuse, R28, R72 ;  /* 0x0000001c0c48723c */ /* 0x040fec0000041848 */
[----:B------:R-:W-:Y:S01]  /*2d20*/  HMMA.16816.F32.BF16 R68, R12, R30, R68 ;  /* 0x0000001e0c44723c */ /* 0x000fe20000041844 */
[----:B------:R-:W-:Y:S04]  /*2d30*/  LDSM.16.M88.4 R12, [R202+0x8000] ;  /* 0x00800000ca0c783b */ /* 0x000fe80000000200 */
[----:B------:R-:W1:Y:S01]  /*2d40*/  LDSM.16.M88.4 R28, [R199+0x10000] ;  /* 0x01000000c71c783b */ /* 0x000e620000000200 */
[C---:B------:R-:W-:Y:S06]  /*2d50*/  HMMA.16816.F32.BF16 R44, R64.reuse, R96, R44 ;  /* 0x00000060402c723c */ /* 0x040fec000004182c */
[----:B------:R-:W-:Y:S06]  /*2d60*/  HMMA.16816.F32.BF16 R40, R64, R98, R40 ;  /* 0x000000624028723c */ /* 0x000fec0000041828 */
[----:B------:R-:W-:Y:S01]  /*2d70*/  HMMA.16816.F32.BF16 R32, R52, R10, R32 ;  /* 0x0000000a3420723c */ /* 0x000fe20000041820 */
[----:B------:R-:W3:Y:S05]  /*2d80*/  LDSM.16.M88.4 R8, [R201+0x8000] ;  /* 0x00800000c908783b */ /* 0x000eea0000000200 */
[----:B--2---:R-:W-:Y:S06]  /*2d90*/  HMMA.16816.F32.BF16 R24, R16, R92, R24 ;  /* 0x0000005c1018723c */ /* 0x004fec0000041818 */
[----:B------:R-:W-:Y:S06]  /*2da0*/  HMMA.16816.F32.BF16 R56, R84, R88, R56 ;  /* 0x000000585438723c */ /* 0x000fec0000041838 */
[C---:B------:R-:W-:Y:S06]  /*2db0*/  HMMA.16816.F32.BF16 R44, R52.reuse, R48, R44 ;  /* 0x00000030342c723c */ /* 0x040fec000004182c */
[----:B------:R-:W-:Y:S01]  /*2dc0*/  HMMA.16816.F32.BF16 R40, R52, R50, R40 ;  /* 0x000000323428723c */ /* 0x000fe20000041828 */
[----:B------:R-:W-:Y:S05]  /*2dd0*/  LDSM.16.M88.4 R48, [R205+0x11000] ;  /* 0x01100000cd30783b */ /* 0x000fea0000000200 */
[----:B------:R-:W-:Y:S06]  /*2de0*/  HMMA.16816.F32.BF16 R32, R16, R94, R32 ;  /* 0x0000005e1020723c */ /* 0x000fec0000041820 */
[----:B-1----:R-:W-:Y:S06]  /*2df0*/  HMMA.16816.F32.BF16 R24, R12, R28, R24 ;  /* 0x0000001c0c18723c */ /* 0x002fec0000041818 */
[----:B------:R-:W-:Y:S01]  /*2e00*/  HMMA.16816.F32.BF16 R88, R84, R90, R76 ;  /* 0x0000005a5458723c */ /* 0x000fe2000004184c */
[----:B------:R-:W1:Y:S05]  /*2e10*/  LDSM.16.M88.4 R76, [R199+0x10800] ;  /* 0x01080000c74c783b */ /* 0x000e6a0000000200 */
[----:B------:R-:W-:Y:S06]  /*2e20*/  HMMA.16816.F32.BF16 R56, R64, R60, R56 ;  /* 0x0000003c4038723c */ /* 0x000fec0000041838 */
[C---:B------:R-:W-:Y:S06]  /*2e30*/  HMMA.16816.F32.BF16 R44, R16.reuse, R36, R44 ;  /* 0x00000024102c723c */ /* 0x040fec000004182c */
[----:B------:R-:W-:Y:S01]  /*2e40*/  HMMA.16816.F32.BF16 R40, R16, R38, R40 ;  /* 0x000000261028723c */ /* 0x000fe20000041828 */
[----:B------:R-:W-:Y:S05]  /*2e50*/  LDSM.16.M88.4 R36, [R203+0x5000] ;  /* 0x00500000cb24783b */ /* 0x000fea0000000200 */
[----:B------:R-:W-:Y:S01]  /*2e60*/  HMMA.16816.F32.BF16 R32, R12, R30, R32 ;  /* 0x0000001e0c20723c */ /* 0x000fe20000041820 */
[----:B------:R-:W-:Y:S05]  /*2e70*/  LDSM.16.M88.4 R28, [R192+0x4800] ;  /* 0x00480000c01c783b */ /* 0x000fea0000000200 */
[----:B---3--:R-:W-:Y:S06]  /*2e80*/  HMMA.16816.F32.BF16 R24, R8, R20, R24 ;  /* 0x000000140818723c */ /* 0x008fec0000041818 */
[----:B------:R-:W-:Y:S01]  /*2e90*/  HMMA.16816.F32.BF16 R88, R64, R62, R88 ;  /* 0x0000003e4058723c */ /* 0x000fe20000041858 */
[----:B------:R-:W2:Y:S05]  /*2ea0*/  LDSM.16.M88.4 R60, [R192+0x3800] ;  /* 0x00380000c03c783b */ /* 0x000eaa0000000200 */
[----:B------:R-:W-:Y:S06]  /*2eb0*/  HMMA.16816.F32.BF16 R72, R84, R80, R72 ;  /* 0x000000505448723c */ /* 0x000fec0000041848 */
[----:B-1----:R-:W-:Y:S06]  /*2ec0*/  HMMA.16816.F32.BF16 R44, R12, R76, R44 ;  /* 0x0000004c0c2c723c */ /* 0x002fec000004182c */
[----:B------:R-:W-:Y:S01]  /*2ed0*/  HMMA.16816.F32.BF16 R56, R52, R48, R56 ;  /* 0x000000303438723c */ /* 0x000fe20000041838 */
[----:B------:R-:W-:Y:S01]  /*2ee0*/  FMUL.FTZ R76, R24, UR30 ;  /* 0x0000001e184c7c20 */ /* 0x000fe20008410000 */
[----:B------:R-:W-:Y:S01]  /*2ef0*/  FMUL.FTZ R80, R25, UR30 ;  /* 0x0000001e19507c20 */ /* 0x000fe20008410000 */
[----:B------:R-:W-:-:S03]  /*2f00*/  FMUL.FTZ R77, R26, UR30 ;  /* 0x0000001e1a4d7c20 */ /* 0x000fc60008410000 */
[----:B------:R-:W-:Y:S01]  /*2f10*/  HMMA.16816.F32.BF16 R40, R12, R78, R40 ;  /* 0x0000004e0c28723c */ /* 0x000fe20000041828 */
[----:B------:R-:W-:Y:S05]  /*2f20*/  MUFU.TANH R76, R76 ;  /* 0x0000004c004c7308 */ /* 0x000fea0000002400 */
[----:B------:R-:W-:Y:S01]  /*2f30*/  HMMA.16816.F32.BF16 R32, R8, R22, R32 ;  /* 0x000000160820723c */ /* 0x000fe20000041820 */
[----:B------:R-:W-:Y:S01]  /*2f40*/  FMUL.FTZ R78, R27, UR30 ;  /* 0x0000001e1b4e7c20 */ /* 0x000fe20008410000 */
[----:B------:R-:W-:Y:S01]  /*2f50*/  LDSM.16.M88.4 R20, [R199+0x11000] ;  /* 0x01100000c714783b */ /* 0x000fe20000000200 */
[----:B------:R-:W1:Y:S03]  /*2f60*/  MUFU.TANH R80, R80 ;  /* 0x0000005000507308 */ /* 0x000e660000002400 */
[----:B------:R-:W-:Y:S01]  /*2f70*/  HMMA.16816.F32.BF16 R88, R52, R50, R88 ;  /* 0x000000323458723c */ /* 0x000fe20000041858 */
[----:B------:R-:W3:Y:S04]  /*2f80*/  LDSM.16.M88.4 R24, [R205+0x11800] ;  /* 0x01180000cd18783b */ /* 0x000ee80000000200 */
[----:B------:R-:W-:Y:S01]  /*2f90*/  LDSM.16.M88.4 R48, [R192+0x5000] ;  /* 0x00500000c030783b */ /* 0x000fe20000000200 */
[----:B------:R-:W-:Y:S01]  /*2fa0*/  HMMA.16816.F32.BF16 R68, R84, R82, R68 ;  /* 0x000000525444723c */ /* 0x000fe20000041844 */
[----:B------:R-:W4:Y:S05]  /*2fb0*/  MUFU.TANH R78, R78 ;  /* 0x0000004e004e7308 */ /* 0x000f2a0000002400 */
[----:B--2---:R-:W-:Y:S03]  /*2fc0*/  HMMA.16816.F32.BF16 R72, R64, R60, R72 ;  /* 0x0000003c4048723c */ /* 0x004fe60000041848 */
[----:B------:R-:W-:Y:S03]  /*2fd0*/  MUFU.TANH R77, R77 ;  /* 0x0000004d004d7308 */ /* 0x000fe60000002400 */
[----:B------:R-:W-:Y:S06]  /*2fe0*/  HMMA.16816.F32.BF16 R44, R8, R28, R44 ;  /* 0x0000001c082c723c */ /* 0x000fec000004182c */
[----:B------:R-:W-:Y:S01]  /*2ff0*/  HMMA.16816.F32.BF16 R56, R16, R36, R56 ;  /* 0x000000241038723c */ /* 0x000fe20000041838 */
[----:B------:R-:W-:Y:S01]  /*3000*/  FMUL.FTZ R28, R32, UR30 ;  /* 0x0000001e201c7c20 */ /* 0x000fe20008410000 */
[----:B------:R-:W-:-:S04]  /*3010*/  FMUL.FTZ R29, R33, UR30 ;  /* 0x0000001e211d7c20 */ /* 0x000fc80008410000 */
[----:B------:R-:W-:Y:S01]  /*3020*/  HMMA.16816.F32.BF16 R88, R16, R38, R88 ;  /* 0x000000261058723c */ /* 0x000fe20000041858 */
[----:B------:R-:W-:Y:S01]  /*3030*/  FMUL.FTZ R36, R34, UR30 ;  /* 0x0000001e22247c20 */ /* 0x000fe20008410000 */
[----:B------:R-:W-:Y:S01]  /*3040*/  FMUL.FTZ R37, R35, UR30 ;  /* 0x0000001e23257c20 */ /* 0x000fe20008410000 */
[----:B------:R-:W2:Y:S01]  /*3050*/  MUFU.TANH R28, R28 ;  /* 0x0000001c001c7308 */ /* 0x000ea20000002400 */
[----:B------:R-:W5:Y:S02]  /*3060*/  LDSM.16.M88.4 R32, [R203+0x5800] ;  /* 0x00580000cb20783b */ /* 0x000f640000000200 */
[----:B------:R-:W-:Y:S05]  /*3070*/  HMMA.16816.F32.BF16 R68, R64, R62, R68 ;  /* 0x0000003e4044723c */ /* 0x000fea0000041844 */
[----:B------:R-:W2:Y:S01]  /*3080*/  MUFU.TANH R37, R37 ;  /* 0x0000002500257308 */ /* 0x000ea20000002400 */
[----:B---3--:R-:W-:Y:S01]  /*3090*/  HMMA.16816.F32.BF16 R72, R52, R24, R72 ;  /* 0x000000183448723c */ /* 0x008fe20000041848 */
[----:B------:R-:W-:Y:S01]  /*30a0*/  FMUL.FTZ R38, R46, UR30 ;  /* 0x0000001e2e267c20 */ /* 0x000fe20008410000 */
[----:B------:R-:W-:-:S04]  /*30b0*/  FMUL.FTZ R39, R47, UR30 ;  /* 0x0000001e2f277c20 */ /* 0x000fc80008410000 */
[C---:B------:R-:W-:Y:S01]  /*30c0*/  HMMA.16816.F32.BF16 R56, R12.reuse, R20, R56 ;  /* 0x000000140c38723c */ /* 0x040fe20000041838 */
[----:B------:R-:W-:Y:S01]  /*30d0*/  LOP3.LUT R25, R6, 0xffffffe0, RZ, 0xc0, !PT ;  /* 0xffffffe006197812 */ /* 0x000fe200078ec0ff */
[----:B------:R-:W-:Y:S04]  /*30e0*/  MUFU.TANH R36, R36 ;  /* 0x0000002400247308 */ /* 0x000fe80000002400 */
[----:B------:R-:W-:Y:S01]  /*30f0*/  HMMA.16816.F32.BF16 R88, R12, R22, R88 ;  /* 0x000000160c58723c */ /* 0x000fe20000041858 */
[----:B------:R-:W3:Y:S01]  /*3100*/  LDSM.16.M88.4 R20, [R199+0x11800] ;  /* 0x01180000c714783b */ /* 0x000ee20000000200 */
[----:B------:R-:W-:Y:S02]  /*3110*/  IMAD.IADD R2, R4, 0x1, -R25 ;  /* 0x0000000104027824 */ /* 0x000fe400078e0a19 */
[----:B------:R-:W-:Y:S01]  /*3120*/  IMAD.U32 R4, RZ, RZ, UR16 ;  /* 0x00000010ff047e24 */ /* 0x000fe2000f8e00ff */
[----:B------:R-:W-:Y:S01]  /*3130*/  MUFU.TANH R29, R29 ;  /* 0x0000001d001d7308 */ /* 0x000fe20000002400 */
[----:B------:R-:W-:Y:S01]  /*3140*/  HMMA.16816.F32.BF16 R68, R52, R26, R68 ;  /* 0x0000001a3444723c */ /* 0x000fe20000041844 */
[----:B------:R-:W-:-:S04]  /*3150*/  SHF.R.S32.HI R25, RZ, 0x1f, R2 ;  /* 0x0000001fff197819 */ /* 0x000fc80000011402 */
[----:B------:R-:W-:Y:S01]  /*3160*/  LEA.HI R2, R25, R2, RZ, 0x2 ;  /* 0x0000000219027211 */ /* 0x000fe200078f10ff */
[----:B------:R-:W-:Y:S01]  /*3170*/  HMMA.16816.F32.BF16 R40, R8, R30, R40 ;  /* 0x0000001e0828723c */ /* 0x000fe20000041828 */
[----:B------:R-:W4:Y:S01]  /*3180*/  LDSM.16.M88.4 R24, [R192+0x5800] ;  /* 0x00580000c018783b */ /* 0x000f220000000200 */
[----:B------:R-:W-:Y:S01]  /*3190*/  MUFU.TANH R38, R38 ;  /* 0x0000002600267308 */ /* 0x000fe20000002400 */
[----:B------:R-:W-:Y:S01]  /*31a0*/  SHF.R.S32.HI R2, RZ, 0x2, R2 ;  /* 0x00000002ff027819 */ /* 0x000fe20000011402 */
[----:B------:R-:W-:-:S04]  /*31b0*/  DEPBAR.LE SB0, 0x0 ;  /* 0x000080000000791a */ /* 0x000fc80000000000 */
[----:B-----5:R-:W-:Y:S01]  /*31c0*/  HMMA.16816.F32.BF16 R72, R16, R32, R72 ;  /* 0x000000201048723c */ /* 0x020fe20000041848 */
[----:B------:R-:W-:Y:S01]  /*31d0*/  IADD3 R2, R101, 0x1, R2 ;  /* 0x0000000165027810 */ /* 0x000fe20007ffe002 */
[----:B------:R-:W-:Y:S01]  /*31e0*/  FMUL.FTZ R30, R44, UR30 ;  /* 0x0000001e2c1e7c20 */ /* 0x000fe20008410000 */
[----:B------:R-:W-:Y:S01]  /*31f0*/  FMUL.FTZ R31, R45, UR30 ;  /* 0x0000001e2d1f7c20 */ /* 0x000fe20008410000 */
[----:B------:R-:W-:Y:S02]  /*3200*/  MUFU.TANH R39, R39 ;  /* 0x0000002700277308 */ /* 0x000fe40000002400 */
[----:B------:R-:W-:Y:S01]  /*3210*/  HMMA.16816.F32.BF16 R56, R8, R48, R56 ;  /* 0x000000300838723c */ /* 0x000fe20000041838 */
[----:B------:R-:W-:-:S05]  /*3220*/  IMAD.U32 R33, RZ, RZ, UR22 ;  /* 0x00000016ff217e24 */ /* 0x000fca000f8e00ff */
[----:B------:R-:W-:Y:S01]  /*3230*/  HMMA.16816.F32.BF16 R68, R16, R34, R68 ;  /* 0x000000221044723c */ /* 0x000fe20000041844 */
[----:B------:R-:W-:Y:S01]  /*3240*/  IADD3 R2, R33, -UR14, R2 ;  /* 0x8000000e21027c10 */ /* 0x000fe2000fffe002 */
[----:B------:R-:W5:Y:S02]  /*3250*/  MUFU.TANH R30, R30 ;  /* 0x0000001e001e7308 */ /* 0x000f640000002400 */
[----:B------:R-:W-:Y:S01]  /*3260*/  FMUL.FTZ R32, R43, UR30 ;  /* 0x0000001e2b207c20 */ /* 0x000fe20008410000 */
[----:B------:R-:W-:Y:S01]  /*3270*/  IMAD R43, R4, 0x40, R133 ;  /* 0x00000040042b7824 */ /* 0x000fe200078e0285 */
[----:B------:R-:W-:Y:S01]  /*3280*/  HMMA.16816.F32.BF16 R88, R8, R50, R88 ;  /* 0x000000320858723c */ /* 0x000fe20000041858 */
[----:B------:R-:W-:Y:S02]  /*3290*/  VIADD R220, R2, UR18 ;  /* 0x0000001202dc7c36 */ /* 0x000fe40008000000 */
[----:B------:R-:W-:Y:S01]  /*32a0*/  FMUL.FTZ R40, R40, UR30 ;  /* 0x0000001e28287c20 */ /* 0x000fe20008410000 */
[----:B------:R-:W-:-:S02]  /*32b0*/  VIADD R17, R43, 0x8 ;  /* 0x000000082b117836 */ /* 0x000fc40000000000 */
[----:B------:R-:W-:Y:S01]  /*32c0*/  FMUL.FTZ R41, R41, UR30 ;  /* 0x0000001e29297c20 */ /* 0x000fe20008410000 */
[----:B------:R-:W-:Y:S01]  /*32d0*/  FMUL.FTZ R6, R42, UR30 ;  /* 0x0000001e2a067c20 */ /* 0x000fe20008410000 */
[C---:B---3--:R-:W-:Y:S01]  /*32e0*/  HMMA.16816.F32.BF16 R72, R12.reuse, R20, R72 ;  /* 0x000000140c48723c */ /* 0x048fe20000041848 */
[C---:B------:R-:W-:Y:S01]  /*32f0*/  VIADDMNMX R2, R220.reuse, 0x8, R33, PT ;  /* 0x00000008dc027846 */ /* 0x040fe20003800121 */
[----:B------:R-:W3:Y:S01]  /*3300*/  MUFU.TANH R31, R31 ;  /* 0x0000001f001f7308 */ /* 0x000ee20000002400 */
[----:B------:R-:W-:Y:S01]  /*3310*/  VIMNMX R220, R220, UR22, PT ;  /* 0x00000016dcdc7c48 */ /* 0x000fe2000bfe0100 */
[----:B------:R-:W-:Y:S01]  /*3320*/  VIADD R19, R43, 0x9 ;  /* 0x000000092b137836 */ /* 0x000fe20000000000 */
[----:B------:R-:W-:Y:S01]  /*3330*/  ISETP.GE.AND P1, PT, R17, R2, PT ;  /* 0x000000021100720c */ /* 0x000fe20003f26270 */
[----:B------:R-:W-:Y:S01]  /*3340*/  FMUL.FTZ R56, R56, UR30 ;  /* 0x0000001e38387c20 */ /* 0x000fe20008410000 */
[----:B------:R-:W-:Y:S01]  /*3350*/  VIADD R21, R43, 0x1 ;  /* 0x000000012b157836 */ /* 0x000fe20000000000 */
[----:B------:R-:W-:Y:S01]  /*3360*/  ISETP.GE.AND P4, PT, R17, R220, PT ;  /* 0x000000dc1100720c */ /* 0x000fe20003f86270 */
[----:B------:R-:W-:Y:S01]  /*3370*/  VIADD R17, R43, 0x10 ;  /* 0x000000102b117836 */ /* 0x000fe20000000000 */
[----:B------:R-:W3:Y:S01]  /*3380*/  MUFU.TANH R40, R40 ;  /* 0x0000002800287308 */ /* 0x000ee20000002400 */
[----:B------:R-:W-:Y:S01]  /*3390*/  ISETP.GE.AND P5, PT, R19, R2, PT ;  /* 0x000000021300720c */ /* 0x000fe20003fa6270 */
[----:B------:R-:W-:Y:S01]  /*33a0*/  HMMA.16816.F32.BF16 R68, R12, R22, R68 ;  /* 0x000000160c44723c */ /* 0x000fe20000041844 */
[-C--:B------:R-:W-:Y:S01]  /*33b0*/  ISETP.GE.AND P6, PT, R21, R220.reuse, PT ;  /* 0x000000dc1500720c */ /* 0x080fe20003fc6270 */
[----:B------:R-:W-:Y:S01]  /*33c0*/  FMUL.FTZ R58, R58, UR30 ;  /* 0x0000001e3a3a7c20 */ /* 0x000fe20008410000 */
[----:B------:R-:W-:Y:S01]  /*33d0*/  ISETP.GE.AND P2, PT, R17, R220, PT ;  /* 0x000000dc1100720c */ /* 0x000fe20003f46270 */
[----:B------:R-:W-:Y:S01]  /*33e0*/  FMUL.FTZ R57, R57, UR30 ;  /* 0x0000001e39397c20 */ /* 0x000fe20008410000 */
[----:B-1----:R-:W-:Y:S01]  /*33f0*/  FSEL R33, R80, -INF , !P6 ;  /* 0xff80000050217808 */ /* 0x002fe20007000000 */
[----:B------:R-:W-:Y:S01]  /*3400*/  MUFU.TANH R41, R41 ;  /* 0x0000002900297308 */ /* 0x000fe20000002400 */
[-C--:B------:R-:W-:Y:S01]  /*3410*/  ISETP.GE.AND P6, PT, R17, R2.reuse, PT ;  /* 0x000000021100720c */ /* 0x080fe20003fc6270 */
[----:B------:R-:W-:Y:S01]  /*3420*/  VIADD R17, R43, 0x11 ;  /* 0x000000112b117836 */ /* 0x000fe20000000000 */
[----:B------:R-:W-:Y:S01]  /*3430*/  ISETP.GE.AND P3, PT, R21, R2, PT ;  /* 0x000000021500720c */ /* 0x000fe20003f66270 */
[----:B------:R-:W-:Y:S01]  /*3440*/  FMUL.FTZ R88, R88, UR30 ;  /* 0x0000001e58587c20 */ /* 0x000fe20008410000 */
[C---:B------:R-:W-:Y:S01]  /*3450*/  VIADD R13, R43.reuse, 0x19 ;  /* 0x000000192b0d7836 */ /* 0x040fe20000000000 */
[C---:B----4-:R-:W-:Y:S01]  /*3460*/  HMMA.16816.F32.BF16 R72, R8.reuse, R24, R72 ;  /* 0x000000180848723c */ /* 0x050fe20000041848 */
[----:B------:R-:W-:Y:S01]  /*3470*/  FSEL R78, R78, -INF , !P3 ;  /* 0xff8000004e4e7808 */ /* 0x000fe20005800000 */
[----:B------:R-:W1:Y:S01]  /*3480*/  MUFU.TANH R6, R6 ;  /* 0x0000000600067308 */ /* 0x000e620000002400 */
[----:B--2---:R-:W-:Y:S01]  /*3490*/  FSEL R35, R28, -INF , !P4 ;  /* 0xff8000001c237808 */ /* 0x004fe20006000000 */
[----:B------:R-:W-:Y:S01]  /*34a0*/  VIADD R15, R43, 0x21 ;  /* 0x000000212b0f7836 */ /* 0x000fe20000000000 */
[----:B------:R-:W-:Y:S01]  /*34b0*/  ISETP.GE.AND P3, PT, R17, R220, PT ;  /* 0x000000dc1100720c */ /* 0x000fe20003f66270 */
[----:B------:R-:W-:Y:S01]  /*34c0*/  FMUL.FTZ R91, R91, UR30 ;  /* 0x0000001e5b5b7c20 */ /* 0x000fe20008410000 */
[----:B------:R-:W-:Y:S01]  /*34d0*/  ISETP.GE.AND P4, PT, R17, R2, PT ;  /* 0x000000021100720c */ /* 0x000fe20003f86270 */
[----:B------:R-:W-:Y:S01]  /*34e0*/  VIADD R17, R43, 0x18 ;  /* 0x000000182b117836 */ /* 0x000fe20000000000 */
[-C--:B------:R-:W-:Y:S01]  /*34f0*/  ISETP.GE.AND P0, PT, R19, R220.reuse, PT ;  /* 0x000000dc1300720c */ /* 0x080fe20003f06270 */
[----:B------:R-:W2:Y:S01]  /*3500*/  MUFU.TANH R32, R32 ;  /* 0x0000002000207308 */ /* 0x000ea20000002400 */
[----:B------:R-:W-:Y:S01]  /*3510*/  FSEL R16, R37, -INF , !P5 ;  /* 0xff80000025107808 */ /* 0x000fe20006800000 */
[----:B------:R-:W-:Y:S01]  /*3520*/  HMMA.16816.F32.BF16 R8, R8, R26, R68 ;  /* 0x0000001a0808723c */ /* 0x000fe20000041844 */
[----:B-----5:R-:W-:Y:S01]  /*3530*/  FSEL R19, R30, -INF , !P2 ;  /* 0xff8000001e137808 */ /* 0x020fe20005000000 */
[----:B------:R-:W-:Y:S01]  /*3540*/  FMUL.FTZ R59, R59, UR30 ;  /* 0x0000001e3b3b7c20 */ /* 0x000fe20008410000 */
[----:B------:R-:W-:Y:S01]  /*3550*/  ISETP.GE.AND P5, PT, R13, R220, PT ;  /* 0x000000dc0d00720c */ /* 0x000fe20003fa6270 */
[----:B------:R-:W-:Y:S01]  /*3560*/  VIADD R23, R43, 0x28 ;  /* 0x000000282b177836 */ /* 0x000fe20000000000 */
[----:B------:R-:W-:Y:S01]  /*3570*/  ISETP.GE.AND P2, PT, R13, R2, PT ;  /* 0x000000020d00720c */ /* 0x000fe20003f46270 */
[----:B------:R-:W4:Y:S01]  /*3580*/  MUFU.TANH R169, R56 ;  /* 0x0000003800a97308 */ /* 0x000f220000002400 */
[----:B------:R-:W-:Y:S01]  /*3590*/  VIADD R13, R43, 0x20 ;  /* 0x000000202b0d7836 */ /* 0x000fe20000000000 */
[----:B------:R-:W-:Y:S01]  /*35a0*/  FSEL R36, R36, -INF , !P1 ;  /* 0xff80000024247808 */ /* 0x000fe20004800000 */
[----:B------:R-:W-:Y:S01]  /*35b0*/  FMUL.FTZ R89, R89, UR30 ;  /* 0x0000001e59597c20 */ /* 0x000fe20008410000 */
[----:B------:R-:W-:Y:S01]  /*35c0*/  ISETP.GE.AND P1, PT, R17, R220, PT ;  /* 0x000000dc1100720c */ /* 0x000fe20003f26270 */
[----:B------:R-:W-:Y:S01]  /*35d0*/  FMUL.FTZ R90, R90, UR30 ;  /* 0x0000001e5a5a7c20 */ /* 0x000fe20008410000 */
[----:B------:R-:W-:Y:S01]  /*35e0*/  FMUL.FTZ R75, R75, UR30 ;  /* 0x0000001e4b4b7c20 */ /* 0x000fe20008410000 */
[----:B------:R-:W-:Y:S01]  /*35f0*/  FSEL R29, R29, -INF , !P0 ;  /* 0xff8000001d1d7808 */ /* 0x000fe20004000000 */
[----:B------:R-:W5:Y:S01]  /*3600*/  MUFU.TANH R165, R88 ;  /* 0x0000005800a57308 */ /* 0x000f620000002400 */
[----:B------:R-:W-:Y:S01]  /*3610*/  ISETP.GE.AND P0, PT, R17, R2, PT ;  /* 0x000000021100720c */ /* 0x000fe20003f06270 */
[----:B------:R-:W-:Y:S01]  /*3620*/  FMUL.FTZ R72, R72, UR30 ;  /* 0x0000001e48487c20 */ /* 0x000fe20008410000 */
[----:B------:R-:W-:Y:S01]  /*3630*/  FSEL R14, R38, -INF , !P6 ;  /* 0xff800000260e7808 */ /* 0x000fe20007000000 */
[----:B------:R-:W-:Y:S01]  /*3640*/  FMUL.FTZ R73, R73, UR30 ;  /* 0x0000001e49497c20 */ /* 0x000fe20008410000 */
[----:B---3--:R-:W-:Y:S01]  /*3650*/  FSEL R17, R31, -INF , !P3 ;  /* 0xff8000001f117808 */ /* 0x008fe20005800000 */
[----:B------:R-:W-:Y:S01]  /*3660*/  VIADD R21, R43, 0x29 ;  /* 0x000000292b157836 */ /* 0x000fe20000000000 */
[C---:B------:R-:W-:Y:S01]  /*3670*/  ISETP.GE.AND P6, PT, R13.reuse, R220, PT ;  /* 0x000000dc0d00720c */ /* 0x040fe20003fc6270 */
[----:B------:R-:W3:Y:S01]  /*3680*/  MUFU.TANH R162, R58 ;  /* 0x0000003a00a27308 */ /* 0x000ee20000002400 */
[----:B------:R-:W-:Y:S01]  /*3690*/  ISETP.GE.AND P3, PT, R13, R2, PT ;  /* 0x000000020d00720c */ /* 0x000fe20003f66270 */
[----:B------:R-:W-:Y:S01]  /*36a0*/  FMUL.FTZ R74, R74, UR30 ;  /* 0x0000001e4a4a7c20 */ /* 0x000fe20008410000 */
[----:B------:R-:W-:Y:S01]  /*36b0*/  FSEL R12, R39, -INF , !P4 ;  /* 0xff800000270c7808 */ /* 0x000fe20006000000 */
[----:B------:R-:W-:Y:S01]  /*36c0*/  FMUL.FTZ R8, R8, UR30 ;  /* 0x0000001e08087c20 */ /* 0x000fe20008410000 */
[----:B------:R-:W-:Y:S01]  /*36d0*/  FSEL R13, R40, -INF , !P1 ;  /* 0xff800000280d7808 */ /* 0x000fe20004800000 */
[----:B------:R-:W-:Y:S01]  /*36e0*/  FMUL.FTZ R9, R9, UR30 ;  /* 0x0000001e09097c20 */ /* 0x000fe20008410000 */
[C---:B------:R-:W-:Y:S01]  /*36f0*/  ISETP.GE.AND P4, PT, R15.reuse, R220, PT ;  /* 0x000000dc0f00720c */ /* 0x040fe20003f86270 */
[----:B------:R-:W3:Y:S01]  /*3700*/  MUFU.TANH R170, R75 ;  /* 0x0000004b00aa7308 */ /* 0x000ee20000002400 */
[----:B------:R-:W-:Y:S01]  /*3710*/  ISETP.GE.AND P1, PT, R15, R2, PT ;  /* 0x000000020f00720c */ /* 0x000fe20003f26270 */
[----:B------:R-:W-:Y:S01]  /*3720*/  FMUL.FTZ R10, R10, UR30 ;  /* 0x0000001e0a0a7c20 */ /* 0x000fe20008410000 */
[----:B-1----:R-:W-:Y:S01]  /*3730*/  FSEL R6, R6, -INF , !P0 ;  /* 0xff80000006067808 */ /* 0x002fe20004000000 */
[----:B------:R-:W-:Y:S01]  /*3740*/  FMUL.FTZ R11, R11, UR30 ;  /* 0x0000001e0b0b7c20 */ /* 0x000fe20008410000 */
[----:B------:R-:W-:Y:S01]  /*3750*/  FSEL R15, R41, -INF , !P5 ;  /* 0xff800000290f7808 */ /* 0x000fe20006800000 */
[----:B------:R-:W-:Y:S01]  /*3760*/  UMOV UR18, UR16 ;  /* 0x0000001000127c82 */ /* 0x000fe20008000000 */
[C---:B------:R-:W-:Y:S01]  /*3770*/  ISETP.GE.AND P0, PT, R23.reuse, R220, PT ;  /* 0x000000dc1700720c */ /* 0x040fe20003f06270 */
[----:B------:R-:W1:Y:S01]  /*3780*/  MUFU.TANH R161, R57 ;  /* 0x0000003900a17308 */ /* 0x000e620000002400 */
[----:B------:R-:W-:Y:S01]  /*3790*/  ISETP.GE.AND P5, PT, R23, R2, PT ;  /* 0x000000021700720c */ /* 0x000fe20003fa6270 */
[----:B------:R-:W-:Y:S01]  /*37a0*/  VIADD R23, R43, 0x31 ;  /* 0x000000312b177836 */ /* 0x000fe20000000000 */
[----:B--2---:R-:W-:-:S02]  /*37b0*/  FSEL R4, R32, -INF , !P2 ;  /* 0xff80000020047808 */ /* 0x004fc40005000000 */
[----:B----4-:R-:W-:Y:S02]  /*37c0*/  FSEL R169, R169, -INF , !P6 ;  /* 0xff800000a9a97808 */ /* 0x010fe40007000000 */
[C---:B------:R-:W-:Y:S01]  /*37d0*/  ISETP.GE.AND P2, PT, R21.reuse, R220, PT ;  /* 0x000000dc1500720c */ /* 0x040fe20003f46270 */
[----:B------:R-:W2:Y:S01]  /*37e0*/  MUFU.TANH R176, R91 ;  /* 0x0000005b00b07308 */ /* 0x000ea20000002400 */
[-C--:B------:R-:W-:Y:S01]  /*37f0*/  ISETP.GE.AND P6, PT, R21, R2.reuse, PT ;  /* 0x000000021500720c */ /* 0x080fe20003fc6270 */
[----:B------:R-:W-:Y:S01]  /*3800*/  VIADD R21, R43, 0x30 ;  /* 0x000000302b157836 */ /* 0x000fe20000000000 */
[----:B-----5:R-:W-:Y:S02]  /*3810*/  FSEL R165, R165, -INF , !P0 ;  /* 0xff800000a5a57808 */ /* 0x020fe40004000000 */
[----:B------:R-:W-:Y:S02]  /*3820*/  ISETP.GE.AND P0, PT, R23, R2, PT ;  /* 0x000000021700720c */ /* 0x000fe40003f06270 */
[----:B---3--:R-:W-:Y:S01]  /*3830*/  FSEL R162, R162, -INF , !P3 ;  /* 0xff800000a2a27808 */ /* 0x008fe20005800000 */
[----:B------:R-:W3:Y:S01]  /*3840*/  MUFU.TANH R177, R72 ;  /* 0x0000004800b17308 */ /* 0x000ee20000002400 */
[----:B------:R-:W-:-:S02]  /*3850*/  FSEL R170, R170, -INF , !P0 ;  /* 0xff800000aaaa7808 */ /* 0x000fc40004000000 */
[----:B------:R-:W-:Y:S02]  /*3860*/  ISETP.GE.AND P3, PT, R21, R220, PT ;  /* 0x000000dc1500720c */ /* 0x000fe40003f66270 */
[----:B------:R-:W-:Y:S02]  /*3870*/  PLOP3.LUT P0, PT, PT, PT, UP0, 0x80, 0x0 ;  /* 0x000000000000781c */ /* 0x000fe40003f0f008 */
[----:B-1----:R-:W-:Y:S01]  /*3880*/  FSEL R161, R161, -INF , !P4 ;  /* 0xff800000a1a17808 */ /* 0x002fe20006000000 */
[----:B------:R-:W1:Y:S01]  /*3890*/  MUFU.TANH R178, R59 ;  /* 0x0000003b00b27308 */ /* 0x000e620000002400 */
[----:B------:R-:W-:Y:S01]  /*38a0*/  ISETP.GE.AND P4, PT, R21, R2, PT ;  /* 0x000000021500720c */ /* 0x000fe20003f86270 */
[C---:B------:R-:W-:Y:S01]  /*38b0*/  VIADD R21, R43.reuse, 0x38 ;  /* 0x000000382b157836 */ /* 0x040fe20000000000 */
[----:B--2---:R-:W-:Y:S02]  /*38c0*/  FSEL R176, R176, -INF , !P6 ;  /* 0xff800000b0b07808 */ /* 0x004fe40007000000 */
[----:B------:R-:W-:-:S03]  /*38d0*/  ISETP.GE.AND P6, PT, R43, R220, PT ;  /* 0x000000dc2b00720c */ /* 0x000fc60003fc6270 */
[----:B------:R-:W2:Y:S01]  /*38e0*/  MUFU.TANH R163, R89 ;  /* 0x0000005900a37308 */ /* 0x000ea20000002400 */
[----:B---3--:R-:W-:Y:S02]  /*38f0*/  FSEL R177, R177, -INF , !P3 ;  /* 0xff800000b1b17808 */ /* 0x008fe40005800000 */
[C---:B------:R-:W-:Y:S01]  /*3900*/  ISETP.GE.AND P3, PT, R43.reuse, R2, PT ;  /* 0x000000022b00720c */ /* 0x040fe20003f66270 */
[----:B------:R-:W-:Y:S01]  /*3910*/  VIADD R43, R43, 0x39 ;  /* 0x000000392b2b7836 */ /* 0x000fe20000000000 */
[----:B------:R-:W-:Y:S02]  /*3920*/  FSEL R27, R76, -INF , !P6 ;  /* 0xff8000004c1b7808 */ /* 0x000fe40007000000 */
[----:B------:R-:W-:Y:S01]  /*3930*/  FSEL R18, R77, -INF , !P3 ;  /* 0xff8000004d127808 */ /* 0x000fe20005800000 */
[----:B------:R-:W3:Y:S01]  /*3940*/  MUFU.TANH R166, R90 ;  /* 0x0000005a00a67308 */ /* 0x000ee20000002400 */
[----:B-1----:R-:W-:Y:S02]  /*3950*/  FSEL R178, R178, -INF , !P1 ;  /* 0xff800000b2b27808 */ /* 0x002fe40004800000 */
[----:B------:R-:W-:-:S05]  /*3960*/  ISETP.GE.AND P1, PT, R23, R220, PT ;  /* 0x000000dc1700720c */ /* 0x000fca0003f26270 */
[----:B------:R-:W1:Y:S01]  /*3970*/  MUFU.TANH R175, R73 ;  /* 0x0000004900af7308 */ /* 0x000e620000002400 */
[----:B--2---:R-:W-:Y:S02]  /*3980*/  FSEL R163, R163, -INF , !P2 ;  /* 0xff800000a3a37808 */ /* 0x004fe40005000000 */
[----:B------:R-:W-:-:S05]  /*3990*/  ISETP.GE.AND P2, PT, R21, R2, PT ;  /* 0x000000021500720c */ /* 0x000fca0003f46270 */
[----:B------:R-:W2:Y:S01]  /*39a0*/  MUFU.TANH R172, R74 ;  /* 0x0000004a00ac7308 */ /* 0x000ea20000002400 */
[----:B---3--:R-:W-:Y:S01]  /*39b0*/  FSEL R166, R166, -INF , !P5 ;  /* 0xff800000a6a67808 */ /* 0x008fe20006800000 */
[----:B------:R-:W-:Y:S01]  /*39c0*/  BAR.SYNC.DEFER_BLOCKING 0x0 ;  /* 0x0000000000007b1d */ /* 0x000fe20000010000 */
[----:B------:R-:W-:-:S05]  /*39d0*/  ISETP.GE.AND P5, PT, R21, R220, PT ;  /* 0x000000dc1500720c */ /* 0x000fca0003fa6270 */
[----:B------:R-:W3:Y:S01]  /*39e0*/  MUFU.TANH R173, R8 ;  /* 0x0000000800ad7308 */ /* 0x000ee20000002400 */
[----:B-1----:R-:W-:Y:S02]  /*39f0*/  FSEL R175, R175, -INF , !P1 ;  /* 0xff800000afaf7808 */ /* 0x002fe40004800000 */
[----:B------:R-:W-:-:S05]  /*3a00*/  ISETP.GE.AND P1, PT, R43, R2, PT ;  /* 0x000000022b00720c */ /* 0x000fca0003f26270 */
[----:B------:R-:W1:Y:S01]  /*3a10*/  MUFU.TANH R171, R9 ;  /* 0x0000000900ab7308 */ /* 0x000e620000002400 */
[----:B--2---:R-:W-:Y:S02]  /*3a20*/  FSEL R172, R172, -INF , !P4 ;  /* 0xff800000acac7808 */ /* 0x004fe40006000000 */
[----:B------:R-:W-:-:S05]  /*3a30*/  ISETP.GE.AND P4, PT, R43, R220, PT ;  /* 0x000000dc2b00720c */ /* 0x000fca0003f86270 */
[----:B------:R-:W2:Y:S01]  /*3a40*/  MUFU.TANH R168, R10 ;  /* 0x0000000a00a87308 */ /* 0x000ea20000002400 */
[----:B---3--:R-:W-:-:S07]  /*3a50*/  FSEL R173, R173, -INF , !P5 ;  /* 0xff800000adad7808 */ /* 0x008fce0006800000 */
[----:B------:R-:W3:Y:S01]  /*3a60*/  MUFU.TANH R164, R11 ;  /* 0x0000000b00a47308 */ /* 0x000ee20000002400 */
[----:B-1----:R-:W-:Y:S02]  /*3a70*/  FSEL R171, R171, -INF , !P4 ;  /* 0xff800000abab7808 */ /* 0x002fe40006000000 */
[----:B--2---:R-:W-:Y:S02]  /*3a80*/  FSEL R168, R168, -INF , !P2 ;  /* 0xff800000a8a87808 */ /* 0x004fe40005000000 */
[----:B---3--:R-:W-:Y:S01]  /*3a90*/  FSEL R164, R164, -INF , !P1 ;  /* 0xff800000a4a47808 */ /* 0x008fe20004800000 */
        /* <DEDUP_REMOVED lines=63> */
.L_x_162:
[----:B------:R-:W-:Y:S05]  /*3e90*/  BSYNC B0 ;  /* 0x0000000000007941 */ /* 0x000fea0003800000 */
.L_x_161:
[----:B------:R-:W0:Y:S02]  /*3ea0*/  LDGDEPBAR ;  /* 0x00000000000079af */ /* 0x000e240000000000 */
.L_x_160:
        /* <DEDUP_REMOVED lines=46> */
[----:B------:R-:W3:Y:S04]  /*4190*/  LDSM.16.MT88.4 R80, [R198+0x16000] ;  /* 0x01600000c650783b */ /* 0x000ee80000004200 */
        /* <DEDUP_REMOVED lines=28> */
[----:B------:R-:W1:Y:S01]  /*4360*/  LDSM.16.MT88.4 R12, [R198+0x12800] ;  /* 0x01280000c60c783b */ /* 0x000e620000004200 */
[--C-:B------:R-:W-:Y:S01]  /*4370*/  FFMA.FTZ R148, R17, UR16, -R174.reuse ;  /* 0x0000001011947c23 */ /* 0x100fe200080108ae */
[--C-:B------:R-:W-:Y:S01]  /*4380*/  FFMA.FTZ R145, R6, UR16, -R167.reuse ;  /* 0x0000001006917c23 */ /* 0x100fe200080108a7 */
[----:B------:R-:W2:Y:S01]  /*4390*/  MUFU.EX2 R154, R154 ;  /* 0x0000009a009a7308 */ /* 0x000ea20000000800 */
[--C-:B------:R-:W-:Y:S01]  /*43a0*/  FFMA.FTZ R144, R4, UR16, -R167.reuse ;  /* 0x0000001004907c23 */ /* 0x100fe200080108a7 */
[----:B------:R-:W4:Y:S01]  /*43b0*/  LDSM.16.MT88.4 R16, [R196+0x14800] ;  /* 0x01480000c410783b */ /* 0x000f220000004200 */
        /* <DEDUP_REMOVED lines=9> */
[--C-:B------:R-:W-:Y:S01]  /*4450*/  FFMA.FTZ R166, R166, UR16, -R167.reuse ;  /* 0x00000010a6a67c23 */ /* 0x100fe200080108a7 */
[--C-:B------:R-:W-:Y:S01]  /*4460*/  FFMA.FTZ R169, R176, UR16, -R167.reuse ;  /* 0x00000010b0a97c23 */ /* 0x100fe200080108a7 */
[----:B------:R-:W-:Y:S01]  /*4470*/  LDSM.16.MT88.4 R32, [R197+0x12800] ;  /* 0x01280000c520783b */ /* 0x000fe20000004200 */
[--C-:B------:R-:W-:Y:S01]  /*4480*/  FFMA.FTZ R176, R177, UR16, -R174.reuse ;  /* 0x00000010b1b07c23 */ /* 0x100fe200080108ae */
[----:B------:R-:W5:Y:S01]  /*4490*/  MUFU.EX2 R150, R150 ;  /* 0x0000009600967308 */ /* 0x000f620000000800 */
[----:B--2---:R-:W-:Y:S01]  /*44a0*/  F2FP.BF16.F32.PACK_AB R96, R154, R157 ;  /* 0x0000009d9a60723e */ /* 0x004fe200000010ff */
        /* <DEDUP_REMOVED lines=11> */
[----:B------:R-:W-:-:S03]  /*4560*/  FADD.FTZ R154, R157, R154 ;  /* 0x0000009a9d9a7221 */ /* 0x000fc60000010000 */
[----:B------:R-:W2:Y:S01]  /*4570*/  MUFU.EX2 R159, R159 ;  /* 0x0000009f009f7308 */ /* 0x000ea20000000800 */
[----:B-----5:R-:W-:Y:S01]  /*4580*/  F2FP.BF16.F32.PACK_AB R98, R150, R153 ;  /* 0x000000999662723e */ /* 0x020fe200000010ff */
[----:B------:R-:W-:-:S04]  /*4590*/  FADD.FTZ R153, R153, R154 ;  /* 0x0000009a99997221 */ /* 0x000fc80000010000 */
[----:B------:R-:W-:Y:S02]  /*45a0*/  FADD.FTZ R150, R150, R153 ;  /* 0x0000009996967221 */ /* 0x000fe40000010000 */
[----:B------:R-:W-:Y:S08]  /*45b0*/  MUFU.EX2 R155, R155 ;  /* 0x0000009b009b7308 */ /* 0x000ff00000000800 */
[----:B------:R-:W5:Y:S01]  /*45c0*/  MUFU.EX2 R152, R152 ;  /* 0x0000009800987308 */ /* 0x000f620000000800 */
[----:B--2---:R-:W-:Y:S01]  /*45d0*/  F2FP.BF16.F32.PACK_AB R97, R159, R156 ;  /* 0x0000009c9f61723e */ /* 0x004fe200000010ff */
[----:B------:R-:W-:-:S06]  /*45e0*/  FADD.FTZ R156, R156, R159 ;  /* 0x0000009f9c9c7221 */ /* 0x000fcc0000010000 */
[----:B------:R-:W-:Y:S08]  /*45f0*/  MUFU.EX2 R151, R151 ;  /* 0x0000009700977308 */ /* 0x000ff00000000800 */
[----:B------:R-:W2:Y:S01]  /*4600*/  MUFU.EX2 R148, R148 ;  /* 0x0000009400947308 */ /* 0x000ea20000000800 */
[----:B-----5:R-:W-:Y:S01]  /*4610*/  F2FP.BF16.F32.PACK_AB R99, R152, R155 ;  /* 0x0000009b9863723e */ /* 0x020fe200000010ff */
[----:B------:R-:W-:-:S04]  /*4620*/  FADD.FTZ R155, R155, R156 ;  /* 0x0000009c9b9b7221 */ /* 0x000fc80000010000 */
[----:B------:R-:W-:Y:S02]  /*4630*/  FADD.FTZ R152, R152, R155 ;  /* 0x0000009b98987221 */ /* 0x000fe40000010000 */
[C---:B------:R-:W-:Y:S01]  /*4640*/  HMMA.16816.F32.BF16 R120, R96.reuse, R116, RZ ;  /* 0x000000746078723c */ /* 0x040fe200000418ff */
[----:B------:R-:W-:Y:S05]  /*4650*/  MUFU.EX2 R147, R147 ;  /* 0x0000009300937308 */ /* 0x000fea0000000800 */
[C---:B------:R-:W-:Y:S03]  /*4660*/  HMMA.16816.F32.BF16 R36, R96.reuse, R40, RZ ;  /* 0x000000286024723c */ /* 0x040fe600000418ff */
[----:B------:R-:W5:Y:S01]  /*4670*/  MUFU.EX2 R0, R0 ;  /* 0x0000000000007308 */ /* 0x000f620000000800 */
[C---:B--2---:R-:W-:Y:S01]  /*4680*/  F2FP.BF16.F32.PACK_AB R4, R148.reuse, R151 ;  /* 0x000000979404723e */ /* 0x044fe200000010ff */
[----:B------:R-:W-:Y:S01]  /*4690*/  FADD.FTZ R151, R151, R150 ;  /* 0x0000009697977221 */ /* 0x000fe20000010000 */
[----:B------:R-:W-:Y:S03]  /*46a0*/  HMMA.16816.F32.BF16 R116, R96, R118, RZ ;  /* 0x000000766074723c */ /* 0x000fe600000418ff */
[----:B------:R-:W-:-:S02]  /*46b0*/  FADD.FTZ R148, R148, R151 ;  /* 0x0000009794947221 */ /* 0x000fc40000010000 */
[----:B------:R-:W-:Y:S01]  /*46c0*/  MUFU.EX2 R149, R149 ;  /* 0x0000009500957308 */ /* 0x000fe20000000800 */
[C---:B------:R-:W-:Y:S06]  /*46d0*/  HMMA.16816.F32.BF16 R40, R96.reuse, R42, RZ ;  /* 0x0000002a6028723c */ /* 0x040fec00000418ff */
[----:B------:R-:W-:Y:S01]  /*46e0*/  HMMA.16816.F32.BF16 R52, R96, R56, RZ ;  /* 0x000000386034723c */ /* 0x000fe200000418ff */
[----:B------:R-:W2:Y:S01]  /*46f0*/  MUFU.EX2 R146, R146 ;  /* 0x0000009200927308 */ /* 0x000ea20000000800 */
[----:B-----5:R-:W-:Y:S01]  /*4700*/  F2FP.BF16.F32.PACK_AB R6, R0, R147 ;  /* 0x000000930006723e */ /* 0x020fe200000010ff */
[----:B------:R-:W-:-:S03]  /*4710*/  FADD.FTZ R147, R147, R148 ;  /* 0x0000009493937221 */ /* 0x000fc60000010000 */
[C---:B------:R-:W-:Y:S01]  /*4720*/  HMMA.16816.F32.BF16 R60, R96.reuse, R64, RZ ;  /* 0x00000040603c723c */ /* 0x040fe200000418ff */
[----:B------:R-:W-:Y:S02]  /*4730*/  FADD.FTZ R147, R0, R147 ;  /* 0x0000009300937221 */ /* 0x000fe40000010000 */
[----:B------:R-:W-:Y:S03]  /*4740*/  MUFU.EX2 R145, R145 ;  /* 0x0000009100917308 */ /* 0x000fe60000000800 */
[C---:B------:R-:W-:Y:S05]  /*4750*/  HMMA.16816.F32.BF16 R56, R96.reuse, R58, RZ ;  /* 0x0000003a6038723c */ /* 0x040fea00000418ff */
[----:B------:R-:W5:Y:S01]  /*4760*/  MUFU.EX2 R144, R144 ;  /* 0x0000009000907308 */ /* 0x000f620000000800 */
[----:B--2---:R-:W-:Y:S01]  /*4770*/  F2FP.BF16.F32.PACK_AB R5, R146, R149 ;  /* 0x000000959205723e */ /* 0x004fe200000010ff */
[----:B------:R-:W-:Y:S01]  /*4780*/  HMMA.16816.F32.BF16 R64, R96, R66, RZ ;  /* 0x000000426040723c */ /* 0x000fe200000418ff */
[----:B------:R-:W-:-:S04]  /*4790*/  FADD.FTZ R149, R149, R152 ;  /* 0x0000009895957221 */ /* 0x000fc80000010000 */
[----:B------:R-:W-:Y:S01]  /*47a0*/  FADD.FTZ R146, R146, R149 ;  /* 0x0000009592927221 */ /* 0x000fe20000010000 */
[C---:B------:R-:W-:Y:S01]  /*47b0*/  HMMA.16816.F32.BF16 R68, R96.reuse, R72, RZ ;  /* 0x000000486044723c */ /* 0x040fe200000418ff */
[----:B------:R-:W-:Y:S05]  /*47c0*/  MUFU.EX2 R158, R158 ;  /* 0x0000009e009e7308 */ /* 0x000fea0000000800 */
[----:B---3--:R-:W-:Y:S01]  /*47d0*/  HMMA.16816.F32.BF16 R76, R96, R80, RZ ;  /* 0x00000050604c723c */ /* 0x008fe200000418ff */
[----:B-----5:R-:W-:Y:S02]  /*47e0*/  F2FP.BF16.F32.PACK_AB R7, R144, R145 ;  /* 0x000000919007723e */ /* 0x020fe400000010ff */
[----:B------:R-:W2:Y:S01]  /*47f0*/  MUFU.EX2 R161, R161 ;  /* 0x000000a100a17308 */ /* 0x000ea20000000800 */
[----:B------:R-:W-:-:S02]  /*4800*/  FADD.FTZ R145, R145, R146 ;  /* 0x0000009291917221 */ /* 0x000fc40000010000 */
[----:B------:R-:W-:Y:S02]  /*4810*/  HMMA.16816.F32.BF16 R72, R96, R74, RZ ;  /* 0x0000004a6048723c */ /* 0x000fe400000418ff */
[----:B------:R-:W-:-:S04]  /*4820*/  FADD.FTZ R145, R144, R145 ;  /* 0x0000009190917221 */ /* 0x000fc80000010000 */
[C---:B-1----:R-:W-:Y:S01]  /*4830*/  HMMA.16816.F32.BF16 R120, R4.reuse, R12, R120 ;  /* 0x0000000c0478723c */ /* 0x042fe20000041878 */
[----:B------:R-:W-:Y:S05]  /*4840*/  MUFU.EX2 R160, R160 ;  /* 0x000000a000a07308 */ /* 0x000fea0000000800 */
[C---:B------:R-:W-:Y:S01]  /*4850*/  HMMA.16816.F32.BF16 R116, R4.reuse, R14, R116 ;  /* 0x0000000e0474723c */ /* 0x040fe20000041874 */
[----:B------:R-:W1:Y:S02]  /*4860*/  LDSM.16.MT88.4 R12, [R200+0x16800] ;  /* 0x01680000c80c783b */ /* 0x000e640000004200 */
[----:B------:R-:W-:Y:S03]  /*4870*/  MUFU.EX2 R163, R163 ;  /* 0x000000a300a37308 */ /* 0x000fe60000000800 */
[C---:B------:R-:W-:Y:S05]  /*4880*/  HMMA.16816.F32.BF16 R36, R4.reuse, R8, R36 ;  /* 0x000000080424723c */ /* 0x040fea0000041824 */
[----:B------:R-:W-:Y:S01]  /*4890*/  MUFU.EX2 R162, R162 ;  /* 0x000000a200a27308 */ /* 0x000fe20000000800 */
[----:B------:R-:W-:Y:S01]  /*48a0*/  HMMA.16816.F32.BF16 R40, R4, R10, R40 ;  /* 0x0000000a0428723c */ /* 0x000fe20000041828 */
[----:B------:R-:W3:Y:S05]  /*48b0*/  LDSM.16.MT88.4 R8, [R198+0x16800] ;  /* 0x01680000c608783b */ /* 0x000eea0000004200 */
[C---:B------:R-:W-:Y:S01]  /*48c0*/  HMMA.16816.F32.BF16 R80, R96.reuse, R82, RZ ;  /* 0x000000526050723c */ /* 0x040fe200000418ff */
[----:B------:R-:W5:Y:S05]  /*48d0*/  MUFU.EX2 R165, R165 ;  /* 0x000000a500a57308 */ /* 0x000f6a0000000800 */
[----:B------:R-:W-:Y:S03]  /*48e0*/  HMMA.16816.F32.BF16 R112, R96, R108, RZ ;  /* 0x0000006c6070723c */ /* 0x000fe600000418ff */
[----:B------:R-:W-:Y:S03]  /*48f0*/  MUFU.EX2 R166, R166 ;  /* 0x000000a600a67308 */ /* 0x000fe60000000800 */
[C---:B------:R-:W-:Y:S05]  /*4900*/  HMMA.16816.F32.BF16 R52, R4.reuse, R20, R52 ;  /* 0x000000140434723c */ /* 0x040fea0000041834 */
[----:B------:R-:W5:Y:S01]  /*4910*/  MUFU.EX2 R169, R169 ;  /* 0x000000a900a97308 */ /* 0x000f620000000800 */
[C---:B------:R-:W-:Y:S01]  /*4920*/  HMMA.16816.F32.BF16 R56, R4.reuse, R22, R56 ;  /* 0x000000160438723c */ /* 0x040fe20000041838 */
[----:B------:R-:W2:Y:S05]  /*4930*/  LDSM.16.MT88.4 R20, [R197+0x16800] ;  /* 0x01680000c514783b */ /* 0x000eaa0000004200 */
[C---:B----4-:R-:W-:Y:S01]  /*4940*/  HMMA.16816.F32.BF16 R60, R4.reuse, R16, R60 ;  /* 0x00000010043c723c */ /* 0x050fe2000004183c */
[----:B------:R-:W-:Y:S05]  /*4950*/  MUFU.EX2 R176, R176 ;  /* 0x000000b000b07308 */ /* 0x000fea0000000800 */
[----:B------:R-:W-:Y:S01]  /*4960*/  HMMA.16816.F32.BF16 R64, R4, R18, R64 ;  /* 0x000000120440723c */ /* 0x000fe20000041840 */
[----:B------:R-:W4:Y:S02]  /*4970*/  LDSM.16.MT88.4 R16, [R196+0x16800] ;  /* 0x01680000c410783b */ /* 0x000f240000004200 */
[----:B------:R-:W5:Y:S03]  /*4980*/  MUFU.EX2 R175, R175 ;  /* 0x000000af00af7308 */ /* 0x000f660000000800 */
[----:B------:R-:W-:Y:S05]  /*4990*/  HMMA.16816.F32.BF16 R108, R96, R110, RZ ;  /* 0x0000006e606c723c */ /* 0x000fea00000418ff */
[----:B------:R-:W-:Y:S01]  /*49a0*/  MUFU.EX2 R173, R173 ;  /* 0x000000ad00ad7308 */ /* 0x000fe20000000800 */
[C---:B-1----:R-:W-:Y:S06]  /*49b0*/  HMMA.16816.F32.BF16 R68, R4.reuse, R12, R68 ;  /* 0x0000000c0444723c */ /* 0x042fec0000041844 */
[C---:B------:R-:W-:Y:S01]  /*49c0*/  HMMA.16816.F32.BF16 R72, R4.reuse, R14, R72 ;  /* 0x0000000e0448723c */ /* 0x040fe20000041848 */
[----:B------:R-:W1:Y:S01]  /*49d0*/  LDSM.16.MT88.4 R12, [R197+0x13000] ;  /* 0x01300000c50c783b */ /* 0x000e620000004200 */
        /* <DEDUP_REMOVED lines=31> */
[C---:B--2---:R-:W-:Y:S06]  /*4bd0*/  HMMA.16816.F32.BF16 R84, R4.reuse, R20, R84 ;  /* 0x000000140454723c */ /* 0x044fec0000041854 */
[C---:B------:R-:W-:Y:S01]  /*4be0*/  HMMA.16816.F32.BF16 R88, R4.reuse, R22, R88 ;  /* 0x000000160458723c */ /* 0x040fe20000041858 */
[----:B------:R-:W2:Y:S05]  /*4bf0*/  LDSM.16.MT88.4 R20, [R196+0x15000] ;  /* 0x01500000c414783b */ /* 0x000eaa0000004200 */
[C---:B----4-:R-:W-:Y:S06]  /*4c00*/  HMMA.16816.F32.BF16 R92, R4.reuse, R16, R92 ;  /* 0x00000010045c723c */ /* 0x050fec000004185c */
[----:B------:R-:W-:Y:S01]  /*4c10*/  HMMA.16816.F32.BF16 R96, R4, R18, R96 ;  /* 0x000000120460723c */ /* 0x000fe20000041860 */
[----:B------:R-:W4:Y:S06]  /*4c20*/  LDSM.16.MT88.4 R16, [R200+0x17000] ;  /* 0x01700000c810783b */ /* 0x000f2c0000004200 */
[----:B------:R-:W-:Y:S01]  /*4c30*/  F2FP.BF16.F32.PACK_AB R4, R161, R158 ;  /* 0x0000009ea104723e */ /* 0x000fe200000010ff */
[----:B------:R-:W-:Y:S01]  /*4c40*/  FADD.FTZ R158, R158, R147 ;  /* 0x000000939e9e7221 */ /* 0x000fe20000010000 */
[----:B-----5:R-:W-:Y:S01]  /*4c50*/  F2FP.BF16.F32.PACK_AB R5, R165, R162 ;  /* 0x000000a2a505723e */ /* 0x020fe200000010ff */
[----:B------:R-:W-:Y:S01]  /*4c60*/  FADD.FTZ R162, R162, R145 ;  /* 0x00000091a2a27221 */ /* 0x000fe20000010000 */
[----:B------:R-:W-:Y:S01]  /*4c70*/  F2FP.BF16.F32.PACK_AB R6, R163, R160 ;  /* 0x000000a0a306723e */ /* 0x000fe200000010ff */
[----:B------:R-:W-:Y:S01]  /*4c80*/  FADD.FTZ R161, R161, R158 ;  /* 0x0000009ea1a17221 */ /* 0x000fe20000010000 */
[----:B------:R-:W-:Y:S01]  /*4c90*/  F2FP.BF16.F32.PACK_AB R7, R169, R166 ;  /* 0x000000a6a907723e */ /* 0x000fe200000010ff */
[----:B------:R-:W-:-:S02]  /*4ca0*/  FADD.FTZ R165, R165, R162 ;  /* 0x000000a2a5a57221 */ /* 0x000fc40000010000 */
[----:B------:R-:W-:Y:S02]  /*4cb0*/  FADD.FTZ R160, R160, R161 ;  /* 0x000000a1a0a07221 */ /* 0x000fe40000010000 */
[----:B------:R-:W-:Y:S02]  /*4cc0*/  FADD.FTZ R166, R166, R165 ;  /* 0x000000a5a6a67221 */ /* 0x000fe40000010000 */
[----:B-1----:R-:W-:Y:S01]  /*4cd0*/  HMMA.16816.F32.BF16 R112, R4, R12, R112 ;  /* 0x0000000c0470723c */ /* 0x002fe20000041870 */
[----:B------:R-:W-:Y:S01]  /*4ce0*/  FADD.FTZ R163, R163, R160 ;  /* 0x000000a0a3a37221 */ /* 0x000fe20000010000 */
[----:B------:R-:W-:-:S04]  /*4cf0*/  FADD.FTZ R166, R169, R166 ;  /* 0x000000a6a9a67221 */ /* 0x000fc80000010000 */
        /* <DEDUP_REMOVED lines=8> */
[C---:B----4-:R-:W-:Y:S06]  /*4d80*/  HMMA.16816.F32.BF16 R68, R4.reuse, R16, R68 ;  /* 0x000000100444723c */ /* 0x050fec0000041844 */
[C---:B------:R-:W-:Y:S01]  /*4d90*/  HMMA.16816.F32.BF16 R72, R4.reuse, R18, R72 ;  /* 0x000000120448723c */ /* 0x040fe20000041848 */
[----:B------:R-:W4:Y:S05]  /*4da0*/  LDSM.16.MT88.4 R16, [R200+0x13800] ;  /* 0x01380000c810783b */ /* 0x000f2a0000004200 */
[C---:B-1----:R-:W-:Y:S06]  /*4db0*/  HMMA.16816.F32.BF16 R76, R4.reuse, R12, R76 ;  /* 0x0000000c044c723c */ /* 0x042fec000004184c */
[C---:B------:R-:W-:Y:S01]  /*4dc0*/  HMMA.16816.F32.BF16 R80, R4.reuse, R14, R80 ;  /* 0x0000000e0450723c */ /* 0x040fe20000041850 */
[----:B------:R-:W1:Y:S05]  /*4dd0*/  LDSM.16.MT88.4 R12, [R198+0x13800] ;  /* 0x01380000c60c783b */ /* 0x000e6a0000004200 */
        /* <DEDUP_REMOVED lines=18> */
[C---:B--2---:R-:W-:Y:S06]  /*4f00*/  HMMA.16816.F32.BF16 R92, R4.reuse, R20, R92 ;  /* 0x00000014045c723c */ /* 0x044fec000004185c */
[----:B------:R-:W-:Y:S01]  /*4f10*/  HMMA.16816.F32.BF16 R96, R4, R22, R96 ;  /* 0x000000160460723c */ /* 0x000fe20000041860 */
[----:B------:R-:W2:Y:S06]  /*4f20*/  LDSM.16.MT88.4 R20, [R200+0x17800] ;  /* 0x01780000c814783b */ /* 0x000eac0000004200 */
        /* <DEDUP_REMOVED lines=31> */
[C---:B--2---:R-:W-:Y:S06]  /*5120*/  HMMA.16816.F32.BF16 R68, R4.reuse, R20, R68 ;  /* 0x000000140444723c */ /* 0x044fec0000041844 */
[C---:B------:R-:W-:Y:S06]  /*5130*/  HMMA.16816.F32.BF16 R72, R4.reuse, R22, R72 ;  /* 0x000000160448723c */ /* 0x040fec0000041848 */
[C---:B----4-:R-:W-:Y:S06]  /*5140*/  HMMA.16816.F32.BF16 R76, R4.reuse, R16, R76 ;  /* 0x00000010044c723c */ /* 0x050fec000004184c */
[C---:B------:R-:W-:Y:S06]  /*5150*/  HMMA.16816.F32.BF16 R80, R4.reuse, R18, R80 ;  /* 0x000000120450723c */ /* 0x040fec0000041850 */
[C---:B-1----:R-:W-:Y:S06]  /*5160*/  HMMA.16816.F32.BF16 R84, R4.reuse, R12, R84 ;  /* 0x0000000c0454723c */ /* 0x042fec0000041854 */
        /* <DEDUP_REMOVED lines=57> */
[----:B------:R-:W-:Y:S01]  /*5500*/  @!P5 LDGSTS.E.BYPASS.LTC128B.128 [R207+0x13000], desc[UR20][R8.64] ;  /* 0x1300000008cfdfae */ /* 0x000fe2000b901d54 */
[----:B------:R-:W-:-:S03]  /*5510*/  @!P4 LEA.HI.X R21, R14, R7, R0, 0x1, P1 ;  /* 0x000000070e15c211 */ /* 0x000fc600008f0c00 */
[----:B------:R-:W-:Y:S01]  /*5520*/  @P4 STS.128 [R207+0x15000], RZ ;  /* 0x015000ffcf004388 */ /* 0x000fe20000000c00 */
[----:B-----5:R-:W-:-:S03]  /*5530*/  @!P3 LEA R22, P0, R14, R4, 0x1 ;  /* 0x000000040e16b211 */ /* 0x020fc600078008ff */
[----:B------:R-:W-:Y:S01]  /*5540*/  @!PT LDS RZ, [RZ] ;  /* 0x00000000fffff984 */ /* 0x000fe20000000800 */
[----:B------:R-:W-:Y:S01]  /*5550*/  @!PT LDS RZ, [RZ] ;  /* 0x00000000fffff984 */ /* 0x000fe20000000800 */
[----:B------:R-:W-:Y:S01]  /*5560*/  @!PT LDS RZ, [RZ] ;  /* 0x00000000fffff984 */ /* 0x000fe20000000800 */
[----:B------:R-:W-:Y:S01]  /*5570*/  @!P4 LDGSTS.E.BYPASS.LTC128B.128 [R207+0x15000], desc[UR20][R20.64+0x80] ;  /* 0x1500008014cfcfae */ /* 0x000fe2000b901d54 */
[----:B------:R-:W-:-:S03]  /*5580*/  @!P3 LEA.HI.X R23, R14, R5, R0, 0x1, P0 ;  /* 0x000000050e17b211 */ /* 0x000fc600000f0c00 */
[----:B------:R-:W-:Y:S04]  /*5590*/  @P3 STS.128 [R207+0x17000], RZ ;  /* 0x017000ffcf003388 */ /* 0x000fe80000000c00 */
[----:B------:R-:W-:Y:S01]  /*55a0*/  @!PT LDS RZ, [RZ] ;  /* 0x00000000fffff984 */ /* 0x000fe20000000800 */
[----:B------:R-:W-:Y:S01]  /*55b0*/  @!PT LDS RZ, [RZ] ;  /* 0x00000000fffff984 */ /* 0x000fe20000000800 */
[----:B------:R-:W-:Y:S01]  /*55c0*/  @!PT LDS RZ, [RZ] ;  /* 0x00000000fffff984 */ /* 0x000fe20000000800 */
[----:B------:R1:W-:Y:S04]  /*55d0*/  @!P3 LDGSTS.E.BYPASS.LTC128B.128 [R207+0x17000], desc[UR20][R22.64+0x100] ;  /* 0x1700010016cfbfae */ /* 0x0003e8000b901d54 */
[----:B------:R-:W-:Y:S04]  /*55e0*/  LDSM.16.M88.4 R180, [R206] ;  /* 0x00000000ceb4783b */ /* 0x000fe80000000200 */
[----:B--2---:R-:W2:Y:S04]  /*55f0*/  LDSM.16.M88.4 R16, [R205+0xc000] ;  /* 0x00c00000cd10783b */ /* 0x004ea80000000200 */
[----:B------:R-:W-:Y:S04]  /*5600*/  LDSM.16.M88.4 R32, [R204] ;  /* 0x00000000cc20783b */ /* 0x000fe80000000200 */
[----:B------:R-:W-:Y:S04]  /*5610*/  LDSM.16.M88.4 R24, [R203] ;  /* 0x00000000cb18783b */ /* 0x000fe80000000200 */
[----:B------:R-:W4:Y:S04]  /*5620*/  LDSM.16.M88.4 R140, [R205+0xc800] ;  /* 0x00c80000cd8c783b */ /* 0x000f280000000200 */
[----:B---3--:R-:W-:Y:S04]  /*5630*/  LDSM.16.M88.4 R12, [R202] ;  /* 0x00000000ca0c783b */ /* 0x008fe80000000200 */
[----:B------:R-:W-:Y:S04]  /*5640*/  LDSM.16.M88.4 R208, [R199+0xc000] ;  /* 0x00c00000c7d0783b */ /* 0x000fe80000000200 */
[----:B------:R-:W3:Y:S04]  /*5650*/  LDSM.16.M88.4 R168, [R205+0xd000] ;  /* 0x00d00000cda8783b */ /* 0x000ee80000000200 */
[----:B-1----:R-:W1:Y:S04]  /*5660*/  LDSM.16.M88.4 R20, [R205+0xd800] ;  /* 0x00d80000cd14783b */ /* 0x002e680000000200 */
[----:B------:R-:W5:Y:S04]  /*5670*/  LDSM.16.M88.4 R224, [R195] ;  /* 0x00000000c3e0783b */ /* 0x000f680000000200 */
[----:B------:R-:W-:Y:S01]  /*5680*/  LDSM.16.M88.4 R8, [R201] ;  /* 0x00000000c908783b */ /* 0x000fe20000000200 */
[C---:B--2---:R-:W-:Y:S03]  /*5690*/  HMMA.16816.F32.BF16 R4, R180.reuse, R16, RZ ;  /* 0x00000010b404723c */ /* 0x044fe600000418ff */
[----:B------:R-:W2:Y:S04]  /*56a0*/  LDSM.16.M88.4 R148, [R192] ;  /* 0x00000000c094783b */ /* 0x000ea80000000200 */
[----:B------:R-:W2:Y:S01]  /*56b0*/  LDSM.16.M88.4 R176, [R194] ;  /* 0x00000000c2b0783b */ /* 0x000ea20000000200 */
[C---:B------:R-:W-:Y:S03]  /*56c0*/  HMMA.16816.F32.BF16 R16, R180.reuse, R18, RZ ;  /* 0x00000012b410723c */ /* 0x040fe600000418ff */
[----:B------:R-:W2:Y:S03]  /*56d0*/  LDSM.16.M88.4 R156, [R193] ;  /* 0x00000000c19c783b */ /* 0x000ea60000000200 */
[C---:B----4-:R-:W-:Y:S01]  /*56e0*/  HMMA.16816.F32.BF16 R28, R180.reuse, R140, RZ ;  /* 0x0000008cb41c723c */ /* 0x050fe200000418ff */
[----:B------:R-:W4:Y:S04]  /*56f0*/  LDSM.16.M88.4 R172, [R199+0xc800] ;  /* 0x00c80000c7ac783b */ /* 0x000f280000000200 */
[----:B------:R-:W-:Y:S01]  /*5700*/  LDSM.16.M88.4 R144, [R199+0xd000] ;  /* 0x00d00000c790783b */ /* 0x000fe20000000200 */
[----:B------:R-:W-:Y:S03]  /*5710*/  HMMA.16816.F32.BF16 R140, R180, R142, RZ ;  /* 0x0000008eb48c723c */ /* 0x000fe600000418ff */
[----:B------:R-:W-:Y:S03]  /*5720*/  LDSM.16.M88.4 R136, [R199+0xd800] ;  /* 0x00d80000c788783b */ /* 0x000fe60000000200 */
[C---:B------:R-:W-:Y:S01]  /*5730*/  HMMA.16816.F32.BF16 R4, R32.reuse, R24, R4 ;  /* 0x000000182004723c */ /* 0x040fe20000041804 */
[----:B------:R-:W-:Y:S04]  /*5740*/  LDSM.16.M88.4 R160, [R192+0x800] ;  /* 0x00080000c0a0783b */ /* 0x000fe80000000200 */
[----:B------:R-:W-:Y:S01]  /*5750*/  LDSM.16.M88.4 R232, [R199+0xf000] ;  /* 0x00f00000c7e8783b */ /* 0x000fe20000000200 */
[----:B------:R-:W-:Y:S03]  /*5760*/  HMMA.16816.F32.BF16 R16, R32, R26, R16 ;  /* 0x0000001a2010723c */ /* 0x000fe60000041810 */
[----:B------:R-:W-:Y:S03]  /*5770*/  LDSM.16.M88.4 R24, [R206+0x4000] ;  /* 0x00400000ce18783b */ /* 0x000fe60000000200 */
[C---:B---3--:R-:W-:Y:S01]  /*5780*/  HMMA.16816.F32.BF16 R152, R180.reuse, R168, RZ ;  /* 0x000000a8b498723c */ /* 0x048fe200000418ff */
[----:B------:R-:W-:Y:S04]  /*5790*/  LDSM.16.M88.4 R228, [R205+0x10800] ;  /* 0x01080000cde4783b */ /* 0x000fe80000000200 */
[----:B------:R-:W-:Y:S01]  /*57a0*/  LDSM.16.M88.4 R236, [R188] ;  /* 0x00000000bcec783b */ /* 0x000fe20000000200 */
[----:B------:R-:W-:Y:S03]  /*57b0*/  HMMA.16816.F32.BF16 R168, R180, R170, RZ ;  /* 0x000000aab4a8723c */ /* 0x000fe600000418ff */
[----:B------:R-:W0:Y:S03]  /*57c0*/  LDGDEPBAR ;  /* 0x00000000000079af */ /* 0x000e260000000000 */
[----:B------:R-:W-:Y:S06]  /*57d0*/  HMMA.16816.F32.BF16 R4, R12, R208, R4 ;  /* 0x000000d00c04723c */ /* 0x000fec0000041804 */
[----:B-1----:R-:W-:Y:S06]  /*57e0*/  HMMA.16816.F32.BF16 R164, R180, R20, RZ ;  /* 0x00000014b4a4723c */ /* 0x002fec00000418ff */
[----:B------:R-:W-:Y:S01]  /*57f0*/  HMMA.16816.F32.BF16 R16, R12, R210, R16 ;  /* 0x000000d20c10723c */ /* 0x000fe20000041810 */
[----:B------:R-:W-:Y:S05]  /*5800*/  LDSM.16.M88.4 R208, [R204+0x4000] ;  /* 0x00400000ccd0783b */ /* 0x000fea0000000200 */
[----:B------:R-:W-:Y:S01]  /*5810*/  HMMA.16816.F32.BF16 R180, R180, R22, RZ ;  /* 0x00000016b4b4723c */ /* 0x000fe200000418ff */
[----:B------:R-:W1:Y:S05]  /*5820*/  LDSM.16.M88.4 R20, [R205+0xe000] ;  /* 0x00e00000cd14783b */ /* 0x000e6a0000000200 */
[C---:B-----5:R-:W-:Y:S06]  /*5830*/  HMMA.16816.F32.BF16 R28, R32.reuse, R224, R28 ;  /* 0x000000e0201c723c */ /* 0x060fec000004181c */
[----:B------:R-:W-:Y:S01]  /*5840*/  HMMA.16816.F32.BF16 R140, R32, R226, R140 ;  /* 0x000000e2208c723c */ /* 0x000fe2000004188c */
[----:B------:R-:W-:Y:S05]  /*5850*/  LDSM.16.M88.4 R224, [R199+0x10000] ;  /* 0x01000000c7e0783b */ /* 0x000fea0000000200 */
[C---:B--2---:R-:W-:Y:S06]  /*5860*/  HMMA.16816.F32.BF16 R4, R8.reuse, R148, R4 ;  /* 0x000000940804723c */ /* 0x044fec0000041804 */
[----:B------:R-:W-:Y:S01]  /*5870*/  HMMA.16816.F32.BF16 R16, R8, R150, R16 ;  /* 0x000000960810723c */ /* 0x000fe20000041810 */
[----:B------:R-:W-:Y:S05]  /*5880*/  LDSM.16.M88.4 R148, [R205+0xe800] ;  /* 0x00e80000cd94783b */ /* 0x000fea0000000200 */
[C---:B------:R-:W-:Y:S06]  /*5890*/  HMMA.16816.F32.BF16 R152, R32.reuse, R176, R152 ;  /* 0x000000b02098723c */ /* 0x040fec0000041898 */
[C---:B------:R-:W-:Y:S01]  /*58a0*/  HMMA.16816.F32.BF16 R168, R32.reuse, R178, R168 ;  /* 0x000000b220a8723c */ /* 0x040fe200000418a8 */
[----:B------:R-:W-:Y:S05]  /*58b0*/  LDSM.16.M88.4 R176, [R202+0x4000] ;  /* 0x00400000cab0783b */ /* 0x000fea0000000200 */
[C---:B------:R-:W-:Y:S06]  /*58c0*/  HMMA.16816.F32.BF16 R164, R32.reuse, R156, R164 ;  /* 0x0000009c20a4723c */ /* 0x040fec00000418a4 */
[----:B------:R-:W-:Y:S01]  /*58d0*/  HMMA.16816.F32.BF16 R180, R32, R158, R180 ;  /* 0x0000009e20b4723c */ /* 0x000fe200000418b4 */
[----:B------:R-:W2:Y:S04]  /*58e0*/  LDSM.16.M88.4 R32, [R191] ;  /* 0x00000000bf20783b */ /* 0x000ea80000000200 */
[----:B------:R-:W3:Y:S01]  /*58f0*/  LDSM.16.M88.4 R156, [R192+0x1000] ;  /* 0x00100000c09c783b */ /* 0x000ee20000000200 */
[C---:B----4-:R-:W-:Y:S06]  /*5900*/  HMMA.16816.F32.BF16 R28, R12.reuse, R172, R28 ;  /* 0x000000ac0c1c723c */ /* 0x050fec000004181c */
[----:B------:R-:W-:Y:S01]  /*5910*/  HMMA.16816.F32.BF16 R140, R12, R174, R140 ;  /* 0x000000ae0c8c723c */ /* 0x000fe2000004188c */
[----:B------:R-:W-:Y:S05]  /*5920*/  LDSM.16.M88.4 R172, [R205+0xf800] ;  /* 0x00f80000cdac783b */ /* 0x000fea0000000200 */
[C---:B-1----:R-:W-:Y:S06]  /*5930*/  HMMA.16816.F32.BF16 R4, R24.reuse, R20, R4 ;  /* 0x000000141804723c */ /* 0x042fec0000041804 */
[----:B------:R-:W-:Y:S01]  /*5940*/  HMMA.16816.F32.BF16 R16, R24, R22, R16 ;  /* 0x000000161810723c */ /* 0x000fe20000041810 */
[----:B------:R-:W-:Y:S05]  /*5950*/  LDSM.16.M88.4 R20, [R190] ;  /* 0x00000000be14783b */ /* 0x000fea0000000200 */
[C---:B------:R-:W-:Y:S06]  /*5960*/  HMMA.16816.F32.BF16 R152, R12.reuse, R144, R152 ;  /* 0x000000900c98723c */ /* 0x040fec0000041898 */
[C---:B------:R-:W-:Y:S01]  /*5970*/  HMMA.16816.F32.BF16 R168, R12.reuse, R146, R168 ;  /* 0x000000920ca8723c */ /* 0x040fe200000418a8 */
[----:B------:R-:W-:Y:S05]  /*5980*/  LDSM.16.M88.4 R144, [R192+0x1800] ;  /* 0x00180000c090783b */ /* 0x000fea0000000200 */
[C---:B------:R-:W-:Y:S06]  /*5990*/  HMMA.16816.F32.BF16 R164, R12.reuse, R136, R164 ;  /* 0x000000880ca4723c */ /* 0x040fec00000418a4 */
[----:B------:R-:W-:Y:S01]  /*59a0*/  HMMA.16816.F32.BF16 R180, R12, R138, R180 ;  /* 0x0000008a0cb4723c */ /* 0x000fe200000418b4 */
[----:B------:R-:W1:Y:S04]  /*59b0*/  LDSM.16.M88.4 R12, [R199+0xe000] ;  /* 0x00e00000c70c783b */ /* 0x000e680000000200 */
[----:B------:R-:W4:Y:S01]  /*59c0*/  LDSM.16.M88.4 R136, [R205+0xf000] ;  /* 0x00f00000cd88783b */ /* 0x000f220000000200 */
[C---:B------:R-:W-:Y:S06]  /*59d0*/  HMMA.16816.F32.BF16 R28, R8.reuse, R160, R28 ;  /* 0x000000a0081c723c */ /* 0x040fec000004181c */
[----:B------:R-:W-:Y:S01]  /*59e0*/  HMMA.16816.F32.BF16 R140, R8, R162, R140 ;  /* 0x000000a2088c723c */ /* 0x000fe2000004188c */
[----:B------:R-:W-:Y:S05]  /*59f0*/  LDSM.16.M88.4 R160, [R201+0x4000] ;  /* 0x00400000c9a0783b */ /* 0x000fea0000000200 */
[C---:B--2---:R-:W-:Y:S06]  /*5a00*/  HMMA.16816.F32.BF16 R4, R208.reuse, R32, R4 ;  /* 0x00000020d004723c */ /* 0x044fec0000041804 */
[----:B------:R-:W-:Y:S01]  /*5a10*/  HMMA.16816.F32.BF16 R16, R208, R34, R16 ;  /* 0x00000022d010723c */ /* 0x000fe20000041810 */
[----:B------:R-:W-:Y:S05]  /*5a20*/  LDSM.16.M88.4 R32, [R199+0xe800] ;  /* 0x00e80000c720783b */ /* 0x000fea0000000200 */
[C---:B---3--:R-:W-:Y:S06]  /*5a30*/  HMMA.16816.F32.BF16 R152, R8.reuse, R156, R152 ;  /* 0x0000009c0898723c */ /* 0x048fec0000041898 */
[----:B------:R-:W-:Y:S01]  /*5a40*/  HMMA.16816.F32.BF16 R168, R8, R158, R168 ;  /* 0x0000009e08a8723c */ /* 0x000fe200000418a8 */
[----:B------:R-:W2:Y:S05]  /*5a50*/  LDSM.16.M88.4 R156, [R192+0x2000] ;  /* 0x00200000c09c783b */ /* 0x000eaa0000000200 */
[C---:B------:R-:W-:Y:S06]  /*5a60*/  HMMA.16816.F32.BF16 R28, R24.reuse, R148, R28 ;  /* 0x00000094181c723c */ /* 0x040fec000004181c */
[----:B------:R-:W-:Y:S01]  /*5a70*/  HMMA.16816.F32.BF16 R140, R24, R150, R140 ;  /* 0x00000096188c723c */ /* 0x000fe2000004188c */
[----:B------:R-:W-:Y:S05]  /*5a80*/  LDSM.16.M88.4 R148, [R206+0x8000] ;  /* 0x00800000ce94783b */ /* 0x000fea0000000200 */
[C---:B-1----:R-:W-:Y:S06]  /*5a90*/  HMMA.16816.F32.BF16 R4, R176.reuse, R12, R4 ;  /* 0x0000000cb004723c */ /* 0x042fec0000041804 */
[----:B------:R-:W-:Y:S01]  /*5aa0*/  HMMA.16816.F32.BF16 R16, R176, R14, R16 ;  /* 0x0000000eb010723c */ /* 0x000fe20000041810 */
[----:B------:R-:W1:Y:S05]  /*5ab0*/  LDSM.16.M88.4 R12, [R189] ;  /* 0x00000000bd0c783b */ /* 0x000e6a0000000200 */
[C---:B------:R-:W-:Y:S06]  /*5ac0*/  HMMA.16816.F32.BF16 R164, R8.reuse, R144, R164 ;  /* 0x0000009008a4723c */ /* 0x040fec00000418a4 */
[----:B------:R-:W-:Y:S01]  /*5ad0*/  HMMA.16816.F32.BF16 R180, R8, R146, R180 ;  /* 0x0000009208b4723c */ /* 0x000fe200000418b4 */
[----:B------:R-:W3:Y:S04]  /*5ae0*/  LDSM.16.M88.4 R8, [R205+0x10000] ;  /* 0x01000000cd08783b */ /* 0x000ee80000000200 */
[----:B------:R-:W5:Y:S01]  /*5af0*/  LDSM.16.M88.4 R144, [R192+0x2800] ;  /* 0x00280000c090783b */ /* 0x000f620000000200 */
[----:B----4-:R-:W-:Y:S06]  /*5b00*/  HMMA.16816.F32.BF16 R152, R24, R136, R152 ;  /* 0x000000881898723c */ /* 0x010fec0000041898 */
[C---:B------:R-:W-:Y:S06]  /*5b10*/  HMMA.16816.F32.BF16 R28, R208.reuse, R20, R28 ;  /* 0x00000014d01c723c */ /* 0x040fec000004181c */
[----:B------:R-:W-:Y:S01]  /*5b20*/  HMMA.16816.F32.BF16 R140, R208, R22, R140 ;  /* 0x00000016d08c723c */ /* 0x000fe2000004188c */
[----:B------:R-:W-:Y:S05]  /*5b30*/  LDSM.16.M88.4 R20, [R187] ;  /* 0x00000000bb14783b */ /* 0x000fea0000000200 */
[C---:B--2---:R-:W-:Y:S06]  /*5b40*/  HMMA.16816.F32.BF16 R4, R160.reuse, R156, R4 ;  /* 0x0000009ca004723c */ /* 0x044fec0000041804 */
[----:B------:R-:W-:Y:S01]  /*5b50*/  HMMA.16816.F32.BF16 R16, R160, R158, R16 ;  /* 0x0000009ea010723c */ /* 0x000fe20000041810 */
[----:B------:R-:W-:Y:S05]  /*5b60*/  LDSM.16.M88.4 R156, [R192+0x3000] ;  /* 0x00300000c09c783b */ /* 0x000fea0000000200 */
[----:B------:R-:W-:Y:S01]  /*5b70*/  HMMA.16816.F32.BF16 R168, R24, R138, R168 ;  /* 0x0000008a18a8723c */ /* 0x000fe200000418a8 */
[----:B------:R-:W2:Y:S05]  /*5b80*/  LDSM.16.M88.4 R136, [R204+0x8000] ;  /* 0x00800000cc88783b */ /* 0x000eaa0000000200 */
[----:B-1----:R-:W-:Y:S06]  /*5b90*/  HMMA.16816.F32.BF16 R152, R208, R12, R152 ;  /* 0x0000000cd098723c */ /* 0x002fec0000041898 */
[----:B------:R-:W-:Y:S06]  /*5ba0*/  HMMA.16816.F32.BF16 R28, R176, R32, R28 ;  /* 0x00000020b01c723c */ /* 0x000fec000004181c */
[----:B---3--:R-:W-:Y:S06]  /*5bb0*/  HMMA.16816.F32.BF16 R4, R148, R8, R4 ;  /* 0x000000089404723c */ /* 0x008fec0000041804 */
[----:B------:R-:W-:Y:S01]  /*5bc0*/  HMMA.16816.F32.BF16 R140, R176, R34, R140 ;  /* 0x00000022b08c723c */ /* 0x000fe2000004188c */
[----:B------:R-:W-:Y:S05]  /*5bd0*/  LDSM.16.M88.4 R32, [R186] ;  /* 0x00000000ba20783b */ /* 0x000fea0000000200 */
[----:B------:R-:W-:Y:S01]  /*5be0*/  HMMA.16816.F32.BF16 R16, R148, R10, R16 ;  /* 0x0000000a9410723c */ /* 0x000fe20000041810 */
[----:B------:R-:W-:Y:S05]  /*5bf0*/  LDSM.16.M88.4 R8, [R192+0x4000] ;  /* 0x00400000c008783b */ /* 0x000fea0000000200 */
[C---:B------:R-:W-:Y:S06]  /*5c00*/  HMMA.16816.F32.BF16 R164, R24.reuse, R172, R164 ;  /* 0x000000ac18a4723c */ /* 0x040fec00000418a4 */
[----:B------:R-:W-:Y:S01]  /*5c10*/  HMMA.16816.F32.BF16 R180, R24, R174, R180 ;  /* 0x000000ae18b4723c */ /* 0x000fe200000418b4 */
[----:B------:R-:W1:Y:S04]  /*5c20*/  LDSM.16.M88.4 R24, [R202+0x8000] ;  /* 0x00800000ca18783b */ /* 0x000e680000000200 */
[----:B------:R-:W-:Y:S01]  /*5c30*/  LDSM.16.M88.4 R172, [R199+0xf800] ;  /* 0x00f80000c7ac783b */ /* 0x000fe20000000200 */
[----:B------:R-:W-:Y:S06]  /*5c40*/  HMMA.16816.F32.BF16 R152, R176, R232, R152 ;  /* 0x000000e8b098723c */ /* 0x000fec0000041898 */
[----:B-----5:R-:W-:Y:S06]  /*5c50*/  HMMA.16816.F32.BF16 R28, R160, R144, R28 ;  /* 0x00000090a01c723c */ /* 0x020fec000004181c */
[----:B--2---:R-:W-:Y:S06]  /*5c60*/  HMMA.16816.F32.BF16 R4, R136, R20, R4 ;  /* 0x000000148804723c */ /* 0x004fec0000041804 */
[----:B------:R-:W-:Y:S01]  /*5c70*/  HMMA.16816.F32.BF16 R140, R160, R146, R140 ;  /* 0x00000092a08c723c */ /* 0x000fe2000004188c */
[----:B------:R-:W2:Y:S05]  /*5c80*/  LDSM.16.M88.4 R144, [R205+0x11000] ;  /* 0x01100000cd90783b */ /* 0x000eaa0000000200 */
[----:B------:R-:W-:Y:S01]  /*5c90*/  HMMA.16816.F32.BF16 R16, R136, R22, R16 ;  /* 0x000000168810723c */ /* 0x000fe20000041810 */
[----:B------:R-:W-:Y:S05]  /*5ca0*/  LDSM.16.M88.4 R20, [R199+0x10800] ;  /* 0x01080000c714783b */ /* 0x000fea0000000200 */
[----:B------:R-:W-:Y:S01]  /*5cb0*/  HMMA.16816.F32.BF16 R168, R208, R14, R168 ;  /* 0x0000000ed0a8723c */ /* 0x000fe200000418a8 */
[----:B------:R-:W3:Y:S05]  /*5cc0*/  LDSM.16.M88.4 R12, [R201+0x8000] ;  /* 0x00800000c90c783b */ /* 0x000eea0000000200 */
[----:B------:R-:W-:Y:S06]  /*5cd0*/  HMMA.16816.F32.BF16 R152, R160, R156, R152 ;  /* 0x0000009ca098723c */ /* 0x000fec0000041898 */
[----:B------:R-:W-:Y:S06]  /*5ce0*/  HMMA.16816.F32.BF16 R28, R148, R228, R28 ;  /* 0x000000e4941c723c */ /* 0x000fec000004181c */
[----:B-1----:R-:W-:Y:S06]  /*5cf0*/  HMMA.16816.F32.BF16 R4, R24, R224, R4 ;  /* 0x000000e01804723c */ /* 0x002fec0000041804 */
[----:B------:R-:W-:Y:S06]  /*5d00*/  HMMA.16816.F32.BF16 R140, R148, R230, R140 ;  /* 0x000000e6948c723c */ /* 0x000fec000004188c */
[C---:B------:R-:W-:Y:S06]  /*5d10*/  HMMA.16816.F32.BF16 R164, R208.reuse, R236, R164 ;  /* 0x000000ecd0a4723c */ /* 0x040fec00000418a4 */
[----:B------:R-:W-:Y:S01]  /*5d20*/  HMMA.16816.F32.BF16 R180, R208, R238, R180 ;  /* 0x000000eed0b4723c */ /* 0x000fe200000418b4 */
[----:B------:R-:W1:Y:S05]  /*5d30*/  LDSM.16.M88.4 R208, [R185] ;  /* 0x00000000b9d0783b */ /* 0x000e6a0000000200 */
[----:B------:R-:W-:Y:S06]  /*5d40*/  HMMA.16816.F32.BF16 R16, R24, R226, R16 ;  /* 0x000000e21810723c */ /* 0x000fec0000041810 */
[----:B--2---:R-:W-:Y:S06]  /*5d50*/  HMMA.16816.F32.BF16 R152, R148, R144, R152 ;  /* 0x000000909498723c */ /* 0x004fec0000041898 */
[----:B------:R-:W-:Y:S06]  /*5d60*/  HMMA.16816.F32.BF16 R28, R136, R32, R28 ;  /* 0x00000020881c723c */ /* 0x000fec000004181c */
[----:B---3--:R-:W-:Y:S06]  /*5d70*/  HMMA.16816.F32.BF16 R4, R12, R8, R4 ;  /* 0x000000080c04723c */ /* 0x008fec0000041804 */
[----:B------:R-:W-:Y:S01]  /*5d80*/  HMMA.16816.F32.BF16 R140, R136, R34, R140 ;  /* 0x00000022888c723c */ /* 0x000fe2000004188c */
[----:B------:R-:W2:Y:S05]  /*5d90*/  LDSM.16.M88.4 R32, [R192+0x3800] ;  /* 0x00380000c020783b */ /* 0x000eaa0000000200 */
[----:B------:R-:W-:Y:S01]  /*5da0*/  HMMA.16816.F32.BF16 R16, R12, R10, R16 ;  /* 0x0000000a0c10723c */ /* 0x000fe20000041810 */
[----:B------:R-:W3:Y:S05]  /*5db0*/  LDSM.16.M88.4 R8, [R199+0x11000] ;  /* 0x01100000c708783b */ /* 0x000eea0000000200 */
[C---:B------:R-:W-:Y:S06]  /*5dc0*/  HMMA.16816.F32.BF16 R164, R176.reuse, R172, R164 ;  /* 0x000000acb0a4723c */ /* 0x040fec00000418a4 */
[C---:B------:R-:W-:Y:S01]  /*5dd0*/  HMMA.16816.F32.BF16 R180, R176.reuse, R174, R180 ;  /* 0x000000aeb0b4723c */ /* 0x040fe200000418b4 */
[----:B------:R-:W4:Y:S01]  /*5de0*/  LDSM.16.M88.4 R172, [R192+0x4800] ;  /* 0x00480000c0ac783b */ /* 0x000f220000000200 */
[----:B------:R-:W-:Y:S01]  /*5df0*/  FMUL.FTZ R0, R4, UR30 ;  /* 0x0000001e04007c20 */ /* 0x000fe20008410000 */
[----:B------:R-:W-:Y:S01]  /*5e00*/  FMUL.FTZ R134, R5, UR30 ;  /* 0x0000001e05867c20 */ /* 0x000fe20008410000 */
[----:B------:R-:W-:Y:S01]  /*5e10*/  FMUL.FTZ R156, R6, UR30 ;  /* 0x0000001e069c7c20 */ /* 0x000fe20008410000 */
[----:B------:R-:W-:Y:S01]  /*5e20*/  FMUL.FTZ R135, R7, UR30 ;  /* 0x0000001e07877c20 */ /* 0x000fe20008410000 */
[----:B------:R-:W-:Y:S01]  /*5e30*/  HMMA.16816.F32.BF16 R168, R176, R234, R168 ;  /* 0x000000eab0a8723c */ /* 0x000fe200000418a8 */
[----:B------:R-:W5:Y:S01]  /*5e40*/  LDSM.16.M88.4 R4, [R205+0x11800] ;  /* 0x01180000cd04783b */ /* 0x000f620000000200 */
[----:B------:R-:W-:Y:S04]  /*5e50*/  MUFU.TANH R0, R0 ;  /* 0x0000000000007308 */ /* 0x000fe80000002400 */
[----:B-1----:R-:W-:Y:S01]  /*5e60*/  HMMA.16816.F32.BF16 R152, R136, R208, R152 ;  /* 0x000000d08898723c */ /* 0x002fe20000041898 */
[----:B------:R-:W-:Y:S01]  /*5e70*/  FMUL.FTZ R144, R16, UR30 ;  /* 0x0000001e10907c20 */ /* 0x000fe20008410000 */
[----:B------:R-:W-:-:S02]  /*5e80*/  FMUL.FTZ R145, R17, UR30 ;  /* 0x0000001e11917c20 */ /* 0x000fc40008410000 */
[----:B------:R-:W-:Y:S02]  /*5e90*/  MUFU.TANH R134, R134 ;  /* 0x0000008600867308 */ /* 0x000fe40000002400 */
[----:B------:R-:W-:Y:S06]  /*5ea0*/  HMMA.16816.F32.BF16 R28, R24, R20, R28 ;  /* 0x00000014181c723c */ /* 0x000fec000004181c */
[C---:B--2---:R-:W-:Y:S01]  /*5eb0*/  HMMA.16816.F32.BF16 R164, R160.reuse, R32, R164 ;  /* 0x00000020a0a4723c */ /* 0x044fe200000418a4 */
[----:B------:R-:W1:Y:S05]  /*5ec0*/  MUFU.TANH R144, R144 ;  /* 0x0000009000907308 */ /* 0x000e6a0000002400 */
[----:B------:R-:W-:Y:S01]  /*5ed0*/  HMMA.16816.F32.BF16 R168, R160, R158, R168 ;  /* 0x0000009ea0a8723c */ /* 0x000fe200000418a8 */
[----:B------:R-:W-:-:S02]  /*5ee0*/  FMUL.FTZ R32, R18, UR30 ;  /* 0x0000001e12207c20 */ /* 0x000fc40008410000 */
[----:B------:R-:W-:Y:S03]  /*5ef0*/  MUFU.TANH R135, R135 ;  /* 0x0000008700877308 */ /* 0x000fe60000002400 */
[----:B---3--:R-:W-:Y:S05]  /*5f00*/  HMMA.16816.F32.BF16 R152, R24, R8, R152 ;  /* 0x000000081898723c */ /* 0x008fea0000041898 */
[----:B------:R-:W2:Y:S01]  /*5f10*/  MUFU.TANH R32, R32 ;  /* 0x0000002000207308 */ /* 0x000ea20000002400 */
[----:B----4-:R-:W-:Y:S01]  /*5f20*/  HMMA.16816.F32.BF16 R28, R12, R172, R28 ;  /* 0x000000ac0c1c723c */ /* 0x010fe2000004181c */
[----:B------:R-:W-:-:S02]  /*5f30*/  FMUL.FTZ R8, R19, UR30 ;  /* 0x0000001e13087c20 */ /* 0x000fc40008410000 */
[----:B------:R-:W3:Y:S03]  /*5f40*/  LDSM.16.M88.4 R16, [R184] ;  /* 0x00000000b810783b */ /* 0x000ee60000000200 */
[----:B------:R-:W-:Y:S01]  /*5f50*/  HMMA.16816.F32.BF16 R180, R160, R34, R180 ;  /* 0x00000022a0b4723c */ /* 0x000fe200000418b4 */
[----:B------:R-:W-:Y:S05]  /*5f60*/  MUFU.TANH R145, R145 ;  /* 0x0000009100917308 */ /* 0x000fea0000002400 */
[C---:B------:R-:W-:Y:S03]  /*5f70*/  HMMA.16816.F32.BF16 R168, R148.reuse, R146, R168 ;  /* 0x0000009294a8723c */ /* 0x040fe600000418a8 */
[----:B------:R-:W-:Y:S03]  /*5f80*/  MUFU.TANH R8, R8 ;  /* 0x0000000800087308 */ /* 0x000fe60000002400 */
[----:B-----5:R-:W-:Y:S05]  /*5f90*/  HMMA.16816.F32.BF16 R164, R148, R4, R164 ;  /* 0x0000000494a4723c */ /* 0x020fea00000418a4 */
[----:B------:R-:W-:Y:S01]  /*5fa0*/  MUFU.TANH R156, R156 ;  /* 0x0000009c009c7308 */ /* 0x000fe20000002400 */
[----:B------:R-:W-:Y:S01]  /*5fb0*/  FMUL.FTZ R9, R28, UR30 ;  /* 0x0000001e1c097c20 */ /* 0x000fe20008410000 */
[----:B------:R-:W-:Y:S01]  /*5fc0*/  FMUL.FTZ R33, R29, UR30 ;  /* 0x0000001e1d217c20 */ /* 0x000fe20008410000 */
[----:B------:R-:W-:Y:S01]  /*5fd0*/  FMUL.FTZ R146, R30, UR30 ;  /* 0x0000001e1e927c20 */ /* 0x000fe20008410000 */
[----:B------:R-:W-:Y:S01]  /*5fe0*/  FMUL.FTZ R34, R31, UR30 ;  /* 0x0000001e1f227c20 */ /* 0x000fe20008410000 */
[----:B------:R-:W-:Y:S01]  /*5ff0*/  HMMA.16816.F32.BF16 R140, R24, R22, R140 ;  /* 0x00000016188c723c */ /* 0x000fe2000004188c */
[----:B------:R-:W4:Y:S02]  /*6000*/  LDSM.16.M88.4 R28, [R199+0x11800] ;  /* 0x01180000c71c783b */ /* 0x000f240000000200 */
[----:B------:R-:W5:Y:S02]  /*6010*/  MUFU.TANH R9, R9 ;  /* 0x0000000900097308 */ /* 0x000f640000002400 */
[----:B------:R-:W1:Y:S01]  /*6020*/  LDSM.16.M88.4 R20, [R192+0x5000] ;  /* 0x00500000c014783b */ /* 0x000e620000000200 */
[----:B------:R-:W-:Y:S03]  /*6030*/  HMMA.16816.F32.BF16 R180, R148, R6, R180 ;  /* 0x0000000694b4723c */ /* 0x000fe600000418b4 */
[----:B------:R-:W2:Y:S01]  /*6040*/  LDSM.16.M88.4 R4, [R192+0x5800] ;  /* 0x00580000c004783b */ /* 0x000ea20000000200 */
[----:B------:R-:W-:-:S04]  /*6050*/  DEPBAR.LE SB0, 0x0 ;  /* 0x000080000000791a */ /* 0x000fc80000000000 */
[C---:B------:R-:W-:Y:S01]  /*6060*/  HMMA.16816.F32.BF16 R168, R136.reuse, R210, R168 ;  /* 0x000000d288a8723c */ /* 0x040fe200000418a8 */
[----:B------:R-:W5:Y:S05]  /*6070*/  MUFU.TANH R146, R146 ;  /* 0x0000009200927308 */ /* 0x000f6a0000002400 */
[----:B---3--:R-:W-:Y:S03]  /*6080*/  HMMA.16816.F32.BF16 R164, R136, R16, R164 ;  /* 0x0000001088a4723c */ /* 0x008fe600000418a4 */
[----:B------:R-:W-:Y:S03]  /*6090*/  MUFU.TANH R33, R33 ;  /* 0x0000002100217308 */ /* 0x000fe60000002400 */
[----:B------:R-:W-:Y:S05]  /*60a0*/  HMMA.16816.F32.BF16 R140, R12, R174, R140 ;  /* 0x000000ae0c8c723c */ /* 0x000fea000004188c */
[----:B------:R-:W-:Y:S01]  /*60b0*/  MUFU.TANH R34, R34 ;  /* 0x0000002200227308 */ /* 0x000fe20000002400 */
[----:B------:R-:W-:Y:S06]  /*60c0*/  HMMA.16816.F32.BF16 R180, R136, R18, R180 ;  /* 0x0000001288b4723c */ /* 0x000fec00000418b4 */
[C---:B------:R-:W-:Y:S06]  /*60d0*/  HMMA.16816.F32.BF16 R168, R24.reuse, R10, R168 ;  /* 0x0000000a18a8723c */ /* 0x040fec00000418a8 */
[----:B----4-:R-:W-:Y:S06]  /*60e0*/  HMMA.16816.F32.BF16 R164, R24, R28, R164 ;  /* 0x0000001c18a4723c */ /* 0x010fec00000418a4 */
[----:B-1----:R-:W-:Y:S01]  /*60f0*/  HMMA.16816.F32.BF16 R152, R12, R20, R152 ;  /* 0x000000140c98723c */ /* 0x002fe20000041898 */
[----:B------:R-:W-:Y:S01]  /*6100*/  FMUL.FTZ R11, R142, UR30 ;  /* 0x0000001e8e0b7c20 */ /* 0x000fe20008410000 */
[----:B------:R-:W-:Y:S01]  /*6110*/  FMUL.FTZ R10, R141, UR30 ;  /* 0x0000001e8d0a7c20 */ /* 0x000fe20008410000 */
[----:B------:R-:W-:-:S03]  /*6120*/  FMUL.FTZ R143, R143, UR30 ;  /* 0x0000001e8f8f7c20 */ /* 0x000fc60008410000 */
[----:B------:R-:W-:Y:S01]  /*6130*/  HMMA.16816.F32.BF16 R180, R24, R30, R180 ;  /* 0x0000001e18b4723c */ /* 0x000fe200000418b4 */
[----:B------:R-:W-:Y:S01]  /*6140*/  FMUL.FTZ R20, R140, UR30 ;  /* 0x0000001e8c147c20 */ /* 0x000fe20008410000 */
[----:B------:R-:W-:Y:S04]  /*6150*/  MUFU.TANH R11, R11 ;  /* 0x0000000b000b7308 */ /* 0x000fe80000002400 */
[C---:B------:R-:W-:Y:S04]  /*6160*/  HMMA.16816.F32.BF16 R168, R12.reuse, R22, R168 ;  /* 0x000000160ca8723c */ /* 0x040fe800000418a8 */
[----:B------:R-:W1:Y:S02]  /*6170*/  MUFU.TANH R20, R20 ;  /* 0x0000001400147308 */ /* 0x000e640000002400 */
[----:B--2---:R-:W-:Y:S01]  /*6180*/  HMMA.16816.F32.BF16 R164, R12, R4, R164 ;  /* 0x000000040ca4723c */ /* 0x004fe200000418a4 */
[----:B------:R-:W-:-:S04]  /*6190*/  IMAD.U32 R22, RZ, RZ, UR18 ;  /* 0x00000012ff167e24 */ /* 0x000fc8000f8e00ff */
[----:B------:R-:W-:Y:S02]  /*61a0*/  IMAD R29, R22, 0x40, R133 ;  /* 0x00000040161d7824 */ /* 0x000fe400078e0285 */
[----:B------:R-:W-:Y:S01]  /*61b0*/  FMUL.FTZ R16, R152, UR30 ;  /* 0x0000001e98107c20 */ /* 0x000fe20008410000 */
[----:B------:R-:W-:Y:S01]  /*61c0*/  FMUL.FTZ R147, R154, UR30 ;  /* 0x0000001e9a937c20 */ /* 0x000fe20008410000 */
[----:B------:R-:W-:Y:S01]  /*61d0*/  MUFU.TANH R10, R10 ;  /* 0x0000000a000a7308 */ /* 0x000fe20000002400 */
[----:B------:R-:W-:Y:S02]  /*61e0*/  VIADD R17, R29, 0x8 ;  /* 0x000000081d117836 */ /* 0x000fe40000000000 */
[----:B------:R-:W-:Y:S01]  /*61f0*/  FMUL.FTZ R21, R153, UR30 ;  /* 0x0000001e99157c20 */ /* 0x000fe20008410000 */
[C---:B------:R-:W-:Y:S01]  /*6200*/  VIADD R19, R29.reuse, 0x1 ;  /* 0x000000011d137836 */ /* 0x040fe20000000000 */
[----:B------:R-:W-:Y:S01]  /*6210*/  HMMA.16816.F32.BF16 R180, R12, R6, R180 ;  /* 0x000000060cb4723c */ /* 0x000fe200000418b4 */
[----:B------:R-:W-:Y:S01]  /*6220*/  VIADD R5, R29, 0x10 ;  /* 0x000000101d057836 */ /* 0x000fe20000000000 */
[----:B------:R-:W-:Y:S01]  /*6230*/  ISETP.GE.AND P0, PT, R17, R220, PT ;  /* 0x000000dc1100720c */ /* 0x000fe20003f06270 */
[----:B------:R-:W-:Y:S01]  /*6240*/  VIADD R25, R29, 0x18 ;  /* 0x000000181d197836 */ /* 0x000fe20000000000 */
[----:B------:R-:W-:Y:S01]  /*6250*/  ISETP.GE.AND P2, PT, R17, R2, PT ;  /* 0x000000021100720c */ /* 0x000fe20003f46270 */
[----:B------:R-:W2:Y:S01]  /*6260*/  MUFU.TANH R16, R16 ;  /* 0x0000001000107308 */ /* 0x000ea20000002400 */
[C---:B------:R-:W-:Y:S01]  /*6270*/  ISETP.GE.AND P6, PT, R19.reuse, R220, PT ;  /* 0x000000dc1300720c */ /* 0x040fe20003fc6270 */
[----:B------:R-:W-:Y:S01]  /*6280*/  FMUL.FTZ R142, R168, UR30 ;  /* 0x0000001ea88e7c20 */ /* 0x000fe20008410000 */
[----:B------:R-:W-:Y:S01]  /*6290*/  ISETP.GE.AND P1, PT, R19, R2, PT ;  /* 0x000000021300720c */ /* 0x000fe20003f26270 */
[----:B------:R-:W-:Y:S01]  /*62a0*/  VIADD R19, R29, 0x9 ;  /* 0x000000091d137836 */ /* 0x000fe20000000000 */
[----:B------:R-:W-:Y:S01]  /*62b0*/  FSEL R22, R144, -INF , !P0 ;  /* 0xff80000090167808 */ /* 0x000fe20004000000 */
[----:B------:R-:W-:Y:S01]  /*62c0*/  FMUL.FTZ R28, R155, UR30 ;  /* 0x0000001e9b1c7c20 */ /* 0x000fe20008410000 */
[----:B------:R-:W-:Y:S01]  /*62d0*/  FSEL R23, R32, -INF , !P2 ;  /* 0xff80000020177808 */ /* 0x000fe20005000000 */
[----:B------:R-:W3:Y:S01]  /*62e0*/  MUFU.TANH R147, R147 ;  /* 0x0000009300937308 */ /* 0x000ee20000002400 */
[C---:B------:R-:W-:Y:S01]  /*62f0*/  ISETP.GE.AND P0, PT, R5.reuse, R220, PT ;  /* 0x000000dc0500720c */ /* 0x040fe20003f06270 */
[----:B------:R-:W-:Y:S01]  /*6300*/  FMUL.FTZ R164, R164, UR30 ;  /* 0x0000001ea4a47c20 */ /* 0x000fe20008410000 */
[----:B------:R-:W-:Y:S01]  /*6310*/  ISETP.GE.AND P2, PT, R5, R2, PT ;  /* 0x000000020500720c */ /* 0x000fe20003f46270 */
[C---:B------:R-:W-:Y:S01]  /*6320*/  VIADD R5, R29.reuse, 0x11 ;  /* 0x000000111d057836 */ /* 0x040fe20000000000 */
[----:B------:R-:W-:Y:S01]  /*6330*/  FSEL R18, R134, -INF , !P6 ;  /* 0xff80000086127808 */ /* 0x000fe20007000000 */
[----:B------:R-:W-:Y:S01]  /*6340*/  VIADD R7, R29, 0x20 ;  /* 0x000000201d077836 */ /* 0x000fe20000000000 */
[----:B------:R-:W-:Y:S01]  /*6350*/  FSEL R17, R135, -INF , !P1 ;  /* 0xff80000087117808 */ /* 0x000fe20004800000 */
[----:B------:R4:W3:Y:S01]  /*6360*/  MUFU.TANH R149, R143 ;  /* 0x0000008f00957308 */ /* 0x0008e20000002400 */
[----:B------:R-:W-:Y:S01]  /*6370*/  ISETP.GE.AND P6, PT, R19, R220, PT ;  /* 0x000000dc1300720c */ /* 0x000fe20003fc6270 */
[----:B------:R-:W-:Y:S01]  /*6380*/  FMUL.FTZ R140, R169, UR30 ;  /* 0x0000001ea98c7c20 */ /* 0x000fe20008410000 */
[----:B------:R-:W-:Y:S01]  /*6390*/  ISETP.GE.AND P1, PT, R19, R2, PT ;  /* 0x000000021300720c */ /* 0x000fe20003f26270 */
[----:B------:R-:W-:Y:S01]  /*63a0*/  FMUL.FTZ R141, R171, UR30 ;  /* 0x0000001eab8d7c20 */ /* 0x000fe20008410000 */
[----:B-----5:R-:W-:Y:S01]  /*63b0*/  FSEL R148, R9, -INF , !P0 ;  /* 0xff80000009947808 */ /* 0x020fe20004000000 */
[----:B------:R-:W-:Y:S01]  /*63c0*/  FMUL.FTZ R168, R165, UR30 ;  /* 0x0000001ea5a87c20 */ /* 0x000fe20008410000 */
[----:B------:R-:W-:Y:S01]  /*63d0*/  FSEL R135, R146, -INF , !P2 ;  /* 0xff80000092877808 */ /* 0x000fe20005000000 */
[----:B------:R-:W5:Y:S01]  /*63e0*/  MUFU.TANH R142, R142 ;  /* 0x0000008e008e7308 */ /* 0x000f620000002400 */
[C---:B------:R-:W-:Y:S01]  /*63f0*/  ISETP.GE.AND P0, PT, R25.reuse, R220, PT ;  /* 0x000000dc1900720c */ /* 0x040fe20003f06270 */
[----:B------:R-:W-:Y:S01]  /*6400*/  FMUL.FTZ R4, R166, UR30 ;  /* 0x0000001ea6047c20 */ /* 0x000fe20008410000 */
[----:B------:R-:W-:Y:S01]  /*6410*/  ISETP.GE.AND P2, PT, R25, R2, PT ;  /* 0x000000021900720c */ /* 0x000fe20003f46270 */
[----:B------:R-:W-:Y:S01]  /*6420*/  FMUL.FTZ R165, R167, UR30 ;  /* 0x0000001ea7a57c20 */ /* 0x000fe20008410000 */
[----:B------:R-:W-:Y:S01]  /*6430*/  FSEL R24, R145, -INF , !P6 ;  /* 0xff80000091187808 */ /* 0x000fe20007000000 */
[----:B------:R-:W-:Y:S01]  /*6440*/  FMUL.FTZ R166, R180, UR30 ;  /* 0x0000001eb4a67c20 */ /* 0x000fe20008410000 */
[----:B------:R-:W-:Y:S01]  /*6450*/  FSEL R19, R8, -INF , !P1 ;  /* 0xff80000008137808 */ /* 0x000fe20004800000 */
[----:B------:R-:W5:Y:S01]  /*6460*/  MUFU.TANH R21, R21 ;  /* 0x0000001500157308 */ /* 0x000f620000002400 */
[----:B----4-:R-:W-:Y:S01]  /*6470*/  FMUL.FTZ R143, R170, UR30 ;  /* 0x0000001eaa8f7c20 */ /* 0x010fe20008410000 */
[C---:B------:R-:W-:Y:S01]  /*6480*/  ISETP.GE.AND P6, PT, R5.reuse, R220, PT ;  /* 0x000000dc0500720c */ /* 0x040fe20003fc6270 */
[----:B------:R-:W-:Y:S01]  /*6490*/  FMUL.FTZ R163, R182, UR30 ;  /* 0x0000001eb6a37c20 */ /* 0x000fe20008410000 */
[----:B------:R-:W-:Y:S01]  /*64a0*/  ISETP.GE.AND P1, PT, R5, R2, PT ;  /* 0x000000020500720c */ /* 0x000fe20003f26270 */
[----:B------:R-:W-:Y:S01]  /*64b0*/  VIADD R5, R29, 0x19 ;  /* 0x000000191d057836 */ /* 0x000fe20000000000 */
[----:B-1----:R-:W-:Y:S01]  /*64c0*/  FSEL R138, R20, -INF , !P0 ;  /* 0xff800000148a7808 */ /* 0x002fe20004000000 */
[----:B------:R-:W-:Y:S01]  /*64d0*/  FMUL.FTZ R161, R183, UR30 ;  /* 0x0000001eb7a17c20 */ /* 0x000fe20008410000 */
[----:B------:R-:W1:Y:S01]  /*64e0*/  MUFU.TANH R28, R28 ;  /* 0x0000001c001c7308 */ /* 0x000e620000002400 */
[----:B------:R-:W-:-:S02]  /*64f0*/  FSEL R151, R11, -INF , !P2 ;  /* 0xff8000000b977808 */ /* 0x000fc40005000000 */
[C---:B------:R-:W-:Y:S02]  /*6500*/  ISETP.GE.AND P0, PT, R7.reuse, R220, PT ;  /* 0x000000dc0700720c */ /* 0x040fe40003f06270 */
[----:B------:R-:W-:Y:S01]  /*6510*/  ISETP.GE.AND P2, PT, R7, R2, PT ;  /* 0x000000020700720c */ /* 0x000fe20003f46270 */
[----:B------:R-:W-:Y:S01]  /*6520*/  VIADD R7, R29, 0x28 ;  /* 0x000000281d077836 */ /* 0x000fe20000000000 */
[----:B------:R-:W-:Y:S01]  /*6530*/  FSEL R134, R33, -INF , !P6 ;  /* 0xff80000021867808 */ /* 0x000fe20007000000 */
[----:B------:R4:W1:Y:S01]  /*6540*/  MUFU.TANH R172, R164 ;  /* 0x000000a400ac7308 */ /* 0x0008620000002400 */
[----:B------:R-:W-:Y:S02]  /*6550*/  FSEL R133, R34, -INF , !P1 ;  /* 0xff80000022857808 */ /* 0x000fe40004800000 */
[C---:B------:R-:W-:Y:S02]  /*6560*/  ISETP.GE.AND P6, PT, R5.reuse, R220, PT ;  /* 0x000000dc0500720c */ /* 0x040fe40003fc6270 */
[----:B------:R-:W-:Y:S01]  /*6570*/  ISETP.GE.AND P1, PT, R5, R2, PT ;  /* 0x000000020500720c */ /* 0x000fe20003f26270 */
[----:B------:R-:W-:Y:S01]  /*6580*/  VIADD R5, R29, 0x21 ;  /* 0x000000211d057836 */ /* 0x000fe20000000000 */
[----:B--2---:R-:W-:Y:S01]  /*6590*/  FSEL R146, R16, -INF , !P0 ;  /* 0xff80000010927808 */ /* 0x004fe20004000000 */
[----:B------:R-:W-:Y:S01]  /*65a0*/  MUFU.TANH R140, R140 ;  /* 0x0000008c008c7308 */ /* 0x000fe20000002400 */
[----:B---3--:R-:W-:-:S02]  /*65b0*/  FSEL R147, R147, -INF , !P2 ;  /* 0xff80000093937808 */ /* 0x008fc40005000000 */
[C---:B------:R-:W-:Y:S02]  /*65c0*/  ISETP.GE.AND P0, PT, R7.reuse, R220, PT ;  /* 0x000000dc0700720c */ /* 0x040fe40003f06270 */
[----:B------:R-:W-:Y:S01]  /*65d0*/  ISETP.GE.AND P2, PT, R7, R2, PT ;  /* 0x000000020700720c */ /* 0x000fe20003f46270 */
[----:B------:R-:W-:Y:S01]  /*65e0*/  VIADD R7, R29, 0x30 ;  /* 0x000000301d077836 */ /* 0x000fe20000000000 */
[----:B------:R-:W-:Y:S01]  /*65f0*/  FSEL R136, R10, -INF , !P6 ;  /* 0xff8000000a887808 */ /* 0x000fe20007000000 */
[----:B------:R-:W2:Y:S01]  /*6600*/  MUFU.TANH R143, R143 ;  /* 0x0000008f008f7308 */ /* 0x000ea20000002400 */
[----:B------:R-:W-:Y:S01]  /*6610*/  FSEL R149, R149, -INF , !P1 ;  /* 0xff80000095957808 */ /* 0x000fe20004800000 */
[----:B----4-:R-:W-:Y:S01]  /*6620*/  FMUL.FTZ R164, R181, UR30 ;  /* 0x0000001eb5a47c20 */ /* 0x010fe20008410000 */
[C---:B------:R-:W-:Y:S02]  /*6630*/  ISETP.GE.AND P6, PT, R5.reuse, R220, PT ;  /* 0x000000dc0500720c */ /* 0x040fe40003fc6270 */
[----:B------:R-:W-:Y:S01]  /*6640*/  ISETP.GE.AND P1, PT, R5, R2, PT ;  /* 0x000000020500720c */ /* 0x000fe20003f26270 */
[----:B------:R-:W-:Y:S01]  /*6650*/  VIADD R5, R29, 0x29 ;  /* 0x000000291d057836 */ /* 0x000fe20000000000 */
[----:B-----5:R-:W-:Y:S01]  /*6660*/  FSEL R142, R142, -INF , !P0 ;  /* 0xff8000008e8e7808 */ /* 0x020fe20004000000 */
[----:B------:R-:W3:Y:S01]  /*6670*/  MUFU.TANH R141, R141 ;  /* 0x0000008d008d7308 */ /* 0x000ee20000002400 */
[----:B------:R-:W-:-:S02]  /*6680*/  ISETP.GE.AND P0, PT, R7, R220, PT ;  /* 0x000000dc0700720c */ /* 0x000fc40003f06270 */
[----:B------:R-:W-:Y:S02]  /*6690*/  FSEL R144, R21, -INF , !P6 ;  /* 0xff80000015907808 */ /* 0x000fe40007000000 */
[----:B-1----:R-:W-:Y:S02]  /*66a0*/  FSEL R145, R28, -INF , !P1 ;  /* 0xff8000001c917808 */ /* 0x002fe40004800000 */
[C---:B------:R-:W-:Y:S01]  /*66b0*/  ISETP.GE.AND P6, PT, R5.reuse, R220, PT ;  /* 0x000000dc0500720c */ /* 0x040fe20003fc6270 */
[----:B------:R-:W1:Y:S01]  /*66c0*/  MUFU.TANH R4, R4 ;  /* 0x0000000400047308 */ /* 0x000e620000002400 */
[----:B------:R-:W-:Y:S01]  /*66d0*/  ISETP.GE.AND P1, PT, R5, R2, PT ;  /* 0x000000020500720c */ /* 0x000fe20003f26270 */
[C---:B------:R-:W-:Y:S01]  /*66e0*/  VIADD R5, R29.reuse, 0x31 ;  /* 0x000000311d057836 */ /* 0x040fe20000000000 */
[----:B------:R-:W-:Y:S02]  /*66f0*/  FSEL R172, R172, -INF , !P0 ;  /* 0xff800000acac7808 */ /* 0x000fe40004000000 */
[----:B------:R-:W-:-:S02]  /*6700*/  ISETP.GE.AND P0, PT, R29, R220, PT ;  /* 0x000000dc1d00720c */ /* 0x000fc40003f06270 */
[----:B--2---:R-:W-:Y:S01]  /*6710*/  FSEL R143, R143, -INF , !P2 ;  /* 0xff8000008f8f7808 */ /* 0x004fe20005000000 */
[----:B------:R-:W2:Y:S01]  /*6720*/  MUFU.TANH R168, R168 ;  /* 0x000000a800a87308 */ /* 0x000ea20000002400 */
[----:B------:R-:W-:Y:S02]  /*6730*/  FSEL R140, R140, -INF , !P6 ;  /* 0xff8000008c8c7808 */ /* 0x000fe40007000000 */
[----:B---3--:R-:W-:Y:S02]  /*6740*/  FSEL R141, R141, -INF , !P1 ;  /* 0xff8000008d8d7808 */ /* 0x008fe40004800000 */
[----:B------:R-:W-:Y:S02]  /*6750*/  FSEL R0, R0, -INF , !P0 ;  /* 0xff80000000007808 */ /* 0x000fe40004000000 */
[----:B------:R-:W-:Y:S01]  /*6760*/  ISETP.GE.AND P2, PT, R7, R2, PT ;  /* 0x000000020700720c */ /* 0x000fe20003f46270 */
[----:B------:R-:W3:Y:S01]  /*6770*/  MUFU.TANH R165, R165 ;  /* 0x000000a500a57308 */ /* 0x000ee20000002400 */
[----:B------:R-:W-:-:S02]  /*6780*/  ISETP.GE.AND P6, PT, R5, R220, PT ;  /* 0x000000dc0500720c */ /* 0x000fc40003fc6270 */
[-C--:B------:R-:W-:Y:S01]  /*6790*/  ISETP.GE.AND P1, PT, R5, R2.reuse, PT ;  /* 0x000000020500720c */ /* 0x080fe20003f26270 */
[C---:B------:R-:W-:Y:S01]  /*67a0*/  VIADD R5, R29.reuse, 0x38 ;  /* 0x000000381d057836 */ /* 0x040fe20000000000 */
[----:B------:R-:W-:Y:S02]  /*67b0*/  PLOP3.LUT P0, PT, PT, PT, UP0, 0x80, 0x0 ;  /* 0x000000000000781c */ /* 0x000fe40003f0f008 */
[----:B-1----:R-:W-:Y:S01]  /*67c0*/  FSEL R167, R4, -INF , !P2 ;  /* 0xff80000004a77808 */ /* 0x002fe20005000000 */
[----:B------:R-:W1:Y:S01]  /*67d0*/  MUFU.TANH R166, R166 ;  /* 0x000000a600a67308 */ /* 0x000e620000002400 */
[----:B------:R-:W-:Y:S01]  /*67e0*/  BAR.SYNC.DEFER_BLOCKING 0x0 ;  /* 0x0000000000007b1d */ /* 0x000fe20000010000 */
[C---:B------:R-:W-:Y:S01]  /*67f0*/  ISETP.GE.AND P2, PT, R29.reuse, R2, PT ;  /* 0x000000021d00720c */ /* 0x040fe20003f46270 */
[----:B------:R-:W-:Y:S01]  /*6800*/  VIADD R29, R29, 0x39 ;  /* 0x000000391d1d7836 */ /* 0x000fe20000000000 */
[----:B--2---:R-:W-:Y:S02]  /*6810*/  FSEL R168, R168, -INF , !P6 ;  /* 0xff800000a8a87808 */ /* 0x004fe40007000000 */
[----:B------:R-:W-:-:S02]  /*6820*/  ISETP.GE.AND P6, PT, R5, R220, PT ;  /* 0x000000dc0500720c */ /* 0x000fc40003fc6270 */
[----:B------:R-:W2:Y:S01]  /*6830*/  MUFU.TANH R163, R163 ;  /* 0x000000a300a37308 */ /* 0x000ea20000002400 */
[----:B---3--:R-:W-:Y:S02]  /*6840*/  FSEL R165, R165, -INF , !P1 ;  /* 0xff800000a5a57808 */ /* 0x008fe40004800000 */
[----:B------:R-:W-:Y:S02]  /*6850*/  ISETP.GE.AND P1, PT, R5, R2, PT ;  /* 0x000000020500720c */ /* 0x000fe40003f26270 */
[----:B------:R-:W-:-:S03]  /*6860*/  FSEL R15, R156, -INF , !P2 ;  /* 0xff8000009c0f7808 */ /* 0x000fc60005000000 */
[----:B------:R-:W3:Y:S01]  /*6870*/  MUFU.TANH R164, R164 ;  /* 0x000000a400a47308 */ /* 0x000ee20000002400 */
[----:B-1----:R-:W-:Y:S02]  /*6880*/  FSEL R166, R166, -INF , !P6 ;  /* 0xff800000a6a67808 */ /* 0x002fe40007000000 */
[----:B------:R-:W-:-:S05]  /*6890*/  ISETP.GE.AND P6, PT, R29, R220, PT ;  /* 0x000000dc1d00720c */ /* 0x000fca0003fc6270 */
[----:B------:R-:W1:Y:S01]  /*68a0*/  MUFU.TANH R161, R161 ;  /* 0x000000a100a17308 */ /* 0x000e620000002400 */
[----:B--2---:R-:W-:Y:S02]  /*68b0*/  FSEL R163, R163, -INF , !P1 ;  /* 0xff800000a3a37808 */ /* 0x004fe40004800000 */
[----:B------:R-:W-:Y:S02]  /*68c0*/  ISETP.GE.AND P1, PT, R29, R2, PT ;  /* 0x000000021d00720c */ /* 0x000fe40003f26270 */
[----:B---3--:R-:W-:Y:S02]  /*68d0*/  FSEL R164, R164, -INF , !P6 ;  /* 0xff800000a4a47808 */ /* 0x008fe40007000000 */
[----:B-1----:R-:W-:Y:S01]  /*68e0*/  FSEL R161, R161, -INF , !P1 ;  /* 0xff800000a1a17808 */ /* 0x002fe20004800000 */
[----:B------:R-:W-:Y:S08]  /*68f0*/  @!P0 BRA `(.L_x_164) ;  /* 0x0000000400048947 */ /* 0x000ff00003800000 */
        /* <DEDUP_REMOVED lines=63> */
.L_x_166:
[----:B------:R-:W-:Y:S05]  /*6cf0*/  BSYNC B0 ;  /* 0x0000000000007941 */ /* 0x000fea0003800000 */
.L_x_165:
[----:B------:R-:W0:Y:S02]  /*6d00*/  LDGDEPBAR ;  /* 0x00000000000079af */ /* 0x000e240000000000 */
.L_x_164:
[----:B-12---:R-:W-:Y:S01]  /*6d10*/  FMNMX.FTZ R5, R132, R0, !PT ;  /* 0x0000000084057209 */ /* 0x006fe20007810000 */
        /* <DEDUP_REMOVED lines=34> */
[----:B-1----:R-:W-:-:S03]  /*6f40*/  FMNMX.FTZ R7, R8, R7, !PT ;  /* 0x0000000708077209 */ /* 0x002fc60007810000 */
[----:B------:R-:W-:Y:S01]  /*6f50*/  LDSM.16.MT88.4 R8, [R200+0x12000] ;  /* 0x01200000c808783b */ /* 0x000fe20000004200 */
[----:B--2---:R-:W-:-:S03]  /*6f60*/  FMNMX.FTZ R5, R6, R5, !PT ;  /* 0x0000000506057209 */ /* 0x004fc60007810000 */
[----:B------:R-:W1:Y:S04]  /*6f70*/  SHFL.BFLY PT, R222, R7, 0x1, 0x1f ;  /* 0x0c201f0007de7f89 */ /* 0x000e6800000e0000 */
[----:B------:R-:W2:Y:S01]  /*6f80*/  SHFL.BFLY PT, R4, R5, 0x1, 0x1f ;  /* 0x0c201f0005047f89 */ /* 0x000ea200000e0000 */
[----:B-1----:R-:W-:-:S04]  /*6f90*/  FMNMX.FTZ R222, R7, R222, !PT ;  /* 0x000000de07de7209 */ /* 0x002fc80007810000 */
[C---:B------:R-:W-:Y:S01]  /*6fa0*/  FSETP.NEU.FTZ.AND P2, PT, R222.reuse, -INF , PT ;  /* 0xff800000de00780b */ /* 0x040fe20003f5d000 */
[----:B------:R-:W-:-:S05]  /*6fb0*/  FMUL.FTZ R169, R222, UR16 ;  /* 0x00000010dea97c20 */ /* 0x000fca0008410000 */
[----:B------:R-:W-:-:S05]  /*6fc0*/  FSEL R169, R169, RZ, P2 ;  /* 0x000000ffa9a97208 */ /* 0x000fca0001000000 */
[--C-:B------:R-:W-:Y:S01]  /*6fd0*/  FFMA.FTZ R158, R0, UR16, -R169.reuse ;  /* 0x00000010009e7c23 */ /* 0x100fe200080108a9 */
[----:B--2---:R-:W-:Y:S01]  /*6fe0*/  FMNMX.FTZ R0, R5, R4, !PT ;  /* 0x0000000405007209 */ /* 0x004fe20007810000 */
[--C-:B------:R-:W-:Y:S01]  /*6ff0*/  FFMA.FTZ R157, R18, UR16, -R169.reuse ;  /* 0x00000010129d7c23 */ /* 0x100fe200080108a9 */
[----:B------:R-:W-:Y:S01]  /*7000*/  FSEL R5, R222, RZ, P2 ;  /* 0x000000ffde057208 */ /* 0x000fe20001000000 */
[--C-:B------:R-:W-:Y:S01]  /*7010*/  FFMA.FTZ R156, R22, UR16, -R169.reuse ;  /* 0x00000010169c7c23 */ /* 0x100fe200080108a9 */
[C---:B------:R-:W-:Y:S01]  /*7020*/  FSETP.NEU.FTZ.AND P1, PT, R0.reuse, -INF , PT ;  /* 0xff8000000000780b */ /* 0x040fe20003f3d000 */
[----:B------:R-:W-:Y:S01]  /*7030*/  FMUL.FTZ R162, R0, UR16 ;  /* 0x0000001000a27c20 */ /* 0x000fe20008410000 */
[----:B------:R-:W-:Y:S01]  /*7040*/  FFMA.FTZ R155, R24, UR16, -R169 ;  /* 0x00000010189b7c23 */ /* 0x000fe200080108a9 */
[----:B------:R-:W-:Y:S01]  /*7050*/  FADD.FTZ R4, R132, -R5 ;  /* 0x8000000584047221 */ /* 0x000fe20000010000 */
[----:B------:R-:W-:Y:S01]  /*7060*/  FSEL R6, R0, RZ, P1 ;  /* 0x000000ff00067208 */ /* 0x000fe20000800000 */
[----:B------:R-:W-:Y:S01]  /*7070*/  MUFU.EX2 R158, R158 ;  /* 0x0000009e009e7308 */ /* 0x000fe20000000800 */
[----:B------:R-:W-:Y:S01]  /*7080*/  FSEL R162, R162, RZ, P1 ;  /* 0x000000ffa2a27208 */ /* 0x000fe20000800000 */
[----:B------:R-:W-:Y:S01]  /*7090*/  FMUL.FTZ R160, R4, UR16 ;  /* 0x0000001004a07c20 */ /* 0x000fe20008410000 */
[----:B------:R-:W-:Y:S01]  /*70a0*/  LDSM.16.MT88.4 R24, [R197+0x12000] ;  /* 0x01200000c518783b */ /* 0x000fe20000004200 */
[----:B------:R-:W-:Y:S01]  /*70b0*/  FADD.FTZ R6, R3, -R6 ;  /* 0x8000000603067221 */ /* 0x000fe20000010000 */
[--C-:B------:R-:W-:Y:S01]  /*70c0*/  FFMA.FTZ R170, R148, UR16, -R169.reuse ;  /* 0x0000001094aa7c23 */ /* 0x100fe200080108a9 */
[--C-:B------:R-:W-:Y:S01]  /*70d0*/  FFMA.FTZ R153, R17, UR16, -R162.reuse ;  /* 0x0000001011997c23 */ /* 0x100fe200080108a2 */
[--C-:B------:R-:W-:Y:S01]  /*70e0*/  FFMA.FTZ R159, R19, UR16, -R162.reuse ;  /* 0x00000010139f7c23 */ /* 0x100fe200080108a2 */
[--C-:B------:R-:W-:Y:S01]  /*70f0*/  FFMA.FTZ R154, R15, UR16, -R162.reuse ;  /* 0x000000100f9a7c23 */ /* 0x100fe200080108a2 */
[----:B------:R-:W1:Y:S01]  /*7100*/  LDSM.16.MT88.4 R16, [R198+0x12000] ;  /* 0x01200000c610783b */ /* 0x000e620000004200 */
[--C-:B------:R-:W-:Y:S01]  /*7110*/  FFMA.FTZ R152, R23, UR16, -R162.reuse ;  /* 0x0000001017987c23 */ /* 0x100fe200080108a2 */
[----:B------:R-:W-:Y:S01]  /*7120*/  FMUL.FTZ R3, R6, UR16 ;  /* 0x0000001006037c20 */ /* 0x000fe20008410000 */
[----:B------:R-:W2:Y:S01]  /*7130*/  MUFU.EX2 R157, R157 ;  /* 0x0000009d009d7308 */ /* 0x000ea20000000800 */
        /* <DEDUP_REMOVED lines=15> */
[----:B------:R-:W3:Y:S01]  /*7230*/  MUFU.EX2 R155, R155 ;  /* 0x0000009b009b7308 */ /* 0x000ee20000000800 */
[----:B--2---:R-:W-:Y:S01]  /*7240*/  F2FP.BF16.F32.PACK_AB R4, R157, R158 ;  /* 0x0000009e9d04723e */ /* 0x004fe200000010ff */
[----:B------:R-:W-:Y:S01]  /*7250*/  LDSM.16.MT88.4 R144, [R200+0x15000] ;  /* 0x01500000c890783b */ /* 0x000fe20000004200 */
[----:B------:R-:W-:Y:S01]  /*7260*/  FFMA.FTZ R182, R140, UR16, -R169 ;  /* 0x000000108cb67c23 */ /* 0x000fe200080108a9 */
[--C-:B------:R-:W-:Y:S01]  /*7270*/  FFMA.FTZ R209, R143, UR16, -R162.reuse ;  /* 0x000000108fd17c23 */ /* 0x100fe200080108a2 */
[--C-:B------:R-:W-:Y:S01]  /*7280*/  FFMA.FTZ R210, R141, UR16, -R162.reuse ;  /* 0x000000108dd27c23 */ /* 0x100fe200080108a2 */
[----:B------:R-:W-:Y:S01]  /*7290*/  LDSM.16.MT88.4 R148, [R196+0x13000] ;  /* 0x01300000c494783b */ /* 0x000fe20000004200 */
[--C-:B------:R-:W-:Y:S01]  /*72a0*/  FFMA.FTZ R165, R165, UR16, -R162.reuse ;  /* 0x00000010a5a57c23 */ /* 0x100fe200080108a2 */
[----:B------:R-:W-:Y:S01]  /*72b0*/  MUFU.EX2 R154, R154 ;  /* 0x0000009a009a7308 */ /* 0x000fe20000000800 */
[----:B------:R-:W-:Y:S01]  /*72c0*/  FFMA.FTZ R163, R163, UR16, -R162 ;  /* 0x00000010a3a37c23 */ /* 0x000fe200080108a2 */
[----:B------:R-:W-:Y:S06]  /*72d0*/  LDSM.16.MT88.4 R140, [R198+0x15000] ;  /* 0x01500000c68c783b */ /* 0x000fec0000004200 */
[----:B------:R-:W2:Y:S01]  /*72e0*/  MUFU.EX2 R153, R153 ;  /* 0x0000009900997308 */ /* 0x000ea20000000800 */
[----:B---3--:R-:W-:-:S07]  /*72f0*/  F2FP.BF16.F32.PACK_AB R6, R155, R156 ;  /* 0x0000009c9b06723e */ /* 0x008fce00000010ff */
[----:B------:R-:W-:Y:S08]  /*7300*/  MUFU.EX2 R152, R152 ;  /* 0x0000009800987308 */ /* 0x000ff00000000800 */
[----:B------:R-:W3:Y:S01]  /*7310*/  MUFU.EX2 R159, R159 ;  /* 0x0000009f009f7308 */ /* 0x000ee20000000800 */
[----:B--2---:R-:W-:-:S07]  /*7320*/  F2FP.BF16.F32.PACK_AB R5, R153, R154 ;  /* 0x0000009a9905723e */ /* 0x004fce00000010ff */
[----:B------:R-:W2:Y:S08]  /*7330*/  MUFU.EX2 R160, R160 ;  /* 0x000000a000a07308 */ /* 0x000eb00000000800 */
[----:B------:R-:W4:Y:S01]  /*7340*/  MUFU.EX2 R3, R3 ;  /* 0x0000000300037308 */ /* 0x000f220000000800 */
[----:B---3--:R-:W-:-:S07]  /*7350*/  F2FP.BF16.F32.PACK_AB R7, R159, R152 ;  /* 0x000000989f07723e */ /* 0x008fce00000010ff */
[----:B------:R-:W-:Y:S01]  /*7360*/  MUFU.EX2 R170, R170 ;  /* 0x000000aa00aa7308 */ /* 0x000fe20000000800 */
[-C--:B--2---:R-:W-:Y:S01]  /*7370*/  FMUL.FTZ R20, R120, R160.reuse ;  /* 0x000000a078147220 */ /* 0x084fe20000410000 */
        /* <DEDUP_REMOVED lines=14> */
[----:B------:R-:W-:Y:S01]  /*7460*/  LDSM.16.MT88.4 R112, [R198+0x14000] ;  /* 0x01400000c670783b */ /* 0x000fe20000004200 */
[C---:B-1----:R-:W-:Y:S01]  /*7470*/  HMMA.16816.F32.BF16 R20, R4.reuse, R16, R20 ;  /* 0x000000100414723c */ /* 0x042fe20000041814 */
[-C--:B------:R-:W-:Y:S01]  /*7480*/  FMUL.FTZ R111, R111, R3.reuse ;  /* 0x000000036f6f7220 */ /* 0x080fe20000410000 */
[----:B------:R-:W-:Y:S01]  /*7490*/  MUFU.EX2 R173, R173 ;  /* 0x000000ad00ad7308 */ /* 0x000fe20000000800 */
[-C--:B------:R-:W-:Y:S01]  /*74a0*/  FMUL.FTZ R88, R88, R160.reuse ;  /* 0x000000a058587220 */ /* 0x080fe20000410000 */
[-C--:B------:R-:W-:Y:S01]  /*74b0*/  FMUL.FTZ R89, R89, R160.reuse ;  /* 0x000000a059597220 */ /* 0x080fe20000410000 */
[-C--:B------:R-:W-:Y:S01]  /*74c0*/  FMUL.FTZ R90, R90, R3.reuse ;  /* 0x000000035a5a7220 */ /* 0x080fe20000410000 */
[C---:B------:R-:W-:Y:S01]  /*74d0*/  HMMA.16816.F32.BF16 R16, R4.reuse, R18, R116 ;  /* 0x000000120410723c */ /* 0x040fe20000041874 */
[----:B------:R-:W1:Y:S01]  /*74e0*/  LDSM.16.MT88.4 R116, [R200+0x14000] ;  /* 0x01400000c874783b */ /* 0x000e620000004200 */
[-C--:B------:R-:W-:Y:S01]  /*74f0*/  FMUL.FTZ R91, R91, R3.reuse ;  /* 0x000000035b5b7220 */ /* 0x080fe20000410000 */
[-C--:B------:R-:W-:Y:S01]  /*7500*/  FMUL.FTZ R12, R128, R160.reuse ;  /* 0x000000a0800c7220 */ /* 0x080fe20000410000 */
[----:B------:R-:W-:Y:S01]  /*7510*/  MUFU.EX2 R171, R171 ;  /* 0x000000ab00ab7308 */ /* 0x000fe20000000800 */
        /* <DEDUP_REMOVED lines=22> */
[----:B------:R-:W2:Y:S01]  /*7680*/  MUFU.EX2 R175, R175 ;  /* 0x000000af00af7308 */ /* 0x000ea20000000800 */
[C---:B------:R-:W-:Y:S01]  /*7690*/  HMMA.16816.F32.BF16 R12, R4.reuse, R8, R12 ;  /* 0x00000008040c723c */ /* 0x040fe2000004180c */
[----:B------:R-:W-:Y:S01]  /*76a0*/  LDSM.16.MT88.4 R128, [R197+0x12800] ;  /* 0x01280000c580783b */ /* 0x000fe20000004200 */
[-C--:B------:R-:W-:Y:S01]  /*76b0*/  FMUL.FTZ R92, R92, R160.reuse ;  /* 0x000000a05c5c7220 */ /* 0x080fe20000410000 */
[-C--:B------:R-:W-:Y:S01]  /*76c0*/  FMUL.FTZ R93, R93, R160.reuse ;  /* 0x000000a05d5d7220 */ /* 0x080fe20000410000 */
[-C--:B------:R-:W-:Y:S01]  /*76d0*/  FMUL.FTZ R94, R94, R3.reuse ;  /* 0x000000035e5e7220 */ /* 0x080fe20000410000 */
[----:B------:R-:W-:Y:S01]  /*76e0*/  LDSM.16.MT88.4 R120, [R200+0x14800] ;  /* 0x01480000c878783b */ /* 0x000fe20000004200 */
[C---:B------:R-:W-:Y:S01]  /*76f0*/  HMMA.16816.F32.BF16 R100, R4.reuse, R32, R108 ;  /* 0x000000200464723c */ /* 0x040fe2000004186c */
[----:B------:R-:W3:Y:S01]  /*7700*/  MUFU.EX2 R178, R178 ;  /* 0x000000b200b27308 */ /* 0x000ee20000000800 */
[-C--:B------:R-:W-:Y:S01]  /*7710*/  FMUL.FTZ R95, R95, R3.reuse ;  /* 0x000000035f5f7220 */ /* 0x080fe20000410000 */
[----:B------:R-:W4:Y:S01]  /*7720*/  LDSM.16.MT88.4 R108, [R197+0x14000] ;  /* 0x01400000c56c783b */ /* 0x000f220000004200 */
[-C--:B------:R-:W-:Y:S01]  /*7730*/  FMUL.FTZ R96, R96, R160.reuse ;  /* 0x000000a060607220 */ /* 0x080fe20000410000 */
[-C--:B------:R-:W-:Y:S01]  /*7740*/  FMUL.FTZ R97, R97, R160.reuse ;  /* 0x000000a061617220 */ /* 0x080fe20000410000 */
[C---:B------:R-:W-:Y:S01]  /*7750*/  HMMA.16816.F32.BF16 R32, R4.reuse, R34, R104 ;  /* 0x000000220420723c */ /* 0x040fe20000041868 */
[-C--:B------:R-:W-:Y:S01]  /*7760*/  FMUL.FTZ R98, R98, R3.reuse ;  /* 0x0000000362627220 */ /* 0x080fe20000410000 */
[-C--:B------:R-:W-:Y:S01]  /*7770*/  FMUL.FTZ R99, R99, R3.reuse ;  /* 0x0000000363637220 */ /* 0x080fe20000410000 */
[----:B------:R-:W-:Y:S01]  /*7780*/  MUFU.EX2 R176, R176 ;  /* 0x000000b000b07308 */ /* 0x000fe20000000800 */
[-C--:B------:R-:W-:Y:S01]  /*7790*/  FFMA.FTZ R158, R223, R160.reuse, R158 ;  /* 0x000000a0df9e7223 */ /* 0x080fe2000001009e */
[-C--:B------:R-:W-:Y:S01]  /*77a0*/  FFMA.FTZ R154, R221, R3.reuse, R154 ;  /* 0x00000003dd9a7223 */ /* 0x080fe2000001009a */
[C---:B------:R-:W-:Y:S01]  /*77b0*/  HMMA.16816.F32.BF16 R8, R4.reuse, R10, R124 ;  /* 0x0000000a0408723c */ /* 0x040fe2000004187c */
        /* <DEDUP_REMOVED lines=8> */
[----:B------:R-:W5:Y:S01]  /*7840*/  MUFU.EX2 R177, R177 ;  /* 0x000000b100b17308 */ /* 0x000f620000000800 */
[----:B------:R-:W-:Y:S01]  /*7850*/  LDSM.16.MT88.4 R124, [R196+0x12800] ;  /* 0x01280000c47c783b */ /* 0x000fe20000004200 */
[C---:B-1----:R-:W-:Y:S01]  /*7860*/  HMMA.16816.F32.BF16 R40, R4.reuse, R116, R104 ;  /* 0x000000740428723c */ /* 0x042fe20000041868 */
[----:B------:R-:W-:Y:S01]  /*7870*/  FADD.FTZ R157, R157, R158 ;  /* 0x0000009e9d9d7221 */ /* 0x000fe20000010000 */
[----:B------:R-:W-:Y:S01]  /*7880*/  FADD.FTZ R153, R153, R154 ;  /* 0x0000009a99997221 */ /* 0x000fe20000010000 */
[----:B------:R-:W1:Y:S02]  /*7890*/  LDSM.16.MT88.4 R104, [R196+0x14000] ;  /* 0x01400000c468783b */ /* 0x000e640000004200 */
[----:B------:R-:W-:Y:S01]  /*78a0*/  FADD.FTZ R156, R156, R157 ;  /* 0x0000009d9c9c7221 */ /* 0x000fe20000010000 */
[C---:B------:R-:W-:Y:S01]  /*78b0*/  HMMA.16816.F32.BF16 R36, R4.reuse, R118, R36 ;  /* 0x000000760424723c */ /* 0x040fe20000041824 */
[-C--:B------:R-:W-:Y:S01]  /*78c0*/  FMUL.FTZ R116, R44, R160.reuse ;  /* 0x000000a02c747220 */ /* 0x080fe20000410000 */
[-C--:B------:R-:W-:Y:S01]  /*78d0*/  FMUL.FTZ R117, R45, R160.reuse ;  /* 0x000000a02d757220 */ /* 0x080fe20000410000 */
[-C--:B------:R-:W-:Y:S01]  /*78e0*/  FMUL.FTZ R44, R48, R160.reuse ;  /* 0x000000a0302c7220 */ /* 0x080fe20000410000 */
[----:B------:R-:W-:Y:S01]  /*78f0*/  FMUL.FTZ R45, R49, R160 ;  /* 0x000000a0312d7220 */ /* 0x000fe20000410000 */
[----:B------:R-:W-:Y:S01]  /*7900*/  MUFU.EX2 R179, R179 ;  /* 0x000000b300b37308 */ /* 0x000fe20000000800 */
[C---:B------:R-:W-:Y:S01]  /*7910*/  HMMA.16816.F32.BF16 R92, R4.reuse, R136, R92 ;  /* 0x00000088045c723c */ /* 0x040fe2000004185c */
[-C--:B------:R-:W-:Y:S01]  /*7920*/  FMUL.FTZ R118, R46, R3.reuse ;  /* 0x000000032e767220 */ /* 0x080fe20000410000 */
[-C--:B------:R-:W-:Y:S01]  /*7930*/  FMUL.FTZ R119, R47, R3.reuse ;  /* 0x000000032f777220 */ /* 0x080fe20000410000 */
[-C--:B------:R-:W-:Y:S01]  /*7940*/  FMUL.FTZ R46, R50, R3.reuse ;  /* 0x00000003322e7220 */ /* 0x080fe20000410000 */
[----:B------:R-:W-:Y:S01]  /*7950*/  FMUL.FTZ R47, R51, R3 ;  /* 0x00000003332f7220 */ /* 0x000fe20000410000 */
[----:B------:R-:W-:Y:S01]  /*7960*/  FADD.FTZ R152, R152, R153 ;  /* 0x0000009998987221 */ /* 0x000fe20000010000 */
[----:B------:R-:W-:Y:S01]  /*7970*/  FADD.FTZ R155, R155, R156 ;  /* 0x0000009c9b9b7221 */ /* 0x000fe20000010000 */
[----:B------:R-:W5:Y:S02]  /*7980*/  MUFU.EX2 R180, R180 ;  /* 0x000000b400b47308 */ /* 0x000f640000000800 */
[----:B------:R-:W-:Y:S01]  /*7990*/  HMMA.16816.F32.BF16 R48, R4, R112, R116 ;  /* 0x000000700430723c */ /* 0x000fe20000041874 */
[----:B------:R-:W-:-:S05]  /*79a0*/  FADD.FTZ R152, R159, R152 ;  /* 0x000000989f987221 */ /* 0x000fca0000010000 */
[C---:B------:R-:W-:Y:S01]  /*79b0*/  HMMA.16816.F32.BF16 R44, R4.reuse, R114, R44 ;  /* 0x00000072042c723c */ /* 0x040fe2000004182c */
[----:B------:R-:W2:Y:S01]  /*79c0*/  LDSM.16.MT88.4 R112, [R200+0x16000] ;  /* 0x01600000c870783b */ /* 0x000ea20000004200 */
        /* <DEDUP_REMOVED lines=8> */
[----:B------:R-:W-:Y:S02]  /*7a50*/  MUFU.EX2 R181, R181 ;  /* 0x000000b500b57308 */ /* 0x000fe40000000800 */
[C---:B----4-:R-:W-:Y:S06]  /*7a60*/  HMMA.16816.F32.BF16 R56, R4.reuse, R108, R116 ;  /* 0x0000006c0438723c */ /* 0x050fec0000041874 */
        /* <DEDUP_REMOVED lines=9> */
[----:B------:R-:W4:Y:S01]  /*7b00*/  LDSM.16.MT88.4 R108, [R198+0x16000] ;  /* 0x01600000c66c783b */ /* 0x000f220000004200 */
[----:B------:R-:W-:Y:S01]  /*7b10*/  MUFU.EX2 R182, R182 ;  /* 0x000000b600b67308 */ /* 0x000fe20000000800 */
[C---:B-1----:R-:W-:Y:S06]  /*7b20*/  HMMA.16816.F32.BF16 R64, R4.reuse, R104, R116 ;  /* 0x000000680440723c */ /* 0x042fec0000041874 */
[C---:B------:R-:W-:Y:S01]  /*7b30*/  HMMA.16816.F32.BF16 R60, R4.reuse, R106, R60 ;  /* 0x0000006a043c723c */ /* 0x040fe2000004183c */
[----:B------:R-:W1:Y:S01]  /*7b40*/  LDSM.16.MT88.4 R104, [R197+0x16000] ;  /* 0x01600000c568783b */ /* 0x000e620000004200 */
        /* <DEDUP_REMOVED lines=9> */
[C---:B--2---:R-:W-:Y:S01]  /*7be0*/  HMMA.16816.F32.BF16 R72, R4.reuse, R112, R116 ;  /* 0x000000700448723c */ /* 0x044fe20000041874 */
[----:B------:R-:W2:Y:S05]  /*7bf0*/  LDSM.16.MT88.4 R116, [R198+0x12800] ;  /* 0x01280000c674783b */ /* 0x000eaa0000004200 */
[----:B------:R-:W-:Y:S01]  /*7c00*/  HMMA.16816.F32.BF16 R68, R4, R114, R68 ;  /* 0x000000720444723c */ /* 0x000fe20000041844 */
[-C--:B------:R-:W-:Y:S01]  /*7c10*/  FMUL.FTZ R112, R80, R160.reuse ;  /* 0x000000a050707220 */ /* 0x080fe20000410000 */
[-C--:B------:R-:W-:Y:S01]  /*7c20*/  FMUL.FTZ R113, R81, R160.reuse ;  /* 0x000000a051717220 */ /* 0x080fe20000410000 */
[-C--:B------:R-:W-:Y:S01]  /*7c30*/  FMUL.FTZ R80, R84, R160.reuse ;  /* 0x000000a054507220 */ /* 0x080fe20000410000 */
[----:B------:R-:W-:Y:S01]  /*7c40*/  FMUL.FTZ R81, R85, R160 ;  /* 0x000000a055517220 */ /* 0x000fe20000410000 */
[----:B------:R-:W2:Y:S02]  /*7c50*/  MUFU.EX2 R208, R208 ;  /* 0x000000d000d07308 */ /* 0x000ea40000000800 */
[-C--:B------:R-:W-:Y:S01]  /*7c60*/  FMUL.FTZ R114, R82, R3.reuse ;  /* 0x0000000352727220 */ /* 0x080fe20000410000 */
[-C--:B------:R-:W-:Y:S01]  /*7c70*/  FMUL.FTZ R115, R83, R3.reuse ;  /* 0x0000000353737220 */ /* 0x080fe20000410000 */
[-C--:B------:R-:W-:Y:S01]  /*7c80*/  FMUL.FTZ R82, R86, R3.reuse ;  /* 0x0000000356527220 */ /* 0x080fe20000410000 */
[----:B------:R-:W-:Y:S01]  /*7c90*/  FMUL.FTZ R83, R87, R3 ;  /* 0x0000000357537220 */ /* 0x000fe20000410000 */
[----:B------:R-:W-:-:S02]  /*7ca0*/  FADD.FTZ R3, R175, R152 ;  /* 0x00000098af037221 */ /* 0x000fc40000010000 */
[----:B------:R-:W-:Y:S01]  /*7cb0*/  MUFU.EX2 R209, R209 ;  /* 0x000000d100d17308 */ /* 0x000fe20000000800 */
[----:B----4-:R-:W-:Y:S01]  /*7cc0*/  HMMA.16816.F32.BF16 R76, R4, R108, R76 ;  /* 0x0000006c044c723c */ /* 0x010fe2000004184c */
[----:B---3--:R-:W-:-:S05]  /*7cd0*/  FADD.FTZ R3, R178, R3 ;  /* 0x00000003b2037221 */ /* 0x008fca0000010000 */
[C---:B------:R-:W-:Y:S01]  /*7ce0*/  HMMA.16816.F32.BF16 R84, R4.reuse, R110, R112 ;  /* 0x0000006e0454723c */ /* 0x040fe20000041870 */
[----:B------:R-:W3:Y:S01]  /*7cf0*/  LDSM.16.MT88.4 R112, [R198+0x14800] ;  /* 0x01480000c670783b */ /* 0x000ee20000004200 */
[----:B------:R-:W4:Y:S03]  /*7d00*/  MUFU.EX2 R210, R210 ;  /* 0x000000d200d27308 */ /* 0x000f260000000800 */
[----:B------:R-:W4:Y:S01]  /*7d10*/  LDSM.16.MT88.4 R108, [R197+0x14800] ;  /* 0x01480000c56c783b */ /* 0x000f220000004200 */
[C---:B-1----:R-:W-:Y:S04]  /*7d20*/  HMMA.16816.F32.BF16 R80, R4.reuse, R104, R80 ;  /* 0x000000680450723c */ /* 0x042fe80000041850 */
[----:B------:R-:W-:Y:S02]  /*7d30*/  MUFU.EX2 R165, R165 ;  /* 0x000000a500a57308 */ /* 0x000fe40000000800 */
[----:B------:R-:W-:Y:S01]  /*7d40*/  HMMA.16816.F32.BF16 R88, R4, R106, R88 ;  /* 0x0000006a0458723c */ /* 0x000fe20000041858 */
[----:B------:R-:W-:-:S02]  /*7d50*/  F2FP.BF16.F32.PACK_AB R104, R173, R170 ;  /* 0x000000aaad68723e */ /* 0x000fc400000010ff */
[----:B------:R-:W-:-:S03]  /*7d60*/  F2FP.BF16.F32.PACK_AB R105, R178, R175 ;  /* 0x000000afb269723e */ /* 0x000fc600000010ff */
[----:B------:R-:W-:Y:S01]  /*7d70*/  HMMA.16816.F32.BF16 R4, R4, R138, R96 ;  /* 0x0000008a0404723c */ /* 0x000fe20000041860 */
[----:B------:R-:W-:Y:S01]  /*7d80*/  F2FP.BF16.F32.PACK_AB R106, R174, R171 ;  /* 0x000000abae6a723e */ /* 0x000fe200000010ff */
[----:B------:R-:W-:Y:S01]  /*7d90*/  LDSM.16.MT88.4 R96, [R197+0x16800] ;  /* 0x01680000c560783b */ /* 0x000fe20000004200 */
[----:B-----5:R-:W-:Y:S01]  /*7da0*/  F2FP.BF16.F32.PACK_AB R107, R177, R176 ;  /* 0x000000b0b16b723e */ /* 0x020fe200000010ff */
[----:B------:R-:W-:Y:S02]  /*7db0*/  MUFU.EX2 R163, R163 ;  /* 0x000000a300a37308 */ /* 0x000fe40000000800 */
[----:B------:R-:W-:Y:S04]  /*7dc0*/  LDSM.16.MT88.4 R136, [R196+0x15000] ;  /* 0x01500000c488783b */ /* 0x000fe80000004200 */
[C---:B--2---:R-:W-:Y:S06]  /*7dd0*/  HMMA.16816.F32.BF16 R20, R104.reuse, R116, R20 ;  /* 0x000000746814723c */ /* 0x044fec0000041814 */
[C---:B------:R-:W-:Y:S01]  /*7de0*/  HMMA.16816.F32.BF16 R16, R104.reuse, R118, R16 ;  /* 0x000000766810723c */ /* 0x040fe20000041810 */
[----:B------:R-:W1:Y:S05]  /*7df0*/  LDSM.16.MT88.4 R116, [R196+0x14800] ;  /* 0x01480000c474783b */ /* 0x000e6a0000004200 */
[C---:B------:R-:W-:Y:S06]  /*7e00*/  HMMA.16816.F32.BF16 R28, R104.reuse, R128, R28 ;  /* 0x00000080681c723c */ /* 0x040fec000004181c */
[C---:B------:R-:W-:Y:S01]  /*7e10*/  HMMA.16816.F32.BF16 R24, R104.reuse, R130, R24 ;  /* 0x000000826818723c */ /* 0x040fe20000041818 */
[----:B------:R-:W2:Y:S05]  /*7e20*/  LDSM.16.MT88.4 R128, [R200+0x16800] ;  /* 0x01680000c880783b */ /* 0x000eaa0000004200 */
[C---:B------:R-:W-:Y:S06]  /*7e30*/  HMMA.16816.F32.BF16 R100, R104.reuse, R124, R100 ;  /* 0x0000007c6864723c */ /* 0x040fec0000041864 */
[C---:B------:R-:W-:Y:S01]  /*7e40*/  HMMA.16816.F32.BF16 R32, R104.reuse, R126, R32 ;  /* 0x0000007e6820723c */ /* 0x040fe20000041820 */
[----:B------:R-:W-:Y:S05]  /*7e50*/  LDSM.16.MT88.4 R124, [R200+0x13000] ;  /* 0x01300000c87c783b */ /* 0x000fea0000004200 */
        /* <DEDUP_REMOVED lines=8> */
[----:B------:R-:W5:Y:S05]  /*7ee0*/  LDSM.16.MT88.4 R120, [R198+0x16800] ;  /* 0x01680000c678783b */ /* 0x000f6a0000004200 */
[C---:B-1----:R-:W-:Y:S06]  /*7ef0*/  HMMA.16816.F32.BF16 R64, R104.reuse, R116, R64 ;  /* 0x000000746840723c */ /* 0x042fec0000041840 */
[C---:B------:R-:W-:Y:S01]  /*7f00*/  HMMA.16816.F32.BF16 R60, R104.reuse, R118, R60 ;  /* 0x00000076683c723c */ /* 0x040fe2000004183c */
[----:B------:R-:W1:Y:S05]  /*7f10*/  LDSM.16.MT88.4 R116, [R198+0x13000] ;  /* 0x01300000c674783b */ /* 0x000e6a0000004200 */
[C---:B------:R-:W-:Y:S06]  /*7f20*/  HMMA.16816.F32.BF16 R12, R104.reuse, R132, R12 ;  /* 0x00000084680c723c */ /* 0x040fec000004180c */
[C---:B------:R-:W-:Y:S01]  /*7f30*/  HMMA.16816.F32.BF16 R8, R104.reuse, R134, R8 ;  /* 0x000000866808723c */ /* 0x040fe20000041808 */
[----:B------:R-:W1:Y:S05]  /*7f40*/  LDSM.16.MT88.4 R132, [R197+0x15000] ;  /* 0x01500000c584783b */ /* 0x000e6a0000004200 */
[C---:B------:R-:W-:Y:S06]  /*7f50*/  HMMA.16816.F32.BF16 R80, R104.reuse, R96, R80 ;  /* 0x000000606850723c */ /* 0x040fec0000041850 */
[----:B------:R-:W-:Y:S01]  /*7f60*/  HMMA.16816.F32.BF16 R88, R104, R98, R88 ;  /* 0x000000626858723c */ /* 0x000fe20000041858 */
[----:B------:R-:W-:-:S02]  /*7f70*/  F2FP.BF16.F32.PACK_AB R96, R180, R179 ;  /* 0x000000b3b460723e */ /* 0x000fc400000010ff */
[----:B------:R-:W-:-:S03]  /*7f80*/  F2FP.BF16.F32.PACK_AB R97, R208, R183 ;  /* 0x000000b7d061723e */ /* 0x000fc600000010ff */
[----:B--2---:R-:W-:Y:S01]  /*7f90*/  HMMA.16816.F32.BF16 R72, R104, R128, R72 ;  /* 0x000000806848723c */ /* 0x004fe20000041848 */
[----:B------:R-:W-:Y:S02]  /*7fa0*/  F2FP.BF16.F32.PACK_AB R98, R182, R181 ;  /* 0x000000b5b662723e */ /* 0x000fe400000010ff */
[----:B------:R-:W-:-:S03]  /*7fb0*/  F2FP.BF16.F32.PACK_AB R99, R210, R209 ;  /* 0x000000d1d263723e */ /* 0x000fc600000010ff */
[C---:B------:R-:W-:Y:S06]  /*7fc0*/  HMMA.16816.F32.BF16 R68, R104.reuse, R130, R68 ;  /* 0x000000826844723c */ /* 0x040fec0000041844 */
[C---:B---3--:R-:W-:Y:S06]  /*7fd0*/  HMMA.16816.F32.BF16 R92, R104.reuse, R112, R92 ;  /* 0x00000070685c723c */ /* 0x048fec000004185c */
[----:B------:R-:W-:Y:S06]  /*7fe0*/  HMMA.16816.F32.BF16 R4, R104, R114, R4 ;  /* 0x000000726804723c */ /* 0x000fec0000041804 */
[C---:B------:R-:W-:Y:S06]  /*7ff0*/  HMMA.16816.F32.BF16 R128, R96.reuse, R124, R12 ;  /* 0x0000007c6080723c */ /* 0x040fec000004180c */
[C---:B------:R-:W-:Y:S01]  /*8000*/  HMMA.16816.F32.BF16 R124, R96.reuse, R126, R8 ;  /* 0x0000007e607c723c */ /* 0x040fe20000041808 */
[----:B------:R-:W2:Y:S05]  /*8010*/  LDSM.16.MT88.4 R8, [R200+0x17000] ;  /* 0x01700000c808783b */ /* 0x000eaa0000004200 */
[C---:B----4-:R-:W-:Y:S06]  /*8020*/  HMMA.16816.F32.BF16 R112, R96.reuse, R108, R28 ;  /* 0x0000006c6070723c */ /* 0x050fec000004181c */
[----:B------:R-:W-:Y:S06]  /*8030*/  HMMA.16816.F32.BF16 R28, R96, R144, R40 ;  /* 0x00000090601c723c */ /* 0x000fec0000041828 */
[C---:B-----5:R-:W-:Y:S06]  /*8040*/  HMMA.16816.F32.BF16 R76, R104.reuse, R120, R76 ;  /* 0x00000078684c723c */ /* 0x060fec000004184c */
[----:B------:R-:W-:Y:S01]  /*8050*/  HMMA.16816.F32.BF16 R84, R104, R122, R84 ;  /* 0x0000007a6854723c */ /* 0x000fe20000041854 */
[----:B------:R-:W-:Y:S05]  /*8060*/  LDSM.16.MT88.4 R104, [R197+0x13800] ;  /* 0x01380000c568783b */ /* 0x000fea0000004200 */
[C---:B------:R-:W-:Y:S01]  /*8070*/  HMMA.16816.F32.BF16 R40, R96.reuse, R146, R36 ;  /* 0x000000926028723c */ /* 0x040fe20000041824 */
[----:B------:R-:W3:Y:S04]  /*8080*/  LDSM.16.MT88.4 R36, [R198+0x17000] ;  /* 0x01700000c624783b */ /* 0x000ee80000004200 */
[----:B------:R-:W-:Y:S01]  /*8090*/  LDSM.16.MT88.4 R144, [R196+0x17000] ;  /* 0x01700000c490783b */ /* 0x000fe20000004200 */
[C---:B-1----:R-:W-:Y:S06]  /*80a0*/  HMMA.16816.F32.BF16 R120, R96.reuse, R116, R20 ;  /* 0x000000746078723c */ /* 0x042fec0000041814 */
[C---:B------:R-:W-:Y:S06]  /*80b0*/  HMMA.16816.F32.BF16 R20, R96.reuse, R132, R56 ;  /* 0x000000846014723c */ /* 0x040fec0000041838 */
[C---:B------:R-:W-:Y:S01]  /*80c0*/  HMMA.16816.F32.BF16 R56, R96.reuse, R134, R52 ;  /* 0x000000866038723c */ /* 0x040fe20000041834 */
[----:B------:R-:W1:Y:S04]  /*80d0*/  LDSM.16.MT88.4 R132, [R197+0x17000] ;  /* 0x01700000c584783b */ /* 0x000e680000004200 */
[----:B------:R-:W-:Y:S01]  /*80e0*/  LDSM.16.MT88.4 R52, [R198+0x15800] ;  /* 0x01580000c634783b */ /* 0x000fe20000004200 */
[C---:B--2---:R-:W-:Y:S06]  /*80f0*/  HMMA.16816.F32.BF16 R12, R96.reuse, R8, R72 ;  /* 0x00000008600c723c */ /* 0x044fec0000041848 */
[C---:B------:R-:W-:Y:S01]  /*8100*/  HMMA.16816.F32.BF16 R72, R96.reuse, R10, R68 ;  /* 0x0000000a6048723c */ /* 0x040fe20000041844 */
[----:B------:R-:W-:Y:S05]  /*8110*/  LDSM.16.MT88.4 R68, [R196+0x15800] ;  /* 0x01580000c444783b */ /* 0x000fea0000004200 */
[C---:B------:R-:W-:Y:S06]  /*8120*/  HMMA.16816.F32.BF16 R108, R96.reuse, R110, R24 ;  /* 0x0000006e606c723c */ /* 0x040fec0000041818 */
[C---:B---3--:R-:W-:Y:S06]  /*8130*/  HMMA.16816.F32.BF16 R76, R96.reuse, R36, R76 ;  /* 0x00000024604c723c */ /* 0x048fec000004184c */
[C---:B------:R-:W-:Y:S01]  /*8140*/  HMMA.16816.F32.BF16 R8, R96.reuse, R38, R84 ;  /* 0x000000266008723c */ /* 0x040fe20000041854 */
[----:B------:R-:W2:Y:S05]  /*8150*/  LDSM.16.MT88.4 R36, [R196+0x13800] ;  /* 0x01380000c424783b */ /* 0x000eaa0000004200 */
[C---:B------:R-:W-:Y:S06]  /*8160*/  HMMA.16816.F32.BF16 R24, R96.reuse, R140, R48 ;  /* 0x0000008c6018723c */ /* 0x040fec0000041830 */
[C---:B------:R-:W-:Y:S06]  /*8170*/  HMMA.16816.F32.BF16 R116, R96.reuse, R118, R16 ;  /* 0x000000766074723c */ /* 0x040fec0000041810 */
[C---:B------:R-:W-:Y:S01]  /*8180*/  HMMA.16816.F32.BF16 R48, R96.reuse, R142, R44 ;  /* 0x0000008e6030723c */ /* 0x040fe2000004182c */
[----:B------:R-:W3:Y:S04]  /*8190*/  LDSM.16.MT88.4 R44, [R200+0x15800] ;  /* 0x01580000c82c783b */ /* 0x000ee80000004200 */
[----:B------:R-:W-:Y:S01]  /*81a0*/  LDSM.16.MT88.4 R140, [R200+0x13800] ;  /* 0x01380000c88c783b */ /* 0x000fe20000004200 */
[C---:B------:R-:W-:Y:S06]  /*81b0*/  HMMA.16816.F32.BF16 R16, R96.reuse, R136, R64 ;  /* 0x000000886010723c */ /* 0x040fec0000041840 */
[C---:B-1----:R-:W-:Y:S01]  /*81c0*/  HMMA.16816.F32.BF16 R84, R96.reuse, R132, R80 ;  /* 0x000000846054723c */ /* 0x042fe20000041850 */
[----:B------:R-:W1:Y:S05]  /*81d0*/  LDSM.16.MT88.4 R80, [R198+0x17800] ;  /* 0x01780000c650783b */ /* 0x000e6a0000004200 */
[C---:B------:R-:W-:Y:S01]  /*81e0*/  HMMA.16816.F32.BF16 R64, R96.reuse, R138, R60 ;  /* 0x0000008a6040723c */ /* 0x040fe2000004183c */
[----:B------:R-:W4:Y:S04]  /*81f0*/  LDSM.16.MT88.4 R60, [R197+0x15800] ;  /* 0x01580000c53c783b */ /* 0x000f280000004200 */
[----:B------:R-:W5:Y:S01]  /*8200*/  LDSM.16.MT88.4 R136, [R198+0x13800] ;  /* 0x01380000c688783b */ /* 0x000f620000004200 */
[C---:B------:R-:W-:Y:S06]  /*8210*/  HMMA.16816.F32.BF16 R32, R96.reuse, R150, R32 ;  /* 0x000000966020723c */ /* 0x040fec0000041820 */
[----:B------:R-:W-:Y:S01]  /*8220*/  HMMA.16816.F32.BF16 R100, R96, R148, R100 ;  /* 0x000000946064723c */ /* 0x000fe20000041864 */
[--C-:B------:R-:W-:Y:S01]  /*8230*/  FFMA.FTZ R151, R164, UR16, -R169.reuse ;  /* 0x00000010a4977c23 */ /* 0x100fe200080108a9 */
[--C-:B------:R-:W-:Y:S01]  /*8240*/  FFMA.FTZ R164, R167, UR16, -R162.reuse ;  /* 0x00000010a7a47c23 */ /* 0x100fe200080108a2 */
[----:B------:R-:W-:Y:S01]  /*8250*/  FFMA.FTZ R150, R166, UR16, -R169 ;  /* 0x00000010a6967c23 */ /* 0x000fe200080108a9 */
[----:B------:R-:W-:-:S02]  /*8260*/  FFMA.FTZ R162, R161, UR16, -R162 ;  /* 0x00000010a1a27c23 */ /* 0x000fc400080108a2 */
[C---:B------:R-:W-:Y:S01]  /*8270*/  HMMA.16816.F32.BF16 R88, R96.reuse, R134, R88 ;  /* 0x000000866058723c */ /* 0x040fe20000041858 */
[--C-:B------:R-:W-:Y:S01]  /*8280*/  FFMA.FTZ R148, R172, UR16, -R169.reuse ;  /* 0x00000010ac947c23 */ /* 0x100fe200080108a9 */
[----:B------:R-:W-:Y:S01]  /*8290*/  FFMA.FTZ R149, R168, UR16, -R169 ;  /* 0x00000010a8957c23 */ /* 0x000fe200080108a9 */
[----:B------:R-:W-:Y:S01]  /*82a0*/  MUFU.EX2 R150, R150 ;  /* 0x0000009600967308 */ /* 0x000fe20000000800 */
[----:B------:R-:W5:Y:S02]  /*82b0*/  LDSM.16.MT88.4 R132, [R200+0x17800] ;  /* 0x01780000c884783b */ /* 0x000f640000004200 */
[C---:B------:R-:W-:Y:S05]  /*82c0*/  HMMA.16816.F32.BF16 R92, R96.reuse, R144, R92 ;  /* 0x00000090605c723c */ /* 0x040fea000004185c */
[----:B------:R-:W-:Y:S01]  /*82d0*/  MUFU.EX2 R148, R148 ;  /* 0x0000009400947308 */ /* 0x000fe20000000800 */
[----:B------:R-:W-:Y:S07]  /*82e0*/  HMMA.16816.F32.BF16 R4, R96, R146, R4 ;  /* 0x000000926004723c */ /* 0x000fee0000041804 */
[----:B------:R-:W2:Y:S08]  /*82f0*/  MUFU.EX2 R149, R149 ;  /* 0x0000009500957308 */ /* 0x000eb00000000800 */
[----:B------:R-:W3:Y:S08]  /*8300*/  MUFU.EX2 R151, R151 ;  /* 0x0000009700977308 */ /* 0x000ef00000000800 */
[----:B------:R-:W1:Y:S01]  /*8310*/  MUFU.EX2 R164, R164 ;  /* 0x000000a400a47308 */ /* 0x000e620000000800 */
[----:B--2---:R-:W-:-:S07]  /*8320*/  F2FP.BF16.F32.PACK_AB R96, R149, R148 ;  /* 0x000000949560723e */ /* 0x004fce00000010ff */
[----:B------:R-:W2:Y:S01]  /*8330*/  MUFU.EX2 R162, R162 ;  /* 0x000000a200a27308 */ /* 0x000ea20000000800 */
[----:B---3--:R-:W-:Y:S02]  /*8340*/  F2FP.BF16.F32.PACK_AB R98, R151, R150 ;  /* 0x000000969762723e */ /* 0x008fe400000010ff */
[----:B-1----:R-:W-:Y:S02]  /*8350*/  F2FP.BF16.F32.PACK_AB R97, R165, R164 ;  /* 0x000000a4a561723e */ /* 0x002fe400000010ff */
[----:B--2---:R-:W-:-:S07]  /*8360*/  F2FP.BF16.F32.PACK_AB R99, R162, R163 ;  /* 0x000000a3a263723e */ /* 0x004fce00000010ff */
        /* <DEDUP_REMOVED lines=9> */
[C---:B----4-:R-:W-:Y:S06]  /*8400*/  HMMA.16816.F32.BF16 R52, R96.reuse, R60, R20 ;  /* 0x0000003c6034723c */ /* 0x050fec0000041814 */
[C---:B------:R-:W-:Y:S06]  /*8410*/  HMMA.16816.F32.BF16 R56, R96.reuse, R62, R56 ;  /* 0x0000003e6038723c */ /* 0x040fec0000041838 */
[C---:B------:R-:W-:Y:S06]  /*8420*/  HMMA.16816.F32.BF16 R80, R96.reuse, R82, R8 ;  /* 0x000000526050723c */ /* 0x040fec0000041808 */
[----:B-----5:R-:W-:Y:S01]  /*8430*/  HMMA.16816.F32.BF16 R120, R96, R136, R120 ;  /* 0x000000886078723c */ /* 0x020fe20000041878 */
[----:B------:R-:W-:-:S04]  /*8440*/  FADD.FTZ R8, R170, R155 ;  /* 0x0000009baa087221 */ /* 0x000fc80000010000 */
[----:B------:R-:W-:Y:S01]  /*8450*/  FADD.FTZ R8, R173, R8 ;  /* 0x00000008ad087221 */ /* 0x000fe20000010000 */
[C---:B------:R-:W-:Y:S01]  /*8460*/  HMMA.16816.F32.BF16 R116, R96.reuse, R138, R116 ;  /* 0x0000008a6074723c */ /* 0x040fe20000041874 */
[----:B------:R-:W1:Y:S02]  /*8470*/  LDSM.16.MT88.4 R136, [R197+0x17800] ;  /* 0x01780000c588783b */ /* 0x000e640000004200 */
[----:B------:R-:W-:Y:S01]  /*8480*/  FADD.FTZ R171, R171, R8 ;  /* 0x00000008abab7221 */ /* 0x000fe20000010000 */
[----:B------:R-:W-:Y:S02]  /*8490*/  FADD.FTZ R8, R176, R3 ;  /* 0x00000003b0087221 */ /* 0x000fe40000010000 */
[----:B------:R-:W-:Y:S01]  /*84a0*/  HMMA.16816.F32.BF16 R60, R96, R68, R16 ;  /* 0x00000044603c723c */ /* 0x000fe20000041810 */
[----:B------:R-:W2:Y:S01]  /*84b0*/  LDSM.16.MT88.4 R16, [R196+0x17800] ;  /* 0x01780000c410783b */ /* 0x000ea20000004200 */
[----:B------:R-:W-:Y:S01]  /*84c0*/  FADD.FTZ R174, R174, R171 ;  /* 0x000000abaeae7221 */ /* 0x000fe20000010000 */
[----:B------:R-:W-:-:S03]  /*84d0*/  FADD.FTZ R8, R177, R8 ;  /* 0x00000008b1087221 */ /* 0x000fc60000010000 */
[----:B------:R-:W-:Y:S01]  /*84e0*/  FADD.FTZ R179, R179, R174 ;  /* 0x000000aeb3b37221 */ /* 0x000fe20000010000 */
[----:B------:R-:W-:Y:S01]  /*84f0*/  FADD.FTZ R183, R183, R8 ;  /* 0x00000008b7b77221 */ /* 0x000fe20000010000 */
[----:B------:R-:W-:Y:S02]  /*8500*/  HMMA.16816.F32.BF16 R64, R96, R70, R64 ;  /* 0x000000466040723c */ /* 0x000fe40000041840 */
        /* <DEDUP_REMOVED lines=9> */
[----:B------:R-:W-:Y:S01]  /*85a0*/  HMMA.16816.F32.BF16 R124, R96, R142, R124 ;  /* 0x0000008e607c723c */ /* 0x000fe2000004187c */
[----:B------:R-:W-:Y:S01]  /*85b0*/  MOV R3, R0 ;  /* 0x0000000000037202 */ /* 0x000fe20000000f00 */
[----:B------:R-:W-:Y:S01]  /*85c0*/  FADD.FTZ R149, R149, R148 ;  /* 0x0000009495957221 */ /* 0x000fe20000010000 */
[----:B------:R-:W-:-:S03]  /*85d0*/  FADD.FTZ R164, R165, R164 ;  /* 0x000000a4a5a47221 */ /* 0x000fc60000010000 */
[----:B------:R-:W-:Y:S01]  /*85e0*/  HMMA.16816.F32.BF16 R68, R96, R132, R12 ;  /* 0x000000846044723c */ /* 0x000fe2000004180c */
[----:B------:R-:W-:Y:S01]  /*85f0*/  FADD.FTZ R150, R150, R149 ;  /* 0x0000009596967221 */ /* 0x000fe20000010000 */
[----:B------:R-:W-:-:S03]  /*8600*/  FADD.FTZ R163, R163, R164 ;  /* 0x000000a4a3a37221 */ /* 0x000fc60000010000 */
[----:B------:R-:W-:Y:S01]  /*8610*/  FADD.FTZ R223, R151, R150 ;  /* 0x0000009697df7221 */ /* 0x000fe20000010000 */
[----:B------:R-:W-:Y:S01]  /*8620*/  HMMA.16816.F32.BF16 R72, R96, R134, R72 ;  /* 0x000000866048723c */ /* 0x000fe20000041848 */
[----:B------:R-:W-:Y:S01]  /*8630*/  FADD.FTZ R221, R162, R163 ;  /* 0x000000a3a2dd7221 */ /* 0x000fe20000010000 */
[----:B------:R-:W-:-:S04]  /*8640*/  MOV R132, R222 ;  /* 0x000000de00847202 */ /* 0x000fc80000000f00 */
[C---:B-1----:R-:W-:Y:S06]  /*8650*/  HMMA.16816.F32.BF16 R84, R96.reuse, R136, R84 ;  /* 0x000000886054723c */ /* 0x042fec0000041854 */
[C---:B------:R-:W-:Y:S06]  /*8660*/  HMMA.16816.F32.BF16 R88, R96.reuse, R138, R88 ;  /* 0x0000008a6058723c */ /* 0x040fec0000041858 */
[C---:B--2---:R-:W-:Y:S06]  /*8670*/  HMMA.16816.F32.BF16 R92, R96.reuse, R16, R92 ;  /* 0x00000010605c723c */ /* 0x044fec000004185c */
        /* <DEDUP_REMOVED lines=54> */
[----:B------:R-:W-:Y:S01]  /*89e0*/  @!P5 LDGSTS.E.BYPASS.LTC128B.128 [R207+0x13000], desc[UR20][R8.64] ;  /* 0x1300000008cfdfae */ /* 0x000fe2000b901d54 */
        /* <DEDUP_REMOVED lines=140> */
[----:B------:R-:W-:Y:S01]  /*92b0*/  HMMA.16816.F32.BF16 R176, R172, R170, R176 ;  /* 0x000000aaacb0723c */ /* 0x000fe200000418b0 */
        /* <DEDUP_REMOVED lines=9> */
[----:B------:R-:W-:-:S03]  /*9350*/  FMUL.FTZ R153, R16, UR30 ;  /* 0x0000001e10997c20 */ /* 0x000fc60008410000 */
[----:B------:R-:W-:Y:S02]  /*9360*/  MUFU.TANH R141, R141 ;  /* 0x0000008d008d7308 */ /* 0x000fe40000002400 */
[----:B------:R-:W-:Y:S06]  /*9370*/  HMMA.16816.F32.BF16 R28, R24, R20, R28 ;  /* 0x00000014181c723c */ /* 0x000fec000004181c */
[----:B--2---:R-:W-:Y:S01]  /*9380*/  HMMA.16816.F32.BF16 R160, R156, R32, R160 ;  /* 0x000000209ca0723c */ /* 0x004fe200000418a0 */
[----:B------:R-:W1:Y:S05]  /*9390*/  MUFU.TANH R153, R153 ;  /* 0x0000009900997308 */ /* 0x000e6a0000002400 */
[----:B------:R-:W-:Y:S01]  /*93a0*/  HMMA.16816.F32.BF16 R164, R144, R142, R164 ;  /* 0x0000008e90a4723c */ /* 0x000fe200000418a4 */
[----:B------:R-:W-:-:S02]  /*93b0*/  FMUL.FTZ R32, R18, UR30 ;  /* 0x0000001e12207c20 */ /* 0x000fc40008410000 */
[----:B------:R-:W-:Y:S03]  /*93c0*/  MUFU.TANH R152, R152 ;  /* 0x0000009800987308 */ /* 0x000fe60000002400 */
[----:B---3--:R-:W-:Y:S01]  /*93d0*/  HMMA.16816.F32.BF16 R148, R24, R8, R148 ;  /* 0x000000081894723c */ /* 0x008fe20000041894 */
[----:B------:R-:W-:-:S04]  /*93e0*/  FMUL.FTZ R142, R17, UR30 ;  /* 0x0000001e118e7c20 */ /* 0x000fc80008410000 */
[----:B------:R-:W2:Y:S01]  /*93f0*/  MUFU.TANH R32, R32 ;  /* 0x0000002000207308 */ /* 0x000ea20000002400 */
[----:B----4-:R-:W-:Y:S01]  /*9400*/  HMMA.16816.F32.BF16 R28, R12, R168, R28 ;  /* 0x000000a80c1c723c */ /* 0x010fe2000004181c */
[----:B------:R-:W-:Y:S02]  /*9410*/  FMUL.FTZ R8, R19, UR30 ;  /* 0x0000001e13087c20 */ /* 0x000fe40008410000 */
[----:B------:R-:W3:Y:S03]  /*9420*/  LDSM.16.M88.4 R16, [R184] ;  /* 0x00000000b810783b */ /* 0x000ee60000000200 */
[----:B------:R-:W-:Y:S01]  /*9430*/  HMMA.16816.F32.BF16 R176, R156, R34, R176 ;  /* 0x000000229cb0723c */ /* 0x000fe200000418b0 */
[----:B------:R-:W-:Y:S05]  /*9440*/  MUFU.TANH R142, R142 ;  /* 0x0000008e008e7308 */ /* 0x000fea0000002400 */
[----:B------:R-:W-:Y:S01]  /*9450*/  HMMA.16816.F32.BF16 R136, R24, R22, R136 ;  /* 0x000000161888723c */ /* 0x000fe20000041888 */
[----:B------:R-:W4:Y:S02]  /*9460*/  LDSM.16.M88.4 R20, [R192+0x5000] ;  /* 0x00500000c014783b */ /* 0x000f240000000200 */
        /* <DEDUP_REMOVED lines=8> */
[----:B------:R-:W5:Y:S02]  /*94f0*/  LDSM.16.M88.4 R28, [R199+0x11800] ;  /* 0x01180000c71c783b */ /* 0x000f640000000200 */
[----:B------:R-:W2:Y:S03]  /*9500*/  MUFU.TANH R9, R9 ;  /* 0x0000000900097308 */ /* 0x000ea60000002400 */
[----:B------:R-:W-:Y:S01]  /*9510*/  HMMA.16816.F32.BF16 R176, R144, R6, R176 ;  /* 0x0000000690b0723c */ /* 0x000fe200000418b0 */
[----:B------:R-:W1:Y:S01]  /*9520*/  LDSM.16.M88.4 R4, [R192+0x5800] ;  /* 0x00580000c004783b */ /* 0x000e620000000200 */
[----:B------:R-:W-:-:S04]  /*9530*/  DEPBAR.LE SB0, 0x0 ;  /* 0x000080000000791a */ /* 0x000fc80000000000 */
[----:B------:R-:W-:Y:S01]  /*9540*/  HMMA.16816.F32.BF16 R136, R12, R170, R136 ;  /* 0x000000aa0c88723c */ /* 0x000fe20000041888 */
[----:B------:R-:W2:Y:S05]  /*9550*/  MUFU.TANH R143, R143 ;  /* 0x0000008f008f7308 */ /* 0x000eaa0000002400 */
[----:B---3--:R-:W-:Y:S03]  /*9560*/  HMMA.16816.F32.BF16 R160, R132, R16, R160 ;  /* 0x0000001084a0723c */ /* 0x008fe600000418a0 */
[----:B------:R-:W-:Y:S03]  /*9570*/  MUFU.TANH R33, R33 ;  /* 0x0000002100217308 */ /* 0x000fe60000002400 */
[----:B------:R-:W-:Y:S01]  /*9580*/  HMMA.16816.F32.BF16 R164, R24, R10, R164 ;  /* 0x0000000a18a4723c */ /* 0x000fe200000418a4 */
[----:B------:R-:W-:-:S04]  /*9590*/  IMAD.U32 R17, RZ, RZ, UR18 ;  /* 0x00000012ff117e24 */ /* 0x000fc8000f8e00ff */
[----:B------:R-:W-:Y:S01]  /*95a0*/  MUFU.TANH R34, R34 ;  /* 0x0000002200227308 */ /* 0x000fe20000002400 */
[----:B----4-:R-:W-:Y:S01]  /*95b0*/  HMMA.16816.F32.BF16 R148, R12, R20, R148 ;  /* 0x000000140c94723c */ /* 0x010fe20000041894 */
[----:B------:R-:W3:Y:S05]  /*95c0*/  S2R R20, SR_TID.X ;  /* 0x0000000000147919 */ /* 0x000eea0000002100 */
[----:B------:R-:W-:Y:S01]  /*95d0*/  HMMA.16816.F32.BF16 R176, R132, R18, R176 ;  /* 0x0000001284b0723c */ /* 0x000fe200000418b0 */
[----:B------:R-:W-:Y:S01]  /*95e0*/  FMUL.FTZ R35, R136, UR30 ;  /* 0x0000001e88237c20 */ /* 0x000fe20008410000 */
[----:B------:R-:W-:Y:S01]  /*95f0*/  FMUL.FTZ R11, R138, UR30 ;  /* 0x0000001e8a0b7c20 */ /* 0x000fe20008410000 */
[----:B------:R-:W-:Y:S01]  /*9600*/  FMUL.FTZ R10, R137, UR30 ;  /* 0x0000001e890a7c20 */ /* 0x000fe20008410000 */
[----:B------:R-:W-:-:S02]  /*9610*/  FMUL.FTZ R16, R139, UR30 ;  /* 0x0000001e8b107c20 */ /* 0x000fc40008410000 */
[----:B-----5:R-:W-:Y:S01]  /*9620*/  HMMA.16816.F32.BF16 R160, R24, R28, R160 ;  /* 0x0000001c18a0723c */ /* 0x020fe200000418a0 */
[----:B------:R-:W4:Y:S05]  /*9630*/  MUFU.TANH R35, R35 ;  /* 0x0000002300237308 */ /* 0x000f2a0000002400 */
[----:B------:R-:W-:Y:S03]  /*9640*/  HMMA.16816.F32.BF16 R164, R12, R22, R164 ;  /* 0x000000160ca4723c */ /* 0x000fe600000418a4 */
[----:B------:R-:W5:Y:S03]  /*9650*/  MUFU.TANH R11, R11 ;  /* 0x0000000b000b7308 */ /* 0x000f660000002400 */
[----:B------:R-:W-:Y:S01]  /*9660*/  FMUL.FTZ R148, R148, UR30 ;  /* 0x0000001e94947c20 */ /* 0x000fe20008410000 */
[----:B------:R-:W-:Y:S01]  /*9670*/  FMUL.FTZ R150, R150, UR30 ;  /* 0x0000001e96967c20 */ /* 0x000fe20008410000 */
[----:B------:R-:W-:Y:S01]  /*9680*/  FMUL.FTZ R151, R151, UR30 ;  /* 0x0000001e97977c20 */ /* 0x000fe20008410000 */
[----:B------:R-:W-:-:S02]  /*9690*/  FMUL.FTZ R149, R149, UR30 ;  /* 0x0000001e95957c20 */ /* 0x000fc40008410000 */
[----:B------:R-:W5:Y:S01]  /*96a0*/  MUFU.TANH R168, R148 ;  /* 0x0000009400a87308 */ /* 0x000f620000002400 */
[----:B------:R-:W-:Y:S01]  /*96b0*/  HMMA.16816.F32.BF16 R176, R24, R30, R176 ;  /* 0x0000001e18b0723c */ /* 0x000fe200000418b0 */
[----:B---3--:R-:W-:-:S05]  /*96c0*/  IMAD.SHL.U32 R20, R20, 0x2, RZ ;  /* 0x0000000214147824 */ /* 0x008fca00078e00ff */
[----:B-1----:R-:W-:Y:S01]  /*96d0*/  HMMA.16816.F32.BF16 R160, R12, R4, R160 ;  /* 0x000000040ca0723c */ /* 0x002fe200000418a0 */
[----:B------:R1:W3:Y:S01]  /*96e0*/  MUFU.TANH R173, R150 ;  /* 0x0000009600ad7308 */ /* 0x0002e20000002400 */
[----:B------:R-:W-:-:S04]  /*96f0*/  LOP3.LUT R20, R20, 0x6, RZ, 0xc0, !PT ;  /* 0x0000000614147812 */ /* 0x000fc800078ec0ff */
[----:B------:R-:W-:Y:S01]  /*9700*/  FMUL.FTZ R164, R164, UR30 ;  /* 0x0000001ea4a47c20 */ /* 0x000fe20008410000 */
[----:B------:R-:W-:Y:S02]  /*9710*/  IMAD R133, R17, 0x40, R20 ;  /* 0x0000004011857824 */ /* 0x000fe400078e0214 */
[----:B------:R-:W-:Y:S01]  /*9720*/  FMUL.FTZ R165, R165, UR30 ;  /* 0x0000001ea5a57c20 */ /* 0x000fe20008410000 */
[----:B------:R-:W3:Y:S01]  /*9730*/  MUFU.TANH R10, R10 ;  /* 0x0000000a000a7308 */ /* 0x000ee20000002400 */
[----:B------:R-:W-:Y:S01]  /*9740*/  FMUL.FTZ R166, R166, UR30 ;  /* 0x0000001ea6a67c20 */ /* 0x000fe20008410000 */
[C---:B------:R-:W-:Y:S02]  /*9750*/  VIADD R17, R133.reuse, 0x8 ;  /* 0x0000000885117836 */ /* 0x040fe40000000000 */
[C---:B------:R-:W-:Y:S02]  /*9760*/  VIADD R19, R133.reuse, 0x1 ;  /* 0x0000000185137836 */ /* 0x040fe40000000000 */
[----:B------:R-:W-:Y:S01]  /*9770*/  VIADD R5, R133, 0x10 ;  /* 0x0000001085057836 */ /* 0x000fe20000000000 */
[----:B------:R-:W-:Y:S01]  /*9780*/  ISETP.GE.AND P0, PT, R17, R220, PT ;  /* 0x000000dc1100720c */ /* 0x000fe20003f06270 */
[----:B------:R-:W-:Y:S01]  /*9790*/  VIADD R21, R133, 0x18 ;  /* 0x0000001885157836 */ /* 0x000fe20000000000 */
[----:B------:R-:W-:Y:S01]  /*97a0*/  ISETP.GE.AND P2, PT, R17, R2, PT ;  /* 0x000000021100720c */ /* 0x000fe20003f46270 */
[----:B------:R-:W-:Y:S01]  /*97b0*/  HMMA.16816.F32.BF16 R176, R12, R6, R176 ;  /* 0x000000060cb0723c */ /* 0x000fe200000418b0 */
[C---:B------:R-:W-:Y:S01]  /*97c0*/  ISETP.GE.AND P6, PT, R19.reuse, R220, PT ;  /* 0x000000dc1300720c */ /* 0x040fe20003fc6270 */
[----:B------:R-:W3:Y:S01]  /*97d0*/  MUFU.TANH R16, R16 ;  /* 0x0000001000107308 */ /* 0x000ee20000002400 */
[----:B------:R-:W-:Y:S01]  /*97e0*/  ISETP.GE.AND P1, PT, R19, R2, PT ;  /* 0x000000021300720c */ /* 0x000fe20003f26270 */
[----:B------:R-:W-:Y:S01]  /*97f0*/  VIADD R19, R133, 0x9 ;  /* 0x0000000985137836 */ /* 0x000fe20000000000 */
[----:B------:R-:W-:Y:S01]  /*9800*/  FSEL R28, R153, -INF , !P0 ;  /* 0xff800000991c7808 */ /* 0x000fe20004000000 */
[----:B-1----:R-:W-:Y:S01]  /*9810*/  FMUL.FTZ R150, R160, UR30 ;  /* 0x0000001ea0967c20 */ /* 0x002fe20008410000 */
[----:B--2---:R-:W-:Y:S01]  /*9820*/  FSEL R29, R32, -INF , !P2 ;  /* 0xff800000201d7808 */ /* 0x004fe20005000000 */
[----:B------:R-:W-:Y:S01]  /*9830*/  VIADD R7, R133, 0x20 ;  /* 0x0000002085077836 */ /* 0x000fe20000000000 */
[C---:B------:R-:W-:Y:S01]  /*9840*/  ISETP.GE.AND P0, PT, R5.reuse, R220, PT ;  /* 0x000000dc0500720c */ /* 0x040fe20003f06270 */
[----:B------:R-:W1:Y:S01]  /*9850*/  MUFU.TANH R172, R164 ;  /* 0x000000a400ac7308 */ /* 0x000e620000002400 */
[----:B------:R-:W-:Y:S01]  /*9860*/  ISETP.GE.AND P2, PT, R5, R2, PT ;  /* 0x000000020500720c */ /* 0x000fe20003f46270 */
[----:B------:R-:W-:Y:S01]  /*9870*/  VIADD R5, R133, 0x11 ;  /* 0x0000001185057836 */ /* 0x000fe20000000000 */
[----:B------:R-:W-:Y:S01]  /*9880*/  FSEL R18, R141, -INF , !P6 ;  /* 0xff8000008d127808 */ /* 0x000fe20007000000 */
[----:B------:R-:W-:Y:S01]  /*9890*/  FMUL.FTZ R147, R162, UR30 ;  /* 0x0000001ea2937c20 */ /* 0x000fe20008410000 */
[----:B------:R-:W-:Y:S01]  /*98a0*/  FSEL R17, R152, -INF , !P1 ;  /* 0xff80000098117808 */ /* 0x000fe20004800000 */
[----:B------:R-:W-:Y:S01]  /*98b0*/  FMUL.FTZ R148, R161, UR30 ;  /* 0x0000001ea1947c20 */ /* 0x000fe20008410000 */
[C---:B------:R-:W-:Y:S01]  /*98c0*/  ISETP.GE.AND P6, PT, R19.reuse, R220, PT ;  /* 0x000000dc1300720c */ /* 0x040fe20003fc6270 */
[----:B------:R2:W-:Y:S01]  /*98d0*/  MUFU.TANH R171, R151 ;  /* 0x0000009700ab7308 */ /* 0x0005e20000002400 */
[----:B------:R-:W-:Y:S01]  /*98e0*/  ISETP.GE.AND P1, PT, R19, R2, PT ;  /* 0x000000021300720c */ /* 0x000fe20003f26270 */
[----:B------:R-:W-:Y:S01]  /*98f0*/  FMUL.FTZ R145, R163, UR30 ;  /* 0x0000001ea3917c20 */ /* 0x000fe20008410000 */
[----:B------:R-:W-:-:S02]  /*9900*/  FSEL R24, R9, -INF , !P0 ;  /* 0xff80000009187808 */ /* 0x000fc40004000000 */
[----:B------:R-:W-:Y:S01]  /*9910*/  FSEL R27, R143, -INF , !P2 ;  /* 0xff8000008f1b7808 */ /* 0x000fe20005000000 */
[----:B------:R-:W-:Y:S01]  /*9920*/  FMUL.FTZ R146, R176, UR30 ;  /* 0x0000001eb0927c20 */ /* 0x000fe20008410000 */
[C---:B------:R-:W-:Y:S01]  /*9930*/  ISETP.GE.AND P0, PT, R21.reuse, R220, PT ;  /* 0x000000dc1500720c */ /* 0x040fe20003f06270 */
[----:B------:R-:W1:Y:S01]  /*9940*/  MUFU.TANH R174, R149 ;  /* 0x0000009500ae7308 */ /* 0x000e620000002400 */
[----:B------:R-:W-:Y:S01]  /*9950*/  ISETP.GE.AND P2, PT, R21, R2, PT ;  /* 0x000000021500720c */ /* 0x000fe20003f46270 */
[----:B------:R-:W-:Y:S01]  /*9960*/  FMUL.FTZ R159, R178, UR30 ;  /* 0x0000001eb29f7c20 */ /* 0x000fe20008410000 */
[----:B------:R-:W-:Y:S01]  /*9970*/  FSEL R142, R142, -INF , !P6 ;  /* 0xff8000008e8e7808 */ /* 0x000fe20007000000 */
[----:B------:R-:W-:Y:S01]  /*9980*/  FMUL.FTZ R144, R177, UR30 ;  /* 0x0000001eb1907c20 */ /* 0x000fe20008410000 */
[----:B------:R-:W-:Y:S01]  /*9990*/  FSEL R19, R8, -INF , !P1 ;  /* 0xff80000008137808 */ /* 0x000fe20004800000 */
[----:B------:R-:W-:Y:S01]  /*99a0*/  FMUL.FTZ R157, R179, UR30 ;  /* 0x0000001eb39d7c20 */ /* 0x000fe20008410000 */
[----:B------:R-:W-:Y:S01]  /*99b0*/  ISETP.GE.AND P6, PT, R5, R220, PT ;  /* 0x000000dc0500720c */ /* 0x000fe20003fc6270 */
[----:B------:R-:W1:Y:S01]  /*99c0*/  MUFU.TANH R150, R150 ;  /* 0x0000009600967308 */ /* 0x000e620000002400 */
[----:B--2---:R-:W-:Y:S01]  /*99d0*/  FMUL.FTZ R151, R167, UR30 ;  /* 0x0000001ea7977c20 */ /* 0x004fe20008410000 */
[----:B------:R-:W-:Y:S01]  /*99e0*/  ISETP.GE.AND P1, PT, R5, R2, PT ;  /* 0x000000020500720c */ /* 0x000fe20003f26270 */
[----:B------:R-:W-:Y:S01]  /*99f0*/  VIADD R5, R133, 0x19 ;  /* 0x0000001985057836 */ /* 0x000fe20000000000 */
[----:B----4-:R-:W-:-:S02]  /*9a00*/  FSEL R26, R35, -INF , !P0 ;  /* 0xff800000231a7808 */ /* 0x010fc40004000000 */
[----:B-----5:R-:W-:Y:S02]  /*9a10*/  FSEL R23, R11, -INF , !P2 ;  /* 0xff8000000b177808 */ /* 0x020fe40005000000 */
[C---:B------:R-:W-:Y:S01]  /*9a20*/  ISETP.GE.AND P0, PT, R7.reuse, R220, PT ;  /* 0x000000dc0700720c */ /* 0x040fe20003f06270 */
[----:B------:R-:W-:Y:S01]  /*9a30*/  MUFU.TANH R170, R165 ;  /* 0x000000a500aa7308 */ /* 0x000fe20000002400 */
[----:B------:R-:W-:Y:S01]  /*9a40*/  ISETP.GE.AND P2, PT, R7, R2, PT ;  /* 0x000000020700720c */ /* 0x000fe20003f46270 */
[----:B------:R-:W-:Y:S01]  /*9a50*/  VIADD R7, R133, 0x28 ;  /* 0x0000002885077836 */ /* 0x000fe20000000000 */
[----:B------:R-:W-:Y:S02]  /*9a60*/  FSEL R20, R33, -INF , !P6 ;  /* 0xff80000021147808 */ /* 0x000fe40007000000 */
[----:B------:R-:W-:Y:S02]  /*9a70*/  FSEL R21, R34, -INF , !P1 ;  /* 0xff80000022157808 */ /* 0x000fe40004800000 */
[C---:B------:R-:W-:Y:S01]  /*9a80*/  ISETP.GE.AND P6, PT, R5.reuse, R220, PT ;  /* 0x000000dc0500720c */ /* 0x040fe20003fc6270 */
[----:B------:R-:W2:Y:S01]  /*9a90*/  MUFU.TANH R169, R166 ;  /* 0x000000a600a97308 */ /* 0x000ea20000002400 */
[----:B------:R-:W-:Y:S01]  /*9aa0*/  ISETP.GE.AND P1, PT, R5, R2, PT ;  /* 0x000000020500720c */ /* 0x000fe20003f26270 */
[----:B------:R-:W-:Y:S01]  /*9ab0*/  VIADD R5, R133, 0x21 ;  /* 0x0000002185057836 */ /* 0x000fe20000000000 */
[----:B------:R-:W-:-:S02]  /*9ac0*/  FSEL R168, R168, -INF , !P0 ;  /* 0xff800000a8a87808 */ /* 0x000fc40004000000 */
[----:B---3--:R-:W-:Y:S02]  /*9ad0*/  FSEL R173, R173, -INF , !P2 ;  /* 0xff800000adad7808 */ /* 0x008fe40005000000 */
[C---:B------:R-:W-:Y:S01]  /*9ae0*/  ISETP.GE.AND P0, PT, R7.reuse, R220, PT ;  /* 0x000000dc0700720c */ /* 0x040fe20003f06270 */
[----:B------:R-:W3:Y:S01]  /*9af0*/  MUFU.TANH R151, R151 ;  /* 0x0000009700977308 */ /* 0x000ee20000002400 */
[----:B------:R-:W-:Y:S01]  /*9b00*/  ISETP.GE.AND P2, PT, R7, R2, PT ;  /* 0x000000020700720c */ /* 0x000fe20003f46270 */
[----:B------:R-:W-:Y:S01]  /*9b10*/  VIADD R7, R133, 0x30 ;  /* 0x0000003085077836 */ /* 0x000fe20000000000 */
[----:B------:R-:W-:Y:S02]  /*9b20*/  FSEL R22, R10, -INF , !P6 ;  /* 0xff8000000a167808 */ /* 0x000fe40007000000 */
[----:B------:R-:W-:Y:S02]  /*9b30*/  FSEL R25, R16, -INF , !P1 ;  /* 0xff80000010197808 */ /* 0x000fe40004800000 */
[C---:B------:R-:W-:Y:S01]  /*9b40*/  ISETP.GE.AND P6, PT, R5.reuse, R220, PT ;  /* 0x000000dc0500720c */ /* 0x040fe20003fc6270 */
[----:B------:R-:W4:Y:S01]  /*9b50*/  MUFU.TANH R147, R147 ;  /* 0x0000009300937308 */ /* 0x000f220000002400 */
[----:B------:R-:W-:Y:S01]  /*9b60*/  ISETP.GE.AND P1, PT, R5, R2, PT ;  /* 0x000000020500720c */ /* 0x000fe20003f26270 */
[----:B------:R-:W-:Y:S01]  /*9b70*/  VIADD R5, R133, 0x29 ;  /* 0x0000002985057836 */ /* 0x000fe20000000000 */
[----:B-1----:R-:W-:-:S02]  /*9b80*/  FSEL R172, R172, -INF , !P0 ;  /* 0xff800000acac7808 */ /* 0x002fc40004000000 */
[-C--:B------:R-:W-:Y:S02]  /*9b90*/  ISETP.GE.AND P0, PT, R7, R220.reuse, PT ;  /* 0x000000dc0700720c */ /* 0x080fe40003f06270 */
[----:B------:R-:W-:Y:S01]  /*9ba0*/  FSEL R174, R174, -INF , !P6 ;  /* 0xff800000aeae7808 */ /* 0x000fe20007000000 */
[----:B------:R-:W1:Y:S01]  /*9bb0*/  MUFU.TANH R148, R148 ;  /* 0x0000009400947308 */ /* 0x000e620000002400 */
[----:B------:R-:W-:Y:S02]  /*9bc0*/  FSEL R171, R171, -INF , !P1 ;  /* 0xff800000abab7808 */ /* 0x000fe40004800000 */
[C---:B------:R-:W-:Y:S02]  /*9bd0*/  ISETP.GE.AND P6, PT, R5.reuse, R220, PT ;  /* 0x000000dc0500720c */ /* 0x040fe40003fc6270 */
[----:B------:R-:W-:Y:S01]  /*9be0*/  ISETP.GE.AND P1, PT, R5, R2, PT ;  /* 0x000000020500720c */ /* 0x000fe20003f26270 */
[C---:B------:R-:W-:Y:S01]  /*9bf0*/  VIADD R5, R133.reuse, 0x31 ;  /* 0x0000003185057836 */ /* 0x040fe20000000000 */
[----:B------:R-:W-:Y:S01]  /*9c00*/  FSEL R150, R150, -INF , !P0 ;  /* 0xff80000096967808 */ /* 0x000fe20004000000 */
[----:B------:R-:W5:Y:S01]  /*9c10*/  MUFU.TANH R145, R145 ;  /* 0x0000009100917308 */ /* 0x000f620000002400 */
[----:B------:R-:W-:-:S02]  /*9c20*/  ISETP.GE.AND P0, PT, R133, R220, PT ;  /* 0x000000dc8500720c */ /* 0x000fc40003f06270 */
[----:B--2---:R-:W-:Y:S02]  /*9c30*/  FSEL R169, R169, -INF , !P2 ;  /* 0xff800000a9a97808 */ /* 0x004fe40005000000 */
[----:B------:R-:W-:Y:S02]  /*9c40*/  FSEL R170, R170, -INF , !P6 ;  /* 0xff800000aaaa7808 */ /* 0x000fe40007000000 */
[----:B---3--:R-:W-:Y:S01]  /*9c50*/  FSEL R151, R151, -INF , !P1 ;  /* 0xff80000097977808 */ /* 0x008fe20004800000 */
[----:B------:R-:W2:Y:S01]  /*9c60*/  MUFU.TANH R146, R146 ;  /* 0x0000009200927308 */ /* 0x000ea20000002400 */
[----:B------:R-:W-:Y:S01]  /*9c70*/  FSEL R12, R3, -INF , !P0 ;  /* 0xff800000030c7808 */ /* 0x000fe20004000000 */
[----:B------:R-:W-:Y:S01]  /*9c80*/  BAR.SYNC.DEFER_BLOCKING 0x0 ;  /* 0x0000000000007b1d */ /* 0x000fe20000010000 */
[----:B------:R-:W-:Y:S02]  /*9c90*/  ISETP.GE.AND P2, PT, R7, R2, PT ;  /* 0x000000020700720c */ /* 0x000fe40003f46270 */
[----:B------:R-:W-:-:S02]  /*9ca0*/  ISETP.GE.AND P6, PT, R5, R220, PT ;  /* 0x000000dc0500720c */ /* 0x000fc40003fc6270 */
[-C--:B------:R-:W-:Y:S01]  /*9cb0*/  ISETP.GE.AND P1, PT, R5, R2.reuse, PT ;  /* 0x000000020500720c */ /* 0x080fe20003f26270 */
[----:B------:R-:W3:Y:S01]  /*9cc0*/  MUFU.TANH R159, R159 ;  /* 0x0000009f009f7308 */ /* 0x000ee20000002400 */
[----:B------:R-:W-:Y:S01]  /*9cd0*/  PLOP3.LUT P0, PT, PT, PT, UP0, 0x80, 0x0 ;  /* 0x000000000000781c */ /* 0x000fe20003f0f008 */
[----:B------:R-:W-:Y:S01]  /*9ce0*/  VIADD R5, R133, 0x38 ;  /* 0x0000003885057836 */ /* 0x000fe20000000000 */
[----:B----4-:R-:W-:Y:S02]  /*9cf0*/  FSEL R147, R147, -INF , !P2 ;  /* 0xff80000093937808 */ /* 0x010fe40005000000 */
[C---:B------:R-:W-:Y:S01]  /*9d00*/  ISETP.GE.AND P2, PT, R133.reuse, R2, PT ;  /* 0x000000028500720c */ /* 0x040fe20003f46270 */
[----:B------:R-:W-:Y:S01]  /*9d10*/  VIADD R133, R133, 0x39 ;  /* 0x0000003985857836 */ /* 0x000fe20000000000 */
[----:B-1----:R-:W-:Y:S01]  /*9d20*/  FSEL R148, R148, -INF , !P6 ;  /* 0xff80000094947808 */ /* 0x002fe20007000000 */
[----:B------:R-:W1:Y:S01]  /*9d30*/  MUFU.TANH R144, R144 ;  /* 0x0000009000907308 */ /* 0x000e620000002400 */
[----:B-----5:R-:W-:-:S02]  /*9d40*/  FSEL R145, R145, -INF , !P1 ;  /* 0xff80000091917808 */ /* 0x020fc40004800000 */
[C---:B------:R-:W-:Y:S02]  /*9d50*/  ISETP.GE.AND P6, PT, R5.reuse, R220, PT ;  /* 0x000000dc0500720c */ /* 0x040fe40003fc6270 */
[----:B------:R-:W-:Y:S02]  /*9d60*/  ISETP.GE.AND P1, PT, R5, R2, PT ;  /* 0x000000020500720c */ /* 0x000fe40003f26270 */
[----:B--2---:R-:W-:Y:S01]  /*9d70*/  FSEL R146, R146, -INF , !P6 ;  /* 0xff80000092927808 */ /* 0x004fe20007000000 */
[----:B------:R-:W2:Y:S01]  /*9d80*/  MUFU.TANH R157, R157 ;  /* 0x0000009d009d7308 */ /* 0x000ea20000002400 */
[----:B---3--:R-:W-:Y:S02]  /*9d90*/  FSEL R159, R159, -INF , !P1 ;  /* 0xff8000009f9f7808 */ /* 0x008fe40004800000 */
[C---:B------:R-:W-:Y:S02]  /*9da0*/  ISETP.GE.AND P6, PT, R133.reuse, R220, PT ;  /* 0x000000dc8500720c */ /* 0x040fe40003fc6270 */
[----:B------:R-:W-:-:S02]  /*9db0*/  ISETP.GE.AND P1, PT, R133, R2, PT ;  /* 0x000000028500720c */ /* 0x000fc40003f26270 */
[----:B------:R-:W-:Y:S02]  /*9dc0*/  FSEL R13, R140, -INF , !P2 ;  /* 0xff8000008c0d7808 */ /* 0x000fe40005000000 */
[----:B-1----:R-:W-:Y:S02]  /*9dd0*/  FSEL R144, R144, -INF , !P6 ;  /* 0xff80000090907808 */ /* 0x002fe40007000000 */
[----:B--2---:R-:W-:Y:S01]  /*9de0*/  FSEL R157, R157, -INF , !P1 ;  /* 0xff8000009d9d7808 */ /* 0x004fe20004800000 */
        /* <DEDUP_REMOVED lines=64> */
.L_x_169:
[----:B------:R-:W-:Y:S05]  /*a1f0*/  BSYNC B0 ;  /* 0x0000000000007941 */ /* 0x000fea0003800000 */
.L_x_168:
[----:B------:R-:W0:Y:S02]  /*a200*/  LDGDEPBAR ;  /* 0x00000000000079af */ /* 0x000e240000000000 */
.L_x_167:
        /* <DEDUP_REMOVED lines=72> */
[----:B------:R-:W-:Y:S01]  /*a690*/  LDSM.16.MT88.4 R20, [R200+0x12800] ;  /* 0x01280000c814783b */ /* 0x000fe20000004200 */
[----:B------:R-:W3:Y:S01]  /*a6a0*/  MUFU.EX2 R153, R153 ;  /* 0x0000009900997308 */ /* 0x000ee20000000800 */
        /* <DEDUP_REMOVED lines=186> */
[----:B------:R-:W1:Y:S01]  /*b250*/  MUFU.EX2 R170, R170 ;  /* 0x000000aa00aa7308 */ /* 0x000e620000000800 */
[----:B------:R-:W-:Y:S02]  /*b260*/  FADD.FTZ R165, R165, R0 ;  /* 0x00000000a5a57221 */ /* 0x000fe40000010000 */
[----:B------:R-:W-:Y:S02]  /*b270*/  F2FP.BF16.F32.PACK_AB R6, R163, R162 ;  /* 0x000000a2a306723e */ /* 0x000fe400000010ff */
[----:B----4-:R-:W-:Y:S01]  /*b280*/  F2FP.BF16.F32.PACK_AB R7, R167, R166 ;  /* 0x000000a6a707723e */ /* 0x010fe200000010ff */
[----:B------:R-:W-:Y:S02]  /*b290*/  FADD.FTZ R165, R164, R165 ;  /* 0x000000a5a4a57221 */ /* 0x000fe40000010000 */
[----:B------:R-:W3:Y:S02]  /*b2a0*/  MUFU.EX2 R171, R171 ;  /* 0x000000ab00ab7308 */ /* 0x000ee40000000800 */
        /* <DEDUP_REMOVED lines=9> */
[----:B---3--:R-:W-:-:S04]  /*b340*/  FADD.FTZ R0, R171, R0 ;  /* 0x00000000ab007221 */ /* 0x008fc80000010000 */
[----:B------:R-:W-:Y:S01]  /*b350*/  HMMA.16816.F32.BF16 R48, R4, R18, R48 ;  /* 0x000000120430723c */ /* 0x000fe20000041830 */
[----:B------:R-:W3:Y:S02]  /*b360*/  LDSM.16.MT88.4 R16, [R197+0x16800] ;  /* 0x01680000c510783b */ /* 0x000ee40000004200 */
[----:B------:R-:W-:Y:S03]  /*b370*/  MUFU.EX2 R173, R173 ;  /* 0x000000ad00ad7308 */ /* 0x000fe60000000800 */
[C---:B--2---:R-:W-:Y:S05]  /*b380*/  HMMA.16816.F32.BF16 R76, R8.reuse, R12, R76 ;  /* 0x0000000c084c723c */ /* 0x044fea000004184c */
[----:B------:R-:W2:Y:S01]  /*b390*/  MUFU.EX2 R176, R176 ;  /* 0x000000b000b07308 */ /* 0x000ea20000000800 */
[----:B------:R-:W-:Y:S01]  /*b3a0*/  HMMA.16816.F32.BF16 R80, R8, R14, R80 ;  /* 0x0000000e0850723c */ /* 0x000fe20000041850 */
[----:B------:R-:W5:Y:S04]  /*b3b0*/  LDSM.16.MT88.4 R8, [R200+0x16800] ;  /* 0x01680000c808783b */ /* 0x000f680000004200 */
        /* <DEDUP_REMOVED lines=10> */
[C---:B----4-:R-:W-:Y:S01]  /*b460*/  HMMA.16816.F32.BF16 R60, R4.reuse, R20, R60 ;  /* 0x00000014043c723c */ /* 0x050fe2000004183c */
[----:B------:R-:W4:Y:S05]  /*b470*/  MUFU.EX2 R181, R181 ;  /* 0x000000b500b57308 */ /* 0x000f2a0000000800 */
[C---:B------:R-:W-:Y:S01]  /*b480*/  HMMA.16816.F32.BF16 R64, R4.reuse, R22, R64 ;  /* 0x000000160440723c */ /* 0x040fe20000041840 */
[----:B------:R-:W4:Y:S02]  /*b490*/  LDSM.16.MT88.4 R20, [R200+0x15000] ;  /* 0x01500000c814783b */ /* 0x000f240000004200 */
[----:B------:R-:W-:Y:S03]  /*b4a0*/  MUFU.EX2 R159, R159 ;  /* 0x0000009f009f7308 */ /* 0x000fe60000000800 */
[C---:B---3--:R-:W-:Y:S05]  /*b4b0*/  HMMA.16816.F32.BF16 R84, R4.reuse, R16, R84 ;  /* 0x000000100454723c */ /* 0x048fea0000041854 */
[----:B------:R-:W3:Y:S01]  /*b4c0*/  MUFU.EX2 R158, R158 ;  /* 0x0000009e009e7308 */ /* 0x000ee20000000800 */
[C---:B------:R-:W-:Y:S01]  /*b4d0*/  HMMA.16816.F32.BF16 R88, R4.reuse, R18, R88 ;  /* 0x000000120458723c */ /* 0x040fe20000041858 */
[----:B------:R-:W3:Y:S05]  /*b4e0*/  LDSM.16.MT88.4 R16, [R198+0x15000] ;  /* 0x01500000c610783b */ /* 0x000eea0000004200 */
        /* <DEDUP_REMOVED lines=27> */
[C---:B----4-:R-:W-:Y:S06]  /*b6a0*/  HMMA.16816.F32.BF16 R36, R8.reuse, R20, R36 ;  /* 0x000000140824723c */ /* 0x050fec0000041824 */
[C---:B------:R-:W-:Y:S01]  /*b6b0*/  HMMA.16816.F32.BF16 R40, R8.reuse, R22, R40 ;  /* 0x000000160828723c */ /* 0x040fe20000041828 */
[----:B------:R-:W4:Y:S05]  /*b6c0*/  LDSM.16.MT88.4 R20, [R198+0x17000] ;  /* 0x01700000c614783b */ /* 0x000f2a0000004200 */
[C---:B---3--:R-:W-:Y:S06]  /*b6d0*/  HMMA.16816.F32.BF16 R44, R8.reuse, R16, R44 ;  /* 0x00000010082c723c */ /* 0x048fec000004182c */
[C---:B------:R-:W-:Y:S01]  /*b6e0*/  HMMA.16816.F32.BF16 R48, R8.reuse, R18, R48 ;  /* 0x000000120830723c */ /* 0x040fe20000041830 */
[----:B------:R-:W3:Y:S05]  /*b6f0*/  LDSM.16.MT88.4 R16, [R197+0x17000] ;  /* 0x01700000c510783b */ /* 0x000eea0000004200 */
[C---:B-1----:R-:W-:Y:S06]  /*b700*/  HMMA.16816.F32.BF16 R120, R8.reuse, R136, R120 ;  /* 0x000000880878723c */ /* 0x042fec0000041878 */
[C---:B------:R-:W-:Y:S01]  /*b710*/  HMMA.16816.F32.BF16 R116, R8.reuse, R138, R116 ;  /* 0x0000008a0874723c */ /* 0x040fe20000041874 */
[----:B------:R-:W-:Y:S05]  /*b720*/  LDSM.16.MT88.4 R136, [R197+0x13800] ;  /* 0x01380000c588783b */ /* 0x000fea0000004200 */
[C---:B-----5:R-:W-:Y:S06]  /*b730*/  HMMA.16816.F32.BF16 R112, R8.reuse, R32, R112 ;  /* 0x000000200870723c */ /* 0x060fec0000041870 */
        /* <DEDUP_REMOVED lines=23> */
[----:B---3--:R-:W-:Y:S01]  /*b8b0*/  HMMA.16816.F32.BF16 R84, R8, R16, R84 ;  /* 0x000000100854723c */ /* 0x008fe20000041854 */
        /* <DEDUP_REMOVED lines=46> */
.L_x_163:
[----:B------:R-:W-:-:S12]  /*bba0*/  UIADD3 UR17, UR18, -0x1, URZ ;  /* 0xffffffff12117890 */ /* 0x000fd8000fffe03f */
.L_x_170:
[----:B------:R-:W-:-:S13]  /*bbb0*/  ISETP.LE.AND P0, PT, RZ, UR17, PT ;  /* 0x00000011ff007c0c */ /* 0x000fda000bf03270 */
[----:B------:R-:W-:Y:S05]  /*bbc0*/  @!P0 BRA `(.L_x_171) ;  /* 0x0000003000188947 */ /* 0x000fea0003800000 */
[----:B------:R-:W1:Y:S01]  /*bbd0*/  S2R R5, SR_TID.X ;  /* 0x0000000000057919 */ /* 0x000e620000002100 */
[----:B------:R-:W-:Y:S01]  /*bbe0*/  ULDC UR4, c[0x0][0x2d0] ;  /* 0x0000b40000047ab9 */ /* 0x000fe20000000800 */
[----:B------:R-:W-:Y:S01]  /*bbf0*/  IMAD.MOV.U32 R135, RZ, RZ, R132 ;  /* 0x000000ffff877224 */ /* 0x000fe200078e0084 */
[----:B------:R-:W-:Y:S01]  /*bc00*/  MOV R219, R241 ;  /* 0x000000f100db7202 */ /* 0x000fe20000000f00 */
[----:B------:R-:W-:Y:S01]  /*bc10*/  ULDC UR9, c[0x0][0x2d0] ;  /* 0x0000b40000097ab9 */ /* 0x000fe20000000800 */
        /* <DEDUP_REMOVED lines=8> */
[----:B------:R-:W-:Y:S01]  /*bca0*/  ULDC UR4, c[0x0][0x2ec] ;  /* 0x0000bb0000047ab9 */ /* 0x000fe20000000800 */
[----:B------:R-:W-:-:S11]  /*bcb0*/  MOV R0, R3 ;  /* 0x0000000300007202 */ /* 0x000fd60000000f00 */
[----:B------:R-:W1:Y:S08]  /*bcc0*/  @!P4 LDC.64 R210, c[0x0][0x220] ;  /* 0x00008800ffd2cb82 */ /* 0x000e700000000a00 */
[----:B------:R-:W2:Y:S01]  /*bcd0*/  @!P4 LDC.64 R208, c[0x0][0x220] ;  /* 0x00008800ffd0cb82 */ /* 0x000ea20000000a00 */
[----:B------:R-:W-:Y:S05]  /*bce0*/  BRA `(.L_x_172) ;  /* 0x0000000000fc7947 */ /* 0x000fea0003800000 */
.L_x_174:
[----:B------:R1:W-:Y:S01]  /*bcf0*/  @P4 STS.128 [R207+0xc000], RZ ;  /* 0x00c000ffcf004388 */ /* 0x0003e20000000c00 */
[----:B------:R-:W3:Y:S01]  /*bd00*/  @!P4 LDC.64 R14, c[0x0][0x218] ;  /* 0x00008600ff0ecb82 */ /* 0x000ee20000000a00 */
[----:B------:R-:W-:Y:S04]  /*bd10*/  UIADD3 UR11, UR17, -0x1, URZ ;  /* 0xffffffff110b7890 */ /* 0x000fe8000fffe03f */
[----:B------:R-:W-:Y:S02]  /*bd20*/  USHF.R.S32.HI UR10, URZ, 0x1f, UR11 ;  /* 0x0000001f3f0a7899 */ /* 0x000fe4000801140b */
[----:B------:R-:W-:Y:S01]  /*bd30*/  UIMAD.WIDE.U32 UR18, UR11, UR6, URZ ;  /* 0x000000060b1272a5 */ /* 0x000fe2000f8e003f */
[----:B------:R-:W5:Y:S01]  /*bd40*/  @!P3 LDC.64 R12, c[0x0][0x218] ;  /* 0x00008600ff0cbb82 */ /* 0x000f620000000a00 */
[----:B------:R-:W-:Y:S04]  /*bd50*/  UIMAD UR10, UR10, UR6, URZ ;  /* 0x000000060a0a72a4 */ /* 0x000fe8000f8e023f */
[----:B------:R-:W-:Y:S01]  /*bd60*/  UIMAD UR10, UR11, UR7, UR10 ;  /* 0x000000070b0a72a4 */ /* 0x000fe2000f8e020a */
[----:B------:R-:W-:Y:S02]  /*bd70*/  IMAD.U32 R18, RZ, RZ, UR18 ;  /* 0x00000012ff127e24 */ /* 0x000fe4000f8e00ff */
[----:B------:R-:W2:Y:S01]  /*bd80*/  @!P2 LDC.64 R10, c[0x0][0x218] ;  /* 0x00008600ff0aab82 */ /* 0x000ea20000000a00 */
[----:B------:R-:W-:Y:S01]  /*bd90*/  UIADD3 UR10, UR19, UR10, URZ ;  /* 0x0000000a130a7290 */ /* 0x000fe2000fffe03f */
[----:B------:R-:W-:Y:S01]  /*bda0*/  IMAD.U32 R19, RZ, RZ, UR19 ;  /* 0x00000013ff137e24 */ /* 0x000fe2000f8e00ff */
[C---:B------:R-:W-:Y:S04]  /*bdb0*/  LEA R16, P0, R18.reuse, R214, 0x6 ;  /* 0x000000d612107211 */ /* 0x040fe800078030ff */
[----:B------:R-:W-:Y:S01]  /*bdc0*/  IMAD.U32 R3, RZ, RZ, UR10 ;  /* 0x0000000aff037e24 */ /* 0x000fe2000f8e00ff */
[----:B------:R-:W4:Y:S04]  /*bdd0*/  @!P4 LDC.64 R8, c[0x0][0x218] ;  /* 0x00008600ff08cb82 */ /* 0x000f280000000a00 */
[----:B------:R-:W-:Y:S04]  /*bde0*/  LEA.HI.X R3, R18, R217, R3, 0x6, P0 ;  /* 0x000000d912037211 */ /* 0x000fe800000f3403 */
[----:B------:R-:W1:Y:S08]  /*bdf0*/  @!P3 LDC.64 R6, c[0x0][0x218] ;  /* 0x00008600ff06bb82 */ /* 0x000e700000000a00 */
[----:B------:R-:W1:Y:S01]  /*be00*/  @!P2 LDC.64 R4, c[0x0][0x218] ;  /* 0x00008600ff04ab82 */ /* 0x000e620000000a00 */
[C---:B---3--:R-:W-:Y:S02]  /*be10*/  @!P4 LEA R18, P0, R16.reuse, R14, 0x1 ;  /* 0x0000000e1012c211 */ /* 0x048fe400078008ff */
[C---:B-----5:R-:W-:Y:S02]  /*be20*/  @!P3 LEA R12, P6, R16.reuse, R12, 0x1 ;  /* 0x0000000c100cb211 */ /* 0x060fe400078c08ff */
[C-C-:B------:R-:W-:Y:S02]  /*be30*/  @!P4 LEA.HI.X R19, R16.reuse, R15, R3.reuse, 0x1, P0 ;  /* 0x0000000f1013c211 */ /* 0x140fe400000f0c03 */
[C-C-:B------:R-:W-:Y:S02]  /*be40*/  @!P3 LEA.HI.X R13, R16.reuse, R13, R3.reuse, 0x1, P6 ;  /* 0x0000000d100db211 */ /* 0x140fe400030f0c03 */
[C---:B--2---:R-:W-:Y:S01]  /*be50*/  @!P2 LEA R10, P1, R16.reuse, R10, 0x1 ;  /* 0x0000000a100aa211 */ /* 0x044fe200078208ff */
[----:B------:R-:W-:Y:S01]  /*be60*/  @!PT LDS RZ, [RZ] ;  /* 0x00000000fffff984 */ /* 0x000fe20000000800 */
[----:B------:R-:W-:Y:S01]  /*be70*/  @!PT LDS RZ, [RZ] ;  /* 0x00000000fffff984 */ /* 0x000fe20000000800 */
[----:B------:R-:W-:Y:S01]  /*be80*/  @!PT LDS RZ, [RZ] ;  /* 0x00000000fffff984 */ /* 0x000fe20000000800 */
[----:B------:R3:W-:Y:S01]  /*be90*/  @!P4 LDGSTS.E.BYPASS.LTC128B.128 [R207+0xc000], desc[UR20][R18.64] ;  /* 0x0c00000012cfcfae */ /* 0x0007e2000b901d54 */
[C---:B------:R-:W-:Y:S02]  /*bea0*/  IADD3 R14, P0, R16.reuse, UR24, RZ ;  /* 0x00000018100e7c10 */ /* 0x040fe4000ff1e0ff */
[----:B------:R-:W-:Y:S01]  /*beb0*/  @!P2 LEA.HI.X R11, R16, R11, R3, 0x1, P1 ;  /* 0x0000000b100ba211 */ /* 0x000fe200008f0c03 */
[----:B------:R3:W-:Y:S01]  /*bec0*/  @P3 STS.128 [R207+0xe000], RZ ;  /* 0x00e000ffcf003388 */ /* 0x0007e20000000c00 */
[C---:B----4-:R-:W-:Y:S02]  /*bed0*/  @!P4 LEA R8, P6, R14.reuse, R8, 0x1 ;  /* 0x000000080e08c211 */ /* 0x050fe400078c08ff */
        /* <DEDUP_REMOVED lines=32> */
.L_x_172:
        /* <DEDUP_REMOVED lines=14> */
[----:B------:R-:W1:Y:S04]  /*c1c0*/  @!P3 LDC.64 R226, c[0x0][0x220] ;  /* 0x00008800ffe2bb82 */ /* 0x000e680000000a00 */
[----:B------:R-:W-:Y:S01]  /*c1d0*/  @!PT LDS RZ, [RZ] ;  /* 0x00000000fffff984 */ /* 0x000fe20000000800 */
[----:B------:R-:W-:Y:S01]  /*c1e0*/  @!PT LDS RZ, [RZ] ;  /* 0x00000000fffff984 */ /* 0x000fe20000000800 */
[----:B------:R-:W-:Y:S01]  /*c1f0*/  @!PT LDS RZ, [RZ] ;  /* 0x00000000fffff984 */ /* 0x000fe20000000800 */
[----:B------:R-:W-:Y:S05]  /*c200*/  @!P4 LDGSTS.E.BYPASS.LTC128B.128 [R207+0x12000], desc[UR20][R230.64] ;  /* 0x12000000e6cfcfae */ /* 0x000fea000b901d54 */
        /* <DEDUP_REMOVED lines=11> */
[----:B------:R-:W-:Y:S04]  /*c2c0*/  @!P2 LEA.HI.X R225, R228, R225, R220, 0x1, P0 ;  /* 0x000000e1e4e1a211 */ /* 0x000fe800000f0cdc */
[----:B------:R-:W-:Y:S01]  /*c2d0*/  @P2 STS.128 [R207+0x16000], RZ ;  /* 0x016000ffcf002388 */ /* 0x000fe20000000c00 */
[----:B------:R-:W-:Y:S02]  /*c2e0*/  IADD3.X R220, R220, UR15, RZ, P5, !PT ;  /* 0x0000000fdcdc7c10 */ /* 0x000fe4000affe4ff */
[C---:B--2---:R-:W-:Y:S02]  /*c2f0*/  @!P4 LEA R228, P5, R134.reuse, R208, 0x1 ;  /* 0x000000d086e4c211 */ /* 0x044fe400078a08ff */
[----:B------:R-:W-:Y:S01]  /*c300*/  @!PT LDS RZ, [RZ] ;  /* 0x00000000fffff984 */ /* 0x000fe20000000800 */
[----:B------:R-:W-:Y:S01]  /*c310*/  @!PT LDS RZ, [RZ] ;  /* 0x00000000fffff984 */ /* 0x000fe20000000800 */
[----:B------:R-:W-:Y:S01]  /*c320*/  @!PT LDS RZ, [RZ] ;  /* 0x00000000fffff984 */ /* 0x000fe20000000800 */
[----:B------:R-:W-:Y:S01]  /*c330*/  @!P2 LDGSTS.E.BYPASS.LTC128B.128 [R207+0x16000], desc[UR20][R224.64+0x100] ;  /* 0x16000100e0cfafae */ /* 0x000fe2000b901d54 */
[C---:B----4-:R-:W-:Y:S02]  /*c340*/  @!P3 LEA R132, P1, R134.reuse, R132, 0x1 ;  /* 0x000000848684b211 */ /* 0x050fe400078208ff */
[C-C-:B------:R-:W-:Y:S02]  /*c350*/  @!P4 LEA.HI.X R229, R134.reuse, R209, R220.reuse, 0x1, P5 ;  /* 0x000000d186e5c211 */ /* 0x140fe400028f0cdc */
[----:B------:R-:W-:Y:S01]  /*c360*/  @P4 STS.128 [R207+0x13000], RZ ;  /* 0x013000ffcf004388 */ /* 0x000fe20000000c00 */
[C-C-:B------:R-:W-:Y:S02]  /*c370*/  @!P3 LEA.HI.X R133, R134.reuse, R133, R220.reuse, 0x1, P1 ;  /* 0x000000858685b211 */ /* 0x140fe400008f0cdc */
[C---:B-----5:R-:W-:Y:S02]  /*c380*/  @!P2 LEA R2, P0, R134.reuse, R2, 0x1 ;  /* 0x000000028602a211 */ /* 0x060fe400078008ff */
[----:B------:R-:W-:Y:S01]  /*c390*/  @!PT LDS RZ, [RZ] ;  /* 0x00000000fffff984 */ /* 0x000fe20000000800 */
[----:B------:R-:W-:Y:S01]  /*c3a0*/  @!PT LDS RZ, [RZ] ;  /* 0x00000000fffff984 */ /* 0x000fe20000000800 */
[----:B------:R-:W-:Y:S01]  /*c3b0*/  @!PT LDS RZ, [RZ] ;  /* 0x00000000fffff984 */ /* 0x000fe20000000800 */
[----:B------:R-:W-:Y:S01]  /*c3c0*/  @!P4 LDGSTS.E.BYPASS.LTC128B.128 [R207+0x13000], desc[UR20][R228.64] ;  /* 0x13000000e4cfcfae */ /* 0x000fe2000b901d54 */
[----:B------:R-:W-:Y:S02]  /*c3d0*/  ISETP.LT.AND P5, PT, RZ, UR17, PT ;  /* 0x00000011ff007c0c */ /* 0x000fe4000bfa1270 */
[----:B------:R-:W-:Y:S02]  /*c3e0*/  @!P2 LEA.HI.X R3, R134, R3, R220, 0x1, P0 ;  /* 0x000000038603a211 */ /* 0x000fe400000f0cdc */
[----:B------:R-:W-:Y:S05]  /*c3f0*/  @P3 STS.128 [R207+0x15000], RZ ;  /* 0x015000ffcf003388 */ /* 0x000fea0000000c00 */
[----:B------:R-:W-:Y:S01]  /*c400*/  @!PT LDS RZ, [RZ] ;  /* 0x00000000fffff984 */ /* 0x000fe20000000800 */
[----:B------:R-:W-:Y:S01]  /*c410*/  @!PT LDS RZ, [RZ] ;  /* 0x00000000fffff984 */ /* 0x000fe20000000800 */
[----:B------:R-:W-:Y:S01]  /*c420*/  @!PT LDS RZ, [RZ] ;  /* 0x00000000fffff984 */ /* 0x000fe20000000800 */
[----:B------:R-:W-:Y:S05]  /*c430*/  @!P3 LDGSTS.E.BYPASS.LTC128B.128 [R207+0x15000], desc[UR20][R132.64+0x80] ;  /* 0x1500008084cfbfae */ /* 0x000fea000b901d54 */
[----:B------:R-:W-:Y:S05]  /*c440*/  @P2 STS.128 [R207+0x17000], RZ ;  /* 0x017000ffcf002388 */ /* 0x000fea0000000c00 */
[----:B------:R-:W-:Y:S01]  /*c450*/  @!PT LDS RZ, [RZ] ;  /* 0x00000000fffff984 */ /* 0x000fe20000000800 */
[----:B------:R-:W-:Y:S01]  /*c460*/  @!PT LDS RZ, [RZ] ;  /* 0x00000000fffff984 */ /* 0x000fe20000000800 */
[----:B------:R-:W-:Y:S01]  /*c470*/  @!PT LDS RZ, [RZ] ;  /* 0x00000000fffff984 */ /* 0x000fe20000000800 */
[----:B------:R1:W-:Y:S05]  /*c480*/  @!P2 LDGSTS.E.BYPASS.LTC128B.128 [R207+0x17000], desc[UR20][R2.64+0x100] ;  /* 0x1700010002cfafae */ /* 0x0003ea000b901d54 */
[----:B------:R-:W-:Y:S05]  /*c490*/  LDSM.16.M88.4 R136, [R206] ;  /* 0x00000000ce88783b */ /* 0x000fea0000000200 */
[----:B------:R-:W2:Y:S05]  /*c4a0*/  LDSM.16.M88.4 R140, [R205+0xc000] ;  /* 0x00c00000cd8c783b */ /* 0x000eaa0000000200 */
[----:B------:R-:W3:Y:S05]  /*c4b0*/  LDSM.16.M88.4 R144, [R205+0xc800] ;  /* 0x00c80000cd90783b */ /* 0x000eea0000000200 */
[----:B------:R-:W4:Y:S05]  /*c4c0*/  LDSM.16.M88.4 R148, [R205+0xd000] ;  /* 0x00d00000cd94783b */ /* 0x000f2a0000000200 */
[----:B------:R-:W5:Y:S05]  /*c4d0*/  LDSM.16.M88.4 R152, [R205+0xd800] ;  /* 0x00d80000cd98783b */ /* 0x000f6a0000000200 */
[----:B------:R-:W0:Y:S05]  /*c4e0*/  LDGDEPBAR ;  /* 0x00000000000079af */ /* 0x000e2a0000000000 */
[----:B------:R-:W-:Y:S05]  /*c4f0*/  LDSM.16.M88.4 R156, [R204] ;  /* 0x00000000cc9c783b */ /* 0x000fea0000000200 */
[----:B------:R-:W1:Y:S05]  /*c500*/  LDSM.16.M88.4 R160, [R203] ;  /* 0x00000000cba0783b */ /* 0x000e6a0000000200 */
[----:B------:R-:W1:Y:S05]  /*c510*/  LDSM.16.M88.4 R164, [R195] ;  /* 0x00000000c3a4783b */ /* 0x000e6a0000000200 */
[----:B------:R-:W1:Y:S01]  /*c520*/  LDSM.16.M88.4 R168, [R194] ;  /* 0x00000000c2a8783b */ /* 0x000e620000000200 */
[C---:B--2---:R-:W-:Y:S04]  /*c530*/  HMMA.16816.F32.BF16 R4, R136.reuse, R140, RZ ;  /* 0x0000008c8804723c */ /* 0x044fe800000418ff */
[----:B------:R-:W2:Y:S02]  /*c540*/  LDSM.16.M88.4 R172, [R193] ;  /* 0x00000000c1ac783b */ /* 0x000ea40000000200 */
[C---:B------:R-:W-:Y:S03]  /*c550*/  HMMA.16816.F32.BF16 R8, R136.reuse, R142, RZ ;  /* 0x0000008e8808723c */ /* 0x040fe600000418ff */
[----:B------:R-:W-:Y:S03]  /*c560*/  LDSM.16.M88.4 R176, [R202] ;  /* 0x00000000cab0783b */ /* 0x000fe60000000200 */
[C---:B---3--:R-:W-:Y:S02]  /*c570*/  HMMA.16816.F32.BF16 R12, R136.reuse, R144, RZ ;  /* 0x00000090880c723c */ /* 0x048fe400000418ff */
[----:B------:R-:W3:Y:S04]  /*c580*/  LDSM.16.M88.4 R180, [R199+0xc000] ;  /* 0x00c00000c7b4783b */ /* 0x000ee80000000200 */
[C---:B------:R-:W-:Y:S01]  /*c590*/  HMMA.16816.F32.BF16 R16, R136.reuse, R146, RZ ;  /* 0x000000928810723c */ /* 0x040fe200000418ff */
[----:B------:R-:W-:Y:S05]  /*c5a0*/  LDSM.16.M88.4 R140, [R199+0xd000] ;  /* 0x00d00000c78c783b */ /* 0x000fea0000000200 */
[C---:B----4-:R-:W-:Y:S01]  /*c5b0*/  HMMA.16816.F32.BF16 R20, R136.reuse, R148, RZ ;  /* 0x000000948814723c */ /* 0x050fe200000418ff */
[----:B------:R-:W-:Y:S05]  /*c5c0*/  LDSM.16.M88.4 R144, [R199+0xd800] ;  /* 0x00d80000c790783b */ /* 0x000fea0000000200 */
[C---:B------:R-:W-:Y:S01]  /*c5d0*/  HMMA.16816.F32.BF16 R24, R136.reuse, R150, RZ ;  /* 0x000000968818723c */ /* 0x040fe200000418ff */
[----:B------:R-:W-:Y:S05]  /*c5e0*/  LDSM.16.M88.4 R148, [R201] ;  /* 0x00000000c994783b */ /* 0x000fea0000000200 */
[C---:B-----5:R-:W-:Y:S06]  /*c5f0*/  HMMA.16816.F32.BF16 R28, R136.reuse, R152, RZ ;  /* 0x00000098881c723c */ /* 0x060fec00000418ff */
[----:B------:R-:W-:Y:S01]  /*c600*/  HMMA.16816.F32.BF16 R32, R136, R154, RZ ;  /* 0x0000009a8820723c */ /* 0x000fe200000418ff */
[----:B------:R-:W4:Y:S05]  /*c610*/  LDSM.16.M88.4 R136, [R199+0xc800] ;  /* 0x00c80000c788783b */ /* 0x000f2a0000000200 */
[C---:B-1----:R-:W-:Y:S01]  /*c620*/  HMMA.16816.F32.BF16 R4, R156.reuse, R160, R4 ;  /* 0x000000a09c04723c */ /* 0x042fe20000041804 */
[----:B------:R-:W1:Y:S05]  /*c630*/  LDSM.16.M88.4 R152, [R192] ;  /* 0x00000000c098783b */ /* 0x000e6a0000000200 */
        /* <DEDUP_REMOVED lines=8> */
[C---:B--2---:R-:W-:Y:S06]  /*c6c0*/  HMMA.16816.F32.BF16 R28, R156.reuse, R172, R28 ;  /* 0x000000ac9c1c723c */ /* 0x044fec000004181c */
[----:B------:R-:W-:Y:S01]  /*c6d0*/  HMMA.16816.F32.BF16 R32, R156, R174, R32 ;  /* 0x000000ae9c20723c */ /* 0x000fe20000041820 */
[----:B------:R-:W2:Y:S05]  /*c6e0*/  LDSM.16.M88.4 R156, [R192+0x800] ;  /* 0x00080000c09c783b */ /* 0x000eaa0000000200 */
[C---:B---3--:R-:W-:Y:S01]  /*c6f0*/  HMMA.16816.F32.BF16 R4, R176.reuse, R180, R4 ;  /* 0x000000b4b004723c */ /* 0x048fe20000041804 */
[----:B------:R-:W3:Y:S05]  /*c700*/  LDSM.16.M88.4 R172, [R205+0xe000] ;  /* 0x00e00000cdac783b */ /* 0x000eea0000000200 */
[C---:B------:R-:W-:Y:S01]  /*c710*/  HMMA.16816.F32.BF16 R8, R176.reuse, R182, R8 ;  /* 0x000000b6b008723c */ /* 0x040fe20000041808 */
[----:B------:R-:W-:Y:S05]  /*c720*/  LDSM.16.M88.4 R180, [R191] ;  /* 0x00000000bfb4783b */ /* 0x000fea0000000200 */
[C---:B----4-:R-:W-:Y:S06]  /*c730*/  HMMA.16816.F32.BF16 R12, R176.reuse, R136, R12 ;  /* 0x00000088b00c723c */ /* 0x050fec000004180c */
[C---:B------:R-:W-:Y:S01]  /*c740*/  HMMA.16816.F32.BF16 R16, R176.reuse, R138, R16 ;  /* 0x0000008ab010723c */ /* 0x040fe20000041810 */
[----:B------:R-:W4:Y:S05]  /*c750*/  LDSM.16.M88.4 R136, [R205+0xe800] ;  /* 0x00e80000cd88783b */ /* 0x000f2a0000000200 */
[C---:B------:R-:W-:Y:S06]  /*c760*/  HMMA.16816.F32.BF16 R20, R176.reuse, R140, R20 ;  /* 0x0000008cb014723c */ /* 0x040fec0000041814 */
[C---:B------:R-:W-:Y:S01]  /*c770*/  HMMA.16816.F32.BF16 R24, R176.reuse, R142, R24 ;  /* 0x0000008eb018723c */ /* 0x040fe20000041818 */
[----:B------:R-:W5:Y:S05]  /*c780*/  LDSM.16.M88.4 R140, [R205+0xf000] ;  /* 0x00f00000cd8c783b */ /* 0x000f6a0000000200 */
[C---:B------:R-:W-:Y:S06]  /*c790*/  HMMA.16816.F32.BF16 R28, R176.reuse, R144, R28 ;  /* 0x00000090b01c723c */ /* 0x040fec000004181c */
[----:B------:R-:W-:Y:S01]  /*c7a0*/  HMMA.16816.F32.BF16 R32, R176, R146, R32 ;  /* 0x00000092b020723c */ /* 0x000fe20000041820 */
[----:B------:R-:W5:Y:S05]  /*c7b0*/  LDSM.16.M88.4 R144, [R205+0xf800] ;  /* 0x00f80000cd90783b */ /* 0x000f6a0000000200 */
[C---:B-1----:R-:W-:Y:S01]  /*c7c0*/  HMMA.16816.F32.BF16 R4, R148.reuse, R152, R4 ;  /* 0x000000989404723c */ /* 0x042fe20000041804 */
[----:B------:R-:W1:Y:S05]  /*c7d0*/  LDSM.16.M88.4 R176, [R204+0x4000] ;  /* 0x00400000ccb0783b */ /* 0x000e6a0000000200 */
[C---:B------:R-:W-:Y:S01]  /*c7e0*/  HMMA.16816.F32.BF16 R8, R148.reuse, R154, R8 ;  /* 0x0000009a9408723c */ /* 0x040fe20000041808 */
[----:B------:R-:W-:Y:S05]  /*c7f0*/  LDSM.16.M88.4 R152, [R189] ;  /* 0x00000000bd98783b */ /* 0x000fea0000000200 */
[C---:B--2---:R-:W-:Y:S06]  /*c800*/  HMMA.16816.F32.BF16 R12, R148.reuse, R156, R12 ;  /* 0x0000009c940c723c */ /* 0x044fec000004180c */
[C---:B------:R-:W-:Y:S01]  /*c810*/  HMMA.16816.F32.BF16 R16, R148.reuse, R158, R16 ;  /* 0x0000009e9410723c */ /* 0x040fe20000041810 */
[----:B------:R-:W-:Y:S05]  /*c820*/  LDSM.16.M88.4 R156, [R188] ;  /* 0x00000000bc9c783b */ /* 0x000fea0000000200 */
[C---:B------:R-:W-:Y:S06]  /*c830*/  HMMA.16816.F32.BF16 R20, R148.reuse, R160, R20 ;  /* 0x000000a09414723c */ /* 0x040fec0000041814 */
[C---:B------:R-:W-:Y:S01]  /*c840*/  HMMA.16816.F32.BF16 R24, R148.reuse, R162, R24 ;  /* 0x000000a29418723c */ /* 0x040fe20000041818 */
[----:B------:R-:W-:Y:S05]  /*c850*/  LDSM.16.M88.4 R160, [R202+0x4000] ;  /* 0x00400000caa0783b */ /* 0x000fea0000000200 */
[C---:B------:R-:W-:Y:S06]  /*c860*/  HMMA.16816.F32.BF16 R28, R148.reuse, R164, R28 ;  /* 0x000000a4941c723c */ /* 0x040fec000004181c */
[----:B------:R-:W-:Y:S01]  /*c870*/  HMMA.16816.F32.BF16 R32, R148, R166, R32 ;  /* 0x000000a69420723c */ /* 0x000fe20000041820 */
[----:B------:R-:W2:Y:S05]  /*c880*/  LDSM.16.M88.4 R148, [R190] ;  /* 0x00000000be94783b */ /* 0x000eaa0000000200 */
[C---:B---3--:R-:W-:Y:S01]  /*c890*/  HMMA.16816.F32.BF16 R4, R168.reuse, R172, R4 ;  /* 0x000000aca804723c */ /* 0x048fe20000041804 */
[----:B------:R-:W3:Y:S05]  /*c8a0*/  LDSM.16.M88.4 R164, [R199+0xe000] ;  /* 0x00e00000c7a4783b */ /* 0x000eea0000000200 */
[C---:B------:R-:W-:Y:S01]  /*c8b0*/  HMMA.16816.F32.BF16 R8, R168.reuse, R174, R8 ;  /* 0x000000aea808723c */ /* 0x040fe20000041808 */
[----:B------:R-:W-:Y:S05]  /*c8c0*/  LDSM.16.M88.4 R172, [R192+0x2000] ;  /* 0x00200000c0ac783b */ /* 0x000fea0000000200 */
[C---:B----4-:R-:W-:Y:S06]  /*c8d0*/  HMMA.16816.F32.BF16 R12, R168.reuse, R136, R12 ;  /* 0x00000088a80c723c */ /* 0x050fec000004180c */
[C---:B------:R-:W-:Y:S01]  /*c8e0*/  HMMA.16816.F32.BF16 R16, R168.reuse, R138, R16 ;  /* 0x0000008aa810723c */ /* 0x040fe20000041810 */
[----:B------:R-:W4:Y:S05]  /*c8f0*/  LDSM.16.M88.4 R136, [R199+0xe800] ;  /* 0x00e80000c788783b */ /* 0x000f2a0000000200 */
[C---:B-----5:R-:W-:Y:S06]  /*c900*/  HMMA.16816.F32.BF16 R20, R168.reuse, R140, R20 ;  /* 0x0000008ca814723c */ /* 0x060fec0000041814 */
        /* <DEDUP_REMOVED lines=8> */
[----:B------:R-:W-:Y:S05]  /*c990*/  LDSM.16.M88.4 R180, [R205+0x10000] ;  /* 0x01000000cdb4783b */ /* 0x000fea0000000200 */
[C---:B--2---:R-:W-:Y:S06]  /*c9a0*/  HMMA.16816.F32.BF16 R12, R176.reuse, R148, R12 ;  /* 0x00000094b00c723c */ /* 0x044fec000004180c */
[C---:B------:R-:W-:Y:S01]  /*c9b0*/  HMMA.16816.F32.BF16 R16, R176.reuse, R150, R16 ;  /* 0x00000096b010723c */ /* 0x040fe20000041810 */
[----:B------:R-:W2:Y:S05]  /*c9c0*/  LDSM.16.M88.4 R148, [R192+0x2800] ;  /* 0x00280000c094783b */ /* 0x000eaa0000000200 */
[C---:B------:R-:W-:Y:S06]  /*c9d0*/  HMMA.16816.F32.BF16 R20, R176.reuse, R152, R20 ;  /* 0x00000098b014723c */ /* 0x040fec0000041814 */
[C---:B------:R-:W-:Y:S01]  /*c9e0*/  HMMA.16816.F32.BF16 R24, R176.reuse, R154, R24 ;  /* 0x0000009ab018723c */ /* 0x040fe20000041818 */
[----:B------:R-:W2:Y:S05]  /*c9f0*/  LDSM.16.M88.4 R152, [R192+0x3000] ;  /* 0x00300000c098783b */ /* 0x000eaa0000000200 */
[C---:B------:R-:W-:Y:S06]  /*ca00*/  HMMA.16816.F32.BF16 R28, R176.reuse, R156, R28 ;  /* 0x0000009cb01c723c */ /* 0x040fec000004181c */
        /* <DEDUP_REMOVED lines=21> */
[----:B------:R-:W2:Y:S05]  /*cb60*/  LDSM.16.M88.4 R148, [R186] ;  /* 0x00000000ba94783b */ /* 0x000eaa0000000200 */
[C---:B------:R-:W-:Y:S06]  /*cb70*/  HMMA.16816.F32.BF16 R20, R168.reuse, R152, R20 ;  /* 0x00000098a814723c */ /* 0x040fec0000041814 */
[C---:B------:R-:W-:Y:S01]  /*cb80*/  HMMA.16816.F32.BF16 R24, R168.reuse, R154, R24 ;  /* 0x0000009aa818723c */ /* 0x040fe20000041818 */
[----:B------:R-:W2:Y:S05]  /*cb90*/  LDSM.16.M88.4 R152, [R185] ;  /* 0x00000000b998783b */ /* 0x000eaa0000000200 */
        /* <DEDUP_REMOVED lines=16> */
[----:B------:R-:W5:Y:S01]  /*cca0*/  LDSM.16.M88.4 R176, [R201+0x8000] ;  /* 0x00800000c9b0783b */ /* 0x000f620000000200 */
[C---:B-1----:R-:W-:Y:S06]  /*ccb0*/  HMMA.16816.F32.BF16 R4, R160.reuse, R164, R4 ;  /* 0x000000a4a004723c */ /* 0x042fec0000041804 */
[C---:B------:R-:W-:Y:S06]  /*ccc0*/  HMMA.16816.F32.BF16 R8, R160.reuse, R166, R8 ;  /* 0x000000a6a008723c */ /* 0x040fec0000041808 */
[C---:B--2---:R-:W-:Y:S06]  /*ccd0*/  HMMA.16816.F32.BF16 R12, R160.reuse, R148, R12 ;  /* 0x00000094a00c723c */ /* 0x044fec000004180c */
[C---:B------:R-:W-:Y:S06]  /*cce0*/  HMMA.16816.F32.BF16 R16, R160.reuse, R150, R16 ;  /* 0x00000096a010723c */ /* 0x040fec0000041810 */
[C---:B------:R-:W-:Y:S06]  /*ccf0*/  HMMA.16816.F32.BF16 R20, R160.reuse, R152, R20 ;  /* 0x00000098a014723c */ /* 0x040fec0000041814 */
[C---:B------:R-:W-:Y:S06]  /*cd00*/  HMMA.16816.F32.BF16 R24, R160.reuse, R154, R24 ;  /* 0x0000009aa018723c */ /* 0x040fec0000041818 */
[C---:B------:R-:W-:Y:S06]  /*cd10*/  HMMA.16816.F32.BF16 R28, R160.reuse, R156, R28 ;  /* 0x0000009ca01c723c */ /* 0x040fec000004181c */
[----:B------:R-:W-:Y:S06]  /*cd20*/  HMMA.16816.F32.BF16 R32, R160, R158, R32 ;  /* 0x0000009ea020723c */ /* 0x000fec0000041820 */
[C---:B---3--:R-:W-:Y:S06]  /*cd30*/  HMMA.16816.F32.BF16 R4, R168.reuse, R172, R4 ;  /* 0x000000aca804723c */ /* 0x048fec0000041804 */
[C---:B------:R-:W-:Y:S06]  /*cd40*/  HMMA.16816.F32.BF16 R8, R168.reuse, R174, R8 ;  /* 0x000000aea808723c */ /* 0x040fec0000041808 */
[C---:B----4-:R-:W-:Y:S06]  /*cd50*/  HMMA.16816.F32.BF16 R12, R168.reuse, R136, R12 ;  /* 0x00000088a80c723c */ /* 0x050fec000004180c */
        /* <DEDUP_REMOVED lines=114> */
.L_x_173:
[----:B---34-:R-:W-:Y:S01]  /*d480*/  FMNMX.FTZ R7, R133, R2, !PT ;  /* 0x0000000285077209 */ /* 0x018fe20007810000 */
        /* <DEDUP_REMOVED lines=378> */
.L_x_171:
        /* <DEDUP_REMOVED lines=219> */
.L_x_175:
        /* <DEDUP_REMOVED lines=24> */
.L_x_176:
        /* <DEDUP_REMOVED lines=111> */
.L_x_178:
[----:B------:R-:W-:Y:S05]  /*10250*/  BSYNC B0 ;  /* 0x0000000000007941 */ /* 0x000fea0003800000 */
.L_x_177:
        /* <DEDUP_REMOVED lines=38> */
.L_x_180:
[----:B------:R-:W-:Y:S05]  /*104c0*/  BSYNC B0 ;  /* 0x0000000000007941 */ /* 0x000fea0003800000 */
.L_x_179:
        /* <DEDUP_REMOVED lines=24> */
.L_x_182:
[----:B------:R-:W-:Y:S05]  /*10650*/  BSYNC B0 ;  /* 0x0000000000007941 */ /* 0x000fea0003800000 */
.L_x_181:
        /* <DEDUP_REMOVED lines=24> */
.L_x_184:
[----:B------:R-:W-:Y:S05]  /*107e0*/  BSYNC B0 ;  /* 0x0000000000007941 */ /* 0x000fea0003800000 */
.L_x_183:
        /* <DEDUP_REMOVED lines=23> */
.L_x_141:
        /* <DEDUP_REMOVED lines=89> */
.L_x_186:
[----:B------:R-:W-:Y:S05]  /*10ef0*/  BSYNC B0 ;  /* 0x0000000000007941 */ /* 0x000fea0003800000 */
.L_x_185:
        /* <DEDUP_REMOVED lines=22> */
.L_x_188:
[----:B------:R-:W-:Y:S05]  /*11060*/  BSYNC B0 ;  /* 0x0000000000007941 */ /* 0x000fea0003800000 */
.L_x_187:
        /* <DEDUP_REMOVED lines=22> */
.L_x_190:
[----:B------:R-:W-:Y:S05]  /*111d0*/  BSYNC B0 ;  /* 0x0000000000007941 */ /* 0x000fea0003800000 */
.L_x_189:
        /* <DEDUP_REMOVED lines=23> */
.L_x_192:
[----:B------:R-:W-:Y:S05]  /*11350*/  BSYNC B0 ;  /* 0x0000000000007941 */ /* 0x000fea0003800000 */
.L_x_191:
        /* <DEDUP_REMOVED lines=10> */
.L_x_194:
[----:B------:R-:W-:Y:S05]  /*11400*/  BSYNC B0 ;  /* 0x0000000000007941 */ /* 0x000fea0003800000 */
.L_x_193:
        /* <DEDUP_REMOVED lines=10> */
.L_x_196:
[----:B------:R-:W-:Y:S05]  /*114b0*/  BSYNC B0 ;  /* 0x0000000000007941 */ /* 0x000fea0003800000 */
.L_x_195:
        /* <DEDUP_REMOVED lines=10> */
.L_x_198:
[----:B------:R-:W-:Y:S05]  /*11560*/  BSYNC B0 ;  /* 0x0000000000007941 */ /* 0x000fea0003800000 */
.L_x_197:
        /* <DEDUP_REMOVED lines=10> */
.L_x_199:
        /* <DEDUP_REMOVED lines=15> */
.L_x_802:


//--------------------- .text._ZN5flash16flash_fwd_kernelI23Flash_fwd_kernel_traitsILi192ELi128ELi64ELi8ELb0ELb0EN7cutlass10bfloat16_tE19Flash_kernel_traitsILi192ELi128ELi64ELi8ES3_EELb0ELb1ELb0ELb1ELb0ELb0ELb0ELb0EEEvNS_16Flash_fwd_paramsE --------------------------
	.section	.text._ZN5flash16flash_fwd_kernelI23Flash_fwd_kernel_traitsILi192ELi128ELi64ELi8ELb0ELb0EN7cutlass10bfloat16_tE19Flash_kernel_traitsILi192ELi128ELi64ELi8ES3_EELb0ELb1ELb0ELb1ELb0ELb0ELb0ELb0EEEvNS_16Flash_fwd_paramsE,"ax",@progbits
	.align	128
        .global         _ZN5flash16flash_fwd_kernelI23Flash_fwd_kernel_traitsILi192ELi128ELi64ELi8ELb0ELb0EN7cutlass10bfloat16_tE19Flash_kernel_traitsILi192ELi128ELi64ELi8ES3_EELb0ELb1ELb0ELb1ELb0ELb0ELb0ELb0EEEvNS_16Flash_fwd_paramsE
        .type           _ZN5flash16flash_fwd_kernelI23Flash_fwd_kernel_traitsILi192ELi128ELi64ELi8ELb0ELb0EN7cutlass10bfloat16_tE19Flash_kernel_traitsILi192ELi128ELi64ELi8ES3_EELb0ELb1ELb0ELb1ELb0ELb0ELb0ELb0EEEvNS_16Flash_fwd_paramsE,@function
        .size           _ZN5flash16flash_fwd_kernelI23Flash_fwd_kernel_traitsILi192ELi128ELi64ELi8ELb0ELb0EN7cutlass10bfloat16_tE19Flash_kernel_traitsILi192ELi128ELi64ELi8ES3_EELb0ELb1ELb0ELb1ELb0ELb0ELb0ELb0EEEvNS_16Flash_fwd_paramsE,(.L_x_803 - _ZN5flash16flash_fwd_kernelI23Flash_fwd_kernel_traitsILi192ELi128ELi64ELi8ELb0ELb0EN7cutlass10bfloat16_tE19Flash_kernel_traitsILi192ELi128ELi64ELi8ES3_EELb0ELb1ELb0ELb1ELb0ELb0ELb0ELb0EEEvNS_16Flash_fwd_paramsE)
        .other          _ZN5flash16flash_fwd_kernelI23Flash_fwd_kernel_traitsILi192ELi128ELi64ELi8ELb0ELb0EN7cutlass10bfloat16_tE19Flash_kernel_traitsILi192ELi128ELi64ELi8ES3_EELb0ELb1ELb0ELb1ELb0ELb0ELb0ELb0EEEvNS_16Flash_fwd_paramsE,@"STO_CUDA_ENTRY STV_DEFAULT"
_ZN5flash16flash_fwd_kernelI23Flash_fwd_kernel_traitsILi192ELi128ELi64ELi8ELb0ELb0EN7cutlass10bfloat16_tE19Flash_kernel_traitsILi192ELi128ELi64ELi8ES3_EELb0ELb1ELb0ELb1ELb0ELb0ELb0ELb0EEEvNS_16Flash_fwd_paramsE:
.text._ZN5flash16flash_fwd_kernelI23Flash_fwd_kernel_traitsILi192ELi128ELi64ELi8ELb0ELb0EN7cutlass10bfloat16_tE19Flash_kernel_traitsILi192ELi128ELi64ELi8ES3_EELb0ELb1ELb0ELb1ELb0ELb0ELb0ELb0EEEvNS_16Flash_fwd_paramsE:
        /* <DEDUP_REMOVED lines=54> */
.L_x_200:
[----:B------:R-:W-:-:S05]  /*0360*/  ULDC UR7, c[0x0][0x2c8] ;  /* 0x0000b20000077ab9 */ /* 0x000fca0000000800 */
.L_x_201:
        /* <DEDUP_REMOVED lines=38> */
[----:B------:R-:W2:Y:S01]  /*05d0*/  S2R R3, SR_CTAID.Z ;  /* 0x0000000000037919 */ /* 0x000ea20000002700 */
[----:B------:R-:W-:Y:S01]  /*05e0*/  IMAD.MOV.U32 R6, RZ, RZ, RZ ;  /* 0x000000ffff067224 */ /* 0x000fe200078e00ff */
[----:B------:R-:W-:Y:S01]  /*05f0*/  SHF.R.S32.HI R11, RZ, 0x1f, R4 ;  /* 0x0000001fff0b7819 */ /* 0x000fe20000011404 */
[----:B------:R-:W-:Y:S01]  /*0600*/  UISETP.NE.AND UP1, UPT, UR15, -0x1, UPT ;  /* 0xffffffff0f00788c */ /* 0x000fe2000bf25270 */
[----:B------:R-:W-:Y:S01]  /*0610*/  IMAD.U32 R17, RZ, RZ, UR16 ;  /* 0x00000010ff117e24 */ /* 0x000fe2000f8e00ff */
[----:B------:R-:W-:Y:S02]  /*0620*/  UIADD3 UR14, -UR24, UR17, URZ ;  /* 0x00000011180e7290 */ /* 0x000fe4000fffe13f */
[----:B------:R-:W-:-:S06]  /*0630*/  UISETP.NE.AND UP0, UPT, UR6, -0x1, UPT ;  /* 0xffffffff0600788c */ /* 0x000fcc000bf05270 */
[----:B------:R-:W-:Y:S01]  /*0640*/  PLOP3.LUT P2, PT, PT, PT, UP0, 0x80, 0x0 ;  /* 0x000000000000781c */ /* 0x000fe20003f4f008 */
[----:B------:R-:W-:Y:S01]  /*0650*/  @UP1 ULDC.64 UR4, c[0x0][0x240] ;  /* 0x0000900000041ab9 */ /* 0x000fe20000000a00 */
[----:B------:R-:W-:Y:S02]  /*0660*/  @!UP1 USHF.R.S32.HI UR7, URZ, 0x1f, UR26 ;  /* 0x0000001f3f079899 */ /* 0x000fe4000801141a */
[----:B------:R-:W-:Y:S01]  /*0670*/  @UP1 UIMAD.WIDE.U32 UR18, UR15, UR4, URZ ;  /* 0x000000040f1212a5 */ /* 0x000fe2000f8e003f */
[----:B------:R-:W-:-:S03]  /*0680*/  @UP0 ULDC.64 UR8, c[0x0][0x248] ;  /* 0x0000920000080ab9 */ /* 0x000fc60000000a00 */
[----:B------:R-:W-:Y:S01]  /*0690*/  @UP1 UIMAD UR12, UR15, UR5, UR19 ;  /* 0x000000050f0c12a4 */ /* 0x000fe2000f8e0213 */
[----:B-1----:R-:W-:Y:S02]  /*06a0*/  IABS R2, R0 ;  /* 0x0000000000027213 */ /* 0x002fe40000000000 */
[----:B------:R-:W-:Y:S02]  /*06b0*/  @!UP1 ULDC.64 UR4, c[0x0][0x228] ;  /* 0x00008a0000049ab9 */ /* 0x000fe40000000a00 */
[----:B------:R-:W-:Y:S01]  /*06c0*/  @!UP1 UIMAD UR7, UR7, UR4, URZ ;  /* 0x00000004070792a4 */ /* 0x000fe2000f8e023f */
[----:B------:R-:W1:Y:S01]  /*06d0*/  I2F.RP R9, R2 ;  /* 0x0000000200097306 */ /* 0x000e620000209400 */
[----:B------:R-:W-:Y:S02]  /*06e0*/  @!UP1 UIMAD.WIDE.U32 UR32, UR26, UR4, URZ ;  /* 0x000000041a2092a5 */ /* 0x000fe4000f8e003f */
[----:B------:R-:W-:Y:S01]  /*06f0*/  @UP0 UIADD3 UR4, UR10, UR6, URZ ;  /* 0x000000060a040290 */ /* 0x000fe2000fffe03f */
[----:B--2---:R-:W-:Y:S01]  /*0700*/  IABS R3, R3 ;  /* 0x0000000300037213 */ /* 0x004fe20000000000 */
[----:B------:R-:W-:-:S02]  /*0710*/  @!UP1 UIMAD UR5, UR26, UR5, UR7 ;  /* 0x000000051a0592a4 */ /* 0x000fc4000f8e0207 */
[----:B------:R-:W-:Y:S02]  /*0720*/  @UP0 UIMAD.WIDE.U32 UR30, UR4, UR8, URZ ;  /* 0x00000008041e02a5 */ /* 0x000fe4000f8e003f */
[----:B------:R-:W-:Y:S02]  /*0730*/  @UP0 UIMAD UR4, UR4, UR9, URZ ;  /* 0x00000009040402a4 */ /* 0x000fe4000f8e023f */
[----:B------:R-:W-:Y:S02]  /*0740*/  @!UP1 UIADD3 UR12, UR33, UR5, URZ ;  /* 0x00000005210c9290 */ /* 0x000fe4000fffe03f */
[----:B------:R-:W-:Y:S01]  /*0750*/  @UP0 UIADD3 UR4, UR31, UR4, URZ ;  /* 0x000000041f040290 */ /* 0x000fe2000fffe03f */
[----:B-1----:R-:W1:Y:S01]  /*0760*/  MUFU.RCP R7, R9 ;  /* 0x0000000900077308 */ /* 0x002e620000001000 */
[----:B------:R-:W-:Y:S01]  /*0770*/  @!UP1 UMOV UR18, UR32 ;  /* 0x0000002000129c82 */ /* 0x000fe20008000000 */
[----:B-1----:R-:W-:-:S06]  /*0780*/  VIADD R7, R7, 0xffffffe ;  /* 0x0ffffffe07077836 */ /* 0x002fcc0000000000 */
[----:B------:R-:W1:Y:S02]  /*0790*/  F2I.FTZ.U32.TRUNC.NTZ R7, R7 ;  /* 0x0000000700077305 */ /* 0x000e64000021f000 */
[----:B-1----:R-:W-:-:S04]  /*07a0*/  IMAD.MOV R5, RZ, RZ, -R7 ;  /* 0x000000ffff057224 */ /* 0x002fc800078e0a07 */
[----:B------:R-:W-:-:S04]  /*07b0*/  IMAD R8, R5, R2, RZ ;  /* 0x0000000205087224 */ /* 0x000fc800078e02ff */
[----:B------:R-:W-:Y:S01]  /*07c0*/  IMAD.HI.U32 R8, R7, R8, R6 ;  /* 0x0000000807087227 */ /* 0x000fe200078e0006 */
[----:B------:R-:W-:-:S04]  /*07d0*/  LEA.HI R6, R11, R4, RZ, 0x3 ;  /* 0x000000040b067211 */ /* 0x000fc800078f18ff */
[----:B------:R-:W-:Y:S01]  /*07e0*/  SHF.R.S32.HI R12, RZ, 0x3, R6 ;  /* 0x00000003ff0c7819 */ /* 0x000fe20000011406 */
[----:B------:R-:W-:-:S03]  /*07f0*/  IMAD.HI.U32 R175, R8, R3, RZ ;  /* 0x0000000308af7227 */ /* 0x000fc600078e00ff */
[--C-:B------:R-:W-:Y:S01]  /*0800*/  SHF.R.S32.HI R13, RZ, 0x1f, R12.reuse ;  /* 0x0000001fff0d7819 */ /* 0x100fe2000001140c */
[C---:B------:R-:W-:Y:S02]  /*0810*/  VIADD R5, R12.reuse, 0x40 ;  /* 0x000000400c057836 */ /* 0x040fe40000000000 */
[----:B------:R-:W-:Y:S02]  /*0820*/  IMAD.MOV R7, RZ, RZ, -R175 ;  /* 0x000000ffff077224 */ /* 0x000fe400078e0aaf */
[C---:B------:R-:W-:Y:S01]  /*0830*/  IMAD.SHL.U32 R203, R12.reuse, 0x40, RZ ;  /* 0x000000400ccb7824 */ /* 0x040fe200078e00ff */
[----:B------:R-:W-:Y:S01]  /*0840*/  ISETP.GE.AND P5, PT, R5, UR14, PT ;  /* 0x0000000e05007c0c */ /* 0x000fe2000bfa6270 */
[----:B------:R-:W-:Y:S02]  /*0850*/  VIADD R5, R12, 0x60 ;  /* 0x000000600c057836 */ /* 0x000fe40000000000 */
[----:B------:R-:W-:Y:S01]  /*0860*/  IMAD R7, R2, R7, R3 ;  /* 0x0000000702077224 */ /* 0x000fe200078e0203 */
[----:B------:R-:W-:Y:S01]  /*0870*/  LOP3.LUT R203, R203, 0x1c0, RZ, 0xc0, !PT ;  /* 0x000001c0cbcb7812 */ /* 0x000fe200078ec0ff */
[----:B------:R-:W-:Y:S01]  /*0880*/  IMAD.WIDE R16, R17, 0x80, R12 ;  /* 0x0000008011107825 */ /* 0x000fe200078e020c */
[----:B------:R-:W-:-:S02]  /*0890*/  ISETP.GE.AND P4, PT, R5, UR14, PT ;  /* 0x0000000e05007c0c */ /* 0x000fc4000bf86270 */
[----:B------:R-:W-:Y:S02]  /*08a0*/  LOP3.LUT R5, R6, 0xfffffff8, RZ, 0xc0, !PT ;  /* 0xfffffff806057812 */ /* 0x000fe400078ec0ff */
[----:B------:R-:W-:Y:S02]  /*08b0*/  ISETP.GT.U32.AND P0, PT, R2, R7, PT ;  /* 0x000000070200720c */ /* 0x000fe40003f04070 */
[----:B------:R-:W-:Y:S01]  /*08c0*/  LEA.HI R3, R11, R4, RZ, 0x6 ;  /* 0x000000040b037211 */ /* 0x000fe200078f30ff */
[----:B------:R-:W-:-:S04]  /*08d0*/  IMAD.IADD R5, R4, 0x1, -R5 ;  /* 0x0000000104057824 */ /* 0x000fc800078e0a05 */
[----:B------:R-:W-:-:S05]  /*08e0*/  IMAD.SHL.U32 R134, R5, 0x8, RZ ;  /* 0x0000000805867824 */ /* 0x000fca00078e00ff */
[----:B------:R-:W-:Y:S01]  /*08f0*/  LOP3.LUT R6, R203, 0x38, R134, 0xf8, !PT ;  /* 0x00000038cb067812 */ /* 0x000fe200078ef886 */
[----:B------:R-:W-:Y:S01]  /*0900*/  @!P0 IMAD.IADD R7, R7, 0x1, -R2 ;  /* 0x0000000107078824 */ /* 0x000fe200078e0a02 */
[----:B------:R-:W-:-:S04]  /*0910*/  SHF.R.U32.HI R203, RZ, 0x3, R203 ;  /* 0x00000003ffcb7819 */ /* 0x000fc800000116cb */
[----:B------:R-:W-:Y:S01]  /*0920*/  LOP3.LUT R203, R6, R203, RZ, 0x3c, !PT ;  /* 0x000000cb06cb7212 */ /* 0x000fe200078e3cff */
[----:B------:R-:W-:Y:S06]  /*0930*/  @P2 BRA `(.L_x_203) ;  /* 0x0000000000302947 */ /* 0x000fec0003800000 */
        /* <DEDUP_REMOVED lines=12> */
.L_x_203:
[----:B------:R-:W-:Y:S01]  /*0a00*/  @UP0 UIADD3 UR13, UR10, UR6, URZ ;  /* 0x000000060a0d0290 */ /* 0x000fe2000fffe03f */
[----:B------:R-:W-:Y:S01]  /*0a10*/  ISETP.GE.U32.AND P1, PT, R7, R2, PT ;  /* 0x000000020700720c */ /* 0x000fe20003f26070 */
[----:B------:R-:W-:Y:S01]  /*0a20*/  IMAD.SHL.U32 R2, R3, 0x8, RZ ;  /* 0x0000000803027824 */ /* 0x000fe200078e00ff */
[----:B------:R-:W-:Y:S01]  /*0a30*/  @UP0 ULDC.64 UR6, c[0x0][0x250] ;  /* 0x0000940000060ab9 */ /* 0x000fe20000000a00 */
[----:B------:R-:W-:Y:S01]  /*0a40*/  USHF.R.S32.HI UR5, URZ, 0x1f, UR28 ;  /* 0x0000001f3f057899 */ /* 0x000fe2000801141c */
[----:B------:R-:W-:Y:S01]  /*0a50*/  SHF.R.S32.HI R135, RZ, 0x1f, R134 ;  /* 0x0000001fff877819 */ /* 0x000fe20000011486 */
[----:B------:R-:W-:Y:S01]  /*0a60*/  @UP0 UIMAD.WIDE.U32 UR32, UR13, UR6, URZ ;  /* 0x000000060d2002a5 */ /* 0x000fe2000f8e003f */
[----:B------:R-:W-:Y:S01]  /*0a70*/  LOP3.LUT R203, R203, 0xfffffe00, R2, 0xf8, !PT ;  /* 0xfffffe00cbcb7812 */ /* 0x000fe200078ef802 */
[----:B------:R-:W-:Y:S01]  /*0a80*/  @UP0 UIMAD UR13, UR13, UR7, URZ ;  /* 0x000000070d0d02a4 */ /* 0x000fe2000f8e023f */
[----:B------:R-:W-:-:S03]  /*0a90*/  LOP3.LUT R2, R0, UR28, RZ, 0x3c, !PT ;  /* 0x0000001c00027c12 */ /* 0x000fc6000f8e3cff */
[----:B------:R-:W-:Y:S01]  /*0aa0*/  @UP0 UIADD3 UR13, UR33, UR13, URZ ;  /* 0x0000000d210d0290 */ /* 0x000fe2000fffe03f */
[----:B------:R-:W-:Y:S11]  /*0ab0*/  @P2 BRA `(.L_x_204) ;  /* 0x0000000000302947 */ /* 0x000ff60003800000 */
[----:B------:R-:W-:Y:S01]  /*0ac0*/  USHF.R.S32.HI UR19, URZ, 0x1f, UR10 ;  /* 0x0000001f3f137899 */ /* 0x000fe2000801140a */
[----:B------:R-:W-:Y:S01]  /*0ad0*/  ULDC.64 UR6, c[0x0][0x250] ;  /* 0x0000940000067ab9 */ /* 0x000fe20000000a00 */
[----:B------:R-:W-:Y:S02]  /*0ae0*/  USHF.R.S32.HI UR13, URZ, 0x1f, UR26 ;  /* 0x0000001f3f0d7899 */ /* 0x000fe4000801141a */
[----:B------:R-:W-:Y:S02]  /*0af0*/  UIMAD UR19, UR19, UR6, URZ ;  /* 0x00000006131372a4 */ /* 0x000fe4000f8e023f */
[----:B------:R-:W-:Y:S02]  /*0b00*/  UIMAD.WIDE.U32 UR32, UR10, UR6, URZ ;  /* 0x000000060a2072a5 */ /* 0x000fe4000f8e003f */
[----:B------:R-:W-:-:S03]  /*0b10*/  UIMAD UR19, UR10, UR7, UR19 ;  /* 0x000000070a1372a4 */ /* 0x000fc6000f8e0213 */
[----:B------:R-:W-:Y:S01]  /*0b20*/  ULDC.64 UR10, c[0x0][0x238] ;  /* 0x00008e00000a7ab9 */ /* 0x000fe20000000a00 */
[----:B------:R-:W-:Y:S02]  /*0b30*/  UIADD3 UR33, UR33, UR19, URZ ;  /* 0x0000001321217290 */ /* 0x000fe4000fffe03f */
[----:B------:R-:W-:Y:S02]  /*0b40*/  UIMAD UR13, UR13, UR10, URZ ;  /* 0x0000000a0d0d72a4 */ /* 0x000fe4000f8e023f */
[----:B------:R-:W-:Y:S02]  /*0b50*/  UIMAD.WIDE.U32 UR32, UR26, UR10, UR32 ;  /* 0x0000000a1a2072a5 */ /* 0x000fe4000f8e0020 */
[----:B------:R-:W-:-:S04]  /*0b60*/  UIMAD UR11, UR26, UR11, UR13 ;  /* 0x0000000b1a0b72a4 */ /* 0x000fc8000f8e020d */
[----:B------:R-:W-:-:S12]  /*0b70*/  UIADD3 UR13, UR33, UR11, URZ ;  /* 0x0000000b210d7290 */ /* 0x000fd8000fffe03f */
.L_x_204:
[----:B------:R-:W-:Y:S01]  /*0b80*/  IMAD R3, R13, UR8, RZ ;  /* 0x000000080d037c24 */ /* 0x000fe2000f8e02ff */
[----:B------:R-:W-:Y:S01]  /*0b90*/  ISETP.GE.AND P2, PT, R2, RZ, PT ;  /* 0x000000ff0200720c */ /* 0x000fe20003f46270 */
[----:B------:R-:W-:Y:S01]  /*0ba0*/  IMAD.WIDE.U32 R8, R12, UR8, R134 ;  /* 0x000000080c087c25 */ /* 0x000fe2000f8e0086 */
[----:B------:R-:W-:Y:S01]  /*0bb0*/  ISETP.NE.AND P3, PT, R0, RZ, PT ;  /* 0x000000ff0000720c */ /* 0x000fe20003f65270 */
[----:B------:R-:W-:Y:S01]  /*0bc0*/  ULDC.64 UR10, c[0x0][0x258] ;  /* 0x00009600000a7ab9 */ /* 0x000fe20000000a00 */
[----:B------:R-:W-:Y:S01]  /*0bd0*/  UIADD3 UR19, UR20, -0x1, URZ ;  /* 0xffffffff14137890 */ /* 0x000fe2000fffe03f */
[----:B------:R-:W-:Y:S01]  /*0be0*/  @!P0 VIADD R175, R175, 0x1 ;  /* 0x00000001afaf8836 */ /* 0x000fe20000000000 */
[----:B------:R-:W-:Y:S01]  /*0bf0*/  IADD3 R210, P0, R8, UR30, RZ ;  /* 0x0000001e08d27c10 */ /* 0x000fe2000ff1e0ff */
[C---:B------:R-:W-:Y:S01]  /*0c00*/  IMAD R2, R12.reuse, UR9, R3 ;  /* 0x000000090c027c24 */ /* 0x040fe2000f8e0203 */
[----:B------:R-:W-:Y:S01]  /*0c10*/  BSSY B0, `(.L_x_205) ;  /* 0x0000048000007945 */ /* 0x000fe20003800000 */
[----:B------:R-:W-:Y:S01]  /*0c20*/  IMAD.WIDE.U32 R6, R12, UR6, R134 ;  /* 0x000000060c067c25 */ /* 0x000fe2000f8e0086 */
[----:B------:R-:W-:-:S02]  /*0c30*/  IADD3 R208, R134, 0x80, RZ ;  /* 0x0000008086d07810 */ /* 0x000fc40007ffe0ff */
[----:B------:R-:W-:Y:S01]  /*0c40*/  IADD3.X R211, R9, UR4, R2, P0, !PT ;  /* 0x0000000409d37c10 */ /* 0x000fe200087fe402 */
[----:B------:R-:W-:Y:S01]  /*0c50*/  IMAD R3, R13, UR6, RZ ;  /* 0x000000060d037c24 */ /* 0x000fe2000f8e02ff */
[----:B------:R-:W1:Y:S01]  /*0c60*/  S2UR UR4, SR_CgaCtaId ;  /* 0x00000000000479c3 */ /* 0x000e620000008800 */
[----:B------:R-:W-:Y:S01]  /*0c70*/  @P1 VIADD R175, R175, 0x1 ;  /* 0x00000001afaf1836 */ /* 0x000fe20000000000 */
[----:B------:R-:W-:Y:S01]  /*0c80*/  IADD3 R172, P1, R6, UR32, RZ ;  /* 0x0000002006ac7c10 */ /* 0x000fe2000ff3e0ff */
[----:B------:R-:W-:Y:S01]  /*0c90*/  IMAD R2, R12, UR7, R3 ;  /* 0x000000070c027c24 */ /* 0x000fe2000f8e0203 */
[C---:B------:R-:W-:Y:S01]  /*0ca0*/  IADD3 R6, P0, R134.reuse, UR18, RZ ;  /* 0x0000001286067c10 */ /* 0x040fe2000ff1e0ff */
[----:B------:R-:W-:Y:S01]  /*0cb0*/  IMAD.U32 R8, RZ, RZ, UR10 ;  /* 0x0000000aff087e24 */ /* 0x000fe2000f8e00ff */
[----:B------:R-:W-:Y:S01]  /*0cc0*/  @!P2 IADD3 R175, -R175, RZ, RZ ;  /* 0x000000ffafafa210 */ /* 0x000fe20007ffe1ff */
[----:B------:R-:W-:Y:S01]  /*0cd0*/  UIMAD UR18, UR19, -0x40, UR25 ;  /* 0xffffffc0131278a4 */ /* 0x000fe2000f8e0219 */
[----:B------:R-:W-:Y:S01]  /*0ce0*/  @!P3 LOP3.LUT R175, RZ, R0, RZ, 0x33, !PT ;  /* 0x00000000ffafb212 */ /* 0x000fe200078e33ff */
[----:B------:R-:W-:Y:S01]  /*0cf0*/  VIADD R209, R134, 0x40 ;  /* 0x0000004086d17836 */ /* 0x000fe20000000000 */
[----:B------:R-:W-:Y:S01]  /*0d00*/  IADD3.X R173, R7, UR13, R2, P1, !PT ;  /* 0x0000000d07ad7c10 */ /* 0x000fe20008ffe402 */
[----:B------:R-:W-:Y:S01]  /*0d10*/  UIMAD UR13, UR5, UR10, URZ ;  /* 0x0000000a050d72a4 */ /* 0x000fe2000f8e023f */
[----:B------:R-:W-:-:S02]  /*0d20*/  IADD3.X R7, R135, UR12, RZ, P0, !PT ;  /* 0x0000000c87077c10 */ /* 0x000fc400087fe4ff */
[----:B------:R-:W-:Y:S01]  /*0d30*/  SHF.R.S32.HI R2, RZ, 0x1f, R175 ;  /* 0x0000001fff027819 */ /* 0x000fe200000114af */
[----:B------:R-:W-:Y:S01]  /*0d40*/  UIMAD UR12, UR28, UR11, UR13 ;  /* 0x0000000b1c0c72a4 */ /* 0x000fe2000f8e020d */
[----:B------:R-:W-:Y:S01]  /*0d50*/  ISETP.GE.AND P0, PT, R12, UR14, PT ;  /* 0x0000000e0c007c0c */ /* 0x000fe2000bf06270 */
[----:B------:R-:W-:Y:S01]  /*0d60*/  IMAD.WIDE.U32 R8, R8, UR28, R6 ;  /* 0x0000001c08087c25 */ /* 0x000fe2000f8e0006 */
[----:B------:R-:W-:Y:S01]  /*0d70*/  ULDC.64 UR10, c[0x0][0x260] ;  /* 0x00009800000a7ab9 */ /* 0x000fe20000000a00 */
[----:B------:R-:W-:Y:S01]  /*0d80*/  UMOV UR13, 0x400 ;  /* 0x00000400000d7882 */ /* 0x000fe20000000000 */
[----:B------:R-:W-:Y:S01]  /*0d90*/  IADD3 R0, R12, 0x20, RZ ;  /* 0x000000200c007810 */ /* 0x000fe20007ffe0ff */
[----:B------:R-:W-:Y:S01]  /*0da0*/  IMAD R6, R2, UR10, RZ ;  /* 0x0000000a02067c24 */ /* 0x000fe2000f8e02ff */
[----:B------:R-:W-:Y:S01]  /*0db0*/  IADD3 R15, R9, UR12, RZ ;  /* 0x0000000c090f7c10 */ /* 0x000fe2000fffe0ff */
[----:B------:R-:W-:Y:S01]  /*0dc0*/  IMAD.WIDE.U32 R210, R175, UR10, R210 ;  /* 0x0000000aafd27c25 */ /* 0x000fe2000f8e00d2 */
[----:B-1----:R-:W-:Y:S01]  /*0dd0*/  ULEA UR4, UR4, UR13, 0x18 ;  /* 0x0000000d04047291 */ /* 0x002fe2000f8ec03f */
[----:B------:R-:W-:-:S02]  /*0de0*/  ISETP.GE.AND P1, PT, R0, UR14, PT ;  /* 0x0000000e00007c0c */ /* 0x000fc4000bf26270 */
[----:B------:R-:W-:Y:S01]  /*0df0*/  IMAD R213, R175, UR11, R6 ;  /* 0x0000000bafd57c24 */ /* 0x000fe2000f8e0206 */
[----:B------:R-:W-:Y:S02]  /*0e00*/  ULDC.64 UR10, c[0x0][0x268] ;  /* 0x00009a00000a7ab9 */ /* 0x000fe40000000a00 */
[----:B------:R-:W-:Y:S01]  /*0e10*/  IMAD R2, R2, UR10, RZ ;  /* 0x0000000a02027c24 */ /* 0x000fe2000f8e02ff */
[----:B------:R-:W-:Y:S01]  /*0e20*/  LEA R203, R203, UR4, 0x1 ;  /* 0x00000004cbcb7c11 */ /* 0x000fe2000f8e08ff */
        /* <DEDUP_REMOVED lines=38> */
.L_x_206:
[----:B------:R-:W-:Y:S05]  /*1090*/  BSYNC B0 ;  /* 0x0000000000007941 */ /* 0x000fea0003800000 */
.L_x_205:
        /* <DEDUP_REMOVED lines=15> */
[----:B------:R3:W-:Y:S03]  /*1190*/  @P3 STS.128 [R203+0x1000], RZ ;  /* 0x001000ffcb003388 */ /* 0x0007e60000000c00 */
[----:B------:R-:W-:-:S03]  /*11a0*/  IMAD.IADD R10, R21, 0x1, R10 ;  /* 0x00000001150a7824 */ /* 0x000fc600078e020a */
        /* <DEDUP_REMOVED lines=23> */
.L_x_208:
[----:B------:R-:W-:Y:S05]  /*1320*/  BSYNC B0 ;  /* 0x0000000000007941 */ /* 0x000fea0003800000 */
.L_x_207:
        /* <DEDUP_REMOVED lines=13> */
[----:B--23--:R-:W2:Y:S01]  /*1400*/  @!P3 LDC.64 R6, c[0x0][0x210] ;  /* 0x00008400ff06bb82 */ /* 0x00cea20000000a00 */
[----:B------:R-:W-:Y:S01]  /*1410*/  IMAD R10, R19, UR11, R10 ;  /* 0x0000000b130a7c24 */ /* 0x000fe2000f8e020a */
[----:B------:R3:W-:Y:S03]  /*1420*/  @P3 STS.128 [R203+0x2000], RZ ;  /* 0x002000ffcb003388 */ /* 0x0007e60000000c00 */
[----:B------:R-:W-:-:S03]  /*1430*/  IMAD.IADD R10, R21, 0x1, R10 ;  /* 0x00000001150a7824 */ /* 0x000fc600078e020a */
[----:B-1--4-:R-:W1:Y:S01]  /*1440*/  @!P2 LDC.64 R2, c[0x0][0x210] ;  /* 0x00008400ff02ab82 */ /* 0x012e620000000a00 */
        /* <DEDUP_REMOVED lines=22> */
.L_x_210:
[----:B------:R-:W-:Y:S05]  /*15b0*/  BSYNC B0 ;  /* 0x0000000000007941 */ /* 0x000fea0003800000 */
.L_x_209:
[----:B------:R-:W-:Y:S01]  /*15c0*/  USHF.L.U64.HI UR27, UR8, 0x6, UR9 ;  /* 0x00000006081b7899 */ /* 0x000fe20008010209 */
[----:B------:R-:W-:Y:S01]  /*15d0*/  BSSY B0, `(.L_x_211) ;  /* 0x0000028000007945 */ /* 0x000fe20003800000 */
[----:B------:R-:W-:-:S03]  /*15e0*/  USHF.L.U32 UR29, UR8, 0x6, URZ ;  /* 0x00000006081d7899 */ /* 0x000fc6000800063f */
[----:B------:R-:W-:Y:S09]  /*15f0*/  @P4 BRA `(.L_x_212) ;  /* 0x0000000000944947 */ /* 0x000ff20003800000 */
        /* <DEDUP_REMOVED lines=37> */
.L_x_212:
[----:B------:R-:W-:Y:S05]  /*1850*/  BSYNC B0 ;  /* 0x0000000000007941 */ /* 0x000fea0003800000 */
.L_x_211:
[----:B------:R-:W-:Y:S01]  /*1860*/  ISETP.GE.AND P0, PT, R12, UR18, PT ;  /* 0x000000120c007c0c */ /* 0x000fe2000bf06270 */
[----:B------:R-:W-:Y:S01]  /*1870*/  USHF.R.S32.HI UR32, URZ, 0x1f, UR19 ;  /* 0x0000001f3f207899 */ /* 0x000fe20008011413 */
[----:B------:R-:W-:Y:S01]  /*1880*/  MOV R212, R210 ;  /* 0x000000d200d47202 */ /* 0x000fe20000000f00 */
[----:B------:R-:W-:Y:S01]  /*1890*/  UIMAD UR10, UR27, UR19, URZ ;  /* 0x000000131b0a72a4 */ /* 0x000fe2000f8e023f */
[----:B------:R-:W-:Y:S01]  /*18a0*/  IMAD.IADD R213, R211, 0x1, R213 ;  /* 0x00000001d3d57824 */ /* 0x000fe200078e02d5 */
[----:B------:R-:W-:Y:S01]  /*18b0*/  BSSY B0, `(.L_x_213) ;  /* 0x0000024000007945 */ /* 0x000fe20003800000 */
[----:B-1234-:R-:W-:Y:S01]  /*18c0*/  IMAD.U32 R3, RZ, RZ, UR29 ;  /* 0x0000001dff037e24 */ /* 0x01efe2000f8e00ff */
[----:B------:R-:W-:Y:S01]  /*18d0*/  UIMAD UR10, UR32, UR29, UR10 ;  /* 0x0000001d200a72a4 */ /* 0x000fe2000f8e020a */
[----:B------:R-:W-:Y:S02]  /*18e0*/  ISETP.GE.AND P5, PT, R0, UR18, PT ;  /* 0x0000001200007c0c */ /* 0x000fe4000bfa6270 */
[----:B------:R-:W-:-:S05]  /*18f0*/  IMAD.WIDE.U32 R14, R3, UR19, R212 ;  /* 0x00000013030e7c25 */ /* 0x000fca000f8e00d4 */
[----:B------:R-:W-:Y:S01]  /*1900*/  IADD3 R2, R15, UR10, RZ ;  /* 0x0000000a0f027c10 */ /* 0x000fe2000fffe0ff */
        /* <DEDUP_REMOVED lines=30> */
.L_x_214:
[----:B------:R-:W-:Y:S05]  /*1af0*/  BSYNC B0 ;  /* 0x0000000000007941 */ /* 0x000fea0003800000 */
.L_x_213:
[----:B------:R-:W-:Y:S01]  /*1b00*/  USHF.L.U64.HI UR30, UR8, 0x5, UR9 ;  /* 0x00000005081e7899 */ /* 0x000fe20008010209 */
[----:B------:R-:W-:Y:S01]  /*1b10*/  BSSY B0, `(.L_x_215) ;  /* 0x0000022000007945 */ /* 0x000fe20003800000 */
[----:B------:R-:W-:-:S03]  /*1b20*/  USHF.L.U32 UR31, UR8, 0x5, URZ ;  /* 0x00000005081f7899 */ /* 0x000fc6000800063f */
        /* <DEDUP_REMOVED lines=32> */
.L_x_216:
[----:B------:R-:W-:Y:S05]  /*1d30*/  BSYNC B0 ;  /* 0x0000000000007941 */ /* 0x000fea0003800000 */
.L_x_215:
[----:B------:R-:W-:Y:S01]  /*1d40*/  ULDC.64 UR12, c[0x0][0x3c8] ;  /* 0x0000f200000c7ab9 */ /* 0x000fe20000000a00 */
[----:B------:R-:W0:Y:S01]  /*1d50*/  LDGDEPBAR ;  /* 0x00000000000079af */ /* 0x000e220000000000 */
[----:B------:R-:W-:-:S04]  /*1d60*/  UISETP.NE.U32.AND UP1, UPT, UR12, URZ, UPT ;  /* 0x0000003f0c00728c */ /* 0x000fc8000bf25070 */
[----:B------:R-:W-:-:S06]  /*1d70*/  UISETP.NE.AND.EX UP1, UPT, UR13, URZ, UPT, UP1 ;  /* 0x0000003f0d00728c */ /* 0x000fcc000bf25310 */
[----:B------:R-:W-:-:S05]  /*1d80*/  PLOP3.LUT P0, PT, PT, PT, UP1, 0x80, 0x0 ;  /* 0x000000000000781c */ /* 0x000fca0003f0f018 */
[----:B------:R-:W-:Y:S01]  /*1d90*/  @UP1 USHF.R.S32.HI UR33, URZ, 0x1f, UR26 ;  /* 0x0000001f3f211899 */ /* 0x000fe2000801141a */
[----:B------:R-:W-:Y:S01]  /*1da0*/  @UP1 ULDC.64 UR10, c[0x0][0x3d0] ;  /* 0x0000f400000a1ab9 */ /* 0x000fe20000000a00 */
[----:B------:R-:W-:Y:S02]  /*1db0*/  @UP1 UMOV UR34, UR28 ;  /* 0x0000001c00221c82 */ /* 0x000fe40008000000 */
[----:B------:R-:W-:Y:S01]  /*1dc0*/  @UP1 UIMAD UR33, UR33, UR10, URZ ;  /* 0x0000000a212112a4 */ /* 0x000fe2000f8e023f */
[----:B------:R-:W-:Y:S01]  /*1dd0*/  @UP1 UMOV UR35, UR5 ;  /* 0x0000000500231c82 */ /* 0x000fe20008000000 */
[----:B------:R-:W-:Y:S01]  /*1de0*/  LEA.HI R201, R11, R4, RZ, 0x4 ;  /* 0x000000040bc97211 */ /* 0x000fe200078f20ff */
[----:B------:R-:W-:Y:S01]  /*1df0*/  @UP1 UIMAD.WIDE.U32 UR34, UR26, UR10, UR34 ;  /* 0x0000000a1a2212a5 */ /* 0x000fe2000f8e0022 */
[----:B------:R-:W-:-:S04]  /*1e00*/  DEPBAR.LE SB0, 0x0 ;  /* 0x000080000000791a */ /* 0x000fc80000000000 */
[----:B------:R-:W-:Y:S02]  /*1e10*/  @UP1 UIMAD UR11, UR26, UR11, UR33 ;  /* 0x0000000b1a0b12a4 */ /* 0x000fe4000f8e0221 */
[----:B------:R-:W-:Y:S02]  /*1e20*/  @UP1 ULEA UR12, UP0, UR34, UR12, 0x2 ;  /* 0x0000000c220c1291 */ /* 0x000fe4000f80103f */
[----:B------:R-:W-:Y:S01]  /*1e30*/  @UP1 UIADD3 UR11, UR35, UR11, URZ ;  /* 0x0000000b230b1290 */ /* 0x000fe2000fffe03f */
[----:B------:R-:W-:-:S03]  /*1e40*/  @UP1 ULDC UR5, c[0x0][0x2e8] ;  /* 0x0000ba0000051ab9 */ /* 0x000fc60000000800 */
[----:B------:R-:W-:Y:S01]  /*1e50*/  @UP1 ULEA.HI.X UR13, UR34, UR13, UR11, 0x2, UP0 ;  /* 0x0000000d220d1291 */ /* 0x000fe200080f140b */
[----:B--23--:R-:W-:-:S05]  /*1e60*/  IMAD.U32 R8, RZ, RZ, UR12 ;  /* 0x0000000cff087e24 */ /* 0x00cfca000f8e00ff */
[----:B------:R-:W-:-:S05]  /*1e70*/  IMAD.U32 R9, RZ, RZ, UR13 ;  /* 0x0000000dff097e24 */ /* 0x000fca000f8e00ff */
[----:B------:R2:W3:Y:S01]  /*1e80*/  @P0 LDG.E R8, desc[UR22][R8.64] ;  /* 0x0000001608080981 */ /* 0x0004e2000c1e1900 */
[C---:B-1--4-:R-:W-:Y:S01]  /*1e90*/  LOP3.LUT R7, R201.reuse, 0xfffffff0, RZ, 0xc0, !PT ;  /* 0xfffffff0c9077812 */ /* 0x052fe200078ec0ff */
[----:B------:R-:W-:Y:S01]  /*1ea0*/  USHF.L.U64.HI UR12, UR6, 0x6, UR7 ;  /* 0x00000006060c7899 */ /* 0x000fe20008010207 */
[----:B------:R-:W-:Y:S01]  /*1eb0*/  SHF.R.S32.HI R6, RZ, 0x4, R201 ;  /* 0x00000004ff067819 */ /* 0x000fe200000114c9 */
[----:B------:R-:W-:Y:S01]  /*1ec0*/  USHF.L.U32 UR13, UR6, 0x6, URZ ;  /* 0x00000006060d7899 */ /* 0x000fe2000800063f */
[----:B------:R-:W-:Y:S01]  /*1ed0*/  ISETP.GE.AND P1, PT, R12, UR18, PT ;  /* 0x000000120c007c0c */ /* 0x000fe2000bf26270 */
[----:B------:R-:W-:Y:S01]  /*1ee0*/  IMAD.IADD R7, R4, 0x1, -R7 ;  /* 0x0000000104077824 */ /* 0x000fe200078e0a07 */
[----:B------:R-:W-:Y:S01]  /*1ef0*/  BAR.SYNC.DEFER_BLOCKING 0x0 ;  /* 0x0000000000007b1d */ /* 0x000fe20000010000 */
[----:B------:R-:W-:Y:S01]  /*1f00*/  LEA.HI R201, R201, R6, RZ, 0x1 ;  /* 0x00000006c9c97211 */ /* 0x000fe200078f08ff */
[----:B------:R-:W-:Y:S01]  /*1f10*/  IMAD.IADD R175, R173, 0x1, R175 ;  /* 0x00000001adaf7824 */ /* 0x000fe200078e02af */
[----:B------:R-:W-:Y:S01]  /*1f20*/  ISETP.GE.AND P5, PT, R0, UR18, PT ;  /* 0x0000001200007c0c */ /* 0x000fe2000bfa6270 */
[----:B------:R-:W-:Y:S01]  /*1f30*/  IMAD.U32 R15, RZ, RZ, UR19 ;  /* 0x00000013ff0f7e24 */ /* 0x000fe2000f8e00ff */
[----:B------:R-:W-:Y:S01]  /*1f40*/  SHF.R.S32.HI R14, RZ, 0x1f, R7 ;  /* 0x0000001fff0e7819 */ /* 0x000fe20000011407 */
[----:B------:R-:W-:Y:S01]  /*1f50*/  IMAD.MOV.U32 R174, RZ, RZ, R172 ;  /* 0x000000ffffae7224 */ /* 0x000fe200078e00ac */
[----:B------:R-:W-:Y:S01]  /*1f60*/  LOP3.LUT R201, R201, 0xfffffffe, RZ, 0xc0, !PT ;  /* 0xfffffffec9c97812 */ /* 0x000fe200078ec0ff */
[----:B------:R-:W-:Y:S01]  /*1f70*/  BSSY B0, `(.L_x_217) ;  /* 0x0000042000007945 */ /* 0x000fe20003800000 */
[----:B------:R-:W-:-:S03]  /*1f80*/  LEA.HI R14, R14, R7, RZ, 0x3 ;  /* 0x000000070e0e7211 */ /* 0x000fc600078f18ff */
[----:B------:R-:W-:Y:S01]  /*1f90*/  IMAD.IADD R201, R6, 0x1, -R201 ;  /* 0x0000000106c97824 */ /* 0x000fe200078e0ac9 */
[----:B------:R-:W-:Y:S01]  /*1fa0*/  LOP3.LUT R2, R14, 0xfffffff8, RZ, 0xc0, !PT ;  /* 0xfffffff80e027812 */ /* 0x000fe200078ec0ff */
[----:B------:R-:W-:Y:S02]  /*1fb0*/  IMAD.SHL.U32 R6, R12, 0x8, RZ ;  /* 0x000000080c067824 */ /* 0x000fe400078e00ff */
[----:B------:R-:W-:Y:S02]  /*1fc0*/  IMAD.SHL.U32 R10, R201, 0x8, RZ ;  /* 0x00000008c90a7824 */ /* 0x000fe400078e00ff */
[----:B------:R-:W-:Y:S02]  /*1fd0*/  IMAD.IADD R2, R7, 0x1, -R2 ;  /* 0x0000000107027824 */ /* 0x000fe400078e0a02 */
[----:B------:R-:W3:Y:S01]  /*1fe0*/  @P0 MUFU.RCP R7, UR5 ;  /* 0x0000000500070d08 */ /* 0x000ee20008001000 */
[----:B--2---:R-:W-:Y:S01]  /*1ff0*/  IMAD.SHL.U32 R9, R5, 0x40, RZ ;  /* 0x0000004005097824 */ /* 0x004fe200078e00ff */
[----:B------:R-:W-:Y:S01]  /*2000*/  UIMAD UR5, UR12, UR19, URZ ;  /* 0x000000130c0572a4 */ /* 0x000fe2000f8e023f */
[----:B------:R-:W-:Y:S01]  /*2010*/  IMAD.SHL.U32 R13, R2, 0x40, RZ ;  /* 0x00000040020d7824 */ /* 0x000fe200078e00ff */
[----:B------:R1:W-:Y:S02]  /*2020*/  @P1 STS.128 [R203+0x12000], RZ ;  /* 0x012000ffcb001388 */ /* 0x0003e40000000c00 */
[----:B------:R-:W-:Y:S01]  /*2030*/  LOP3.LUT R9, R9, 0x1c0, RZ, 0xc0, !PT ;  /* 0x000001c009097812 */ /* 0x000fe200078ec0ff */
[----:B------:R-:W-:Y:S01]  /*2040*/  UIMAD UR32, UR32, UR13, UR5 ;  /* 0x0000000d202072a4 */ /* 0x000fe2000f8e0205 */
[----:B------:R1:W-:Y:S01]  /*2050*/  @P1 STS.128 [R203+0x14000], RZ ;  /* 0x014000ffcb001388 */ /* 0x0003e20000000c00 */
[----:B------:R-:W-:Y:S01]  /*2060*/  LOP3.LUT R13, R13, 0x1c0, RZ, 0xc0, !PT ;  /* 0x000001c00d0d7812 */ /* 0x000fe200078ec0ff */
[----:B------:R-:W-:Y:S01]  /*2070*/  UMOV UR5, URZ ;  /* 0x0000003f00057c82 */ /* 0x000fe20008000000 */
[----:B------:R-:W-:Y:S01]  /*2080*/  LOP3.LUT R6, R9, 0x8, R6, 0xf8, !PT ;  /* 0x0000000809067812 */ /* 0x000fe200078ef806 */
[----:B------:R1:W-:Y:S01]  /*2090*/  @P1 STS.128 [R203+0x16000], RZ ;  /* 0x016000ffcb001388 */ /* 0x0003e20000000c00 */
[----:B------:R-:W-:-:S02]  /*20a0*/  SHF.R.U32.HI R9, RZ, 0x3, R9 ;  /* 0x00000003ff097819 */ /* 0x000fc40000011609 */
[----:B------:R-:W-:Y:S02]  /*20b0*/  LOP3.LUT R10, R13, 0x8, R10, 0xf8, !PT ;  /* 0x000000080d0a7812 */ /* 0x000fe400078ef80a */
[----:B------:R-:W-:Y:S01]  /*20c0*/  LOP3.LUT R6, R6, R9, RZ, 0x3c, !PT ;  /* 0x0000000906067212 */ /* 0x000fe200078e3cff */
[----:B------:R-:W-:Y:S01]  /*20d0*/  IMAD.SHL.U32 R9, R14, 0x40, RZ ;  /* 0x000000400e097824 */ /* 0x000fe200078e00ff */
[----:B------:R-:W-:Y:S01]  /*20e0*/  SHF.R.U32.HI R13, RZ, 0x3, R13 ;  /* 0x00000003ff0d7819 */ /* 0x000fe2000001160d */
[----:B------:R-:W-:-:S03]  /*20f0*/  IMAD.WIDE.U32 R14, R15, UR13, R174 ;  /* 0x0000000d0f0e7c25 */ /* 0x000fc6000f8e00ae */
[----:B------:R-:W-:Y:S01]  /*2100*/  LOP3.LUT R10, R10, R13, RZ, 0x3c, !PT ;  /* 0x0000000d0a0a7212 */ /* 0x000fe200078e3cff */
[----:B------:R-:W-:Y:S01]  /*2110*/  IMAD R201, R201, 0x200, R6 ;  /* 0x00000200c9c97824 */ /* 0x000fe200078e0206 */
[----:B------:R-:W-:Y:S01]  /*2120*/  LEA.HI R6, R11, R4, RZ, 0x5 ;  /* 0x000000040b067211 */ /* 0x000fe200078f28ff */
[----:B------:R-:W-:Y:S01]  /*2130*/  VIADD R12, R15, UR32 ;  /* 0x000000200f0c7c36 */ /* 0x000fe20008000000 */
[----:B------:R-:W-:Y:S02]  /*2140*/  LOP3.LUT R0, R10, 0xfffffe00, R9, 0xf8, !PT ;  /* 0xfffffe000a007812 */ /* 0x000fe400078ef809 */
[----:B------:R-:W-:Y:S02]  /*2150*/  SHF.R.S32.HI R81, RZ, 0x5, R6 ;  /* 0x00000005ff517819 */ /* 0x000fe40000011406 */
[----:B------:R-:W-:-:S03]  /*2160*/  LEA R201, R201, UR4, 0x1 ;  /* 0x00000004c9c97c11 */ /* 0x000fc6000f8e08ff */
[----:B------:R-:W-:Y:S02]  /*2170*/  IMAD R202, R81, 0x400, R0 ;  /* 0x0000040051ca7824 */ /* 0x000fe400078e0200 */
[----:B---3--:R-:W-:-:S05]  /*2180*/  @P0 FMUL.FTZ R7, R8, R7 ;  /* 0x0000000708070220 */ /* 0x008fca0000410000 */
[----:B------:R-:W-:-:S13]  /*2190*/  @P0 R2UR UR10, R7 ;  /* 0x00000000070a02ca */ /* 0x000fda00000e0000 */
[----:B------:R-:W-:Y:S01]  /*21a0*/  @UP1 UMOV UR5, UR10 ;  /* 0x0000000a00051c82 */ /* 0x000fe20008000000 */
[----:B-1----:R-:W-:Y:S05]  /*21b0*/  @P1 BRA `(.L_x_218) ;  /* 0x0000000000741947 */ /* 0x002fea0003800000 */
        /* <DEDUP_REMOVED lines=29> */
.L_x_218:
[----:B------:R-:W-:Y:S05]  /*2390*/  BSYNC B0 ;  /* 0x0000000000007941 */ /* 0x000fea0003800000 */
.L_x_217:
        /* <DEDUP_REMOVED lines=33> */
[----:B----4-:R-:W-:-:S04]  /*25b0*/  LEA R8, P0, R14, UR10, 0x1 ;  /* 0x0000000a0e087c11 */ /* 0x010fc8000f8008ff */
[----:B------:R-:W-:-:S05]  /*25c0*/  LEA.HI.X R9, R14, UR11, R7, 0x1, P0 ;  /* 0x0000000b0e097c11 */ /* 0x000fca00080f0c07 */
[----:B------:R-:W-:Y:S01]  /*25d0*/  @!PT LDS RZ, [RZ] ;  /* 0x00000000fffff984 */ /* 0x000fe20000000800 */
[----:B------:R-:W-:Y:S01]  /*25e0*/  @!PT LDS RZ, [RZ] ;  /* 0x00000000fffff984 */ /* 0x000fe20000000800 */
[----:B------:R-:W-:Y:S01]  /*25f0*/  @!PT LDS RZ, [RZ] ;  /* 0x00000000fffff984 */ /* 0x000fe20000000800 */
[----:B------:R1:W-:Y:S04]  /*2600*/  LDGSTS.E.BYPASS.LTC128B.128 [R203+0x17000], desc[UR22][R8.64+0x100] ;  /* 0x1700010008cb7fae */ /* 0x0003e8000b901d56 */
.L_x_220:
[----:B------:R-:W-:Y:S05]  /*2610*/  BSYNC B0 ;  /* 0x0000000000007941 */ /* 0x000fea0003800000 */
.L_x_219:
[----:B------:R-:W-:Y:S01]  /*2620*/  LDSM.16.M88.4 R12, [R202] ;  /* 0x00000000ca0c783b */ /* 0x000fe20000000200 */
[----:B------:R-:W-:Y:S01]  /*2630*/  R2P PR, R5, 0x6 ;  /* 0x0000000605007804 */ /* 0x000fe20000000000 */
[----:B------:R-:W-:Y:S01]  /*2640*/  IMAD.MOV.U32 R7, RZ, RZ, 0x10 ;  /* 0x00000010ff077424 */ /* 0x000fe200078e00ff */
[C---:B------:R-:W-:Y:S01]  /*2650*/  LOP3.LUT P0, RZ, R2.reuse, 0x2, RZ, 0xc0, !PT ;  /* 0x0000000202ff7812 */ /* 0x040fe2000780c0ff */
[----:B------:R-:W5:Y:S01]  /*2660*/  LDSM.16.M88.4 R36, [R201+0xc000] ;  /* 0x00c00000c924783b */ /* 0x000f620000000200 */
[----:B------:R-:W-:Y:S01]  /*2670*/  VIADD R5, R201, 0xc000 ;  /* 0x0000c000c9057836 */ /* 0x000fe20000000000 */
[----:B------:R-:W-:Y:S01]  /*2680*/  UISETP.GE.AND UP0, UPT, UR20, 0x2, UPT ;  /* 0x000000021400788c */ /* 0x000fe2000bf06270 */
[----:B------:R-:W-:Y:S01]  /*2690*/  SEL R7, R7, 0xfffffff0, !P0 ;  /* 0xfffffff007077807 */ /* 0x000fe20004000000 */
[----:B------:R-:W3:Y:S01]  /*26a0*/  LDSM.16.M88.4 R28, [R201+0xc800] ;  /* 0x00c80000c91c783b */ /* 0x000ee20000000200 */
[----:B------:R-:W-:Y:S01]  /*26b0*/  VIADD R199, R201, 0xc020 ;  /* 0x0000c020c9c77836 */ /* 0x000fe20000000000 */
[----:B------:R-:W-:Y:S01]  /*26c0*/  LOP3.LUT P0, RZ, R2, 0x4, RZ, 0xc0, !PT ;  /* 0x0000000402ff7812 */ /* 0x000fe2000780c0ff */
[----:B------:R-:W-:Y:S01]  /*26d0*/  IMAD.MOV.U32 R2, RZ, RZ, 0x40 ;  /* 0x00000040ff027424 */ /* 0x000fe200078e00ff */
[----:B------:R-:W3:Y:S01]  /*26e0*/  LDSM.16.M88.4 R20, [R201+0xd000] ;  /* 0x00d00000c914783b */ /* 0x000ee20000000200 */
[----:B------:R-:W-:-:S02]  /*26f0*/  IMAD R200, R7, 0x2, R202 ;  /* 0x0000000207c87824 */ /* 0x000fc400078e02ca */
[----:B------:R-:W-:Y:S01]  /*2700*/  @P1 VIADD R199, R5, 0xffffffe0 ;  /* 0xffffffe005c71836 */ /* 0x000fe20000000000 */
[----:B------:R-:W3:Y:S01]  /*2710*/  LDSM.16.M88.4 R60, [R201+0xd800] ;  /* 0x00d80000c93c783b */ /* 0x000ee20000000200 */
[----:B------:R-:W-:Y:S01]  /*2720*/  IMAD.MOV.U32 R5, RZ, RZ, 0x20 ;  /* 0x00000020ff057424 */ /* 0x000fe200078e00ff */
[----:B------:R-:W-:Y:S01]  /*2730*/  SEL R2, R2, 0xffffffc0, !P2 ;  /* 0xffffffc002027807 */ /* 0x000fe20005000000 */
[----:B------:R-:W-:Y:S01]  /*2740*/  IMAD.SHL.U32 R214, R4, 0x2, RZ ;  /* 0x0000000204d67824 */ /* 0x000fe200078e00ff */
[----:B------:R-:W-:Y:S01]  /*2750*/  LDSM.16.M88.4 R52, [R200] ;  /* 0x00000000c834783b */ /* 0x000fe20000000200 */
[----:B------:R-:W-:Y:S01]  /*2760*/  VIADD R191, R199, 0x800 ;  /* 0x00000800c7bf7836 */ /* 0x000fe20000000000 */
[----:B------:R-:W-:Y:S01]  /*2770*/  SEL R5, R5, 0xffffffe0, !P0 ;  /* 0xffffffe005057807 */ /* 0x000fe20004000000 */
[----:B------:R-:W-:Y:S01]  /*2780*/  IMAD.IADD R195, R201, 0x1, R2 ;  /* 0x00000001c9c37824 */ /* 0x000fe200078e0202 */
[----:B------:R-:W3:Y:S01]  /*2790*/  LDSM.16.M88.4 R44, [R199] ;  /* 0x00000000c72c783b */ /* 0x000ee20000000200 */
[----:B------:R-:W-:Y:S01]  /*27a0*/  IMAD.IADD R188, R2, 0x1, R199 ;  /* 0x0000000102bc7824 */ /* 0x000fe200078e02c7 */
[----:B------:R-:W-:Y:S01]  /*27b0*/  LOP3.LUT R214, R214, 0x6, RZ, 0xc0, !PT ;  /* 0x00000006d6d67812 */ /* 0x000fe200078ec0ff */
[C---:B------:R-:W-:Y:S01]  /*27c0*/  IMAD R198, R5.reuse, 0x2, R202 ;  /* 0x0000000205c67824 */ /* 0x040fe200078e02ca */
[----:B------:R-:W3:Y:S01]  /*27d0*/  LDSM.16.M88.4 R48, [R199+0x800] ;  /* 0x00080000c730783b */ /* 0x000ee20000000200 */
[----:B------:R-:W-:-:S02]  /*27e0*/  IMAD R197, R5, 0x2, R200 ;  /* 0x0000000205c57824 */ /* 0x000fc400078e02c8 */
[C---:B------:R-:W-:Y:S01]  /*27f0*/  VIADD R190, R199.reuse, 0x1000 ;  /* 0x00001000c7be7836 */ /* 0x040fe20000000000 */
[----:B-12-4-:R-:W1:Y:S01]  /*2800*/  LDSM.16.M88.4 R8, [R199+0x1000] ;  /* 0x00100000c708783b */ /* 0x016e620000000200 */
[C---:B------:R-:W-:Y:S02]  /*2810*/  VIADD R189, R199.reuse, 0x1800 ;  /* 0x00001800c7bd7836 */ /* 0x040fe40000000000 */
[C---:B------:R-:W-:Y:S01]  /*2820*/  VIADD R187, R199.reuse, 0x2000 ;  /* 0x00002000c7bb7836 */ /* 0x040fe20000000000 */
[----:B------:R-:W2:Y:S01]  /*2830*/  LDSM.16.M88.4 R56, [R199+0x1800] ;  /* 0x00180000c738783b */ /* 0x000ea20000000200 */
[C---:B------:R-:W-:Y:S02]  /*2840*/  VIADD R186, R199.reuse, 0x2800 ;  /* 0x00002800c7ba7836 */ /* 0x040fe40000000000 */
[C---:B------:R-:W-:Y:S01]  /*2850*/  VIADD R185, R199.reuse, 0x3000 ;  /* 0x00003000c7b97836 */ /* 0x040fe20000000000 */
[----:B------:R-:W-:Y:S01]  /*2860*/  LDSM.16.M88.4 R64, [R198] ;  /* 0x00000000c640783b */ /* 0x000fe20000000200 */
[----:B------:R-:W-:-:S02]  /*2870*/  VIADD R184, R199, 0x3800 ;  /* 0x00003800c7b87836 */ /* 0x000fc40000000000 */
[C---:B------:R-:W-:Y:S01]  /*2880*/  VIADD R183, R199.reuse, 0x4000 ;  /* 0x00004000c7b77836 */ /* 0x040fe20000000000 */
[C---:B-----5:R-:W-:Y:S01]  /*2890*/  HMMA.16816.F32.BF16 R40, R12.reuse, R36, RZ ;  /* 0x000000240c28723c */ /* 0x060fe200000418ff */
[----:B------:R-:W4:Y:S01]  /*28a0*/  LDSM.16.M88.4 R16, [R195+0xc000] ;  /* 0x00c00000c310783b */ /* 0x000f220000000200 */
[C---:B------:R-:W-:Y:S02]  /*28b0*/  VIADD R182, R199.reuse, 0x4800 ;  /* 0x00004800c7b67836 */ /* 0x040fe40000000000 */
[C---:B------:R-:W-:Y:S01]  /*28c0*/  VIADD R181, R199.reuse, 0x5000 ;  /* 0x00005000c7b57836 */ /* 0x040fe20000000000 */
[----:B------:R-:W5:Y:S01]  /*28d0*/  LDSM.16.M88.4 R72, [R195+0xc800] ;  /* 0x00c80000c348783b */ /* 0x000f620000000200 */
[C---:B------:R-:W-:Y:S01]  /*28e0*/  HMMA.16816.F32.BF16 R36, R12.reuse, R38, RZ ;  /* 0x000000260c24723c */ /* 0x040fe200000418ff */
[----:B------:R-:W-:Y:S02]  /*28f0*/  VIADD R180, R199, 0x5800 ;  /* 0x00005800c7b47836 */ /* 0x000fe40000000000 */
[----:B------:R-:W-:Y:S03]  /*2900*/  LDSM.16.M88.4 R76, [R201+0xf800] ;  /* 0x00f80000c94c783b */ /* 0x000fe60000000200 */
[C---:B---3--:R-:W-:Y:S01]  /*2910*/  HMMA.16816.F32.BF16 R32, R12.reuse, R28, RZ ;  /* 0x0000001c0c20723c */ /* 0x048fe200000418ff */
[----:B------:R-:W0:Y:S05]  /*2920*/  LDGDEPBAR ;  /* 0x00000000000079af */ /* 0x000e2a0000000000 */
[C---:B------:R-:W-:Y:S06]  /*2930*/  HMMA.16816.F32.BF16 R24, R12.reuse, R20, RZ ;  /* 0x000000140c18723c */ /* 0x040fec00000418ff */
[C---:B------:R-:W-:Y:S06]  /*2940*/  HMMA.16816.F32.BF16 R28, R12.reuse, R30, RZ ;  /* 0x0000001e0c1c723c */ /* 0x040fec00000418ff */
[C---:B------:R-:W-:Y:S06]  /*2950*/  HMMA.16816.F32.BF16 R20, R12.reuse, R22, RZ ;  /* 0x000000160c14723c */ /* 0x040fec00000418ff */
[C---:B------:R-:W-:Y:S06]  /*2960*/  HMMA.16816.F32.BF16 R68, R12.reuse, R60, RZ ;  /* 0x0000003c0c44723c */ /* 0x040fec00000418ff */
[----:B------:R-:W-:Y:S01]  /*2970*/  HMMA.16816.F32.BF16 R12, R12, R62, RZ ;  /* 0x0000003e0c0c723c */ /* 0x000fe200000418ff */
[----:B------:R-:W-:Y:S05]  /*2980*/  LDSM.16.M88.4 R60, [R195+0xd800] ;  /* 0x00d80000c33c783b */ /* 0x000fea0000000200 */
[C---:B------:R-:W-:Y:S06]  /*2990*/  HMMA.16816.F32.BF16 R40, R52.reuse, R44, R40 ;  /* 0x0000002c3428723c */ /* 0x040fec0000041828 */
[C---:B------:R-:W-:Y:S01]  /*29a0*/  HMMA.16816.F32.BF16 R36, R52.reuse, R46, R36 ;  /* 0x0000002e3424723c */ /* 0x040fe20000041824 */
[----:B------:R-:W3:Y:S05]  /*29b0*/  LDSM.16.M88.4 R44, [R195+0xd000] ;  /* 0x00d00000c32c783b */ /* 0x000eea0000000200 */
[C---:B------:R-:W-:Y:S06]  /*29c0*/  HMMA.16816.F32.BF16 R32, R52.reuse, R48, R32 ;  /* 0x000000303420723c */ /* 0x040fec0000041820 */
[C---:B------:R-:W-:Y:S01]  /*29d0*/  HMMA.16816.F32.BF16 R28, R52.reuse, R50, R28 ;  /* 0x00000032341c723c */ /* 0x040fe2000004181c */
[----:B------:R-:W-:Y:S05]  /*29e0*/  LDSM.16.M88.4 R48, [R197] ;  /* 0x00000000c530783b */ /* 0x000fea0000000200 */
[C---:B-1----:R-:W-:Y:S06]  /*29f0*/  HMMA.16816.F32.BF16 R24, R52.reuse, R8, R24 ;  /* 0x000000083418723c */ /* 0x042fec0000041818 */
[C---:B------:R-:W-:Y:S01]  /*2a00*/  HMMA.16816.F32.BF16 R20, R52.reuse, R10, R20 ;  /* 0x0000000a3414723c */ /* 0x040fe20000041814 */
[----:B------:R-:W1:Y:S05]  /*2a10*/  LDSM.16.M88.4 R8, [R188] ;  /* 0x00000000bc08783b */ /* 0x000e6a0000000200 */
[C---:B--2---:R-:W-:Y:S06]  /*2a20*/  HMMA.16816.F32.BF16 R68, R52.reuse, R56, R68 ;  /* 0x000000383444723c */ /* 0x044fec0000041844 */
        /* <DEDUP_REMOVED lines=10> */
[----:B------:R-:W-:Y:S01]  /*2ad0*/  HMMA.16816.F32.BF16 R20, R64, R46, R20 ;  /* 0x0000002e4014723c */ /* 0x000fe20000041814 */
[----:B------:R-:W3:Y:S05]  /*2ae0*/  LDSM.16.M88.4 R44, [R201+0xe000] ;  /* 0x00e00000c92c783b */ /* 0x000eea0000000200 */
[C---:B-1----:R-:W-:Y:S06]  /*2af0*/  HMMA.16816.F32.BF16 R40, R48.reuse, R8, R40 ;  /* 0x000000083028723c */ /* 0x042fec0000041828 */
[----:B------:R-:W-:Y:S01]  /*2b00*/  HMMA.16816.F32.BF16 R36, R48, R10, R36 ;  /* 0x0000000a3024723c */ /* 0x000fe20000041824 */
[----:B------:R-:W1:Y:S05]  /*2b10*/  LDSM.16.M88.4 R8, [R201+0xf000] ;  /* 0x00f00000c908783b */ /* 0x000e6a0000000200 */
[C---:B------:R-:W-:Y:S06]  /*2b20*/  HMMA.16816.F32.BF16 R68, R64.reuse, R60, R68 ;  /* 0x0000003c4044723c */ /* 0x040fec0000041844 */
[----:B------:R-:W-:Y:S01]  /*2b30*/  HMMA.16816.F32.BF16 R64, R64, R62, R12 ;  /* 0x0000003e4040723c */ /* 0x000fe2000004180c */
[----:B------:R-:W5:Y:S04]  /*2b40*/  LDSM.16.M88.4 R12, [R201+0xe800] ;  /* 0x00e80000c90c783b */ /* 0x000f680000000200 */
[----:B------:R-:W-:Y:S01]  /*2b50*/  LDSM.16.M88.4 R60, [R199+0x2800] ;  /* 0x00280000c73c783b */ /* 0x000fe20000000200 */
[C---:B--2---:R-:W-:Y:S06]  /*2b60*/  HMMA.16816.F32.BF16 R32, R48.reuse, R56, R32 ;  /* 0x000000383020723c */ /* 0x044fec0000041820 */
[C---:B------:R-:W-:Y:S01]  /*2b70*/  HMMA.16816.F32.BF16 R28, R48.reuse, R58, R28 ;  /* 0x0000003a301c723c */ /* 0x040fe2000004181c */
[----:B------:R-:W-:Y:S05]  /*2b80*/  LDSM.16.M88.4 R56, [R199+0x2000] ;  /* 0x00200000c738783b */ /* 0x000fea0000000200 */
[C---:B----4-:R-:W-:Y:S06]  /*2b90*/  HMMA.16816.F32.BF16 R24, R48.reuse, R16, R24 ;  /* 0x000000103018723c */ /* 0x050fec0000041818 */
[C---:B------:R-:W-:Y:S01]  /*2ba0*/  HMMA.16816.F32.BF16 R20, R48.reuse, R18, R20 ;  /* 0x000000123014723c */ /* 0x040fe20000041814 */
[----:B------:R-:W2:Y:S05]  /*2bb0*/  LDSM.16.M88.4 R16, [R200+0x4000] ;  /* 0x00400000c810783b */ /* 0x000eaa0000000200 */
[C---:B------:R-:W-:Y:S06]  /*2bc0*/  HMMA.16816.F32.BF16 R68, R48.reuse, R52, R68 ;  /* 0x000000343044723c */ /* 0x040fec0000041844 */
[----:B------:R-:W-:Y:S01]  /*2bd0*/  HMMA.16816.F32.BF16 R64, R48, R54, R64 ;  /* 0x000000363040723c */ /* 0x000fe20000041840 */
[----:B------:R-:W4:Y:S04]  /*2be0*/  LDSM.16.M88.4 R52, [R199+0x3000] ;  /* 0x00300000c734783b */ /* 0x000f280000000200 */
[----:B------:R-:W-:Y:S01]  /*2bf0*/  LDSM.16.M88.4 R48, [R198+0x4000] ;  /* 0x00400000c630783b */ /* 0x000fe20000000200 */
[C---:B---3--:R-:W-:Y:S06]  /*2c00*/  HMMA.16816.F32.BF16 R40, R72.reuse, R44, R40 ;  /* 0x0000002c4828723c */ /* 0x048fec0000041828 */
[C---:B------:R-:W-:Y:S01]  /*2c10*/  HMMA.16816.F32.BF16 R36, R72.reuse, R46, R36 ;  /* 0x0000002e4824723c */ /* 0x040fe20000041824 */
[----:B------:R-:W3:Y:S05]  /*2c20*/  LDSM.16.M88.4 R44, [R199+0x3800] ;  /* 0x00380000c72c783b */ /* 0x000eea0000000200 */
        /* <DEDUP_REMOVED lines=8> */
[----:B------:R-:W-:Y:S04]  /*2cb0*/  LDSM.16.M88.4 R76, [R188+0x2000] ;  /* 0x00200000bc4c783b */ /* 0x000fe80000000200 */
[----:B------:R-:W-:Y:S01]  /*2cc0*/  LDSM.16.M88.4 R72, [R188+0x3800] ;  /* 0x00380000bc48783b */ /* 0x000fe20000000200 */
[C---:B--2---:R-:W-:Y:S06]  /*2cd0*/  HMMA.16816.F32.BF16 R40, R16.reuse, R56, R40 ;  /* 0x000000381028723c */ /* 0x044fec0000041828 */
[C---:B------:R-:W-:Y:S01]  /*2ce0*/  HMMA.16816.F32.BF16 R36, R16.reuse, R58, R36 ;  /* 0x0000003a1024723c */ /* 0x040fe20000041824 */
[----:B------:R-:W2:Y:S05]  /*2cf0*/  LDSM.16.M88.4 R56, [R195+0xf000] ;  /* 0x00f00000c338783b */ /* 0x000eaa0000000200 */
[C---:B------:R-:W-:Y:S06]  /*2d00*/  HMMA.16816.F32.BF16 R32, R16.reuse, R60, R32 ;  /* 0x0000003c1020723c */ /* 0x040fec0000041820 */
[C---:B------:R-:W-:Y:S01]  /*2d10*/  HMMA.16816.F32.BF16 R28, R16.reuse, R62, R28 ;  /* 0x0000003e101c723c */ /* 0x040fe2000004181c */
[----:B------:R-:W2:Y:S05]  /*2d20*/  LDSM.16.M88.4 R60, [R197+0x4000] ;  /* 0x00400000c53c783b */ /* 0x000eaa0000000200 */
[C---:B----4-:R-:W-:Y:S06]  /*2d30*/  HMMA.16816.F32.BF16 R24, R16.reuse, R52, R24 ;  /* 0x000000341018723c */ /* 0x050fec0000041818 */
[C---:B------:R-:W-:Y:S01]  /*2d40*/  HMMA.16816.F32.BF16 R20, R16.reuse, R54, R20 ;  /* 0x000000361014723c */ /* 0x040fe20000041814 */
[----:B------:R-:W4:Y:S05]  /*2d50*/  LDSM.16.M88.4 R52, [R195+0xf800] ;  /* 0x00f80000c334783b */ /* 0x000f2a0000000200 */
[C---:B---3--:R-:W-:Y:S06]  /*2d60*/  HMMA.16816.F32.BF16 R68, R16.reuse, R44, R68 ;  /* 0x0000002c1044723c */ /* 0x048fec0000041844 */
[----:B------:R-:W-:Y:S01]  /*2d70*/  HMMA.16816.F32.BF16 R64, R16, R46, R64 ;  /* 0x0000002e1040723c */ /* 0x000fe20000041840 */
[----:B------:R-:W3:Y:S04]  /*2d80*/  LDSM.16.M88.4 R16, [R188+0x2800] ;  /* 0x00280000bc10783b */ /* 0x000ee80000000200 */
[----:B------:R-:W-:Y:S01]  /*2d90*/  LDSM.16.M88.4 R44, [R202+0x8000] ;  /* 0x00800000ca2c783b */ /* 0x000fe20000000200 */
[C---:B-1----:R-:W-:Y:S06]  /*2da0*/  HMMA.16816.F32.BF16 R40, R48.reuse, R8, R40 ;  /* 0x000000083028723c */ /* 0x042fec0000041828 */
[C---:B------:R-:W-:Y:S01]  /*2db0*/  HMMA.16816.F32.BF16 R36, R48.reuse, R10, R36 ;  /* 0x0000000a3024723c */ /* 0x040fe20000041824 */
[----:B------:R-:W1:Y:S05]  /*2dc0*/  LDSM.16.M88.4 R8, [R188+0x3000] ;  /* 0x00300000bc08783b */ /* 0x000e6a0000000200 */
[C---:B-----5:R-:W-:Y:S06]  /*2dd0*/  HMMA.16816.F32.BF16 R32, R48.reuse, R12, R32 ;  /* 0x0000000c3020723c */ /* 0x060fec0000041820 */
[C---:B------:R-:W-:Y:S01]  /*2de0*/  HMMA.16816.F32.BF16 R28, R48.reuse, R14, R28 ;  /* 0x0000000e301c723c */ /* 0x040fe2000004181c */
[----:B------:R-:W5:Y:S05]  /*2df0*/  LDSM.16.M88.4 R12, [R201+0x10000] ;  /* 0x01000000c90c783b */ /* 0x000f6a0000000200 */
[C---:B--2---:R-:W-:Y:S06]  /*2e00*/  HMMA.16816.F32.BF16 R24, R48.reuse, R56, R24 ;  /* 0x000000383018723c */ /* 0x044fec0000041818 */
[----:B------:R-:W-:Y:S01]  /*2e10*/  HMMA.16816.F32.BF16 R20, R48, R58, R20 ;  /* 0x0000003a3014723c */ /* 0x000fe20000041814 */
[----:B------:R-:W2:Y:S05]  /*2e20*/  LDSM.16.M88.4 R56, [R201+0x10800] ;  /* 0x01080000c938783b */ /* 0x000eaa0000000200 */
[----:B------:R-:W-:Y:S06]  /*2e30*/  HMMA.16816.F32.BF16 R40, R60, R76, R40 ;  /* 0x0000004c3c28723c */ /* 0x000fec0000041828 */
[C---:B----4-:R-:W-:Y:S06]  /*2e40*/  HMMA.16816.F32.BF16 R68, R48.reuse, R52, R68 ;  /* 0x000000343044723c */ /* 0x050fec0000041844 */
[----:B------:R-:W-:Y:S01]  /*2e50*/  HMMA.16816.F32.BF16 R64, R48, R54, R64 ;  /* 0x000000363040723c */ /* 0x000fe20000041840 */
[----:B------:R-:W-:Y:S04]  /*2e60*/  LDSM.16.M88.4 R52, [R201+0x11000] ;  /* 0x01100000c934783b */ /* 0x000fe80000000200 */
[----:B------:R-:W-:Y:S01]  /*2e70*/  LDSM.16.M88.4 R48, [R201+0x11800] ;  /* 0x01180000c930783b */ /* 0x000fe20000000200 */
[C---:B------:R-:W-:Y:S03]  /*2e80*/  HMMA.16816.F32.BF16 R36, R60.reuse, R78, R36 ;  /* 0x0000004e3c24723c */ /* 0x040fe60000041824 */
[----:B------:R-:W-:Y:S03]  /*2e90*/  LDSM.16.M88.4 R76, [R200+0x8000] ;  /* 0x00800000c84c783b */ /* 0x000fe60000000200 */
[C---:B---3--:R-:W-:Y:S06]  /*2ea0*/  HMMA.16816.F32.BF16 R32, R60.reuse, R16, R32 ;  /* 0x000000103c20723c */ /* 0x048fec0000041820 */
[C---:B------:R-:W-:Y:S01]  /*2eb0*/  HMMA.16816.F32.BF16 R28, R60.reuse, R18, R28 ;  /* 0x000000123c1c723c */ /* 0x040fe2000004181c */
[----:B------:R-:W3:Y:S05]  /*2ec0*/  LDSM.16.M88.4 R16, [R199+0x4000] ;  /* 0x00400000c710783b */ /* 0x000eea0000000200 */
[C---:B-1----:R-:W-:Y:S06]  /*2ed0*/  HMMA.16816.F32.BF16 R24, R60.reuse, R8, R24 ;  /* 0x000000083c18723c */ /* 0x042fec0000041818 */
[----:B------:R-:W-:Y:S01]  /*2ee0*/  HMMA.16816.F32.BF16 R20, R60, R10, R20 ;  /* 0x0000000a3c14723c */ /* 0x000fe20000041814 */
[----:B------:R-:W1:Y:S05]  /*2ef0*/  LDSM.16.M88.4 R8, [R199+0x4800] ;  /* 0x00480000c708783b */ /* 0x000e6a0000000200 */
[----:B-----5:R-:W-:Y:S06]  /*2f00*/  HMMA.16816.F32.BF16 R40, R44, R12, R40 ;  /* 0x0000000c2c28723c */ /* 0x020fec0000041828 */
[C---:B------:R-:W-:Y:S06]  /*2f10*/  HMMA.16816.F32.BF16 R68, R60.reuse, R72, R68 ;  /* 0x000000483c44723c */ /* 0x040fec0000041844 */
[----:B------:R-:W-:Y:S01]  /*2f20*/  HMMA.16816.F32.BF16 R64, R60, R74, R64 ;  /* 0x0000004a3c40723c */ /* 0x000fe20000041840 */
[----:B------:R-:W-:Y:S04]  /*2f30*/  LDSM.16.M88.4 R60, [R198+0x8000] ;  /* 0x00800000c63c783b */ /* 0x000fe80000000200 */
[----:B------:R-:W-:Y:S01]  /*2f40*/  LDSM.16.M88.4 R72, [R199+0x5800] ;  /* 0x00580000c748783b */ /* 0x000fe20000000200 */
[C---:B------:R-:W-:Y:S03]  /*2f50*/  HMMA.16816.F32.BF16 R36, R44.reuse, R14, R36 ;  /* 0x0000000e2c24723c */ /* 0x040fe60000041824 */
[----:B------:R-:W-:Y:S03]  /*2f60*/  LDSM.16.M88.4 R12, [R199+0x5000] ;  /* 0x00500000c70c783b */ /* 0x000fe60000000200 */
[C---:B--2---:R-:W-:Y:S06]  /*2f70*/  HMMA.16816.F32.BF16 R32, R44.reuse, R56, R32 ;  /* 0x000000382c20723c */ /* 0x044fec0000041820 */
[----:B------:R-:W-:Y:S01]  /*2f80*/  HMMA.16816.F32.BF16 R28, R44, R58, R28 ;  /* 0x0000003a2c1c723c */ /* 0x000fe2000004181c */
[----:B------:R-:W2:Y:S05]  /*2f90*/  LDSM.16.M88.4 R56, [R195+0x10000] ;  /* 0x01000000c338783b */ /* 0x000eaa0000000200 */
[----:B---3--:R-:W-:Y:S06]  /*2fa0*/  HMMA.16816.F32.BF16 R40, R76, R16, R40 ;  /* 0x000000104c28723c */ /* 0x008fec0000041828 */
[C---:B------:R-:W-:Y:S06]  /*2fb0*/  HMMA.16816.F32.BF16 R24, R44.reuse, R52, R24 ;  /* 0x000000342c18723c */ /* 0x040fec0000041818 */
[----:B------:R-:W-:Y:S01]  /*2fc0*/  HMMA.16816.F32.BF16 R20, R44, R54, R20 ;  /* 0x000000362c14723c */ /* 0x000fe20000041814 */
[----:B------:R-:W3:Y:S05]  /*2fd0*/  LDSM.16.M88.4 R52, [R195+0x10800] ;  /* 0x01080000c334783b */ /* 0x000eea0000000200 */
[C---:B------:R-:W-:Y:S01]  /*2fe0*/  HMMA.16816.F32.BF16 R36, R76.reuse, R18, R36 ;  /* 0x000000124c24723c */ /* 0x040fe20000041824 */
[----:B------:R-:W-:Y:S05]  /*2ff0*/  LDSM.16.M88.4 R16, [R188+0x4000] ;  /* 0x00400000bc10783b */ /* 0x000fea0000000200 */
[C---:B-1----:R-:W-:Y:S06]  /*3000*/  HMMA.16816.F32.BF16 R32, R76.reuse, R8, R32 ;  /* 0x000000084c20723c */ /* 0x042fec0000041820 */
[----:B------:R-:W-:Y:S01]  /*3010*/  HMMA.16816.F32.BF16 R28, R76, R10, R28 ;  /* 0x0000000a4c1c723c */ /* 0x000fe2000004181c */
[----:B------:R-:W1:Y:S05]  /*3020*/  LDSM.16.M88.4 R8, [R197+0x8000] ;  /* 0x00800000c508783b */ /* 0x000e6a0000000200 */
[C---:B------:R-:W-:Y:S06]  /*3030*/  HMMA.16816.F32.BF16 R68, R44.reuse, R48, R68 ;  /* 0x000000302c44723c */ /* 0x040fec0000041844 */
[----:B------:R-:W-:Y:S01]  /*3040*/  HMMA.16816.F32.BF16 R64, R44, R50, R64 ;  /* 0x000000322c40723c */ /* 0x000fe20000041840 */
[----:B------:R-:W4:Y:S04]  /*3050*/  LDSM.16.M88.4 R48, [R195+0x11000] ;  /* 0x01100000c330783b */ /* 0x000f280000000200 */
[----:B------:R-:W5:Y:S01]  /*3060*/  LDSM.16.M88.4 R44, [R195+0x11800] ;  /* 0x01180000c32c783b */ /* 0x000f620000000200 */
[----:B--2---:R-:W-:Y:S06]  /*3070*/  HMMA.16816.F32.BF16 R40, R60, R56, R40 ;  /* 0x000000383c28723c */ /* 0x004fec0000041828 */
[C---:B------:R-:W-:Y:S06]  /*3080*/  HMMA.16816.F32.BF16 R24, R76.reuse, R12, R24 ;  /* 0x0000000c4c18723c */ /* 0x040fec0000041818 */
[C---:B------:R-:W-:Y:S01]  /*3090*/  HMMA.16816.F32.BF16 R20, R76.reuse, R14, R20 ;  /* 0x0000000e4c14723c */ /* 0x040fe20000041814 */
[----:B------:R-:W2:Y:S05]  /*30a0*/  LDSM.16.M88.4 R12, [R188+0x4800] ;  /* 0x00480000bc0c783b */ /* 0x000eaa0000000200 */
[C---:B------:R-:W-:Y:S06]  /*30b0*/  HMMA.16816.F32.BF16 R68, R76.reuse, R72, R68 ;  /* 0x000000484c44723c */ /* 0x040fec0000041844 */
[----:B------:R-:W-:Y:S06]  /*30c0*/  HMMA.16816.F32.BF16 R64, R76, R74, R64 ;  /* 0x0000004a4c40723c */ /* 0x000fec0000041840 */
[----:B---3--:R-:W-:Y:S06]  /*30d0*/  HMMA.16816.F32.BF16 R32, R60, R52, R32 ;  /* 0x000000343c20723c */ /* 0x008fec0000041820 */
[----:B-1----:R-:W-:Y:S06]  /*30e0*/  HMMA.16816.F32.BF16 R40, R8, R16, R40 ;  /* 0x000000100828723c */ /* 0x002fec0000041828 */
[C---:B------:R-:W-:Y:S01]  /*30f0*/  HMMA.16816.F32.BF16 R36, R60.reuse, R58, R36 ;  /* 0x0000003a3c24723c */ /* 0x040fe20000041824 */
[----:B------:R-:W-:Y:S01]  /*3100*/  LOP3.LUT R17, R6, 0xffffffe0, RZ, 0xc0, !PT ;  /* 0xffffffe006117812 */ /* 0x000fe200078ec0ff */
[----:B------:R-:W1:Y:S04]  /*3110*/  LDSM.16.M88.4 R56, [R188+0x5000] ;  /* 0x00500000bc38783b */ /* 0x000e680000000200 */
[----:B----4-:R-:W-:Y:S01]  /*3120*/  HMMA.16816.F32.BF16 R24, R60, R48, R24 ;  /* 0x000000303c18723c */ /* 0x010fe20000041818 */
[----:B------:R-:W-:-:S05]  /*3130*/  IMAD.IADD R17, R4, 0x1, -R17 ;  /* 0x0000000104117824 */ /* 0x000fca00078e0a11 */
[----:B------:R-:W-:Y:S01]  /*3140*/  HMMA.16816.F32.BF16 R20, R60, R50, R20 ;  /* 0x000000323c14723c */ /* 0x000fe20000041814 */
[----:B------:R-:W3:Y:S01]  /*3150*/  LDSM.16.M88.4 R48, [R188+0x5800] ;  /* 0x00580000bc30783b */ /* 0x000ee20000000200 */
[----:B------:R-:W-:Y:S01]  /*3160*/  SHF.R.S32.HI R2, RZ, 0x1f, R17 ;  /* 0x0000001fff027819 */ /* 0x000fe20000011411 */
[----:B------:R-:W-:-:S04]  /*3170*/  DEPBAR.LE SB0, 0x0 ;  /* 0x000080000000791a */ /* 0x000fc80000000000 */
[----:B------:R-:W-:Y:S01]  /*3180*/  HMMA.16816.F32.BF16 R28, R60, R54, R28 ;  /* 0x000000363c1c723c */ /* 0x000fe2000004181c */
[----:B------:R-:W-:-:S04]  /*3190*/  LEA.HI R17, R2, R17, RZ, 0x2 ;  /* 0x0000001102117211 */ /* 0x000fc800078f10ff */
[----:B------:R-:W-:Y:S01]  /*31a0*/  SHF.R.S32.HI R2, RZ, 0x2, R17 ;  /* 0x00000002ff027819 */ /* 0x000fe20000011411 */
[----:B-----5:R-:W-:Y:S01]  /*31b0*/  HMMA.16816.F32.BF16 R68, R60, R44, R68 ;  /* 0x0000002c3c44723c */ /* 0x020fe20000041844 */
[----:B------:R-:W-:-:S04]  /*31c0*/  IMAD.U32 R17, RZ, RZ, UR19 ;  /* 0x00000013ff117e24 */ /* 0x000fc8000f8e00ff */
[----:B------:R-:W-:Y:S01]  /*31d0*/  IMAD R17, R17, 0x40, R214 ;  /* 0x0000004011117824 */ /* 0x000fe200078e02d6 */
[----:B------:R-:W-:Y:S06]  /*31e0*/  HMMA.16816.F32.BF16 R64, R60, R46, R64 ;  /* 0x0000002e3c40723c */ /* 0x000fec0000041840 */
[C---:B--2---:R-:W-:Y:S06]  /*31f0*/  HMMA.16816.F32.BF16 R32, R8.reuse, R12, R32 ;  /* 0x0000000c0820723c */ /* 0x044fec0000041820 */
[----:B------:R-:W-:Y:S01]  /*3200*/  HMMA.16816.F32.BF16 R36, R8, R18, R36 ;  /* 0x000000120824723c */ /* 0x000fe20000041824 */
[----:B------:R-:W-:-:S04]  /*3210*/  LEA R13, R81, UR24, 0x4 ;  /* 0x00000018510d7c11 */ /* 0x000fc8000f8e20ff */
[----:B------:R-:W-:Y:S01]  /*3220*/  IADD3 R13, R13, 0x1, R2 ;  /* 0x000000010d0d7810 */ /* 0x000fe20007ffe002 */
[----:B------:R-:W-:Y:S01]  /*3230*/  IMAD.U32 R2, RZ, RZ, UR25 ;  /* 0x00000019ff027e24 */ /* 0x000fe2000f8e00ff */
[----:B------:R-:W-:Y:S01]  /*3240*/  HMMA.16816.F32.BF16 R28, R8, R14, R28 ;  /* 0x0000000e081c723c */ /* 0x000fe2000004181c */
[----:B------:R-:W-:-:S03]  /*3250*/  VIADD R19, R17, 0x28 ;  /* 0x0000002811137836 */ /* 0x000fc60000000000 */
[----:B------:R-:W-:Y:S02]  /*3260*/  IADD3 R13, R2, -UR17, R13 ;  /* 0x80000011020d7c10 */ /* 0x000fe4000fffe00d */
[C---:B-1----:R-:W-:Y:S01]  /*3270*/  HMMA.16816.F32.BF16 R24, R8.reuse, R56, R24 ;  /* 0x000000380818723c */ /* 0x042fe20000041818 */
[----:B------:R-:W-:Y:S02]  /*3280*/  VIADD R15, R17, 0x1 ;  /* 0x00000001110f7836 */ /* 0x000fe40000000000 */
[----:B------:R-:W-:Y:S01]  /*3290*/  VIADD R13, R13, UR21 ;  /* 0x000000150d0d7c36 */ /* 0x000fe20008000000 */
[----:B------:R-:W-:Y:S02]  /*32a0*/  UMOV UR21, UR19 ;  /* 0x0000001300157c82 */ /* 0x000fe40008000000 */
[----:B------:R-:W-:Y:S01]  /*32b0*/  I2FP.F32.S32 R4, R15 ;  /* 0x0000000f00047245 */ /* 0x000fe20000201400 */
[----:B------:R-:W-:Y:S01]  /*32c0*/  HMMA.16816.F32.BF16 R20, R8, R58, R20 ;  /* 0x0000003a0814723c */ /* 0x000fe20000041814 */
[----:B------:R-:W-:-:S02]  /*32d0*/  VIMNMX R216, R13, UR25, PT ;  /* 0x000000190dd87c48 */ /* 0x000fc4000bfe0100 */
[----:B------:R-:W-:Y:S01]  /*32e0*/  VIADDMNMX R2, R13, 0x8, R2, PT ;  /* 0x000000080d027846 */ /* 0x000fe20003800102 */
[C---:B------:R-:W-:Y:S01]  /*32f0*/  FFMA.FTZ R41, R4.reuse, UR5, R41 ;  /* 0x0000000504297c23 */ /* 0x040fe20008010029 */
[----:B------:R-:W-:Y:S01]  /*3300*/  BAR.SYNC.DEFER_BLOCKING 0x0 ;  /* 0x0000000000007b1d */ /* 0x000fe20000010000 */
[C---:B---3--:R-:W-:Y:S01]  /*3310*/  HMMA.16816.F32.BF16 R68, R8.reuse, R48, R68 ;  /* 0x000000300844723c */ /* 0x048fe20000041844 */
[----:B------:R-:W-:Y:S01]  /*3320*/  ISETP.GE.AND P5, PT, R15, R216, PT ;  /* 0x000000d80f00720c */ /* 0x000fe20003fa6270 */
[----:B------:R-:W-:Y:S01]  /*3330*/  VIADD R13, R17, 0x9 ;  /* 0x00000009110d7836 */ /* 0x000fe20000000000 */
[----:B------:R-:W-:Y:S01]  /*3340*/  ISETP.GE.AND P2, PT, R15, R2, PT ;  /* 0x000000020f00720c */ /* 0x000fe20003f46270 */
[----:B------:R-:W-:Y:S01]  /*3350*/  VIADD R15, R17, 0x11 ;  /* 0x00000011110f7836 */ /* 0x000fe20000000000 */
[----:B------:R-:W-:Y:S01]  /*3360*/  FSEL R41, R41, -INF , !P5 ;  /* 0xff80000029297808 */ /* 0x000fe20006800000 */
[----:B------:R-:W-:Y:S01]  /*3370*/  HMMA.16816.F32.BF16 R64, R8, R50, R64 ;  /* 0x000000320840723c */ /* 0x000fe20000041840 */
[----:B------:R-:W-:Y:S01]  /*3380*/  I2FP.F32.S32 R12, R13 ;  /* 0x0000000d000c7245 */ /* 0x000fe20000201400 */
[----:B------:R-:W-:Y:S01]  /*3390*/  FFMA.FTZ R43, R4, UR5, R43 ;  /* 0x00000005042b7c23 */ /* 0x000fe2000801002b */
[----:B------:R-:W-:-:S02]  /*33a0*/  ISETP.GE.AND P0, PT, R13, R216, PT ;  /* 0x000000d80d00720c */ /* 0x000fc40003f06270 */
[----:B------:R-:W-:Y:S01]  /*33b0*/  ISETP.GE.AND P6, PT, R13, R2, PT ;  /* 0x000000020d00720c */ /* 0x000fe20003fc6270 */
[C---:B------:R-:W-:Y:S01]  /*33c0*/  FFMA.FTZ R37, R12.reuse, UR5, R37 ;  /* 0x000000050c257c23 */ /* 0x040fe20008010025 */
[C---:B------:R-:W-:Y:S02]  /*33d0*/  VIADD R11, R17.reuse, 0x8 ;  /* 0x00000008110b7836 */ /* 0x040fe40000000000 */
[----:B------:R-:W-:Y:S01]  /*33e0*/  FFMA.FTZ R12, R12, UR5, R39 ;  /* 0x000000050c0c7c23 */ /* 0x000fe20008010027 */
[----:B------:R-:W-:Y:S01]  /*33f0*/  VIADD R9, R17, 0x10 ;  /* 0x0000001011097836 */ /* 0x000fe20000000000 */
[----:B------:R-:W-:Y:S02]  /*3400*/  I2FP.F32.S32 R8, R15 ;  /* 0x0000000f00087245 */ /* 0x000fe40000201400 */
[C---:B------:R-:W-:Y:S02]  /*3410*/  ISETP.GE.AND P4, PT, R11.reuse, R216, PT ;  /* 0x000000d80b00720c */ /* 0x040fe40003f86270 */
[----:B------:R-:W-:-:S02]  /*3420*/  ISETP.GE.AND P1, PT, R11, R2, PT ;  /* 0x000000020b00720c */ /* 0x000fc40003f26270 */
[C---:B------:R-:W-:Y:S02]  /*3430*/  ISETP.GE.AND P3, PT, R9.reuse, R216, PT ;  /* 0x000000d80900720c */ /* 0x040fe40003f66270 */
[----:B------:R-:W-:Y:S02]  /*3440*/  ISETP.GE.AND P5, PT, R9, R2, PT ;  /* 0x000000020900720c */ /* 0x000fe40003fa6270 */
[----:B------:R-:W-:Y:S02]  /*3450*/  I2FP.F32.S32 R11, R11 ;  /* 0x0000000b000b7245 */ /* 0x000fe40000201400 */
[----:B------:R-:W-:Y:S02]  /*3460*/  I2FP.F32.S32 R9, R9 ;  /* 0x0000000900097245 */ /* 0x000fe40000201400 */
[----:B------:R-:W-:Y:S01]  /*3470*/  FSEL R37, R37, -INF , !P0 ;  /* 0xff80000025257808 */ /* 0x000fe20004000000 */
[C---:B------:R-:W-:Y:S01]  /*3480*/  FFMA.FTZ R14, R11.reuse, UR5, R38 ;  /* 0x000000050b0e7c23 */ /* 0x040fe20008010026 */
[----:B------:R-:W-:Y:S01]  /*3490*/  FFMA.FTZ R36, R11, UR5, R36 ;  /* 0x000000050b247c23 */ /* 0x000fe20008010024 */
[C---:B------:R-:W-:Y:S01]  /*34a0*/  FFMA.FTZ R13, R9.reuse, UR5, R32 ;  /* 0x00000005090d7c23 */ /* 0x040fe20008010020 */
[----:B------:R-:W-:Y:S01]  /*34b0*/  FFMA.FTZ R10, R9, UR5, R34 ;  /* 0x00000005090a7c23 */ /* 0x000fe20008010022 */
[C---:B------:R-:W-:Y:S01]  /*34c0*/  VIADD R9, R17.reuse, 0x18 ;  /* 0x0000001811097836 */ /* 0x040fe20000000000 */
[----:B------:R-:W-:Y:S01]  /*34d0*/  FSEL R14, R14, -INF , !P1 ;  /* 0xff8000000e0e7808 */ /* 0x000fe20004800000 */
[----:B------:R-:W-:Y:S01]  /*34e0*/  VIADD R11, R17, 0x19 ;  /* 0x00000019110b7836 */ /* 0x000fe20000000000 */
[----:B------:R-:W-:-:S02]  /*34f0*/  FSEL R12, R12, -INF , !P6 ;  /* 0xff8000000c0c7808 */ /* 0x000fc40007000000 */
[C---:B------:R-:W-:Y:S02]  /*3500*/  ISETP.GE.AND P1, PT, R9.reuse, R216, PT ;  /* 0x000000d80900720c */ /* 0x040fe40003f26270 */
[----:B------:R-:W-:Y:S02]  /*3510*/  ISETP.GE.AND P0, PT, R9, R2, PT ;  /* 0x000000020900720c */ /* 0x000fe40003f06270 */
[----:B------:R-:W-:Y:S02]  /*3520*/  I2FP.F32.S32 R9, R9 ;  /* 0x0000000900097245 */ /* 0x000fe40000201400 */
[----:B------:R-:W-:Y:S02]  /*3530*/  I2FP.F32.S32 R4, R11 ;  /* 0x0000000b00047245 */ /* 0x000fe40000201400 */
[----:B------:R-:W-:Y:S01]  /*3540*/  FSEL R13, R13, -INF , !P3 ;  /* 0xff8000000d0d7808 */ /* 0x000fe20005800000 */
[----:B------:R-:W-:Y:S01]  /*3550*/  FFMA.FTZ R6, R9, UR5, R30 ;  /* 0x0000000509067c23 */ /* 0x000fe2000801001e */
[----:B------:R-:W-:-:S02]  /*3560*/  FSEL R32, R43, -INF , !P2 ;  /* 0xff8000002b207808 */ /* 0x000fc40005000000 */
[----:B------:R-:W-:Y:S02]  /*3570*/  FSEL R39, R36, -INF , !P4 ;  /* 0xff80000024277808 */ /* 0x000fe40006000000 */
[C---:B------:R-:W-:Y:S02]  /*3580*/  ISETP.GE.AND P6, PT, R11.reuse, R216, PT ;  /* 0x000000d80b00720c */ /* 0x040fe40003fc6270 */
[----:B------:R-:W-:Y:S01]  /*3590*/  ISETP.GE.AND P3, PT, R11, R2, PT ;  /* 0x000000020b00720c */ /* 0x000fe20003f66270 */
[----:B------:R-:W-:Y:S01]  /*35a0*/  FFMA.FTZ R11, R9, UR5, R28 ;  /* 0x00000005090b7c23 */ /* 0x000fe2000801001c */
[C---:B------:R-:W-:Y:S01]  /*35b0*/  ISETP.GE.AND P2, PT, R15.reuse, R216, PT ;  /* 0x000000d80f00720c */ /* 0x040fe20003f46270 */
[----:B------:R-:W-:Y:S01]  /*35c0*/  FFMA.FTZ R9, R4, UR5, R29 ;  /* 0x0000000504097c23 */ /* 0x000fe2000801001d */
[----:B------:R-:W-:Y:S01]  /*35d0*/  ISETP.GE.AND P4, PT, R15, R2, PT ;  /* 0x000000020f00720c */ /* 0x000fe20003f86270 */
[----:B------:R-:W-:Y:S01]  /*35e0*/  FFMA.FTZ R15, R8, UR5, R33 ;  /* 0x00000005080f7c23 */ /* 0x000fe20008010021 */
[----:B------:R-:W-:-:S02]  /*35f0*/  VIADD R29, R17, 0x20 ;  /* 0x00000020111d7836 */ /* 0x000fc40000000000 */
[----:B------:R-:W-:Y:S01]  /*3600*/  FFMA.FTZ R4, R4, UR5, R31 ;  /* 0x0000000504047c23 */ /* 0x000fe2000801001f */
[----:B------:R-:W-:Y:S01]  /*3610*/  VIADD R31, R17, 0x21 ;  /* 0x00000021111f7836 */ /* 0x000fe20000000000 */
[----:B------:R-:W-:Y:S01]  /*3620*/  FSEL R10, R10, -INF , !P5 ;  /* 0xff8000000a0a7808 */ /* 0x000fe20006800000 */
[----:B------:R-:W-:Y:S01]  /*3630*/  FFMA.FTZ R8, R8, UR5, R35 ;  /* 0x0000000508087c23 */ /* 0x000fe20008010023 */
[----:B------:R-:W-:Y:S02]  /*3640*/  FSEL R15, R15, -INF , !P2 ;  /* 0xff8000000f0f7808 */ /* 0x000fe40005000000 */
[C---:B------:R-:W-:Y:S02]  /*3650*/  ISETP.GE.AND P5, PT, R29.reuse, R216, PT ;  /* 0x000000d81d00720c */ /* 0x040fe40003fa6270 */
[----:B------:R-:W-:Y:S02]  /*3660*/  ISETP.GE.AND P2, PT, R29, R2, PT ;  /* 0x000000021d00720c */ /* 0x000fe40003f46270 */
[----:B------:R-:W-:-:S02]  /*3670*/  I2FP.F32.S32 R29, R29 ;  /* 0x0000001d001d7245 */ /* 0x000fc40000201400 */
[----:B------:R-:W-:Y:S02]  /*3680*/  I2FP.F32.S32 R16, R31 ;  /* 0x0000001f00107245 */ /* 0x000fe40000201400 */
[----:B------:R-:W-:Y:S01]  /*3690*/  FSEL R6, R6, -INF , !P0 ;  /* 0xff80000006067808 */ /* 0x000fe20004000000 */
[----:B------:R-:W-:Y:S01]  /*36a0*/  FFMA.FTZ R24, R29, UR5, R24 ;  /* 0x000000051d187c23 */ /* 0x000fe20008010018 */
[----:B------:R-:W-:Y:S01]  /*36b0*/  FSEL R9, R9, -INF , !P6 ;  /* 0xff80000009097808 */ /* 0x000fe20007000000 */
[----:B------:R-:W-:Y:S01]  /*36c0*/  FFMA.FTZ R26, R29, UR5, R26 ;  /* 0x000000051d1a7c23 */ /* 0x000fe2000801001a */
[C---:B------:R-:W-:Y:S01]  /*36d0*/  ISETP.GE.AND P0, PT, R19.reuse, R216, PT ;  /* 0x000000d81300720c */ /* 0x040fe20003f06270 */
[----:B------:R-:W-:Y:S01]  /*36e0*/  FFMA.FTZ R159, R16, UR5, R25 ;  /* 0x00000005109f7c23 */ /* 0x000fe20008010019 */
[----:B------:R-:W-:Y:S01]  /*36f0*/  ISETP.GE.AND P6, PT, R19, R2, PT ;  /* 0x000000021300720c */ /* 0x000fe20003fc6270 */
[C---:B------:R-:W-:Y:S01]  /*3700*/  VIADD R29, R17.reuse, 0x29 ;  /* 0x00000029111d7836 */ /* 0x040fe20000000000 */
[----:B------:R-:W-:Y:S01]  /*3710*/  I2FP.F32.S32 R19, R19 ;  /* 0x0000001300137245 */ /* 0x000fe20000201400 */
[----:B------:R-:W-:Y:S01]  /*3720*/  VIADD R25, R17, 0x31 ;  /* 0x0000003111197836 */ /* 0x000fe20000000000 */
[----:B------:R-:W-:Y:S01]  /*3730*/  FSEL R8, R8, -INF , !P4 ;  /* 0xff80000008087808 */ /* 0x000fe20006000000 */
[----:B------:R-:W-:Y:S01]  /*3740*/  FFMA.FTZ R27, R16, UR5, R27 ;  /* 0x00000005101b7c23 */ /* 0x000fe2000801001b */
[----:B------:R-:W-:Y:S01]  /*3750*/  ISETP.GE.AND P4, PT, R31, R216, PT ;  /* 0x000000d81f00720c */ /* 0x000fe20003f86270 */
[C---:B------:R-:W-:Y:S01]  /*3760*/  FFMA.FTZ R20, R19.reuse, UR5, R20 ;  /* 0x0000000513147c23 */ /* 0x040fe20008010014 */
[----:B------:R-:W-:Y:S01]  /*3770*/  FFMA.FTZ R22, R19, UR5, R22 ;  /* 0x0000000513167c23 */ /* 0x000fe20008010016 */
[----:B------:R-:W-:Y:S01]  /*3780*/  VIADD R19, R17, 0x30 ;  /* 0x0000003011137836 */ /* 0x000fe20000000000 */
[----:B------:R-:W-:-:S02]  /*3790*/  I2FP.F32.S32 R18, R29 ;  /* 0x0000001d00127245 */ /* 0x000fc40000201400 */
[----:B------:R-:W-:Y:S02]  /*37a0*/  I2FP.F32.S32 R16, R25 ;  /* 0x0000001900107245 */ /* 0x000fe40000201400 */
[----:B------:R-:W-:Y:S01]  /*37b0*/  FSEL R162, R26, -INF , !P2 ;  /* 0xff8000001aa27808 */ /* 0x000fe20005000000 */
[----:B------:R-:W-:Y:S01]  /*37c0*/  FFMA.FTZ R21, R18, UR5, R21 ;  /* 0x0000000512157c23 */ /* 0x000fe20008010015 */
[----:B------:R-:W-:Y:S01]  /*37d0*/  FSEL R159, R159, -INF , !P4 ;  /* 0xff8000009f9f7808 */ /* 0x000fe20006000000 */
[----:B------:R-:W-:Y:S01]  /*37e0*/  FFMA.FTZ R71, R16, UR5, R71 ;  /* 0x0000000510477c23 */ /* 0x000fe20008010047 */
[----:B------:R-:W-:Y:S01]  /*37f0*/  FSEL R11, R11, -INF , !P1 ;  /* 0xff8000000b0b7808 */ /* 0x000fe20004800000 */
[----:B------:R-:W-:Y:S01]  /*3800*/  FFMA.FTZ R23, R18, UR5, R23 ;  /* 0x0000000512177c23 */ /* 0x000fe20008010017 */
[C---:B------:R-:W-:Y:S01]  /*3810*/  ISETP.GE.AND P2, PT, R19.reuse, R216, PT ;  /* 0x000000d81300720c */ /* 0x040fe20003f46270 */
[----:B------:R-:W-:Y:S01]  /*3820*/  FFMA.FTZ R69, R16, UR5, R69 ;  /* 0x0000000510457c23 */ /* 0x000fe20008010045 */
[----:B------:R-:W-:-:S02]  /*3830*/  ISETP.GE.AND P4, PT, R19, R2, PT ;  /* 0x000000021300720c */ /* 0x000fc40003f86270 */
[----:B------:R-:W-:Y:S02]  /*3840*/  ISETP.GE.AND P1, PT, R31, R2, PT ;  /* 0x000000021f00720c */ /* 0x000fe40003f26270 */
[----:B------:R-:W-:Y:S02]  /*3850*/  FSEL R4, R4, -INF , !P3 ;  /* 0xff80000004047808 */ /* 0x000fe40005800000 */
[----:B------:R-:W-:Y:S02]  /*3860*/  I2FP.F32.S32 R19, R19 ;  /* 0x0000001300137245 */ /* 0x000fe40000201400 */
[----:B------:R-:W-:Y:S02]  /*3870*/  ISETP.GE.AND P3, PT, R29, R216, PT ;  /* 0x000000d81d00720c */ /* 0x000fe40003f66270 */
[----:B------:R-:W-:Y:S01]  /*3880*/  FSEL R163, R20, -INF , !P0 ;  /* 0xff80000014a37808 */ /* 0x000fe20004000000 */
[----:B------:R-:W-:Y:S01]  /*3890*/  FFMA.FTZ R68, R19, UR5, R68 ;  /* 0x0000000513447c23 */ /* 0x000fe20008010044 */
[----:B------:R-:W-:Y:S01]  /*38a0*/  ISETP.GE.AND P0, PT, R25, R2, PT ;  /* 0x000000021900720c */ /* 0x000fe20003f06270 */
[----:B------:R-:W-:Y:S01]  /*38b0*/  FFMA.FTZ R70, R19, UR5, R70 ;  /* 0x0000000513467c23 */ /* 0x000fe20008010046 */
[----:B------:R-:W-:-:S02]  /*38c0*/  FSEL R206, R27, -INF , !P1 ;  /* 0xff8000001bce7808 */ /* 0x000fc40004800000 */
[----:B------:R-:W-:Y:S02]  /*38d0*/  FSEL R167, R24, -INF , !P5 ;  /* 0xff80000018a77808 */ /* 0x000fe40006800000 */
[----:B------:R-:W-:Y:S01]  /*38e0*/  ISETP.GE.AND P1, PT, R25, R216, PT ;  /* 0x000000d81900720c */ /* 0x000fe20003f26270 */
[----:B------:R-:W-:Y:S01]  /*38f0*/  VIADD R25, R17, 0x38 ;  /* 0x0000003811197836 */ /* 0x000fe20000000000 */
[----:B------:R-:W-:Y:S02]  /*3900*/  FSEL R166, R22, -INF , !P6 ;  /* 0xff80000016a67808 */ /* 0x000fe40007000000 */
[----:B------:R-:W-:Y:S02]  /*3910*/  FSEL R161, R21, -INF , !P3 ;  /* 0xff80000015a17808 */ /* 0x000fe40005800000 */
[----:B------:R-:W-:Y:S02]  /*3920*/  ISETP.GE.AND P5, PT, R29, R2, PT ;  /* 0x000000021d00720c */ /* 0x000fe40003fa6270 */
[----:B------:R-:W-:-:S02]  /*3930*/  I2FP.F32.S32 R19, R17 ;  /* 0x0000001100137245 */ /* 0x000fc40000201400 */
[C---:B------:R-:W-:Y:S02]  /*3940*/  ISETP.GE.AND P6, PT, R17.reuse, R216, PT ;  /* 0x000000d81100720c */ /* 0x040fe40003fc6270 */
[C---:B------:R-:W-:Y:S01]  /*3950*/  ISETP.GE.AND P3, PT, R17.reuse, R2, PT ;  /* 0x000000021100720c */ /* 0x040fe20003f66270 */
[----:B------:R-:W-:Y:S01]  /*3960*/  VIADD R17, R17, 0x39 ;  /* 0x0000003911117836 */ /* 0x000fe20000000000 */
[----:B------:R-:W-:Y:S01]  /*3970*/  FSEL R170, R71, -INF , !P0 ;  /* 0xff80000047aa7808 */ /* 0x000fe20004000000 */
[C---:B------:R-:W-:Y:S01]  /*3980*/  FFMA.FTZ R27, R19.reuse, UR5, R40 ;  /* 0x00000005131b7c23 */ /* 0x040fe20008010028 */
[----:B------:R-:W-:Y:S01]  /*3990*/  PLOP3.LUT P0, PT, PT, PT, UP0, 0x80, 0x0 ;  /* 0x000000000000781c */ /* 0x000fe20003f0f008 */
[----:B------:R-:W-:Y:S01]  /*39a0*/  FFMA.FTZ R26, R19, UR5, R42 ;  /* 0x00000005131a7c23 */ /* 0x000fe2000801002a */
[----:B------:R-:W-:Y:S02]  /*39b0*/  FSEL R204, R23, -INF , !P5 ;  /* 0xff80000017cc7808 */ /* 0x000fe40006800000 */
[----:B------:R-:W-:-:S02]  /*39c0*/  FSEL R179, R68, -INF , !P2 ;  /* 0xff80000044b37808 */ /* 0x000fc40005000000 */
[C---:B------:R-:W-:Y:S02]  /*39d0*/  ISETP.GE.AND P5, PT, R25.reuse, R216, PT ;  /* 0x000000d81900720c */ /* 0x040fe40003fa6270 */
[----:B------:R-:W-:Y:S02]  /*39e0*/  ISETP.GE.AND P2, PT, R25, R2, PT ;  /* 0x000000021900720c */ /* 0x000fe40003f46270 */
[----:B------:R-:W-:Y:S02]  /*39f0*/  I2FP.F32.S32 R25, R25 ;  /* 0x0000001900197245 */ /* 0x000fe40000201400 */
[----:B------:R-:W-:Y:S02]  /*3a00*/  I2FP.F32.S32 R16, R17 ;  /* 0x0000001100107245 */ /* 0x000fe40000201400 */
[----:B------:R-:W-:Y:S01]  /*3a10*/  FSEL R176, R70, -INF , !P4 ;  /* 0xff80000046b07808 */ /* 0x000fe20006000000 */
[----:B------:R-:W-:Y:S01]  /*3a20*/  FFMA.FTZ R64, R25, UR5, R64 ;  /* 0x0000000519407c23 */ /* 0x000fe20008010040 */
[----:B------:R-:W-:Y:S01]  /*3a30*/  FSEL R177, R69, -INF , !P1 ;  /* 0xff80000045b17808 */ /* 0x000fe20004800000 */
[----:B------:R-:W-:Y:S01]  /*3a40*/  FFMA.FTZ R66, R25, UR5, R66 ;  /* 0x0000000519427c23 */ /* 0x000fe20008010042 */
[C---:B------:R-:W-:Y:S01]  /*3a50*/  FFMA.FTZ R65, R16.reuse, UR5, R65 ;  /* 0x0000000510417c23 */ /* 0x040fe20008010041 */
[----:B------:R-:W-:Y:S01]  /*3a60*/  FFMA.FTZ R67, R16, UR5, R67 ;  /* 0x0000000510437c23 */ /* 0x000fe20008010043 */
[----:B------:R-:W-:-:S02]  /*3a70*/  ISETP.GE.AND P4, PT, R17, R216, PT ;  /* 0x000000d81100720c */ /* 0x000fc40003f86270 */
[----:B------:R-:W-:Y:S02]  /*3a80*/  ISETP.GE.AND P1, PT, R17, R2, PT ;  /* 0x000000021100720c */ /* 0x000fe40003f26270 */
[----:B------:R-:W-:Y:S02]  /*3a90*/  FSEL R171, R64, -INF , !P5 ;  /* 0xff80000040ab7808 */ /* 0x000fe40006800000 */
[----:B------:R-:W-:Y:S02]  /*3aa0*/  FSEL R168, R66, -INF , !P2 ;  /* 0xff80000042a87808 */ /* 0x000fe40005000000 */
[----:B------:R-:W-:Y:S02]  /*3ab0*/  FSEL R27, R27, -INF , !P6 ;  /* 0xff8000001b1b7808 */ /* 0x000fe40007000000 */
[----:B------:R-:W-:Y:S02]  /*3ac0*/  FSEL R26, R26, -INF , !P3 ;  /* 0xff8000001a1a7808 */ /* 0x000fe40005800000 */
[----:B------:R-:W-:-:S02]  /*3ad0*/  FSEL R169, R65, -INF , !P4 ;  /* 0xff80000041a97808 */ /* 0x000fc40006000000 */
        /* <DEDUP_REMOVED lines=64> */
.L_x_223:
[----:B------:R-:W-:Y:S05]  /*3ee0*/  BSYNC B0 ;  /* 0x0000000000007941 */ /* 0x000fea0003800000 */
.L_x_222:
[----:B------:R-:W0:Y:S02]  /*3ef0*/  LDGDEPBAR ;  /* 0x00000000000079af */ /* 0x000e240000000000 */
.L_x_221:
        /* <DEDUP_REMOVED lines=52> */
[C---:B------:R-:W-:Y:S01]  /*4240*/  FSETP.NEU.FTZ.AND P1, PT, R132.reuse, -INF , PT ;  /* 0xff8000008400780b */ /* 0x040fe20003f3d000 */
[----:B------:R-:W-:Y:S01]  /*4250*/  FMUL.FTZ R178, R132, UR19 ;  /* 0x0000001384b27c20 */ /* 0x000fe20008410000 */
[----:B--2---:R-:W-:Y:S01]  /*4260*/  FMNMX.FTZ R3, R16, R3, !PT ;  /* 0x0000000310037209 */ /* 0x004fe20007810000 */
[----:B------:R-:W-:Y:S03]  /*4270*/  LDSM.16.MT88.4 R120, [R193+0x16000] ;  /* 0x01600000c178783b */ /* 0x000fe60000004200 */
[----:B------:R-:W-:Y:S01]  /*4280*/  FSEL R178, R178, RZ, P1 ;  /* 0x000000ffb2b27208 */ /* 0x000fe20000800000 */
[C---:B------:R-:W-:Y:S01]  /*4290*/  FMUL.FTZ R165, R3.reuse, UR19 ;  /* 0x0000001303a57c20 */ /* 0x040fe20008410000 */
[----:B------:R-:W-:Y:S01]  /*42a0*/  FSETP.NEU.FTZ.AND P1, PT, R3, -INF , PT ;  /* 0xff8000000300780b */ /* 0x000fe20003f3d000 */
[----:B------:R-:W-:Y:S02]  /*42b0*/  LDSM.16.MT88.4 R16, [R192+0x14800] ;  /* 0x01480000c010783b */ /* 0x000fe40000004200 */
[--C-:B------:R-:W-:Y:S01]  /*42c0*/  FFMA.FTZ R154, R41, UR19, -R178.reuse ;  /* 0x00000013299a7c23 */ /* 0x100fe200080108b2 */
[----:B------:R-:W-:Y:S01]  /*42d0*/  FSEL R165, R165, RZ, P1 ;  /* 0x000000ffa5a57208 */ /* 0x000fe20000800000 */
[----:B------:R-:W1:Y:S01]  /*42e0*/  LDSM.16.MT88.4 R40, [R194+0x12000] ;  /* 0x01200000c228783b */ /* 0x000e620000004200 */
        /* <DEDUP_REMOVED lines=12> */
[--C-:B------:R-:W-:Y:S01]  /*43b0*/  FFMA.FTZ R148, R10, UR19, -R165.reuse ;  /* 0x000000130a947c23 */ /* 0x100fe200080108a5 */
[--C-:B------:R-:W-:Y:S01]  /*43c0*/  FFMA.FTZ R145, R8, UR19, -R165.reuse ;  /* 0x0000001308917c23 */ /* 0x100fe200080108a5 */
[----:B------:R-:W2:Y:S01]  /*43d0*/  LDSM.16.MT88.4 R12, [R194+0x12800] ;  /* 0x01280000c20c783b */ /* 0x000ea20000004200 */
[----:B------:R-:W3:Y:S01]  /*43e0*/  MUFU.EX2 R154, R154 ;  /* 0x0000009a009a7308 */ /* 0x000ee20000000800 */
[--C-:B------:R-:W-:Y:S01]  /*43f0*/  FFMA.FTZ R144, R6, UR19, -R165.reuse ;  /* 0x0000001306907c23 */ /* 0x100fe200080108a5 */
[--C-:B------:R-:W-:Y:S01]  /*4400*/  FFMA.FTZ R133, R4, UR19, -R165.reuse ;  /* 0x0000001304857c23 */ /* 0x100fe200080108a5 */
[----:B------:R-:W4:Y:S01]  /*4410*/  LDSM.16.MT88.4 R8, [R196+0x14800] ;  /* 0x01480000c408783b */ /* 0x000f220000004200 */
        /* <DEDUP_REMOVED lines=19> */
[----:B------:R-:W-:Y:S01]  /*4550*/  LDSM.16.MT88.4 R24, [R194+0x14800] ;  /* 0x01480000c218783b */ /* 0x000fe20000004200 */
[----:B------:R-:W-:Y:S01]  /*4560*/  MUFU.EX2 R156, R156 ;  /* 0x0000009c009c7308 */ /* 0x000fe20000000800 */
[--C-:B------:R-:W-:Y:S01]  /*4570*/  FFMA.FTZ R169, R176, UR19, -R165.reuse ;  /* 0x00000013b0a97c23 */ /* 0x100fe200080108a5 */
[--C-:B------:R-:W-:Y:S01]  /*4580*/  FFMA.FTZ R170, R170, UR19, -R165.reuse ;  /* 0x00000013aaaa7c23 */ /* 0x100fe200080108a5 */
[--C-:B------:R-:W-:Y:S01]  /*4590*/  FFMA.FTZ R168, R168, UR19, -R165.reuse ;  /* 0x00000013a8a87c23 */ /* 0x100fe200080108a5 */
[----:B------:R-:W-:Y:S01]  /*45a0*/  FFMA.FTZ R215, R164, UR19, -R165 ;  /* 0x00000013a4d77c23 */ /* 0x000fe200080108a5 */
[----:B------:R-:W-:-:S03]  /*45b0*/  FADD.FTZ R154, R155, R154 ;  /* 0x0000009a9b9a7221 */ /* 0x000fc60000010000 */
[----:B------:R-:W3:Y:S01]  /*45c0*/  MUFU.EX2 R157, R157 ;  /* 0x0000009d009d7308 */ /* 0x000ee20000000800 */
[----:B-----5:R-:W-:Y:S01]  /*45d0*/  F2FP.BF16.F32.PACK_AB R114, R150, R153 ;  /* 0x000000999672723e */ /* 0x020fe200000010ff */
[----:B------:R-:W-:-:S04]  /*45e0*/  FADD.FTZ R153, R153, R154 ;  /* 0x0000009a99997221 */ /* 0x000fc80000010000 */
[----:B------:R-:W-:Y:S02]  /*45f0*/  FADD.FTZ R150, R150, R153 ;  /* 0x0000009996967221 */ /* 0x000fe40000010000 */
[----:B------:R-:W-:Y:S08]  /*4600*/  MUFU.EX2 R152, R152 ;  /* 0x0000009800987308 */ /* 0x000ff00000000800 */
[----:B------:R-:W5:Y:S01]  /*4610*/  MUFU.EX2 R151, R151 ;  /* 0x0000009700977308 */ /* 0x000f620000000800 */
[----:B---3--:R-:W-:Y:S01]  /*4620*/  F2FP.BF16.F32.PACK_AB R113, R157, R156 ;  /* 0x0000009c9d71723e */ /* 0x008fe200000010ff */
[----:B------:R-:W-:-:S06]  /*4630*/  FADD.FTZ R157, R156, R157 ;  /* 0x0000009d9c9d7221 */ /* 0x000fcc0000010000 */
[----:B------:R-:W-:Y:S08]  /*4640*/  MUFU.EX2 R149, R149 ;  /* 0x0000009500957308 */ /* 0x000ff00000000800 */
[----:B------:R-:W3:Y:S01]  /*4650*/  MUFU.EX2 R146, R146 ;  /* 0x0000009200927308 */ /* 0x000ee20000000800 */
[----:B-----5:R-:W-:Y:S01]  /*4660*/  F2FP.BF16.F32.PACK_AB R115, R151, R152 ;  /* 0x000000989773723e */ /* 0x020fe200000010ff */
[----:B------:R-:W-:-:S04]  /*4670*/  FADD.FTZ R152, R152, R157 ;  /* 0x0000009d98987221 */ /* 0x000fc80000010000 */
[----:B------:R-:W-:Y:S02]  /*4680*/  FADD.FTZ R151, R151, R152 ;  /* 0x0000009897977221 */ /* 0x000fe40000010000 */
[C---:B-1----:R-:W-:Y:S01]  /*4690*/  HMMA.16816.F32.BF16 R36, R112.reuse, R40, RZ ;  /* 0x000000287024723c */ /* 0x042fe200000418ff */
        /* <DEDUP_REMOVED lines=44> */
[----:B------:R-:W5:Y:S01]  /*4960*/  MUFU.EX2 R167, R167 ;  /* 0x000000a700a77308 */ /* 0x000f620000000800 */
[C---:B------:R-:W-:Y:S01]  /*4970*/  HMMA.16816.F32.BF16 R80, R4.reuse, R22, R80 ;  /* 0x000000160450723c */ /* 0x040fe20000041850 */
[----:B------:R-:W1:Y:S05]  /*4980*/  LDSM.16.MT88.4 R20, [R193+0x16800] ;  /* 0x01680000c114783b */ /* 0x000e6a0000004200 */
[C---:B------:R-:W-:Y:S01]  /*4990*/  HMMA.16816.F32.BF16 R84, R4.reuse, R16, R84 ;  /* 0x000000100454723c */ /* 0x040fe20000041854 */
[----:B------:R-:W-:Y:S05]  /*49a0*/  MUFU.EX2 R179, R179 ;  /* 0x000000b300b37308 */ /* 0x000fea0000000800 */
[----:B------:R-:W-:Y:S01]  /*49b0*/  HMMA.16816.F32.BF16 R88, R4, R18, R88 ;  /* 0x000000120458723c */ /* 0x000fe20000041858 */
[----:B------:R-:W4:Y:S02]  /*49c0*/  LDSM.16.MT88.4 R16, [R192+0x16800] ;  /* 0x01680000c010783b */ /* 0x000f240000004200 */
[----:B------:R-:W5:Y:S03]  /*49d0*/  MUFU.EX2 R204, R204 ;  /* 0x000000cc00cc7308 */ /* 0x000f660000000800 */
        /* <DEDUP_REMOVED lines=40> */
[----:B------:R-:W-:Y:S01]  /*4c60*/  HMMA.16816.F32.BF16 R112, R4, R18, R112 ;  /* 0x000000120470723c */ /* 0x000fe20000041870 */
[----:B------:R-:W4:Y:S06]  /*4c70*/  LDSM.16.MT88.4 R16, [R196+0x17000] ;  /* 0x01700000c410783b */ /* 0x000f2c0000004200 */
[----:B------:R-:W-:Y:S01]  /*4c80*/  F2FP.BF16.F32.PACK_AB R4, R159, R158 ;  /* 0x0000009e9f04723e */ /* 0x000fe200000010ff */
[----:B------:R-:W-:Y:S01]  /*4c90*/  FADD.FTZ R158, R158, R147 ;  /* 0x000000939e9e7221 */ /* 0x000fe20000010000 */
[----:B------:R-:W-:Y:S01]  /*4ca0*/  F2FP.BF16.F32.PACK_AB R5, R163, R162 ;  /* 0x000000a2a305723e */ /* 0x000fe200000010ff */
[----:B------:R-:W-:Y:S01]  /*4cb0*/  FADD.FTZ R162, R162, R133 ;  /* 0x00000085a2a27221 */ /* 0x000fe20000010000 */
[----:B------:R-:W-:Y:S01]  /*4cc0*/  F2FP.BF16.F32.PACK_AB R6, R161, R160 ;  /* 0x000000a0a106723e */ /* 0x000fe200000010ff */
[----:B------:R-:W-:Y:S01]  /*4cd0*/  FADD.FTZ R159, R159, R158 ;  /* 0x0000009e9f9f7221 */ /* 0x000fe20000010000 */
[----:B-----5:R-:W-:Y:S01]  /*4ce0*/  F2FP.BF16.F32.PACK_AB R7, R167, R166 ;  /* 0x000000a6a707723e */ /* 0x020fe200000010ff */
        /* <DEDUP_REMOVED lines=111> */
[----:B------:R-:W-:Y:S03]  /*53e0*/  @!P5 LDGSTS.E.BYPASS.LTC128B.128 [R203+0x12000], desc[UR22][R18.64] ;  /* 0x1200000012cbdfae */ /* 0x000fe6000b901d56 */
[C-C-:B------:R-:W-:Y:S01]  /*53f0*/  @!P4 LEA.HI.X R13, R16.reuse, R13, R0.reuse, 0x1, P1 ;  /* 0x0000000d100dc211 */ /* 0x140fe200008f0c00 */
[----:B------:R-:W-:Y:S02]  /*5400*/  @P4 STS.128 [R203+0x14000], RZ ;  /* 0x014000ffcb004388 */ /* 0x000fe40000000c00 */
[----:B------:R-:W2:Y:S01]  /*5410*/  @!P3 LDC.64 R4, c[0x0][0x220] ;  /* 0x00008800ff04bb82 */ /* 0x000ea20000000a00 */
        /* <DEDUP_REMOVED lines=22> */
[----:B--2---:R-:W-:-:S03]  /*5580*/  @!P3 LEA R22, P0, R14, R4, 0x1 ;  /* 0x000000040e16b211 */ /* 0x004fc600078008ff */
        /* <DEDUP_REMOVED lines=11> */
[----:B---3--:R-:W2:Y:S04]  /*5640*/  LDSM.16.M88.4 R12, [R201+0xc000] ;  /* 0x00c00000c90c783b */ /* 0x008ea80000000200 */
[----:B------:R-:W-:Y:S04]  /*5650*/  LDSM.16.M88.4 R24, [R200] ;  /* 0x00000000c818783b */ /* 0x000fe80000000200 */
[----:B------:R-:W-:Y:S04]  /*5660*/  LDSM.16.M88.4 R4, [R199] ;  /* 0x00000000c704783b */ /* 0x000fe80000000200 */
[----:B------:R-:W3:Y:S04]  /*5670*/  LDSM.16.M88.4 R152, [R201+0xc800] ;  /* 0x00c80000c998783b */ /* 0x000ee80000000200 */
[----:B------:R-:W4:Y:S04]  /*5680*/  LDSM.16.M88.4 R144, [R201+0xd000] ;  /* 0x00d00000c990783b */ /* 0x000f280000000200 */
[----:B------:R-:W5:Y:S04]  /*5690*/  LDSM.16.M88.4 R136, [R191] ;  /* 0x00000000bf88783b */ /* 0x000f680000000200 */
[----:B------:R-:W-:Y:S04]  /*56a0*/  LDSM.16.M88.4 R160, [R198] ;  /* 0x00000000c6a0783b */ /* 0x000fe80000000200 */
[----:B------:R-:W5:Y:S04]  /*56b0*/  LDSM.16.M88.4 R28, [R195+0xc000] ;  /* 0x00c00000c31c783b */ /* 0x000f680000000200 */
[----:B------:R-:W5:Y:S04]  /*56c0*/  LDSM.16.M88.4 R164, [R201+0xd800] ;  /* 0x00d80000c9a4783b */ /* 0x000f680000000200 */
[----:B------:R-:W5:Y:S01]  /*56d0*/  LDSM.16.M88.4 R32, [R190] ;  /* 0x00000000be20783b */ /* 0x000f620000000200 */
[C---:B--2---:R-:W-:Y:S03]  /*56e0*/  HMMA.16816.F32.BF16 R16, R204.reuse, R12, RZ ;  /* 0x0000000ccc10723c */ /* 0x044fe600000418ff */
[----:B-1----:R-:W1:Y:S04]  /*56f0*/  LDSM.16.M88.4 R20, [R195+0xc800] ;  /* 0x00c80000c314783b */ /* 0x002e680000000200 */
[----:B------:R-:W-:Y:S01]  /*5700*/  LDSM.16.M88.4 R176, [R197] ;  /* 0x00000000c5b0783b */ /* 0x000fe20000000200 */
[C---:B------:R-:W-:Y:S03]  /*5710*/  HMMA.16816.F32.BF16 R12, R204.reuse, R14, RZ ;  /* 0x0000000ecc0c723c */ /* 0x040fe600000418ff */
[----:B------:R-:W-:Y:S03]  /*5720*/  LDSM.16.M88.4 R168, [R189] ;  /* 0x00000000bda8783b */ /* 0x000fe60000000200 */
[C---:B---3--:R-:W-:Y:S01]  /*5730*/  HMMA.16816.F32.BF16 R156, R204.reuse, R152, RZ ;  /* 0x00000098cc9c723c */ /* 0x048fe200000418ff */
[----:B------:R-:W-:Y:S04]  /*5740*/  LDSM.16.M88.4 R8, [R195+0xd000] ;  /* 0x00d00000c308783b */ /* 0x000fe80000000200 */
[----:B------:R-:W-:Y:S01]  /*5750*/  LDSM.16.M88.4 R220, [R195+0xd800] ;  /* 0x00d80000c3dc783b */ /* 0x000fe20000000200 */
[----:B------:R-:W-:Y:S03]  /*5760*/  HMMA.16816.F32.BF16 R152, R204, R154, RZ ;  /* 0x0000009acc98723c */ /* 0x000fe600000418ff */
[----:B------:R-:W-:Y:S03]  /*5770*/  LDSM.16.M88.4 R224, [R188+0x1800] ;  /* 0x00180000bce0783b */ /* 0x000fe60000000200 */
[----:B------:R-:W-:Y:S01]  /*5780*/  HMMA.16816.F32.BF16 R16, R24, R4, R16 ;  /* 0x000000041810723c */ /* 0x000fe20000041810 */
[----:B------:R-:W0:Y:S05]  /*5790*/  LDGDEPBAR ;  /* 0x00000000000079af */ /* 0x000e2a0000000000 */
[----:B----4-:R-:W-:Y:S06]  /*57a0*/  HMMA.16816.F32.BF16 R148, R204, R144, RZ ;  /* 0x00000090cc94723c */ /* 0x010fec00000418ff */
[----:B------:R-:W-:Y:S01]  /*57b0*/  HMMA.16816.F32.BF16 R12, R24, R6, R12 ;  /* 0x00000006180c723c */ /* 0x000fe2000004180c */
[----:B------:R-:W2:Y:S05]  /*57c0*/  LDSM.16.M88.4 R4, [R188] ;  /* 0x00000000bc04783b */ /* 0x000eaa0000000200 */
[----:B------:R-:W-:Y:S06]  /*57d0*/  HMMA.16816.F32.BF16 R144, R204, R146, RZ ;  /* 0x00000092cc90723c */ /* 0x000fec00000418ff */
[----:B-----5:R-:W-:Y:S06]  /*57e0*/  HMMA.16816.F32.BF16 R156, R24, R136, R156 ;  /* 0x00000088189c723c */ /* 0x020fec000004189c */
[----:B------:R-:W-:Y:S06]  /*57f0*/  HMMA.16816.F32.BF16 R16, R160, R28, R16 ;  /* 0x0000001ca010723c */ /* 0x000fec0000041810 */
[C---:B------:R-:W-:Y:S06]  /*5800*/  HMMA.16816.F32.BF16 R140, R204.reuse, R164, RZ ;  /* 0x000000a4cc8c723c */ /* 0x040fec00000418ff */
[----:B------:R-:W-:Y:S01]  /*5810*/  HMMA.16816.F32.BF16 R204, R204, R166, RZ ;  /* 0x000000a6cccc723c */ /* 0x000fe200000418ff */
[----:B------:R-:W-:Y:S05]  /*5820*/  LDSM.16.M88.4 R164, [R202+0x4000] ;  /* 0x00400000caa4783b */ /* 0x000fea0000000200 */
[----:B------:R-:W-:Y:S01]  /*5830*/  HMMA.16816.F32.BF16 R152, R24, R138, R152 ;  /* 0x0000008a1898723c */ /* 0x000fe20000041898 */
[----:B------:R-:W3:Y:S05]  /*5840*/  LDSM.16.M88.4 R136, [R188+0x800] ;  /* 0x00080000bc88783b */ /* 0x000eea0000000200 */
[----:B------:R-:W-:Y:S01]  /*5850*/  HMMA.16816.F32.BF16 R12, R160, R30, R12 ;  /* 0x0000001ea00c723c */ /* 0x000fe2000004180c */
[----:B------:R-:W4:Y:S05]  /*5860*/  LDSM.16.M88.4 R28, [R201+0xe000] ;  /* 0x00e00000c91c783b */ /* 0x000f2a0000000200 */
[C---:B------:R-:W-:Y:S06]  /*5870*/  HMMA.16816.F32.BF16 R148, R24.reuse, R32, R148 ;  /* 0x000000201894723c */ /* 0x040fec0000041894 */
[----:B------:R-:W-:Y:S01]  /*5880*/  HMMA.16816.F32.BF16 R144, R24, R34, R144 ;  /* 0x000000221890723c */ /* 0x000fe20000041890 */
[----:B------:R-:W5:Y:S05]  /*5890*/  LDSM.16.M88.4 R32, [R188+0x1000] ;  /* 0x00100000bc20783b */ /* 0x000f6a0000000200 */
[----:B-1----:R-:W-:Y:S06]  /*58a0*/  HMMA.16816.F32.BF16 R156, R160, R20, R156 ;  /* 0x00000014a09c723c */ /* 0x002fec000004189c */
[----:B--2---:R-:W-:Y:S06]  /*58b0*/  HMMA.16816.F32.BF16 R16, R176, R4, R16 ;  /* 0x00000004b010723c */ /* 0x004fec0000041810 */
[----:B------:R-:W-:Y:S06]  /*58c0*/  HMMA.16816.F32.BF16 R204, R24, R170, R204 ;  /* 0x000000aa18cc723c */ /* 0x000fec00000418cc */
[----:B------:R-:W-:Y:S01]  /*58d0*/  HMMA.16816.F32.BF16 R152, R160, R22, R152 ;  /* 0x00000016a098723c */ /* 0x000fe20000041898 */
[----:B------:R-:W1:Y:S05]  /*58e0*/  LDSM.16.M88.4 R20, [R201+0xe800] ;  /* 0x00e80000c914783b */ /* 0x000e6a0000000200 */
[----:B------:R-:W-:Y:S01]  /*58f0*/  HMMA.16816.F32.BF16 R12, R176, R6, R12 ;  /* 0x00000006b00c723c */ /* 0x000fe2000004180c */
[----:B------:R-:W-:Y:S05]  /*5900*/  LDSM.16.M88.4 R4, [R187] ;  /* 0x00000000bb04783b */ /* 0x000fea0000000200 */
[----:B------:R-:W-:Y:S01]  /*5910*/  HMMA.16816.F32.BF16 R140, R24, R168, R140 ;  /* 0x000000a8188c723c */ /* 0x000fe2000004188c */
[----:B------:R-:W2:Y:S04]  /*5920*/  LDSM.16.M88.4 R24, [R200+0x4000] ;  /* 0x00400000c818783b */ /* 0x000ea80000000200 */
[----:B------:R-:W-:Y:S01]  /*5930*/  LDSM.16.M88.4 R168, [R201+0xf800] ;  /* 0x00f80000c9a8783b */ /* 0x000fe20000000200 */
[C---:B------:R-:W-:Y:S06]  /*5940*/  HMMA.16816.F32.BF16 R148, R160.reuse, R8, R148 ;  /* 0x00000008a094723c */ /* 0x040fec0000041894 */
[----:B------:R-:W-:Y:S01]  /*5950*/  HMMA.16816.F32.BF16 R144, R160, R10, R144 ;  /* 0x0000000aa090723c */ /* 0x000fe20000041890 */
[----:B------:R-:W2:Y:S05]  /*5960*/  LDSM.16.M88.4 R8, [R201+0xf000] ;  /* 0x00f00000c908783b */ /* 0x000eaa0000000200 */
[----:B---3--:R-:W-:Y:S06]  /*5970*/  HMMA.16816.F32.BF16 R156, R176, R136, R156 ;  /* 0x00000088b09c723c */ /* 0x008fec000004189c */
[----:B----4-:R-:W-:Y:S06]  /*5980*/  HMMA.16816.F32.BF16 R16, R164, R28, R16 ;  /* 0x0000001ca410723c */ /* 0x010fec0000041810 */
[----:B------:R-:W-:Y:S06]  /*5990*/  HMMA.16816.F32.BF16 R204, R160, R222, R204 ;  /* 0x000000dea0cc723c */ /* 0x000fec00000418cc */
[----:B------:R-:W-:Y:S01]  /*59a0*/  HMMA.16816.F32.BF16 R152, R176, R138, R152 ;  /* 0x0000008ab098723c */ /* 0x000fe20000041898 */
[----:B------:R-:W-:Y:S05]  /*59b0*/  LDSM.16.M88.4 R136, [R185] ;  /* 0x00000000b988783b */ /* 0x000fea0000000200 */
[----:B------:R-:W-:Y:S01]  /*59c0*/  HMMA.16816.F32.BF16 R12, R164, R30, R12 ;  /* 0x0000001ea40c723c */ /* 0x000fe2000004180c */
[----:B------:R-:W-:Y:S05]  /*59d0*/  LDSM.16.M88.4 R28, [R184] ;  /* 0x00000000b81c783b */ /* 0x000fea0000000200 */
[----:B------:R-:W-:Y:S01]  /*59e0*/  HMMA.16816.F32.BF16 R140, R160, R220, R140 ;  /* 0x000000dca08c723c */ /* 0x000fe2000004188c */
[----:B------:R-:W3:Y:S04]  /*59f0*/  LDSM.16.M88.4 R160, [R186] ;  /* 0x00000000baa0783b */ /* 0x000ee80000000200 */
[----:B------:R-:W-:Y:S01]  /*5a00*/  LDSM.16.M88.4 R220, [R198+0x4000] ;  /* 0x00400000c6dc783b */ /* 0x000fe20000000200 */
[C---:B-----5:R-:W-:Y:S06]  /*5a10*/  HMMA.16816.F32.BF16 R148, R176.reuse, R32, R148 ;  /* 0x00000020b094723c */ /* 0x060fec0000041894 */
[----:B------:R-:W-:Y:S01]  /*5a20*/  HMMA.16816.F32.BF16 R144, R176, R34, R144 ;  /* 0x00000022b090723c */ /* 0x000fe20000041890 */
[----:B------:R-:W4:Y:S05]  /*5a30*/  LDSM.16.M88.4 R32, [R195+0xe000] ;  /* 0x00e00000c320783b */ /* 0x000f2a0000000200 */
[----:B-1----:R-:W-:Y:S06]  /*5a40*/  HMMA.16816.F32.BF16 R156, R164, R20, R156 ;  /* 0x00000014a49c723c */ /* 0x002fec000004189c */
[----:B--2---:R-:W-:Y:S06]  /*5a50*/  HMMA.16816.F32.BF16 R16, R24, R4, R16 ;  /* 0x000000041810723c */ /* 0x004fec0000041810 */
[----:B------:R-:W-:Y:S06]  /*5a60*/  HMMA.16816.F32.BF16 R204, R176, R226, R204 ;  /* 0x000000e2b0cc723c */ /* 0x000fec00000418cc */
[----:B------:R-:W-:Y:S01]  /*5a70*/  HMMA.16816.F32.BF16 R152, R164, R22, R152 ;  /* 0x00000016a498723c */ /* 0x000fe20000041898 */
[----:B------:R-:W1:Y:S05]  /*5a80*/  LDSM.16.M88.4 R20, [R195+0xe800] ;  /* 0x00e80000c314783b */ /* 0x000e6a0000000200 */
[----:B------:R-:W-:Y:S01]  /*5a90*/  HMMA.16816.F32.BF16 R12, R24, R6, R12 ;  /* 0x00000006180c723c */ /* 0x000fe2000004180c */
[----:B------:R-:W-:Y:S05]  /*5aa0*/  LDSM.16.M88.4 R4, [R188+0x2000] ;  /* 0x00200000bc04783b */ /* 0x000fea0000000200 */
[----:B------:R-:W-:Y:S01]  /*5ab0*/  HMMA.16816.F32.BF16 R140, R176, R224, R140 ;  /* 0x000000e0b08c723c */ /* 0x000fe2000004188c */
[----:B------:R-:W2:Y:S04]  /*5ac0*/  LDSM.16.M88.4 R176, [R197+0x4000] ;  /* 0x00400000c5b0783b */ /* 0x000ea80000000200 */
[----:B------:R-:W-:Y:S01]  /*5ad0*/  LDSM.16.M88.4 R224, [R195+0xf800] ;  /* 0x00f80000c3e0783b */ /* 0x000fe20000000200 */
[C---:B------:R-:W-:Y:S06]  /*5ae0*/  HMMA.16816.F32.BF16 R148, R164.reuse, R8, R148 ;  /* 0x00000008a494723c */ /* 0x040fec0000041894 */
[----:B------:R-:W-:Y:S01]  /*5af0*/  HMMA.16816.F32.BF16 R144, R164, R10, R144 ;  /* 0x0000000aa490723c */ /* 0x000fe20000041890 */
[----:B------:R-:W5:Y:S05]  /*5b00*/  LDSM.16.M88.4 R8, [R195+0xf000] ;  /* 0x00f00000c308783b */ /* 0x000f6a0000000200 */
[----:B---3--:R-:W-:Y:S06]  /*5b10*/  HMMA.16816.F32.BF16 R156, R24, R160, R156 ;  /* 0x000000a0189c723c */ /* 0x008fec000004189c */
[----:B----4-:R-:W-:Y:S06]  /*5b20*/  HMMA.16816.F32.BF16 R16, R220, R32, R16 ;  /* 0x00000020dc10723c */ /* 0x010fec0000041810 */
[----:B------:R-:W-:Y:S06]  /*5b30*/  HMMA.16816.F32.BF16 R204, R164, R170, R204 ;  /* 0x000000aaa4cc723c */ /* 0x000fec00000418cc */
[----:B------:R-:W-:Y:S01]  /*5b40*/  HMMA.16816.F32.BF16 R152, R24, R162, R152 ;  /* 0x000000a21898723c */ /* 0x000fe20000041898 */
[----:B------:R-:W-:Y:S05]  /*5b50*/  LDSM.16.M88.4 R160, [R188+0x3800] ;  /* 0x00380000bca0783b */ /* 0x000fea0000000200 */
[----:B------:R-:W-:Y:S01]  /*5b60*/  HMMA.16816.F32.BF16 R12, R220, R34, R12 ;  /* 0x00000022dc0c723c */ /* 0x000fe2000004180c */
[----:B------:R-:W-:Y:S05]  /*5b70*/  LDSM.16.M88.4 R32, [R201+0x10000] ;  /* 0x01000000c920783b */ /* 0x000fea0000000200 */
[----:B------:R-:W-:Y:S01]  /*5b80*/  HMMA.16816.F32.BF16 R140, R164, R168, R140 ;  /* 0x000000a8a48c723c */ /* 0x000fe2000004188c */
[----:B------:R-:W3:Y:S04]  /*5b90*/  LDSM.16.M88.4 R168, [R188+0x2800] ;  /* 0x00280000bca8783b */ /* 0x000ee80000000200 */
[----:B------:R-:W-:Y:S01]  /*5ba0*/  LDSM.16.M88.4 R164, [R188+0x3000] ;  /* 0x00300000bca4783b */ /* 0x000fe20000000200 */
[C---:B------:R-:W-:Y:S06]  /*5bb0*/  HMMA.16816.F32.BF16 R148, R24.reuse, R136, R148 ;  /* 0x000000881894723c */ /* 0x040fec0000041894 */
[----:B------:R-:W-:Y:S01]  /*5bc0*/  HMMA.16816.F32.BF16 R144, R24, R138, R144 ;  /* 0x0000008a1890723c */ /* 0x000fe20000041890 */
[----:B------:R-:W4:Y:S05]  /*5bd0*/  LDSM.16.M88.4 R136, [R202+0x8000] ;  /* 0x00800000ca88783b */ /* 0x000f2a0000000200 */
[----:B-1----:R-:W-:Y:S06]  /*5be0*/  HMMA.16816.F32.BF16 R156, R220, R20, R156 ;  /* 0x00000014dc9c723c */ /* 0x002fec000004189c */
[----:B--2---:R-:W-:Y:S06]  /*5bf0*/  HMMA.16816.F32.BF16 R16, R176, R4, R16 ;  /* 0x00000004b010723c */ /* 0x004fec0000041810 */
[----:B------:R-:W-:Y:S06]  /*5c00*/  HMMA.16816.F32.BF16 R204, R24, R30, R204 ;  /* 0x0000001e18cc723c */ /* 0x000fec00000418cc */
[----:B------:R-:W-:Y:S01]  /*5c10*/  HMMA.16816.F32.BF16 R152, R220, R22, R152 ;  /* 0x00000016dc98723c */ /* 0x000fe20000041898 */
[----:B------:R-:W-:Y:S05]  /*5c20*/  LDSM.16.M88.4 R20, [R201+0x11800] ;  /* 0x01180000c914783b */ /* 0x000fea0000000200 */
[----:B------:R-:W-:Y:S01]  /*5c30*/  HMMA.16816.F32.BF16 R12, R176, R6, R12 ;  /* 0x00000006b00c723c */ /* 0x000fe2000004180c */
[----:B------:R-:W-:Y:S05]  /*5c40*/  LDSM.16.M88.4 R4, [R183] ;  /* 0x00000000b704783b */ /* 0x000fea0000000200 */
[----:B------:R-:W-:Y:S01]  /*5c50*/  HMMA.16816.F32.BF16 R140, R24, R28, R140 ;  /* 0x0000001c188c723c */ /* 0x000fe2000004188c */
[----:B------:R-:W1:Y:S04]  /*5c60*/  LDSM.16.M88.4 R28, [R201+0x10800] ;  /* 0x01080000c91c783b */ /* 0x000e680000000200 */
[----:B------:R-:W-:Y:S01]  /*5c70*/  LDSM.16.M88.4 R24, [R201+0x11000] ;  /* 0x01100000c918783b */ /* 0x000fe20000000200 */
[C---:B-----5:R-:W-:Y:S06]  /*5c80*/  HMMA.16816.F32.BF16 R148, R220.reuse, R8, R148 ;  /* 0x00000008dc94723c */ /* 0x060fec0000041894 */
[----:B------:R-:W-:Y:S01]  /*5c90*/  HMMA.16816.F32.BF16 R144, R220, R10, R144 ;  /* 0x0000000adc90723c */ /* 0x000fe20000041890 */
[----:B------:R-:W2:Y:S05]  /*5ca0*/  LDSM.16.M88.4 R8, [R200+0x8000] ;  /* 0x00800000c808783b */ /* 0x000eaa0000000200 */
[----:B---3--:R-:W-:Y:S06]  /*5cb0*/  HMMA.16816.F32.BF16 R156, R176, R168, R156 ;  /* 0x000000a8b09c723c */ /* 0x008fec000004189c */
[----:B----4-:R-:W-:Y:S06]  /*5cc0*/  HMMA.16816.F32.BF16 R16, R136, R32, R16 ;  /* 0x000000208810723c */ /* 0x010fec0000041810 */
[----:B------:R-:W-:Y:S06]  /*5cd0*/  HMMA.16816.F32.BF16 R204, R220, R226, R204 ;  /* 0x000000e2dccc723c */ /* 0x000fec00000418cc */
[----:B------:R-:W-:Y:S06]  /*5ce0*/  HMMA.16816.F32.BF16 R152, R176, R170, R152 ;  /* 0x000000aab098723c */ /* 0x000fec0000041898 */
[----:B------:R-:W-:Y:S01]  /*5cf0*/  HMMA.16816.F32.BF16 R168, R136, R34, R12 ;  /* 0x0000002288a8723c */ /* 0x000fe2000004180c */
[----:B------:R-:W-:Y:S04]  /*5d00*/  LDSM.16.M88.4 R32, [R198+0x8000] ;  /* 0x00800000c620783b */ /* 0x000fe80000000200 */
[----:B------:R-:W-:Y:S01]  /*5d10*/  LDSM.16.M88.4 R12, [R195+0x10000] ;  /* 0x01000000c30c783b */ /* 0x000fe20000000200 */
[----:B------:R-:W-:Y:S03]  /*5d20*/  HMMA.16816.F32.BF16 R140, R220, R224, R140 ;  /* 0x000000e0dc8c723c */ /* 0x000fe6000004188c */
[----:B------:R-:W-:Y:S03]  /*5d30*/  LDSM.16.M88.4 R220, [R181] ;  /* 0x00000000b5dc783b */ /* 0x000fe60000000200 */
[C---:B------:R-:W-:Y:S06]  /*5d40*/  HMMA.16816.F32.BF16 R148, R176.reuse, R164, R148 ;  /* 0x000000a4b094723c */ /* 0x040fec0000041894 */
[----:B------:R-:W-:Y:S01]  /*5d50*/  HMMA.16816.F32.BF16 R144, R176, R166, R144 ;  /* 0x000000a6b090723c */ /* 0x000fe20000041890 */
[----:B------:R-:W3:Y:S05]  /*5d60*/  LDSM.16.M88.4 R164, [R182] ;  /* 0x00000000b6a4783b */ /* 0x000eea0000000200 */
[----:B-1----:R-:W-:Y:S06]  /*5d70*/  HMMA.16816.F32.BF16 R156, R136, R28, R156 ;  /* 0x0000001c889c723c */ /* 0x002fec000004189c */
[----:B--2---:R-:W-:Y:S06]  /*5d80*/  HMMA.16816.F32.BF16 R16, R8, R4, R16 ;  /* 0x000000040810723c */ /* 0x004fec0000041810 */
[----:B------:R-:W-:Y:S06]  /*5d90*/  HMMA.16816.F32.BF16 R204, R176, R162, R204 ;  /* 0x000000a2b0cc723c */ /* 0x000fec00000418cc */
[----:B------:R-:W-:Y:S01]  /*5da0*/  HMMA.16816.F32.BF16 R168, R8, R6, R168 ;  /* 0x0000000608a8723c */ /* 0x000fe200000418a8 */
[----:B------:R-:W-:Y:S05]  /*5db0*/  LDSM.16.M88.4 R4, [R188+0x4000] ;  /* 0x00400000bc04783b */ /* 0x000fea0000000200 */
[----:B------:R-:W-:Y:S01]  /*5dc0*/  HMMA.16816.F32.BF16 R140, R176, R160, R140 ;  /* 0x000000a0b08c723c */ /* 0x000fe2000004188c */
[----:B------:R-:W-:Y:S04]  /*5dd0*/  LDSM.16.M88.4 R160, [R180] ;  /* 0x00000000b4a0783b */ /* 0x000fe80000000200 */
[----:B------:R-:W-:Y:S01]  /*5de0*/  LDSM.16.M88.4 R176, [R195+0x11000] ;  /* 0x01100000c3b0783b */ /* 0x000fe20000000200 */
[C---:B------:R-:W-:Y:S03]  /*5df0*/  HMMA.16816.F32.BF16 R152, R136.reuse, R30, R152 ;  /* 0x0000001e8898723c */ /* 0x040fe60000041898 */
[----:B------:R-:W-:Y:S03]  /*5e00*/  LDSM.16.M88.4 R28, [R197+0x8000] ;  /* 0x00800000c51c783b */ /* 0x000fe60000000200 */
[C---:B------:R-:W-:Y:S06]  /*5e10*/  HMMA.16816.F32.BF16 R148, R136.reuse, R24, R148 ;  /* 0x000000188894723c */ /* 0x040fec0000041894 */
[----:B------:R-:W-:Y:S01]  /*5e20*/  HMMA.16816.F32.BF16 R144, R136, R26, R144 ;  /* 0x0000001a8890723c */ /* 0x000fe20000041890 */
[----:B------:R-:W1:Y:S05]  /*5e30*/  LDSM.16.M88.4 R24, [R195+0x10800] ;  /* 0x01080000c318783b */ /* 0x000e6a0000000200 */
[----:B---3--:R-:W-:Y:S06]  /*5e40*/  HMMA.16816.F32.BF16 R156, R8, R164, R156 ;  /* 0x000000a4089c723c */ /* 0x008fec000004189c */
[----:B------:R-:W-:Y:S06]  /*5e50*/  HMMA.16816.F32.BF16 R16, R32, R12, R16 ;  /* 0x0000000c2010723c */ /* 0x000fec0000041810 */
[----:B------:R-:W-:Y:S01]  /*5e60*/  HMMA.16816.F32.BF16 R204, R136, R22, R204 ;  /* 0x0000001688cc723c */ /* 0x000fe200000418cc */
[----:B------:R-:W-:-:S04]  /*5e70*/  IMAD.U32 R13, RZ, RZ, UR21 ;  /* 0x00000015ff0d7e24 */ /* 0x000fc8000f8e00ff */
[----:B------:R-:W-:Y:S01]  /*5e80*/  IMAD R13, R13, 0x40, R214 ;  /* 0x000000400d0d7824 */ /* 0x000fe200078e02d6 */
[----:B------:R-:W-:Y:S06]  /*5e90*/  HMMA.16816.F32.BF16 R168, R32, R14, R168 ;  /* 0x0000000e20a8723c */ /* 0x000fec00000418a8 */
[----:B------:R-:W-:Y:S01]  /*5ea0*/  HMMA.16816.F32.BF16 R140, R136, R20, R140 ;  /* 0x00000014888c723c */ /* 0x000fe2000004188c */
[----:B------:R-:W2:Y:S04]  /*5eb0*/  LDSM.16.M88.4 R136, [R188+0x4800] ;  /* 0x00480000bc88783b */ /* 0x000ea80000000200 */
[----:B------:R-:W3:Y:S01]  /*5ec0*/  LDSM.16.M88.4 R20, [R195+0x11800] ;  /* 0x01180000c314783b */ /* 0x000ee20000000200 */
[C---:B------:R-:W-:Y:S06]  /*5ed0*/  HMMA.16816.F32.BF16 R152, R8.reuse, R166, R152 ;  /* 0x000000a60898723c */ /* 0x040fec0000041898 */
[----:B------:R-:W-:Y:S06]  /*5ee0*/  HMMA.16816.F32.BF16 R148, R8, R220, R148 ;  /* 0x000000dc0894723c */ /* 0x000fec0000041894 */
[----:B-1----:R-:W-:Y:S06]  /*5ef0*/  HMMA.16816.F32.BF16 R156, R32, R24, R156 ;  /* 0x00000018209c723c */ /* 0x002fec000004189c */
[----:B------:R-:W-:Y:S06]  /*5f00*/  HMMA.16816.F32.BF16 R16, R28, R4, R16 ;  /* 0x000000041c10723c */ /* 0x000fec0000041810 */
[----:B------:R-:W-:Y:S06]  /*5f10*/  HMMA.16816.F32.BF16 R204, R8, R162, R204 ;  /* 0x000000a208cc723c */ /* 0x000fec00000418cc */
[----:B------:R-:W-:Y:S01]  /*5f20*/  HMMA.16816.F32.BF16 R168, R28, R6, R168 ;  /* 0x000000061ca8723c */ /* 0x000fe200000418a8 */
[----:B------:R-:W1:Y:S05]  /*5f30*/  LDSM.16.M88.4 R4, [R188+0x5000] ;  /* 0x00500000bc04783b */ /* 0x000e6a0000000200 */
[C---:B------:R-:W-:Y:S06]  /*5f40*/  HMMA.16816.F32.BF16 R144, R8.reuse, R222, R144 ;  /* 0x000000de0890723c */ /* 0x040fec0000041890 */
[----:B------:R-:W-:Y:S06]  /*5f50*/  HMMA.16816.F32.BF16 R140, R8, R160, R140 ;  /* 0x000000a0088c723c */ /* 0x000fec000004188c */
[----:B------:R-:W-:Y:S01]  /*5f60*/  HMMA.16816.F32.BF16 R152, R32, R26, R152 ;  /* 0x0000001a2098723c */ /* 0x000fe20000041898 */
[----:B------:R-:W-:-:S02]  /*5f70*/  VIADD R9, R13, 0x1 ;  /* 0x000000010d097836 */ /* 0x000fc40000000000 */
[----:B------:R-:W-:-:S03]  /*5f80*/  VIADD R11, R13, 0x9 ;  /* 0x000000090d0b7836 */ /* 0x000fc60000000000 */
[----:B------:R-:W-:Y:S01]  /*5f90*/  I2FP.F32.S32 R0, R9 ;  /* 0x0000000900007245 */ /* 0x000fe20000201400 */
[----:B------:R-:W-:Y:S01]  /*5fa0*/  HMMA.16816.F32.BF16 R148, R32, R176, R148 ;  /* 0x000000b02094723c */ /* 0x000fe20000041894 */
[C---:B------:R-:W-:Y:S02]  /*5fb0*/  ISETP.GE.AND P0, PT, R9.reuse, R216, PT ;  /* 0x000000d80900720c */ /* 0x040fe40003f06270 */
[----:B------:R-:W-:Y:S01]  /*5fc0*/  ISETP.GE.AND P2, PT, R9, R2, PT ;  /* 0x000000020900720c */ /* 0x000fe20003f46270 */
[----:B------:R-:W-:Y:S02]  /*5fd0*/  VIADD R9, R13, 0x8 ;  /* 0x000000080d097836 */ /* 0x000fe40000000000 */
[C---:B------:R-:W-:Y:S01]  /*5fe0*/  FFMA.FTZ R15, R0.reuse, UR5, R17 ;  /* 0x00000005000f7c23 */ /* 0x040fe20008010011 */
[----:B--2---:R-:W-:Y:S01]  /*5ff0*/  HMMA.16816.F32.BF16 R156, R28, R136, R156 ;  /* 0x000000881c9c723c */ /* 0x004fe2000004189c */
[----:B------:R-:W-:Y:S01]  /*6000*/  FFMA.FTZ R14, R0, UR5, R19 ;  /* 0x00000005000e7c23 */ /* 0x000fe20008010013 */
[----:B------:R-:W-:-:S02]  /*6010*/  I2FP.F32.S32 R0, R11 ;  /* 0x0000000b00007245 */ /* 0x000fc40000201400 */
[C---:B------:R-:W-:Y:S02]  /*6020*/  ISETP.GE.AND P6, PT, R9.reuse, R216, PT ;  /* 0x000000d80900720c */ /* 0x040fe40003fc6270 */
[----:B------:R-:W-:Y:S01]  /*6030*/  ISETP.GE.AND P1, PT, R9, R2, PT ;  /* 0x000000020900720c */ /* 0x000fe20003f26270 */
[C---:B---3--:R-:W-:Y:S01]  /*6040*/  HMMA.16816.F32.BF16 R204, R32.reuse, R22, R204 ;  /* 0x0000001620cc723c */ /* 0x048fe200000418cc */
[----:B------:R-:W-:Y:S01]  /*6050*/  I2FP.F32.S32 R9, R9 ;  /* 0x0000000900097245 */ /* 0x000fe20000201400 */
[----:B------:R-:W-:Y:S01]  /*6060*/  FFMA.FTZ R17, R0, UR5, R169 ;  /* 0x0000000500117c23 */ /* 0x000fe200080100a9 */
[----:B------:R-:W-:Y:S02]  /*6070*/  FSEL R15, R15, -INF , !P0 ;  /* 0xff8000000f0f7808 */ /* 0x000fe40004000000 */
[----:B------:R-:W-:Y:S01]  /*6080*/  FSEL R14, R14, -INF , !P2 ;  /* 0xff8000000e0e7808 */ /* 0x000fe20005000000 */
[----:B------:R-:W-:Y:S01]  /*6090*/  FFMA.FTZ R19, R9, UR5, R168 ;  /* 0x0000000509137c23 */ /* 0x000fe200080100a8 */
[----:B------:R-:W-:Y:S01]  /*60a0*/  ISETP.GE.AND P0, PT, R11, R216, PT ;  /* 0x000000d80b00720c */ /* 0x000fe20003f06270 */
[----:B------:R-:W-:Y:S01]  /*60b0*/  FFMA.FTZ R22, R9, UR5, R170 ;  /* 0x0000000509167c23 */ /* 0x000fe200080100aa */
[----:B------:R-:W-:Y:S01]  /*60c0*/  ISETP.GE.AND P2, PT, R11, R2, PT ;  /* 0x000000020b00720c */ /* 0x000fe20003f46270 */
[----:B------:R-:W-:Y:S01]  /*60d0*/  HMMA.16816.F32.BF16 R144, R32, R178, R144 ;  /* 0x000000b22090723c */ /* 0x000fe20000041890 */
[----:B------:R-:W2:Y:S01]  /*60e0*/  LDSM.16.M88.4 R8, [R188+0x5800] ;  /* 0x00580000bc08783b */ /* 0x000ea20000000200 */
[----:B------:R-:W-:Y:S01]  /*60f0*/  FSEL R19, R19, -INF , !P6 ;  /* 0xff80000013137808 */ /* 0x000fe20007000000 */
[----:B------:R-:W-:Y:S01]  /*6100*/  VIADD R23, R13, 0x11 ;  /* 0x000000110d177836 */ /* 0x000fe20000000000 */
[----:B------:R-:W-:Y:S01]  /*6110*/  FSEL R22, R22, -INF , !P1 ;  /* 0xff80000016167808 */ /* 0x000fe20004800000 */
[----:B------:R-:W-:-:S04]  /*6120*/  DEPBAR.LE SB0, 0x0 ;  /* 0x000080000000791a */ /* 0x000fc80000000000 */
[----:B------:R-:W-:Y:S01]  /*6130*/  HMMA.16816.F32.BF16 R140, R32, R20, R140 ;  /* 0x00000014208c723c */ /* 0x000fe2000004188c */
[----:B------:R-:W-:Y:S02]  /*6140*/  FSEL R17, R17, -INF , !P0 ;  /* 0xff80000011117808 */ /* 0x000fe40004000000 */
[----:B------:R-:W-:-:S03]  /*6150*/  ISETP.GE.AND P0, PT, R23, R216, PT ;  /* 0x000000d81700720c */ /* 0x000fc60003f06270 */
[C---:B------:R-:W-:Y:S01]  /*6160*/  HMMA.16816.F32.BF16 R152, R28.reuse, R138, R152 ;  /* 0x0000008a1c98723c */ /* 0x040fe20000041898 */
[----:B------:R-:W-:Y:S02]  /*6170*/  VIADD R21, R13, 0x10 ;  /* 0x000000100d157836 */ /* 0x000fe40000000000 */
[----:B------:R-:W-:Y:S01]  /*6180*/  FFMA.FTZ R20, R0, UR5, R171 ;  /* 0x0000000500147c23 */ /* 0x000fe200080100ab */
[----:B------:R-:W-:Y:S02]  /*6190*/  I2FP.F32.S32 R0, R23 ;  /* 0x0000001700007245 */ /* 0x000fe40000201400 */
[C---:B------:R-:W-:Y:S01]  /*61a0*/  ISETP.GE.AND P6, PT, R21.reuse, R216, PT ;  /* 0x000000d81500720c */ /* 0x040fe20003fc6270 */
[C---:B-1----:R-:W-:Y:S01]  /*61b0*/  HMMA.16816.F32.BF16 R148, R28.reuse, R4, R148 ;  /* 0x000000041c94723c */ /* 0x042fe20000041894 */
[----:B------:R-:W-:Y:S01]  /*61c0*/  ISETP.GE.AND P1, PT, R21, R2, PT ;  /* 0x000000021500720c */ /* 0x000fe20003f26270 */
[C---:B------:R-:W-:Y:S01]  /*61d0*/  FFMA.FTZ R135, R0.reuse, UR5, R157 ;  /* 0x0000000500877c23 */ /* 0x040fe2000801009d */
[----:B------:R-:W-:Y:S01]  /*61e0*/  I2FP.F32.S32 R21, R21 ;  /* 0x0000001500157245 */ /* 0x000fe20000201400 */
[----:B------:R-:W-:Y:S01]  /*61f0*/  FFMA.FTZ R134, R0, UR5, R159 ;  /* 0x0000000500867c23 */ /* 0x000fe2000801009f */
[----:B------:R-:W-:Y:S01]  /*6200*/  FSEL R20, R20, -INF , !P2 ;  /* 0xff80000014147808 */ /* 0x000fe20005000000 */
[----:B------:R-:W-:Y:S01]  /*6210*/  HMMA.16816.F32.BF16 R144, R28, R6, R144 ;  /* 0x000000061c90723c */ /* 0x000fe20000041890 */
[----:B------:R-:W-:-:S02]  /*6220*/  VIADD R5, R13, 0x18 ;  /* 0x000000180d057836 */ /* 0x000fc40000000000 */
[C---:B------:R-:W-:Y:S01]  /*6230*/  FFMA.FTZ R139, R21.reuse, UR5, R156 ;  /* 0x00000005158b7c23 */ /* 0x040fe2000801009c */
[----:B------:R-:W-:Y:S01]  /*6240*/  FFMA.FTZ R136, R21, UR5, R158 ;  /* 0x0000000515887c23 */ /* 0x000fe2000801009e */
[----:B------:R-:W-:Y:S01]  /*6250*/  VIADD R21, R13, 0x19 ;  /* 0x000000190d157836 */ /* 0x000fe20000000000 */
[----:B------:R-:W-:Y:S02]  /*6260*/  ISETP.GE.AND P2, PT, R23, R2, PT ;  /* 0x000000021700720c */ /* 0x000fe40003f46270 */
[----:B------:R-:W-:Y:S01]  /*6270*/  FSEL R139, R139, -INF , !P6 ;  /* 0xff8000008b8b7808 */ /* 0x000fe20007000000 */
[----:B------:R-:W-:Y:S01]  /*6280*/  VIADD R7, R13, 0x21 ;  /* 0x000000210d077836 */ /* 0x000fe20000000000 */
[----:B------:R-:W-:Y:S01]  /*6290*/  FSEL R136, R136, -INF , !P1 ;  /* 0xff80000088887808 */ /* 0x000fe20004800000 */
[----:B------:R-:W-:Y:S01]  /*62a0*/  BAR.SYNC.DEFER_BLOCKING 0x0 ;  /* 0x0000000000007b1d */ /* 0x000fe20000010000 */
[C---:B------:R-:W-:Y:S02]  /*62b0*/  ISETP.GE.AND P6, PT, R5.reuse, R216, PT ;  /* 0x000000d80500720c */ /* 0x040fe40003fc6270 */
[----:B------:R-:W-:Y:S01]  /*62c0*/  ISETP.GE.AND P1, PT, R5, R2, PT ;  /* 0x000000020500720c */ /* 0x000fe20003f26270 */
[----:B--2---:R-:W-:Y:S01]  /*62d0*/  HMMA.16816.F32.BF16 R140, R28, R8, R140 ;  /* 0x000000081c8c723c */ /* 0x004fe2000004188c */
[----:B------:R-:W-:-:S02]  /*62e0*/  I2FP.F32.S32 R5, R5 ;  /* 0x0000000500057245 */ /* 0x000fc40000201400 */
[----:B------:R-:W-:Y:S02]  /*62f0*/  I2FP.F32.S32 R0, R21 ;  /* 0x0000001500007245 */ /* 0x000fe40000201400 */
[----:B------:R-:W-:Y:S01]  /*6300*/  FSEL R135, R135, -INF , !P0 ;  /* 0xff80000087877808 */ /* 0x000fe20004000000 */
[C---:B------:R-:W-:Y:S01]  /*6310*/  FFMA.FTZ R137, R5.reuse, UR5, R152 ;  /* 0x0000000505897c23 */ /* 0x040fe20008010098 */
[----:B------:R-:W-:Y:S01]  /*6320*/  FFMA.FTZ R156, R5, UR5, R154 ;  /* 0x00000005059c7c23 */ /* 0x000fe2000801009a */
[----:B------:R-:W-:Y:S02]  /*6330*/  VIADD R5, R13, 0x20 ;  /* 0x000000200d057836 */ /* 0x000fe40000000000 */
[C---:B------:R-:W-:Y:S01]  /*6340*/  FFMA.FTZ R133, R0.reuse, UR5, R153 ;  /* 0x0000000500857c23 */ /* 0x040fe20008010099 */
[----:B------:R-:W-:Y:S01]  /*6350*/  FFMA.FTZ R154, R0, UR5, R155 ;  /* 0x00000005009a7c23 */ /* 0x000fe2000801009b */
[----:B------:R-:W-:Y:S01]  /*6360*/  FSEL R137, R137, -INF , !P6 ;  /* 0xff80000089897808 */ /* 0x000fe20007000000 */
[----:B------:R-:W-:Y:S01]  /*6370*/  HMMA.16816.F32.BF16 R204, R28, R10, R204 ;  /* 0x0000000a1ccc723c */ /* 0x000fe200000418cc */
[----:B------:R-:W-:-:S02]  /*6380*/  FSEL R156, R156, -INF , !P1 ;  /* 0xff8000009c9c7808 */ /* 0x000fc40004800000 */
[C---:B------:R-:W-:Y:S02]  /*6390*/  ISETP.GE.AND P6, PT, R5.reuse, R216, PT ;  /* 0x000000d80500720c */ /* 0x040fe40003fc6270 */
[----:B------:R-:W-:Y:S02]  /*63a0*/  ISETP.GE.AND P1, PT, R5, R2, PT ;  /* 0x000000020500720c */ /* 0x000fe40003f26270 */
[----:B------:R-:W-:Y:S02]  /*63b0*/  I2FP.F32.S32 R5, R5 ;  /* 0x0000000500057245 */ /* 0x000fe40000201400 */
[----:B------:R-:W-:Y:S02]  /*63c0*/  I2FP.F32.S32 R0, R7 ;  /* 0x0000000700007245 */ /* 0x000fe40000201400 */
[----:B------:R-:W-:Y:S01]  /*63d0*/  FSEL R134, R134, -INF , !P2 ;  /* 0xff80000086867808 */ /* 0x000fe20005000000 */
[C---:B------:R-:W-:Y:S01]  /*63e0*/  FFMA.FTZ R148, R5.reuse, UR5, R148 ;  /* 0x0000000505947c23 */ /* 0x040fe20008010094 */
[----:B------:R-:W-:Y:S01]  /*63f0*/  FFMA.FTZ R152, R5, UR5, R150 ;  /* 0x0000000505987c23 */ /* 0x000fe20008010096 */
[----:B------:R-:W-:Y:S01]  /*6400*/  VIADD R5, R13, 0x28 ;  /* 0x000000280d057836 */ /* 0x000fe20000000000 */
[C---:B------:R-:W-:Y:S01]  /*6410*/  ISETP.GE.AND P0, PT, R21.reuse, R216, PT ;  /* 0x000000d81500720c */ /* 0x040fe20003f06270 */
[C---:B------:R-:W-:Y:S01]  /*6420*/  FFMA.FTZ R150, R0.reuse, UR5, R151 ;  /* 0x0000000500967c23 */ /* 0x040fe20008010097 */
[----:B------:R-:W-:Y:S01]  /*6430*/  ISETP.GE.AND P2, PT, R21, R2, PT ;  /* 0x000000021500720c */ /* 0x000fe20003f46270 */
[----:B------:R-:W-:Y:S01]  /*6440*/  FFMA.FTZ R149, R0, UR5, R149 ;  /* 0x0000000500957c23 */ /* 0x000fe20008010095 */
[----:B------:R-:W-:-:S02]  /*6450*/  FSEL R151, R148, -INF , !P6 ;  /* 0xff80000094977808 */ /* 0x000fc40007000000 */
[----:B------:R-:W-:Y:S02]  /*6460*/  FSEL R152, R152, -INF , !P1 ;  /* 0xff80000098987808 */ /* 0x000fe40004800000 */
[C---:B------:R-:W-:Y:S02]  /*6470*/  ISETP.GE.AND P6, PT, R5.reuse, R216, PT ;  /* 0x000000d80500720c */ /* 0x040fe40003fc6270 */
[----:B------:R-:W-:Y:S02]  /*6480*/  ISETP.GE.AND P1, PT, R5, R2, PT ;  /* 0x000000020500720c */ /* 0x000fe40003f26270 */
[----:B------:R-:W-:Y:S02]  /*6490*/  I2FP.F32.S32 R5, R5 ;  /* 0x0000000500057245 */ /* 0x000fe40000201400 */
[----:B------:R-:W-:Y:S02]  /*64a0*/  FSEL R133, R133, -INF , !P0 ;  /* 0xff80000085857808 */ /* 0x000fe40004000000 */
[----:B------:R-:W-:Y:S01]  /*64b0*/  FSEL R154, R154, -INF , !P2 ;  /* 0xff8000009a9a7808 */ /* 0x000fe20005000000 */
[----:B------:R-:W-:Y:S01]  /*64c0*/  FFMA.FTZ R144, R5, UR5, R144 ;  /* 0x0000000505907c23 */ /* 0x000fe20008010090 */
[----:B------:R-:W-:Y:S01]  /*64d0*/  ISETP.GE.AND P0, PT, R7, R216, PT ;  /* 0x000000d80700720c */ /* 0x000fe20003f06270 */
[----:B------:R-:W-:Y:S01]  /*64e0*/  FFMA.FTZ R146, R5, UR5, R146 ;  /* 0x0000000505927c23 */ /* 0x000fe20008010092 */
[----:B------:R-:W-:Y:S01]  /*64f0*/  ISETP.GE.AND P2, PT, R7, R2, PT ;  /* 0x000000020700720c */ /* 0x000fe20003f46270 */
[----:B------:R-:W-:Y:S01]  /*6500*/  VIADD R7, R13, 0x29 ;  /* 0x000000290d077836 */ /* 0x000fe20000000000 */
[----:B------:R-:W-:Y:S01]  /*6510*/  FSEL R149, R149, -INF , !P0 ;  /* 0xff80000095957808 */ /* 0x000fe20004000000 */
[----:B------:R-:W-:Y:S01]  /*6520*/  VIADD R5, R13, 0x30 ;  /* 0x000000300d057836 */ /* 0x000fe20000000000 */
[----:B------:R-:W-:-:S02]  /*6530*/  FSEL R150, R150, -INF , !P2 ;  /* 0xff80000096967808 */ /* 0x000fc40005000000 */
[----:B------:R-:W-:Y:S02]  /*6540*/  I2FP.F32.S32 R0, R7 ;  /* 0x0000000700007245 */ /* 0x000fe40000201400 */
[----:B------:R-:W-:Y:S02]  /*6550*/  I2FP.F32.S32 R9, R5 ;  /* 0x0000000500097245 */ /* 0x000fe40000201400 */
[C---:B------:R-:W-:Y:S01]  /*6560*/  ISETP.GE.AND P0, PT, R7.reuse, R216, PT ;  /* 0x000000d80700720c */ /* 0x040fe20003f06270 */
[----:B------:R-:W-:Y:S01]  /*6570*/  FFMA.FTZ R148, R0, UR5, R147 ;  /* 0x0000000500947c23 */ /* 0x000fe20008010093 */
[----:B------:R-:W-:Y:S01]  /*6580*/  ISETP.GE.AND P2, PT, R7, R2, PT ;  /* 0x000000020700720c */ /* 0x000fe20003f46270 */
[----:B------:R-:W-:Y:S01]  /*6590*/  VIADD R7, R13, 0x31 ;  /* 0x000000310d077836 */ /* 0x000fe20000000000 */
[----:B------:R-:W-:Y:S01]  /*65a0*/  FSEL R147, R144, -INF , !P6 ;  /* 0xff80000090937808 */ /* 0x000fe20007000000 */
[----:B------:R-:W-:Y:S01]  /*65b0*/  FFMA.FTZ R145, R0, UR5, R145 ;  /* 0x0000000500917c23 */ /* 0x000fe20008010091 */
[----:B------:R-:W-:Y:S01]  /*65c0*/  FSEL R144, R146, -INF , !P1 ;  /* 0xff80000092907808 */ /* 0x000fe20004800000 */
[----:B------:R-:W-:Y:S01]  /*65d0*/  FFMA.FTZ R140, R9, UR5, R140 ;  /* 0x00000005098c7c23 */ /* 0x000fe2000801008c */
[----:B------:R-:W-:Y:S01]  /*65e0*/  ISETP.GE.AND P6, PT, R5, R216, PT ;  /* 0x000000d80500720c */ /* 0x000fe20003fc6270 */
[----:B------:R-:W-:Y:S01]  /*65f0*/  FFMA.FTZ R142, R9, UR5, R142 ;  /* 0x00000005098e7c23 */ /* 0x000fe2000801008e */
[----:B------:R-:W-:Y:S01]  /*6600*/  ISETP.GE.AND P1, PT, R5, R2, PT ;  /* 0x000000020500720c */ /* 0x000fe20003f26270 */
[----:B------:R-:W-:Y:S01]  /*6610*/  VIADD R5, R13, 0x38 ;  /* 0x000000380d057836 */ /* 0x000fe20000000000 */
[----:B------:R-:W-:-:S02]  /*6620*/  I2FP.F32.S32 R0, R7 ;  /* 0x0000000700007245 */ /* 0x000fc40000201400 */
[----:B------:R-:W-:Y:S02]  /*6630*/  FSEL R145, R145, -INF , !P0 ;  /* 0xff80000091917808 */ /* 0x000fe40004000000 */
[----:B------:R-:W-:Y:S01]  /*6640*/  FSEL R148, R148, -INF , !P2 ;  /* 0xff80000094947808 */ /* 0x000fe20005000000 */
[C---:B------:R-:W-:Y:S01]  /*6650*/  FFMA.FTZ R141, R0.reuse, UR5, R141 ;  /* 0x00000005008d7c23 */ /* 0x040fe2000801008d */
[C---:B------:R-:W-:Y:S01]  /*6660*/  ISETP.GE.AND P0, PT, R7.reuse, R216, PT ;  /* 0x000000d80700720c */ /* 0x040fe20003f06270 */
[----:B------:R-:W-:Y:S01]  /*6670*/  FFMA.FTZ R143, R0, UR5, R143 ;  /* 0x00000005008f7c23 */ /* 0x000fe2000801008f */
[----:B------:R-:W-:Y:S02]  /*6680*/  ISETP.GE.AND P2, PT, R7, R2, PT ;  /* 0x000000020700720c */ /* 0x000fe40003f46270 */
[----:B------:R-:W-:Y:S02]  /*6690*/  FSEL R227, R140, -INF , !P6 ;  /* 0xff8000008ce37808 */ /* 0x000fe40007000000 */
[----:B------:R-:W-:-:S02]  /*66a0*/  FSEL R222, R142, -INF , !P1 ;  /* 0xff8000008ede7808 */ /* 0x000fc40004800000 */
[C---:B------:R-:W-:Y:S02]  /*66b0*/  ISETP.GE.AND P6, PT, R5.reuse, R216, PT ;  /* 0x000000d80500720c */ /* 0x040fe40003fc6270 */
[----:B------:R-:W-:Y:S02]  /*66c0*/  I2FP.F32.S32 R7, R5 ;  /* 0x0000000500077245 */ /* 0x000fe40000201400 */
[----:B------:R-:W-:Y:S02]  /*66d0*/  ISETP.GE.AND P1, PT, R5, R2, PT ;  /* 0x000000020500720c */ /* 0x000fe40003f26270 */
[----:B------:R-:W-:Y:S01]  /*66e0*/  I2FP.F32.S32 R5, R13 ;  /* 0x0000000d00057245 */ /* 0x000fe20000201400 */
[----:B------:R-:W-:Y:S01]  /*66f0*/  FFMA.FTZ R204, R7, UR5, R204 ;  /* 0x0000000507cc7c23 */ /* 0x000fe200080100cc */
[----:B------:R-:W-:Y:S01]  /*6700*/  FSEL R223, R141, -INF , !P0 ;  /* 0xff8000008ddf7808 */ /* 0x000fe20004000000 */
[----:B------:R-:W-:Y:S01]  /*6710*/  FFMA.FTZ R170, R7, UR5, R206 ;  /* 0x0000000507aa7c23 */ /* 0x000fe200080100ce */
[----:B------:R-:W-:Y:S01]  /*6720*/  ISETP.GE.AND P0, PT, R13, R216, PT ;  /* 0x000000d80d00720c */ /* 0x000fe20003f06270 */
[----:B------:R-:W-:Y:S01]  /*6730*/  FFMA.FTZ R16, R5, UR5, R16 ;  /* 0x0000000505107c23 */ /* 0x000fe20008010010 */
[----:B------:R-:W-:Y:S01]  /*6740*/  FSEL R220, R143, -INF , !P2 ;  /* 0xff8000008fdc7808 */ /* 0x000fe20005000000 */
[----:B------:R-:W-:Y:S01]  /*6750*/  FFMA.FTZ R18, R5, UR5, R18 ;  /* 0x0000000505127c23 */ /* 0x000fe20008010012 */
[C---:B------:R-:W-:Y:S01]  /*6760*/  ISETP.GE.AND P2, PT, R13.reuse, R2, PT ;  /* 0x000000020d00720c */ /* 0x040fe20003f46270 */
[----:B------:R-:W-:Y:S01]  /*6770*/  VIADD R13, R13, 0x39 ;  /* 0x000000390d0d7836 */ /* 0x000fe20000000000 */
[----:B------:R-:W-:-:S02]  /*6780*/  FSEL R21, R16, -INF , !P0 ;  /* 0xff80000010157808 */ /* 0x000fc40004000000 */
[----:B------:R-:W-:Y:S02]  /*6790*/  PLOP3.LUT P0, PT, PT, PT, UP0, 0x80, 0x0 ;  /* 0x000000000000781c */ /* 0x000fe40003f0f008 */
[----:B------:R-:W-:Y:S02]  /*67a0*/  I2FP.F32.S32 R0, R13 ;  /* 0x0000000d00007245 */ /* 0x000fe40000201400 */
[----:B------:R-:W-:Y:S02]  /*67b0*/  FSEL R221, R204, -INF , !P6 ;  /* 0xff800000ccdd7808 */ /* 0x000fe40007000000 */
[----:B------:R-:W-:Y:S01]  /*67c0*/  FSEL R170, R170, -INF , !P1 ;  /* 0xff800000aaaa7808 */ /* 0x000fe20004800000 */
[C---:B------:R-:W-:Y:S01]  /*67d0*/  FFMA.FTZ R171, R0.reuse, UR5, R205 ;  /* 0x0000000500ab7c23 */ /* 0x040fe200080100cd */
[----:B------:R-:W-:Y:S01]  /*67e0*/  FFMA.FTZ R168, R0, UR5, R207 ;  /* 0x0000000500a87c23 */ /* 0x000fe200080100cf */
        /* <DEDUP_REMOVED lines=69> */
.L_x_227:
[----:B------:R-:W-:Y:S05]  /*6c40*/  BSYNC B0 ;  /* 0x0000000000007941 */ /* 0x000fea0003800000 */
.L_x_226:
[----:B------:R-:W0:Y:S02]  /*6c50*/  LDGDEPBAR ;  /* 0x00000000000079af */ /* 0x000e240000000000 */
.L_x_225:
[----:B------:R-:W-:Y:S01]  /*6c60*/  FMNMX.FTZ R0, R132, R21, !PT ;  /* 0x0000001584007209 */ /* 0x000fe20007810000 */
[----:B--2---:R-:W-:Y:S01]  /*6c70*/  LDSM.16.MT88.4 R24, [R193+0x12000] ;  /* 0x01200000c118783b */ /* 0x004fe20000004200 */
        /* <DEDUP_REMOVED lines=44> */
[C---:B------:R-:W-:Y:S02]  /*6f40*/  FSETP.NEU.FTZ.AND P2, PT, R217.reuse, -INF , PT ;  /* 0xff800000d900780b */ /* 0x040fe40003f5d000 */
[C---:B------:R-:W-:Y:S01]  /*6f50*/  FSETP.NEU.FTZ.AND P1, PT, R0.reuse, -INF , PT ;  /* 0xff8000000000780b */ /* 0x040fe20003f3d000 */
[----:B------:R-:W-:Y:S01]  /*6f60*/  FMUL.FTZ R169, R0, UR19 ;  /* 0x0000001300a97c20 */ /* 0x000fe20008410000 */
[----:B------:R-:W-:Y:S02]  /*6f70*/  FSEL R224, R224, RZ, P2 ;  /* 0x000000ffe0e07208 */ /* 0x000fe40001000000 */
[----:B------:R-:W-:Y:S02]  /*6f80*/  FSEL R5, R217, RZ, P2 ;  /* 0x000000ffd9057208 */ /* 0x000fe40001000000 */
[----:B------:R-:W-:Y:S01]  /*6f90*/  FSEL R169, R169, RZ, P1 ;  /* 0x000000ffa9a97208 */ /* 0x000fe20000800000 */
[--C-:B------:R-:W-:Y:S01]  /*6fa0*/  FFMA.FTZ R204, R19, UR19, -R224.reuse ;  /* 0x0000001313cc7c23 */ /* 0x100fe200080108e0 */
[--C-:B------:R-:W-:Y:S01]  /*6fb0*/  FFMA.FTZ R179, R17, UR19, -R224.reuse ;  /* 0x0000001311b37c23 */ /* 0x100fe200080108e0 */
[----:B------:R-:W-:Y:S01]  /*6fc0*/  FSEL R6, R0, RZ, P1 ;  /* 0x000000ff00067208 */ /* 0x000fe20000800000 */
[----:B------:R-:W-:Y:S01]  /*6fd0*/  FADD.FTZ R4, R132, -R5 ;  /* 0x8000000584047221 */ /* 0x000fe20000010000 */
[--C-:B------:R-:W-:Y:S01]  /*6fe0*/  FFMA.FTZ R178, R16, UR19, -R169.reuse ;  /* 0x0000001310b27c23 */ /* 0x100fe200080108a9 */
[----:B------:R-:W-:Y:S01]  /*6ff0*/  FFMA.FTZ R206, R21, UR19, -R224 ;  /* 0x0000001315ce7c23 */ /* 0x000fe200080108e0 */
[----:B------:R-:W1:Y:S01]  /*7000*/  LDSM.16.MT88.4 R16, [R194+0x12000] ;  /* 0x01200000c210783b */ /* 0x000e620000004200 */
[----:B------:R-:W-:Y:S01]  /*7010*/  FADD.FTZ R6, R3, -R6 ;  /* 0x8000000603067221 */ /* 0x000fe20000010000 */
[--C-:B------:R-:W-:Y:S01]  /*7020*/  FFMA.FTZ R205, R15, UR19, -R224.reuse ;  /* 0x000000130fcd7c23 */ /* 0x100fe200080108e0 */
[--C-:B------:R-:W-:Y:S01]  /*7030*/  FFMA.FTZ R177, R14, UR19, -R169.reuse ;  /* 0x000000130eb17c23 */ /* 0x100fe200080108a9 */
[--C-:B------:R-:W-:Y:S01]  /*7040*/  FFMA.FTZ R176, R22, UR19, -R169.reuse ;  /* 0x0000001316b07c23 */ /* 0x100fe200080108a9 */
[--C-:B------:R-:W-:Y:S01]  /*7050*/  FFMA.FTZ R207, R20, UR19, -R169.reuse ;  /* 0x0000001314cf7c23 */ /* 0x100fe200080108a9 */
[----:B------:R-:W-:Y:S01]  /*7060*/  FMUL.FTZ R218, R4, UR19 ;  /* 0x0000001304da7c20 */ /* 0x000fe20008410000 */
[----:B------:R-:W-:Y:S01]  /*7070*/  FMUL.FTZ R3, R6, UR19 ;  /* 0x0000001306037c20 */ /* 0x000fe20008410000 */
[----:B------:R-:W-:Y:S01]  /*7080*/  MUFU.EX2 R206, R206 ;  /* 0x000000ce00ce7308 */ /* 0x000fe20000000800 */
[--C-:B------:R-:W-:Y:S01]  /*7090*/  FFMA.FTZ R225, R139, UR19, -R224.reuse ;  /* 0x000000138be17c23 */ /* 0x100fe200080108e0 */
[--C-:B------:R-:W-:Y:S01]  /*70a0*/  FFMA.FTZ R226, R137, UR19, -R224.reuse ;  /* 0x0000001389e27c23 */ /* 0x100fe200080108e0 */
[--C-:B------:R-:W-:Y:S01]  /*70b0*/  FFMA.FTZ R230, R136, UR19, -R169.reuse ;  /* 0x0000001388e67c23 */ /* 0x100fe200080108a9 */
[--C-:B------:R-:W-:Y:S01]  /*70c0*/  FFMA.FTZ R228, R135, UR19, -R224.reuse ;  /* 0x0000001387e47c23 */ /* 0x100fe200080108e0 */
[--C-:B------:R-:W-:Y:S01]  /*70d0*/  FFMA.FTZ R229, R133, UR19, -R224.reuse ;  /* 0x0000001385e57c23 */ /* 0x100fe200080108e0 */
[--C-:B------:R-:W-:Y:S01]  /*70e0*/  FFMA.FTZ R233, R134, UR19, -R169.reuse ;  /* 0x0000001386e97c23 */ /* 0x100fe200080108a9 */
[----:B------:R-:W-:Y:S01]  /*70f0*/  LDSM.16.MT88.4 R136, [R196+0x12800] ;  /* 0x01280000c488783b */ /* 0x000fe20000004200 */
        /* <DEDUP_REMOVED lines=12> */
[----:B------:R-:W-:Y:S01]  /*71c0*/  LDSM.16.MT88.4 R132, [R194+0x12800] ;  /* 0x01280000c284783b */ /* 0x000fe20000004200 */
[--C-:B------:R-:W-:Y:S01]  /*71d0*/  FFMA.FTZ R242, R223, UR19, -R224.reuse ;  /* 0x00000013dff27c23 */ /* 0x100fe200080108e0 */
[--C-:B------:R-:W-:Y:S01]  /*71e0*/  FFMA.FTZ R227, R227, UR19, -R224.reuse ;  /* 0x00000013e3e37c23 */ /* 0x100fe200080108e0 */
[--C-:B------:R-:W-:Y:S01]  /*71f0*/  FFMA.FTZ R221, R221, UR19, -R224.reuse ;  /* 0x00000013dddd7c23 */ /* 0x100fe200080108e0 */
[----:B------:R-:W3:Y:S01]  /*7200*/  MUFU.EX2 R179, R179 ;  /* 0x000000b300b37308 */ /* 0x000ee20000000800 */
[----:B--2---:R-:W-:Y:S01]  /*7210*/  F2FP.BF16.F32.PACK_AB R4, R205, R206 ;  /* 0x000000cecd04723e */ /* 0x004fe200000010ff */
[----:B------:R-:W-:Y:S01]  /*7220*/  LDSM.16.MT88.4 R144, [R192+0x13000] ;  /* 0x01300000c090783b */ /* 0x000fe20000004200 */
[--C-:B------:R-:W-:Y:S01]  /*7230*/  FFMA.FTZ R223, R220, UR19, -R169.reuse ;  /* 0x00000013dcdf7c23 */ /* 0x100fe200080108a9 */
[----:B------:R-:W-:Y:S01]  /*7240*/  FFMA.FTZ R224, R171, UR19, -R224 ;  /* 0x00000013abe07c23 */ /* 0x000fe200080108e0 */
[--C-:B------:R-:W-:Y:S01]  /*7250*/  FFMA.FTZ R222, R222, UR19, -R169.reuse ;  /* 0x00000013dede7c23 */ /* 0x100fe200080108a9 */
[----:B------:R-:W-:Y:S01]  /*7260*/  LDSM.16.MT88.4 R152, [R193+0x13000] ;  /* 0x01300000c198783b */ /* 0x000fe20000004200 */
[--C-:B------:R-:W-:Y:S01]  /*7270*/  FFMA.FTZ R220, R170, UR19, -R169.reuse ;  /* 0x00000013aadc7c23 */ /* 0x100fe200080108a9 */
[----:B------:R-:W-:Y:S01]  /*7280*/  MUFU.EX2 R178, R178 ;  /* 0x000000b200b27308 */ /* 0x000fe20000000800 */
[----:B------:R-:W-:-:S07]  /*7290*/  FFMA.FTZ R243, R168, UR19, -R169 ;  /* 0x00000013a8f37c23 */ /* 0x000fce00080108a9 */
        /* <DEDUP_REMOVED lines=56> */
[-C--:B------:R-:W-:Y:S01]  /*7620*/  FMUL.FTZ R59, R59, R3.reuse ;  /* 0x000000033b3b7220 */ /* 0x080fe20000410000 */
[----:B------:R-:W3:Y:S01]  /*7630*/  LDSM.16.MT88.4 R124, [R193+0x16000] ;  /* 0x01600000c17c783b */ /* 0x000ee20000004200 */
        /* <DEDUP_REMOVED lines=10> */
[----:B------:R-:W4:Y:S01]  /*76e0*/  LDSM.16.MT88.4 R56, [R193+0x14000] ;  /* 0x01400000c138783b */ /* 0x000f220000004200 */
        /* <DEDUP_REMOVED lines=30> */
[----:B------:R-:W5:Y:S01]  /*78d0*/  LDSM.16.MT88.4 R128, [R194+0x16000] ;  /* 0x01600000c280783b */ /* 0x000f620000004200 */
[-C--:B------:R-:W-:Y:S01]  /*78e0*/  FMUL.FTZ R80, R80, R218.reuse ;  /* 0x000000da50507220 */ /* 0x080fe20000410000 */
[C---:B---3--:R-:W-:Y:S01]  /*78f0*/  HMMA.16816.F32.BF16 R84, R4.reuse, R124, R84 ;  /* 0x0000007c0454723c */ /* 0x048fe20000041854 */
[-C--:B------:R-:W-:Y:S01]  /*7900*/  FMUL.FTZ R81, R81, R218.reuse ;  /* 0x000000da51517220 */ /* 0x080fe20000410000 */
[----:B------:R-:W-:Y:S01]  /*7910*/  LDSM.16.MT88.4 R108, [R194+0x14800] ;  /* 0x01480000c26c783b */ /* 0x000fe20000004200 */
[-C--:B------:R-:W-:Y:S01]  /*7920*/  FMUL.FTZ R82, R82, R3.reuse ;  /* 0x0000000352527220 */ /* 0x080fe20000410000 */
[-C--:B------:R-:W-:Y:S01]  /*7930*/  FMUL.FTZ R83, R83, R3.reuse ;  /* 0x0000000353537220 */ /* 0x080fe20000410000 */
[----:B------:R-:W3:Y:S01]  /*7940*/  MUFU.EX2 R228, R228 ;  /* 0x000000e400e47308 */ /* 0x000ee20000000800 */
[C---:B------:R-:W-:Y:S01]  /*7950*/  HMMA.16816.F32.BF16 R92, R4.reuse, R126, R92 ;  /* 0x0000007e045c723c */ /* 0x040fe2000004185c */
[----:B------:R-:W5:Y:S01]  /*7960*/  LDSM.16.MT88.4 R124, [R192+0x12800] ;  /* 0x01280000c07c783b */ /* 0x000f620000004200 */
[-C--:B------:R-:W-:Y:S01]  /*7970*/  FMUL.FTZ R96, R96, R218.reuse ;  /* 0x000000da60607220 */ /* 0x080fe20000410000 */
[-C--:B------:R-:W-:Y:S01]  /*7980*/  FMUL.FTZ R97, R97, R218.reuse ;  /* 0x000000da61617220 */ /* 0x080fe20000410000 */
[-C--:B------:R-:W-:Y:S01]  /*7990*/  FMUL.FTZ R98, R98, R3.reuse ;  /* 0x0000000362627220 */ /* 0x080fe20000410000 */
[----:B------:R-:W-:Y:S01]  /*79a0*/  LDSM.16.MT88.4 R120, [R196+0x14800] ;  /* 0x01480000c478783b */ /* 0x000fe20000004200 */
[C---:B----4-:R-:W-:Y:S01]  /*79b0*/  HMMA.16816.F32.BF16 R60, R4.reuse, R56, R60 ;  /* 0x00000038043c723c */ /* 0x050fe2000004183c */
[----:B------:R-:W-:Y:S01]  /*79c0*/  MUFU.EX2 R226, R226 ;  /* 0x000000e200e27308 */ /* 0x000fe20000000800 */
[-C--:B------:R-:W-:Y:S01]  /*79d0*/  FMUL.FTZ R99, R99, R3.reuse ;  /* 0x0000000363637220 */ /* 0x080fe20000410000 */
[-C--:B------:R-:W-:Y:S01]  /*79e0*/  FMUL.FTZ R112, R112, R218.reuse ;  /* 0x000000da70707220 */ /* 0x080fe20000410000 */
[-C--:B------:R-:W-:Y:S01]  /*79f0*/  FMUL.FTZ R113, R113, R218.reuse ;  /* 0x000000da71717220 */ /* 0x080fe20000410000 */
[-C--:B------:R-:W-:Y:S01]  /*7a00*/  FMUL.FTZ R114, R114, R3.reuse ;  /* 0x0000000372727220 */ /* 0x080fe20000410000 */
[----:B------:R-:W-:Y:S01]  /*7a10*/  HMMA.16816.F32.BF16 R56, R4, R58, R80 ;  /* 0x0000003a0438723c */ /* 0x000fe20000041850 */
[-C--:B------:R-:W-:Y:S01]  /*7a20*/  FMUL.FTZ R115, R115, R3.reuse ;  /* 0x0000000373737220 */ /* 0x080fe20000410000 */
[----:B------:R-:W-:Y:S01]  /*7a30*/  FFMA.FTZ R206, R219, R218, R206 ;  /* 0x000000dadbce7223 */ /* 0x000fe200000100ce */
[----:B------:R-:W4:Y:S01]  /*7a40*/  MUFU.EX2 R229, R229 ;  /* 0x000000e500e57308 */ /* 0x000f220000000800 */
[----:B------:R-:W-:-:S02]  /*7a50*/  FFMA.FTZ R178, R215, R3, R178 ;  /* 0x00000003d7b27223 */ /* 0x000fc400000100b2 */
[C---:B-1----:R-:W-:Y:S01]  /*7a60*/  HMMA.16816.F32.BF16 R68, R4.reuse, R64, R68 ;  /* 0x000000400444723c */ /* 0x042fe20000041844 */
[-C--:B------:R-:W-:Y:S01]  /*7a70*/  FMUL.FTZ R80, R100, R218.reuse ;  /* 0x000000da64507220 */ /* 0x080fe20000410000 */
[----:B------:R-:W-:Y:S01]  /*7a80*/  FMUL.FTZ R81, R101, R218 ;  /* 0x000000da65517220 */ /* 0x000fe20000410000 */
[-C--:B------:R-:W-:Y:S01]  /*7a90*/  FMUL.FTZ R82, R102, R3.reuse ;  /* 0x0000000366527220 */ /* 0x080fe20000410000 */
[----:B------:R-:W-:Y:S01]  /*7aa0*/  FMUL.FTZ R83, R103, R3 ;  /* 0x0000000367537220 */ /* 0x000fe20000410000 */
[----:B------:R-:W-:Y:S01]  /*7ab0*/  MUFU.EX2 R230, R230 ;  /* 0x000000e600e67308 */ /* 0x000fe20000000800 */
[----:B------:R-:W-:Y:S01]  /*7ac0*/  HMMA.16816.F32.BF16 R64, R4, R66, R88 ;  /* 0x000000420440723c */ /* 0x000fe20000041858 */
[----:B---3--:R-:W-:Y:S01]  /*7ad0*/  F2FP.BF16.F32.PACK_AB R100, R228, R225 ;  /* 0x000000e1e464723e */ /* 0x008fe200000010ff */
[----:B------:R-:W-:Y:S01]  /*7ae0*/  FADD.FTZ R205, R205, R206 ;  /* 0x000000cecdcd7221 */ /* 0x000fe20000010000 */
[----:B------:R-:W-:-:S03]  /*7af0*/  FADD.FTZ R177, R177, R178 ;  /* 0x000000b2b1b17221 */ /* 0x000fc60000010000 */
[C---:B--2---:R-:W-:Y:S01]  /*7b00*/  HMMA.16816.F32.BF16 R76, R4.reuse, R72, R76 ;  /* 0x00000048044c723c */ /* 0x044fe2000004184c */
[-C--:B------:R-:W-:Y:S01]  /*7b10*/  FMUL.FTZ R88, R104, R218.reuse ;  /* 0x000000da68587220 */ /* 0x080fe20000410000 */
[----:B------:R-:W-:Y:S01]  /*7b20*/  FMUL.FTZ R89, R105, R218 ;  /* 0x000000da69597220 */ /* 0x000fe20000410000 */
[-C--:B------:R-:W-:Y:S01]  /*7b30*/  FMUL.FTZ R90, R106, R3.reuse ;  /* 0x000000036a5a7220 */ /* 0x080fe20000410000 */
[----:B------:R-:W-:Y:S01]  /*7b40*/  FMUL.FTZ R91, R107, R3 ;  /* 0x000000036b5b7220 */ /* 0x000fe20000410000 */
[----:B------:R-:W1:Y:S01]  /*7b50*/  MUFU.EX2 R233, R233 ;  /* 0x000000e900e97308 */ /* 0x000e620000000800 */
[----:B------:R-:W2:Y:S01]  /*7b60*/  LDSM.16.MT88.4 R104, [R193+0x14800] ;  /* 0x01480000c168783b */ /* 0x000ea20000004200 */
[----:B----4-:R-:W-:Y:S01]  /*7b70*/  F2FP.BF16.F32.PACK_AB R102, R229, R226 ;  /* 0x000000e2e566723e */ /* 0x010fe200000010ff */
[----:B------:R-:W-:Y:S01]  /*7b80*/  HMMA.16816.F32.BF16 R72, R4, R74, R96 ;  /* 0x0000004a0448723c */ /* 0x000fe20000041860 */
[----:B------:R-:W-:Y:S01]  /*7b90*/  FADD.FTZ R204, R204, R205 ;  /* 0x000000cdcccc7221 */ /* 0x000fe20000010000 */
[----:B------:R-:W-:-:S03]  /*7ba0*/  FADD.FTZ R176, R176, R177 ;  /* 0x000000b1b0b07221 */ /* 0x000fc60000010000 */
[----:B------:R-:W-:Y:S01]  /*7bb0*/  MUFU.EX2 R231, R231 ;  /* 0x000000e700e77308 */ /* 0x000fe20000000800 */
[C---:B-----5:R-:W-:Y:S01]  /*7bc0*/  HMMA.16816.F32.BF16 R80, R4.reuse, R128, R80 ;  /* 0x000000800450723c */ /* 0x060fe20000041850 */
[-C--:B------:R-:W-:Y:S01]  /*7bd0*/  FMUL.FTZ R96, R116, R218.reuse ;  /* 0x000000da74607220 */ /* 0x080fe20000410000 */
[----:B------:R-:W-:Y:S01]  /*7be0*/  FMUL.FTZ R97, R117, R218 ;  /* 0x000000da75617220 */ /* 0x000fe20000410000 */
[-C--:B------:R-:W-:Y:S01]  /*7bf0*/  FMUL.FTZ R98, R118, R3.reuse ;  /* 0x0000000376627220 */ /* 0x080fe20000410000 */
[----:B------:R-:W-:Y:S01]  /*7c00*/  FMUL.FTZ R99, R119, R3 ;  /* 0x0000000377637220 */ /* 0x000fe20000410000 */
[----:B------:R-:W-:Y:S01]  /*7c10*/  FADD.FTZ R204, R179, R204 ;  /* 0x000000ccb3cc7221 */ /* 0x000fe20000010000 */
[C---:B------:R-:W-:Y:S01]  /*7c20*/  HMMA.16816.F32.BF16 R88, R4.reuse, R130, R88 ;  /* 0x000000820458723c */ /* 0x040fe20000041858 */
[----:B------:R-:W3:Y:S01]  /*7c30*/  MUFU.EX2 R232, R232 ;  /* 0x000000e800e87308 */ /* 0x000ee20000000800 */
[----:B-1----:R-:W-:Y:S01]  /*7c40*/  F2FP.BF16.F32.PACK_AB R101, R233, R230 ;  /* 0x000000e6e965723e */ /* 0x002fe200000010ff */
[----:B------:R-:W-:Y:S01]  /*7c50*/  LDSM.16.MT88.4 R128, [R193+0x12800] ;  /* 0x01280000c180783b */ /* 0x000fe20000004200 */
[----:B------:R-:W-:Y:S01]  /*7c60*/  FADD.FTZ R207, R207, R176 ;  /* 0x000000b0cfcf7221 */ /* 0x000fe20000010000 */
[----:B------:R-:W-:Y:S01]  /*7c70*/  FADD.FTZ R3, R225, R204 ;  /* 0x000000cce1037221 */ /* 0x000fe20000010000 */
[----:B------:R-:W-:Y:S01]  /*7c80*/  HMMA.16816.F32.BF16 R96, R4, R140, R96 ;  /* 0x0000008c0460723c */ /* 0x000fe20000041860 */
[----:B------:R-:W-:Y:S02]  /*7c90*/  LDSM.16.MT88.4 R116, [R196+0x16800] ;  /* 0x01680000c474783b */ /* 0x000fe40000004200 */
[----:B------:R-:W-:Y:S01]  /*7ca0*/  MUFU.EX2 R234, R234 ;  /* 0x000000ea00ea7308 */ /* 0x000fe20000000800 */
[----:B------:R-:W-:-:S02]  /*7cb0*/  FADD.FTZ R3, R228, R3 ;  /* 0x00000003e4037221 */ /* 0x000fc40000010000 */
[----:B------:R-:W-:Y:S01]  /*7cc0*/  HMMA.16816.F32.BF16 R4, R4, R142, R112 ;  /* 0x0000008e0404723c */ /* 0x000fe20000041870 */
[----:B------:R-:W-:Y:S01]  /*7cd0*/  LDSM.16.MT88.4 R112, [R192+0x14800] ;  /* 0x01480000c070783b */ /* 0x000fe20000004200 */
[----:B------:R-:W-:-:S03]  /*7ce0*/  FADD.FTZ R226, R226, R3 ;  /* 0x00000003e2e27221 */ /* 0x000fc60000010000 */
[----:B------:R-:W1:Y:S01]  /*7cf0*/  MUFU.EX2 R235, R235 ;  /* 0x000000eb00eb7308 */ /* 0x000e620000000800 */
[----:B---3--:R-:W-:Y:S01]  /*7d00*/  F2FP.BF16.F32.PACK_AB R103, R232, R231 ;  /* 0x000000e7e867723e */ /* 0x008fe200000010ff */
[----:B------:R-:W-:-:S06]  /*7d10*/  FADD.FTZ R229, R229, R226 ;  /* 0x000000e2e5e57221 */ /* 0x000fcc0000010000 */
[C---:B------:R-:W-:Y:S01]  /*7d20*/  HMMA.16816.F32.BF16 R36, R100.reuse, R124, R36 ;  /* 0x0000007c6424723c */ /* 0x040fe20000041824 */
[----:B------:R-:W-:Y:S05]  /*7d30*/  MUFU.EX2 R236, R236 ;  /* 0x000000ec00ec7308 */ /* 0x000fea0000000800 */
[C---:B--2---:R-:W-:Y:S03]  /*7d40*/  HMMA.16816.F32.BF16 R60, R100.reuse, R104, R60 ;  /* 0x00000068643c723c */ /* 0x044fe6000004183c */
[----:B------:R-:W-:Y:S03]  /*7d50*/  MUFU.EX2 R237, R237 ;  /* 0x000000ed00ed7308 */ /* 0x000fe60000000800 */
[C---:B------:R-:W-:Y:S01]  /*7d60*/  HMMA.16816.F32.BF16 R56, R100.reuse, R106, R56 ;  /* 0x0000006a6438723c */ /* 0x040fe20000041838 */
[----:B------:R-:W2:Y:S04]  /*7d70*/  LDSM.16.MT88.4 R104, [R193+0x16800] ;  /* 0x01680000c168783b */ /* 0x000ea80000004200 */
[----:B------:R-:W-:Y:S01]  /*7d80*/  MUFU.EX2 R238, R238 ;  /* 0x000000ee00ee7308 */ /* 0x000fe20000000800 */
[C---:B------:R-:W-:Y:S01]  /*7d90*/  HMMA.16816.F32.BF16 R32, R100.reuse, R126, R32 ;  /* 0x0000007e6420723c */ /* 0x040fe20000041820 */
[----:B------:R-:W-:Y:S05]  /*7da0*/  LDSM.16.MT88.4 R124, [R196+0x13000] ;  /* 0x01300000c47c783b */ /* 0x000fea0000004200 */
[C---:B------:R-:W-:Y:S01]  /*7db0*/  HMMA.16816.F32.BF16 R52, R100.reuse, R108, R52 ;  /* 0x0000006c6434723c */ /* 0x040fe20000041834 */
[----:B------:R-:W3:Y:S05]  /*7dc0*/  MUFU.EX2 R239, R239 ;  /* 0x000000ef00ef7308 */ /* 0x000eea0000000800 */
[C---:B------:R-:W-:Y:S01]  /*7dd0*/  HMMA.16816.F32.BF16 R48, R100.reuse, R110, R48 ;  /* 0x0000006e6430723c */ /* 0x040fe20000041830 */
[----:B------:R-:W4:Y:S02]  /*7de0*/  LDSM.16.MT88.4 R108, [R194+0x16800] ;  /* 0x01680000c26c783b */ /* 0x000f240000004200 */
[----:B------:R-:W-:Y:S03]  /*7df0*/  MUFU.EX2 R240, R240 ;  /* 0x000000f000f07308 */ /* 0x000fe60000000800 */
[C---:B------:R-:W-:Y:S05]  /*7e00*/  HMMA.16816.F32.BF16 R44, R100.reuse, R120, R44 ;  /* 0x00000078642c723c */ /* 0x040fea000004182c */
[----:B------:R-:W5:Y:S01]  /*7e10*/  MUFU.EX2 R241, R241 ;  /* 0x000000f100f17308 */ /* 0x000f620000000800 */
[C---:B------:R-:W-:Y:S01]  /*7e20*/  HMMA.16816.F32.BF16 R40, R100.reuse, R122, R40 ;  /* 0x0000007a6428723c */ /* 0x040fe20000041828 */
[----:B------:R-:W4:Y:S05]  /*7e30*/  LDSM.16.MT88.4 R120, [R192+0x16800] ;  /* 0x01680000c078783b */ /* 0x000f2a0000004200 */
[C---:B------:R-:W-:Y:S01]  /*7e40*/  HMMA.16816.F32.BF16 R12, R100.reuse, R136, R12 ;  /* 0x00000088640c723c */ /* 0x040fe2000004180c */
[----:B------:R-:W-:Y:S05]  /*7e50*/  MUFU.EX2 R227, R227 ;  /* 0x000000e300e37308 */ /* 0x000fea0000000800 */
[C---:B------:R-:W-:Y:S01]  /*7e60*/  HMMA.16816.F32.BF16 R8, R100.reuse, R138, R8 ;  /* 0x0000008a6408723c */ /* 0x040fe20000041808 */
[----:B------:R-:W4:Y:S02]  /*7e70*/  LDSM.16.MT88.4 R136, [R196+0x15000] ;  /* 0x01500000c488783b */ /* 0x000f240000004200 */
[----:B------:R-:W5:Y:S03]  /*7e80*/  MUFU.EX2 R242, R242 ;  /* 0x000000f200f27308 */ /* 0x000f660000000800 */
[C---:B--2---:R-:W-:Y:S05]  /*7e90*/  HMMA.16816.F32.BF16 R84, R100.reuse, R104, R84 ;  /* 0x000000686454723c */ /* 0x044fea0000041854 */
[----:B------:R-:W-:Y:S01]  /*7ea0*/  MUFU.EX2 R221, R221 ;  /* 0x000000dd00dd7308 */ /* 0x000fe20000000800 */
[----:B------:R-:W-:Y:S01]  /*7eb0*/  HMMA.16816.F32.BF16 R92, R100, R106, R92 ;  /* 0x0000006a645c723c */ /* 0x000fe2000004185c */
[----:B-1----:R-:W-:Y:S01]  /*7ec0*/  F2FP.BF16.F32.PACK_AB R104, R235, R234 ;  /* 0x000000eaeb68723e */ /* 0x002fe200000010ff */
[----:B------:R-:W-:Y:S01]  /*7ed0*/  FADD.FTZ R234, R234, R229 ;  /* 0x000000e5eaea7221 */ /* 0x000fe20000010000 */
[----:B---3--:R-:W-:-:S03]  /*7ee0*/  F2FP.BF16.F32.PACK_AB R105, R239, R238 ;  /* 0x000000eeef69723e */ /* 0x008fc600000010ff */
[C---:B------:R-:W-:Y:S01]  /*7ef0*/  HMMA.16816.F32.BF16 R28, R100.reuse, R128, R28 ;  /* 0x00000080641c723c */ /* 0x040fe2000004181c */
[----:B------:R-:W-:Y:S01]  /*7f00*/  F2FP.BF16.F32.PACK_AB R106, R237, R236 ;  /* 0x000000eced6a723e */ /* 0x000fe200000010ff */
[----:B------:R-:W1:Y:S01]  /*7f10*/  MUFU.EX2 R224, R224 ;  /* 0x000000e000e07308 */ /* 0x000e620000000800 */
[----:B-----5:R-:W-:Y:S01]  /*7f20*/  F2FP.BF16.F32.PACK_AB R107, R241, R240 ;  /* 0x000000f0f16b723e */ /* 0x020fe200000010ff */
[----:B------:R-:W-:Y:S01]  /*7f30*/  FADD.FTZ R235, R235, R234 ;  /* 0x000000eaebeb7221 */ /* 0x000fe20000010000 */
[----:B------:R-:W-:Y:S01]  /*7f40*/  F2FP.BF16.F32.PACK_AB R168, R242, R227 ;  /* 0x000000e3f2a8723e */ /* 0x000fe200000010ff */
[C---:B------:R-:W-:Y:S04]  /*7f50*/  HMMA.16816.F32.BF16 R24, R100.reuse, R130, R24 ;  /* 0x000000826418723c */ /* 0x040fe80000041818 */
[----:B------:R-:W-:Y:S02]  /*7f60*/  MUFU.EX2 R222, R222 ;  /* 0x000000de00de7308 */ /* 0x000fe40000000800 */
[C---:B----4-:R-:W-:Y:S06]  /*7f70*/  HMMA.16816.F32.BF16 R80, R100.reuse, R108, R80 ;  /* 0x0000006c6450723c */ /* 0x050fec0000041850 */
[----:B------:R-:W-:Y:S01]  /*7f80*/  HMMA.16816.F32.BF16 R88, R100, R110, R88 ;  /* 0x0000006e6458723c */ /* 0x000fe20000041858 */
[----:B------:R-:W2:Y:S01]  /*7f90*/  LDSM.16.MT88.4 R108, [R193+0x15000] ;  /* 0x01500000c16c783b */ /* 0x000ea20000004200 */
[----:B------:R-:W3:Y:S01]  /*7fa0*/  MUFU.EX2 R223, R223 ;  /* 0x000000df00df7308 */ /* 0x000ee20000000800 */
[----:B-1----:R-:W-:-:S03]  /*7fb0*/  F2FP.BF16.F32.PACK_AB R170, R224, R221 ;  /* 0x000000dde0aa723e */ /* 0x002fc600000010ff */
[----:B------:R-:W-:Y:S01]  /*7fc0*/  HMMA.16816.F32.BF16 R128, R104, R124, R12 ;  /* 0x0000007c6880723c */ /* 0x000fe2000004180c */
[----:B------:R-:W-:Y:S03]  /*7fd0*/  LDSM.16.MT88.4 R12, [R196+0x17000] ;  /* 0x01700000c40c783b */ /* 0x000fe60000004200 */
[----:B------:R-:W-:Y:S02]  /*7fe0*/  MUFU.EX2 R220, R220 ;  /* 0x000000dc00dc7308 */ /* 0x000fe40000000800 */
[C---:B------:R-:W-:Y:S06]  /*7ff0*/  HMMA.16816.F32.BF16 R68, R100.reuse, R112, R68 ;  /* 0x000000706444723c */ /* 0x040fec0000041844 */
[----:B------:R-:W-:Y:S01]  /*8000*/  HMMA.16816.F32.BF16 R64, R100, R114, R64 ;  /* 0x000000726440723c */ /* 0x000fe20000041840 */
[----:B------:R-:W1:Y:S01]  /*8010*/  LDSM.16.MT88.4 R112, [R194+0x15000] ;  /* 0x01500000c270783b */ /* 0x000e620000004200 */
[----:B------:R-:W4:Y:S01]  /*8020*/  MUFU.EX2 R243, R243 ;  /* 0x000000f300f37308 */ /* 0x000f220000000800 */
[----:B---3--:R-:W-:-:S03]  /*8030*/  F2FP.BF16.F32.PACK_AB R169, R223, R222 ;  /* 0x000000dedfa9723e */ /* 0x008fc600000010ff */
[C---:B------:R-:W-:Y:S06]  /*8040*/  HMMA.16816.F32.BF16 R76, R100.reuse, R116, R76 ;  /* 0x00000074644c723c */ /* 0x040fec000004184c */
[C---:B------:R-:W-:Y:S01]  /*8050*/  HMMA.16816.F32.BF16 R72, R100.reuse, R118, R72 ;  /* 0x000000766448723c */ /* 0x040fe20000041848 */
[----:B------:R-:W3:Y:S05]  /*8060*/  LDSM.16.MT88.4 R116, [R192+0x15000] ;  /* 0x01500000c074783b */ /* 0x000eea0000004200 */
[----:B------:R-:W-:Y:S01]  /*8070*/  HMMA.16816.F32.BF16 R96, R100, R120, R96 ;  /* 0x000000786460723c */ /* 0x000fe20000041860 */
[----:B----4-:R-:W-:-:S05]  /*8080*/  F2FP.BF16.F32.PACK_AB R171, R243, R220 ;  /* 0x000000dcf3ab723e */ /* 0x010fca00000010ff */
[----:B------:R-:W-:Y:S01]  /*8090*/  HMMA.16816.F32.BF16 R4, R100, R122, R4 ;  /* 0x0000007a6404723c */ /* 0x000fe20000041804 */
[----:B------:R-:W-:Y:S05]  /*80a0*/  LDSM.16.MT88.4 R120, [R193+0x17000] ;  /* 0x01700000c178783b */ /* 0x000fea0000004200 */
[C---:B------:R-:W-:Y:S01]  /*80b0*/  HMMA.16816.F32.BF16 R124, R104.reuse, R126, R8 ;  /* 0x0000007e687c723c */ /* 0x040fe20000041808 */
[----:B------:R-:W4:Y:S05]  /*80c0*/  LDSM.16.MT88.4 R8, [R194+0x17000] ;  /* 0x01700000c208783b */ /* 0x000f2a0000004200 */
[----:B------:R-:W-:Y:S01]  /*80d0*/  HMMA.16816.F32.BF16 R140, R104, R136, R44 ;  /* 0x00000088688c723c */ /* 0x000fe2000004182c */
[----:B------:R-:W5:Y:S05]  /*80e0*/  LDSM.16.MT88.4 R44, [R192+0x17000] ;  /* 0x01700000c02c783b */ /* 0x000f6a0000004200 */
[C---:B------:R-:W-:Y:S06]  /*80f0*/  HMMA.16816.F32.BF16 R20, R100.reuse, R132, R20 ;  /* 0x000000846414723c */ /* 0x040fec0000041814 */
[----:B------:R-:W-:Y:S06]  /*8100*/  HMMA.16816.F32.BF16 R16, R100, R134, R16 ;  /* 0x000000866410723c */ /* 0x000fec0000041810 */
[C---:B------:R-:W-:Y:S01]  /*8110*/  HMMA.16816.F32.BF16 R148, R104.reuse, R144, R36 ;  /* 0x000000906894723c */ /* 0x040fe20000041824 */
[----:B------:R-:W5:Y:S05]  /*8120*/  LDSM.16.MT88.4 R36, [R196+0x13800] ;  /* 0x01380000c424783b */ /* 0x000f6a0000004200 */
[C---:B------:R-:W-:Y:S06]  /*8130*/  HMMA.16816.F32.BF16 R156, R104.reuse, R152, R28 ;  /* 0x00000098689c723c */ /* 0x040fec000004181c */
[C---:B------:R-:W-:Y:S06]  /*8140*/  HMMA.16816.F32.BF16 R164, R104.reuse, R160, R20 ;  /* 0x000000a068a4723c */ /* 0x040fec0000041814 */
[C---:B------:R-:W-:Y:S06]  /*8150*/  HMMA.16816.F32.BF16 R144, R104.reuse, R146, R32 ;  /* 0x000000926890723c */ /* 0x040fec0000041820 */
[C---:B------:R-:W-:Y:S06]  /*8160*/  HMMA.16816.F32.BF16 R160, R104.reuse, R162, R16 ;  /* 0x000000a268a0723c */ /* 0x040fec0000041810 */
[C---:B------:R-:W-:Y:S06]  /*8170*/  HMMA.16816.F32.BF16 R152, R104.reuse, R154, R24 ;  /* 0x0000009a6898723c */ /* 0x040fec0000041818 */
[C---:B--2---:R-:W-:Y:S06]  /*8180*/  HMMA.16816.F32.BF16 R32, R104.reuse, R108, R60 ;  /* 0x0000006c6820723c */ /* 0x044fec000004183c */
[C---:B------:R-:W-:Y:S01]  /*8190*/  HMMA.16816.F32.BF16 R28, R104.reuse, R110, R56 ;  /* 0x0000006e681c723c */ /* 0x040fe20000041838 */
[----:B------:R-:W-:Y:S05]  /*81a0*/  LDSM.16.MT88.4 R56, [R192+0x13800] ;  /* 0x01380000c038783b */ /* 0x000fea0000004200 */
[C---:B-1----:R-:W-:Y:S06]  /*81b0*/  HMMA.16816.F32.BF16 R132, R104.reuse, R112, R52 ;  /* 0x000000706884723c */ /* 0x042fec0000041834 */
[C---:B---3--:R-:W-:Y:S06]  /*81c0*/  HMMA.16816.F32.BF16 R24, R104.reuse, R116, R68 ;  /* 0x000000746818723c */ /* 0x048fec0000041844 */
[C---:B------:R-:W-:Y:S01]  /*81d0*/  HMMA.16816.F32.BF16 R20, R104.reuse, R118, R64 ;  /* 0x000000766814723c */ /* 0x040fe20000041840 */
[----:B------:R-:W-:Y:S05]  /*81e0*/  LDSM.16.MT88.4 R64, [R196+0x15800] ;  /* 0x01580000c440783b */ /* 0x000fea0000004200 */
[C---:B------:R-:W-:Y:S06]  /*81f0*/  HMMA.16816.F32.BF16 R16, R104.reuse, R12, R76 ;  /* 0x0000000c6810723c */ /* 0x040fec000004184c */
[C---:B----4-:R-:W-:Y:S01]  /*8200*/  HMMA.16816.F32.BF16 R100, R104.reuse, R8, R80 ;  /* 0x000000086864723c */ /* 0x050fe20000041850 */
[----:B------:R-:W-:Y:S05]  /*8210*/  LDSM.16.MT88.4 R80, [R193+0x15800] ;  /* 0x01580000c150783b */ /* 0x000fea0000004200 */
[C---:B------:R-:W-:Y:S06]  /*8220*/  HMMA.16816.F32.BF16 R108, R104.reuse, R120, R84 ;  /* 0x00000078686c723c */ /* 0x040fec0000041854 */
[C---:B------:R-:W-:Y:S01]  /*8230*/  HMMA.16816.F32.BF16 R136, R104.reuse, R138, R40 ;  /* 0x0000008a6888723c */ /* 0x040fe20000041828 */
[----:B------:R-:W-:Y:S05]  /*8240*/  LDSM.16.MT88.4 R40, [R194+0x13800] ;  /* 0x01380000c228783b */ /* 0x000fea0000004200 */
[C---:B------:R-:W-:Y:S01]  /*8250*/  HMMA.16816.F32.BF16 R112, R104.reuse, R114, R48 ;  /* 0x000000726870723c */ /* 0x040fe20000041830 */
[----:B------:R-:W1:Y:S05]  /*8260*/  LDSM.16.MT88.4 R48, [R193+0x13800] ;  /* 0x01380000c130783b */ /* 0x000e6a0000004200 */
[C---:B------:R-:W-:Y:S01]  /*8270*/  HMMA.16816.F32.BF16 R12, R104.reuse, R14, R72 ;  /* 0x0000000e680c723c */ /* 0x040fe20000041848 */
[----:B------:R-:W2:Y:S05]  /*8280*/  LDSM.16.MT88.4 R72, [R194+0x15800] ;  /* 0x01580000c248783b */ /* 0x000eaa0000004200 */
[C---:B------:R-:W-:Y:S01]  /*8290*/  HMMA.16816.F32.BF16 R8, R104.reuse, R10, R88 ;  /* 0x0000000a6808723c */ /* 0x040fe20000041858 */
[----:B------:R-:W-:Y:S05]  /*82a0*/  LDSM.16.MT88.4 R88, [R192+0x15800] ;  /* 0x01580000c058783b */ /* 0x000fea0000004200 */
[C---:B------:R-:W-:Y:S06]  /*82b0*/  HMMA.16816.F32.BF16 R120, R104.reuse, R122, R92 ;  /* 0x0000007a6878723c */ /* 0x040fec000004185c */
[C---:B-----5:R-:W-:Y:S01]  /*82c0*/  HMMA.16816.F32.BF16 R116, R104.reuse, R44, R96 ;  /* 0x0000002c6874723c */ /* 0x060fe20000041860 */
[----:B------:R-:W-:Y:S05]  /*82d0*/  LDSM.16.MT88.4 R96, [R196+0x17800] ;  /* 0x01780000c460783b */ /* 0x000fea0000004200 */
[----:B------:R-:W-:Y:S01]  /*82e0*/  HMMA.16816.F32.BF16 R4, R104, R46, R4 ;  /* 0x0000002e6804723c */ /* 0x000fe20000041804 */
[----:B------:R-:W3:Y:S05]  /*82f0*/  LDSM.16.MT88.4 R104, [R194+0x17800] ;  /* 0x01780000c268783b */ /* 0x000eea0000004200 */
[C---:B------:R-:W-:Y:S06]  /*8300*/  HMMA.16816.F32.BF16 R128, R168.reuse, R36, R128 ;  /* 0x00000024a880723c */ /* 0x040fec0000041880 */
[C---:B-1----:R-:W-:Y:S06]  /*8310*/  HMMA.16816.F32.BF16 R44, R168.reuse, R48, R156 ;  /* 0x00000030a82c723c */ /* 0x042fec000004189c */
[C---:B--2---:R-:W-:Y:S06]  /*8320*/  HMMA.16816.F32.BF16 R68, R168.reuse, R72, R132 ;  /* 0x00000048a844723c */ /* 0x044fec0000041884 */
[----:B------:R-:W-:Y:S01]  /*8330*/  HMMA.16816.F32.BF16 R72, R168, R74, R112 ;  /* 0x0000004aa848723c */ /* 0x000fe20000041870 */
[----:B------:R-:W1:Y:S01]  /*8340*/  LDSM.16.MT88.4 R112, [R192+0x17800] ;  /* 0x01780000c070783b */ /* 0x000e620000004200 */
[----:B------:R-:W-:-:S04]  /*8350*/  MOV R132, R217 ;  /* 0x000000d900847202 */ /* 0x000fc80000000f00 */
[C---:B------:R-:W-:Y:S01]  /*8360*/  HMMA.16816.F32.BF16 R48, R168.reuse, R50, R152 ;  /* 0x00000032a830723c */ /* 0x040fe20000041898 */
[----:B------:R-:W2:Y:S05]  /*8370*/  LDSM.16.MT88.4 R152, [R193+0x17800] ;  /* 0x01780000c198783b */ /* 0x000eaa0000004200 */
[C---:B------:R-:W-:Y:S06]  /*8380*/  HMMA.16816.F32.BF16 R124, R168.reuse, R38, R124 ;  /* 0x00000026a87c723c */ /* 0x040fec000004187c */
[C---:B---3--:R-:W-:Y:S06]  /*8390*/  HMMA.16816.F32.BF16 R100, R168.reuse, R104, R100 ;  /* 0x00000068a864723c */ /* 0x048fec0000041864 */
[C---:B------:R-:W-:Y:S06]  /*83a0*/  HMMA.16816.F32.BF16 R104, R168.reuse, R106, R8 ;  /* 0x0000006aa868723c */ /* 0x040fec0000041808 */
[----:B------:R-:W-:Y:S01]  /*83b0*/  HMMA.16816.F32.BF16 R36, R168, R40, R164 ;  /* 0x00000028a824723c */ /* 0x000fe200000418a4 */
[----:B------:R-:W-:-:S04]  /*83c0*/  FADD.FTZ R8, R230, R207 ;  /* 0x000000cfe6087221 */ /* 0x000fc80000010000 */
[----:B------:R-:W-:Y:S01]  /*83d0*/  FADD.FTZ R8, R233, R8 ;  /* 0x00000008e9087221 */ /* 0x000fe20000010000 */
[C---:B------:R-:W-:Y:S03]  /*83e0*/  HMMA.16816.F32.BF16 R52, R168.reuse, R56, R148 ;  /* 0x00000038a834723c */ /* 0x040fe60000041894 */
[----:B------:R-:W-:Y:S01]  /*83f0*/  FADD.FTZ R3, R231, R8 ;  /* 0x00000008e7037221 */ /* 0x000fe20000010000 */
[----:B------:R-:W-:Y:S02]  /*8400*/  FADD.FTZ R8, R236, R235 ;  /* 0x000000ebec087221 */ /* 0x000fe40000010000 */
[----:B------:R-:W-:Y:S01]  /*8410*/  HMMA.16816.F32.BF16 R60, R168, R64, R140 ;  /* 0x00000040a83c723c */ /* 0x000fe2000004188c */
        /* <DEDUP_REMOVED lines=8> */
[----:B------:R-:W-:Y:S01]  /*84a0*/  FADD.FTZ R240, R240, R239 ;  /* 0x000000eff0f07221 */ /* 0x000fe20000010000 */
[C---:B------:R-:W-:Y:S01]  /*84b0*/  HMMA.16816.F32.BF16 R84, R168.reuse, R88, R24 ;  /* 0x00000058a854723c */ /* 0x040fe20000041818 */
[----:B------:R-:W-:Y:S02]  /*84c0*/  FADD.FTZ R219, R221, R242 ;  /* 0x000000f2dddb7221 */ /* 0x000fe40000010000 */
[----:B------:R-:W-:Y:S02]  /*84d0*/  FADD.FTZ R241, R241, R240 ;  /* 0x000000f0f1f17221 */ /* 0x000fe40000010000 */
[----:B------:R-:W-:Y:S01]  /*84e0*/  FADD.FTZ R219, R224, R219 ;  /* 0x000000dbe0db7221 */ /* 0x000fe20000010000 */
[----:B------:R-:W-:Y:S01]  /*84f0*/  HMMA.16816.F32.BF16 R92, R168, R96, R16 ;  /* 0x00000060a85c723c */ /* 0x000fe20000041810 */
[----:B------:R-:W-:-:S04]  /*8500*/  FADD.FTZ R222, R222, R241 ;  /* 0x000000f1dede7221 */ /* 0x000fc80000010000 */
[----:B------:R-:W-:Y:S01]  /*8510*/  FADD.FTZ R223, R223, R222 ;  /* 0x000000dedfdf7221 */ /* 0x000fe20000010000 */
[----:B-1----:R-:W-:Y:S03]  /*8520*/  HMMA.16816.F32.BF16 R116, R168, R112, R116 ;  /* 0x00000070a874723c */ /* 0x002fe60000041874 */
        /* <DEDUP_REMOVED lines=8> */
[C---:B--2---:R-:W-:Y:S06]  /*85b0*/  HMMA.16816.F32.BF16 R108, R168.reuse, R152, R108 ;  /* 0x00000098a86c723c */ /* 0x044fec000004186c */
        /* <DEDUP_REMOVED lines=31> */
[----:B------:R-:W-:Y:S01]  /*87b0*/  @!P5 LDGSTS.E.BYPASS.LTC128B.128 [R203+0x12000], desc[UR22][R18.64] ;  /* 0x1200000012cbdfae */ /* 0x000fe2000b901d56 */
[----:B------:R-:W-:-:S03]  /*87c0*/  @!P4 LEA.HI.X R13, R16, R13, R3, 0x1, P1 ;  /* 0x0000000d100dc211 */ /* 0x000fc600008f0c03 */
[----:B------:R-:W2:Y:S01]  /*87d0*/  @!P3 LDC.64 R4, c[0x0][0x220] ;  /* 0x00008800ff04bb82 */ /* 0x000ea20000000a00 */
        /* <DEDUP_REMOVED lines=22> */
[----:B--2---:R-:W-:-:S03]  /*8940*/  @!P3 LEA R22, P0, R14, R4, 0x1 ;  /* 0x000000040e16b211 */ /* 0x004fc600078008ff */
[----:B------:R-:W-:Y:S01]  /*8950*/  @P4 STS.128 [R203+0x15000], RZ ;  /* 0x015000ffcb004388 */ /* 0x000fe20000000c00 */
[----:B------:R-:W-:Y:S01]  /*8960*/  @!P3 LEA.HI.X R23, R14, R5, R3, 0x1, P0 ;  /* 0x000000050e17b211 */ /* 0x000fe200000f0c03 */
[----:B------:R-:W-:Y:S02]  /*8970*/  IMAD.U32 R3, RZ, RZ, UR21 ;  /* 0x00000015ff037e24 */ /* 0x000fe4000f8e00ff */
[----:B------:R-:W-:Y:S01]  /*8980*/  @!PT LDS RZ, [RZ] ;  /* 0x00000000fffff984 */ /* 0x000fe20000000800 */
[----:B------:R-:W-:Y:S01]  /*8990*/  @!PT LDS RZ, [RZ] ;  /* 0x00000000fffff984 */ /* 0x000fe20000000800 */
[----:B------:R-:W-:Y:S01]  /*89a0*/  @!PT LDS RZ, [RZ] ;  /* 0x00000000fffff984 */ /* 0x000fe20000000800 */
[----:B------:R-:W-:Y:S02]  /*89b0*/  @!P4 LDGSTS.E.BYPASS.LTC128B.128 [R203+0x15000], desc[UR22][R20.64+0x80] ;  /* 0x1500008014cbcfae */ /* 0x000fe4000b901d56 */
[----:B------:R-:W-:Y:S02]  /*89c0*/  IMAD R3, R3, 0x40, R214 ;  /* 0x0000004003037824 */ /* 0x000fe400078e02d6 */
        /* <DEDUP_REMOVED lines=46> */
[C---:B------:R-:W-:Y:S06]  /*8cb0*/  HMMA.16816.F32.BF16 R136, R24.reuse, R164, R136 ;  /* 0x000000a41888723c */ /* 0x040fec0000041888 */
[----:B------:R-:W-:Y:S01]  /*8cc0*/  HMMA.16816.F32.BF16 R176, R24, R166, R176 ;  /* 0x000000a618b0723c */ /* 0x000fe200000418b0 */
[----:B------:R-:W-:Y:S04]  /*8cd0*/  LDSM.16.M88.4 R24, [R200+0x4000] ;  /* 0x00400000c818783b */ /* 0x000fe80000000200 */
[----:B------:R-:W-:Y:S01]  /*8ce0*/  LDSM.16.M88.4 R164, [R201+0xf800] ;  /* 0x00f80000c9a4783b */ /* 0x000fe20000000200 */
[----:B------:R-:W-:Y:S03]  /*8cf0*/  HMMA.16816.F32.BF16 R148, R156, R22, R148 ;  /* 0x000000169c94723c */ /* 0x000fe60000041894 */
[----:B------:R-:W1:Y:S03]  /*8d00*/  LDSM.16.M88.4 R20, [R201+0xe800] ;  /* 0x00e80000c914783b */ /* 0x000e660000000200 */
[----:B------:R-:W-:Y:S01]  /*8d10*/  HMMA.16816.F32.BF16 R12, R168, R6, R12 ;  /* 0x00000006a80c723c */ /* 0x000fe2000004180c */
[----:B------:R-:W2:Y:S05]  /*8d20*/  LDSM.16.M88.4 R4, [R187] ;  /* 0x00000000bb04783b */ /* 0x000eaa0000000200 */
[C---:B------:R-:W-:Y:S06]  /*8d30*/  HMMA.16816.F32.BF16 R144, R156.reuse, R8, R144 ;  /* 0x000000089c90723c */ /* 0x040fec0000041890 */
[----:B------:R-:W-:Y:S01]  /*8d40*/  HMMA.16816.F32.BF16 R140, R156, R10, R140 ;  /* 0x0000000a9c8c723c */ /* 0x000fe2000004188c */
[----:B------:R-:W2:Y:S05]  /*8d50*/  LDSM.16.M88.4 R8, [R201+0xf000] ;  /* 0x00f00000c908783b */ /* 0x000eaa0000000200 */
[----:B---3--:R-:W-:Y:S06]  /*8d60*/  HMMA.16816.F32.BF16 R152, R168, R132, R152 ;  /* 0x00000084a898723c */ /* 0x008fec0000041898 */
[----:B----4-:R-:W-:Y:S06]  /*8d70*/  HMMA.16816.F32.BF16 R16, R160, R28, R16 ;  /* 0x0000001ca010723c */ /* 0x010fec0000041810 */
[C---:B------:R-:W-:Y:S06]  /*8d80*/  HMMA.16816.F32.BF16 R136, R156.reuse, R204, R136 ;  /* 0x000000cc9c88723c */ /* 0x040fec0000041888 */
[----:B------:R-:W-:Y:S01]  /*8d90*/  HMMA.16816.F32.BF16 R176, R156, R206, R176 ;  /* 0x000000ce9cb0723c */ /* 0x000fe200000418b0 */
[----:B------:R-:W3:Y:S04]  /*8da0*/  LDSM.16.M88.4 R156, [R186] ;  /* 0x00000000ba9c783b */ /* 0x000ee80000000200 */
[----:B------:R-:W-:Y:S01]  /*8db0*/  LDSM.16.M88.4 R204, [R198+0x4000] ;  /* 0x00400000c6cc783b */ /* 0x000fe20000000200 */
[----:B------:R-:W-:Y:S03]  /*8dc0*/  HMMA.16816.F32.BF16 R148, R168, R134, R148 ;  /* 0x00000086a894723c */ /* 0x000fe60000041894 */
[----:B------:R-:W-:Y:S03]  /*8dd0*/  LDSM.16.M88.4 R132, [R185] ;  /* 0x00000000b984783b */ /* 0x000fe60000000200 */
[----:B------:R-:W-:Y:S01]  /*8de0*/  HMMA.16816.F32.BF16 R12, R160, R30, R12 ;  /* 0x0000001ea00c723c */ /* 0x000fe2000004180c */
[----:B------:R-:W-:Y:S05]  /*8df0*/  LDSM.16.M88.4 R28, [R184] ;  /* 0x00000000b81c783b */ /* 0x000fea0000000200 */
[C---:B-----5:R-:W-:Y:S06]  /*8e00*/  HMMA.16816.F32.BF16 R144, R168.reuse, R32, R144 ;  /* 0x00000020a890723c */ /* 0x060fec0000041890 */
[----:B------:R-:W-:Y:S01]  /*8e10*/  HMMA.16816.F32.BF16 R140, R168, R34, R140 ;  /* 0x00000022a88c723c */ /* 0x000fe2000004188c */
[----:B------:R-:W4:Y:S05]  /*8e20*/  LDSM.16.M88.4 R32, [R195+0xe000] ;  /* 0x00e00000c320783b */ /* 0x000f2a0000000200 */
        /* <DEDUP_REMOVED lines=9> */
[----:B------:R-:W2:Y:S05]  /*8ec0*/  LDSM.16.M88.4 R4, [R188+0x2000] ;  /* 0x00200000bc04783b */ /* 0x000eaa0000000200 */
[C---:B------:R-:W-:Y:S06]  /*8ed0*/  HMMA.16816.F32.BF16 R144, R160.reuse, R8, R144 ;  /* 0x00000008a090723c */ /* 0x040fec0000041890 */
[----:B------:R-:W-:Y:S01]  /*8ee0*/  HMMA.16816.F32.BF16 R140, R160, R10, R140 ;  /* 0x0000000aa08c723c */ /* 0x000fe2000004188c */
[----:B------:R-:W5:Y:S05]  /*8ef0*/  LDSM.16.M88.4 R8, [R195+0xf000] ;  /* 0x00f00000c308783b */ /* 0x000f6a0000000200 */
[----:B---3--:R-:W-:Y:S06]  /*8f00*/  HMMA.16816.F32.BF16 R152, R24, R156, R152 ;  /* 0x0000009c1898723c */ /* 0x008fec0000041898 */
[----:B----4-:R-:W-:Y:S06]  /*8f10*/  HMMA.16816.F32.BF16 R16, R204, R32, R16 ;  /* 0x00000020cc10723c */ /* 0x010fec0000041810 */
[C---:B------:R-:W-:Y:S06]  /*8f20*/  HMMA.16816.F32.BF16 R136, R160.reuse, R164, R136 ;  /* 0x000000a4a088723c */ /* 0x040fec0000041888 */
[----:B------:R-:W-:Y:S01]  /*8f30*/  HMMA.16816.F32.BF16 R176, R160, R166, R176 ;  /* 0x000000a6a0b0723c */ /* 0x000fe200000418b0 */
[----:B------:R-:W3:Y:S04]  /*8f40*/  LDSM.16.M88.4 R164, [R188+0x2800] ;  /* 0x00280000bca4783b */ /* 0x000ee80000000200 */
[----:B------:R-:W-:Y:S01]  /*8f50*/  LDSM.16.M88.4 R160, [R188+0x3000] ;  /* 0x00300000bca0783b */ /* 0x000fe20000000200 */
[----:B------:R-:W-:Y:S03]  /*8f60*/  HMMA.16816.F32.BF16 R148, R24, R158, R148 ;  /* 0x0000009e1894723c */ /* 0x000fe60000041894 */
[----:B------:R-:W-:Y:S03]  /*8f70*/  LDSM.16.M88.4 R156, [R188+0x3800] ;  /* 0x00380000bc9c783b */ /* 0x000fe60000000200 */
[----:B------:R-:W-:Y:S01]  /*8f80*/  HMMA.16816.F32.BF16 R12, R204, R34, R12 ;  /* 0x00000022cc0c723c */ /* 0x000fe2000004180c */
[----:B------:R-:W-:Y:S05]  /*8f90*/  LDSM.16.M88.4 R32, [R201+0x10000] ;  /* 0x01000000c920783b */ /* 0x000fea0000000200 */
[C---:B------:R-:W-:Y:S06]  /*8fa0*/  HMMA.16816.F32.BF16 R144, R24.reuse, R132, R144 ;  /* 0x000000841890723c */ /* 0x040fec0000041890 */
[----:B------:R-:W-:Y:S01]  /*8fb0*/  HMMA.16816.F32.BF16 R140, R24, R134, R140 ;  /* 0x00000086188c723c */ /* 0x000fe2000004188c */
[----:B------:R-:W4:Y:S05]  /*8fc0*/  LDSM.16.M88.4 R132, [R202+0x8000] ;  /* 0x00800000ca84783b */ /* 0x000f2a0000000200 */
[----:B-1----:R-:W-:Y:S06]  /*8fd0*/  HMMA.16816.F32.BF16 R152, R204, R20, R152 ;  /* 0x00000014cc98723c */ /* 0x002fec0000041898 */
[----:B--2---:R-:W-:Y:S06]  /*8fe0*/  HMMA.16816.F32.BF16 R16, R168, R4, R16 ;  /* 0x00000004a810723c */ /* 0x004fec0000041810 */
[C---:B------:R-:W-:Y:S06]  /*8ff0*/  HMMA.16816.F32.BF16 R136, R24.reuse, R28, R136 ;  /* 0x0000001c1888723c */ /* 0x040fec0000041888 */
[----:B------:R-:W-:Y:S01]  /*9000*/  HMMA.16816.F32.BF16 R176, R24, R30, R176 ;  /* 0x0000001e18b0723c */ /* 0x000fe200000418b0 */
[----:B------:R-:W1:Y:S04]  /*9010*/  LDSM.16.M88.4 R28, [R201+0x10800] ;  /* 0x01080000c91c783b */ /* 0x000e680000000200 */
[----:B------:R-:W-:Y:S01]  /*9020*/  LDSM.16.M88.4 R24, [R201+0x11000] ;  /* 0x01100000c918783b */ /* 0x000fe20000000200 */
[----:B------:R-:W-:Y:S03]  /*9030*/  HMMA.16816.F32.BF16 R148, R204, R22, R148 ;  /* 0x00000016cc94723c */ /* 0x000fe60000041894 */
[----:B------:R-:W-:Y:S03]  /*9040*/  LDSM.16.M88.4 R20, [R201+0x11800] ;  /* 0x01180000c914783b */ /* 0x000fe60000000200 */
[----:B------:R-:W-:Y:S01]  /*9050*/  HMMA.16816.F32.BF16 R12, R168, R6, R12 ;  /* 0x00000006a80c723c */ /* 0x000fe2000004180c */
[----:B------:R-:W-:Y:S05]  /*9060*/  LDSM.16.M88.4 R4, [R183] ;  /* 0x00000000b704783b */ /* 0x000fea0000000200 */
[C---:B-----5:R-:W-:Y:S06]  /*9070*/  HMMA.16816.F32.BF16 R144, R204.reuse, R8, R144 ;  /* 0x00000008cc90723c */ /* 0x060fec0000041890 */
[----:B------:R-:W-:Y:S01]  /*9080*/  HMMA.16816.F32.BF16 R140, R204, R10, R140 ;  /* 0x0000000acc8c723c */ /* 0x000fe2000004188c */
[----:B------:R-:W2:Y:S05]  /*9090*/  LDSM.16.M88.4 R8, [R200+0x8000] ;  /* 0x00800000c808783b */ /* 0x000eaa0000000200 */
[----:B---3--:R-:W-:Y:S06]  /*90a0*/  HMMA.16816.F32.BF16 R152, R168, R164, R152 ;  /* 0x000000a4a898723c */ /* 0x008fec0000041898 */
[----:B----4-:R-:W-:Y:S06]  /*90b0*/  HMMA.16816.F32.BF16 R16, R132, R32, R16 ;  /* 0x000000208410723c */ /* 0x010fec0000041810 */
[C---:B------:R-:W-:Y:S06]  /*90c0*/  HMMA.16816.F32.BF16 R136, R204.reuse, R220, R136 ;  /* 0x000000dccc88723c */ /* 0x040fec0000041888 */
[----:B------:R-:W-:Y:S01]  /*90d0*/  HMMA.16816.F32.BF16 R176, R204, R222, R176 ;  /* 0x000000deccb0723c */ /* 0x000fe200000418b0 */
[----:B------:R-:W-:Y:S05]  /*90e0*/  LDSM.16.M88.4 R204, [R181] ;  /* 0x00000000b5cc783b */ /* 0x000fea0000000200 */
[----:B------:R-:W-:Y:S06]  /*90f0*/  HMMA.16816.F32.BF16 R148, R168, R166, R148 ;  /* 0x000000a6a894723c */ /* 0x000fec0000041894 */
[----:B------:R-:W-:Y:S01]  /*9100*/  HMMA.16816.F32.BF16 R164, R132, R34, R12 ;  /* 0x0000002284a4723c */ /* 0x000fe2000004180c */
[----:B------:R-:W-:Y:S04]  /*9110*/  LDSM.16.M88.4 R32, [R198+0x8000] ;  /* 0x00800000c620783b */ /* 0x000fe80000000200 */
[----:B------:R-:W-:Y:S01]  /*9120*/  LDSM.16.M88.4 R12, [R195+0x10000] ;  /* 0x01000000c30c783b */ /* 0x000fe20000000200 */
[C---:B------:R-:W-:Y:S06]  /*9130*/  HMMA.16816.F32.BF16 R144, R168.reuse, R160, R144 ;  /* 0x000000a0a890723c */ /* 0x040fec0000041890 */
[----:B------:R-:W-:Y:S01]  /*9140*/  HMMA.16816.F32.BF16 R140, R168, R162, R140 ;  /* 0x000000a2a88c723c */ /* 0x000fe2000004188c */
[----:B------:R-:W3:Y:S05]  /*9150*/  LDSM.16.M88.4 R160, [R182] ;  /* 0x00000000b6a0783b */ /* 0x000eea0000000200 */
[----:B-1----:R-:W-:Y:S06]  /*9160*/  HMMA.16816.F32.BF16 R152, R132, R28, R152 ;  /* 0x0000001c8498723c */ /* 0x002fec0000041898 */
[----:B--2---:R-:W-:Y:S06]  /*9170*/  HMMA.16816.F32.BF16 R16, R8, R4, R16 ;  /* 0x000000040810723c */ /* 0x004fec0000041810 */
[C---:B------:R-:W-:Y:S06]  /*9180*/  HMMA.16816.F32.BF16 R136, R168.reuse, R156, R136 ;  /* 0x0000009ca888723c */ /* 0x040fec0000041888 */
[----:B------:R-:W-:Y:S01]  /*9190*/  HMMA.16816.F32.BF16 R176, R168, R158, R176 ;  /* 0x0000009ea8b0723c */ /* 0x000fe200000418b0 */
[----:B------:R-:W-:Y:S04]  /*91a0*/  LDSM.16.M88.4 R156, [R180] ;  /* 0x00000000b49c783b */ /* 0x000fe80000000200 */
[----:B------:R-:W-:Y:S01]  /*91b0*/  LDSM.16.M88.4 R168, [R195+0x11000] ;  /* 0x01100000c3a8783b */ /* 0x000fe20000000200 */
[----:B------:R-:W-:Y:S03]  /*91c0*/  HMMA.16816.F32.BF16 R164, R8, R6, R164 ;  /* 0x0000000608a4723c */ /* 0x000fe600000418a4 */
[----:B------:R-:W-:Y:S03]  /*91d0*/  LDSM.16.M88.4 R4, [R188+0x4000] ;  /* 0x00400000bc04783b */ /* 0x000fe60000000200 */
[C---:B------:R-:W-:Y:S01]  /*91e0*/  HMMA.16816.F32.BF16 R148, R132.reuse, R30, R148 ;  /* 0x0000001e8494723c */ /* 0x040fe20000041894 */
[----:B------:R-:W-:Y:S05]  /*91f0*/  LDSM.16.M88.4 R28, [R197+0x8000] ;  /* 0x00800000c51c783b */ /* 0x000fea0000000200 */
[C---:B------:R-:W-:Y:S06]  /*9200*/  HMMA.16816.F32.BF16 R144, R132.reuse, R24, R144 ;  /* 0x000000188490723c */ /* 0x040fec0000041890 */
[----:B------:R-:W-:Y:S01]  /*9210*/  HMMA.16816.F32.BF16 R140, R132, R26, R140 ;  /* 0x0000001a848c723c */ /* 0x000fe2000004188c */
[----:B------:R-:W1:Y:S05]  /*9220*/  LDSM.16.M88.4 R24, [R195+0x10800] ;  /* 0x01080000c318783b */ /* 0x000e6a0000000200 */
[----:B---3--:R-:W-:Y:S06]  /*9230*/  HMMA.16816.F32.BF16 R152, R8, R160, R152 ;  /* 0x000000a00898723c */ /* 0x008fec0000041898 */
[----:B------:R-:W-:Y:S06]  /*9240*/  HMMA.16816.F32.BF16 R16, R32, R12, R16 ;  /* 0x0000000c2010723c */ /* 0x000fec0000041810 */
[C---:B------:R-:W-:Y:S06]  /*9250*/  HMMA.16816.F32.BF16 R136, R132.reuse, R20, R136 ;  /* 0x000000148488723c */ /* 0x040fec0000041888 */
[----:B------:R-:W-:Y:S01]  /*9260*/  HMMA.16816.F32.BF16 R176, R132, R22, R176 ;  /* 0x0000001684b0723c */ /* 0x000fe200000418b0 */
[----:B------:R-:W2:Y:S04]  /*9270*/  LDSM.16.M88.4 R132, [R188+0x4800] ;  /* 0x00480000bc84783b */ /* 0x000ea80000000200 */
[----:B------:R-:W3:Y:S01]  /*9280*/  LDSM.16.M88.4 R20, [R195+0x11800] ;  /* 0x01180000c314783b */ /* 0x000ee20000000200 */
[----:B------:R-:W-:Y:S06]  /*9290*/  HMMA.16816.F32.BF16 R164, R32, R14, R164 ;  /* 0x0000000e20a4723c */ /* 0x000fec00000418a4 */
[C---:B------:R-:W-:Y:S06]  /*92a0*/  HMMA.16816.F32.BF16 R148, R8.reuse, R162, R148 ;  /* 0x000000a20894723c */ /* 0x040fec0000041894 */
[----:B------:R-:W-:Y:S06]  /*92b0*/  HMMA.16816.F32.BF16 R144, R8, R204, R144 ;  /* 0x000000cc0890723c */ /* 0x000fec0000041890 */
[----:B-1----:R-:W-:Y:S06]  /*92c0*/  HMMA.16816.F32.BF16 R152, R32, R24, R152 ;  /* 0x000000182098723c */ /* 0x002fec0000041898 */
[----:B------:R-:W-:Y:S06]  /*92d0*/  HMMA.16816.F32.BF16 R16, R28, R4, R16 ;  /* 0x000000041c10723c */ /* 0x000fec0000041810 */
[C---:B------:R-:W-:Y:S06]  /*92e0*/  HMMA.16816.F32.BF16 R140, R8.reuse, R206, R140 ;  /* 0x000000ce088c723c */ /* 0x040fec000004188c */
[C---:B------:R-:W-:Y:S06]  /*92f0*/  HMMA.16816.F32.BF16 R136, R8.reuse, R156, R136 ;  /* 0x0000009c0888723c */ /* 0x040fec0000041888 */
[----:B------:R-:W-:Y:S06]  /*9300*/  HMMA.16816.F32.BF16 R176, R8, R158, R176 ;  /* 0x0000009e08b0723c */ /* 0x000fec00000418b0 */
[----:B------:R-:W-:Y:S01]  /*9310*/  HMMA.16816.F32.BF16 R164, R28, R6, R164 ;  /* 0x000000061ca4723c */ /* 0x000fe200000418a4 */
[----:B------:R-:W1:Y:S01]  /*9320*/  LDSM.16.M88.4 R4, [R188+0x5000] ;  /* 0x00500000bc04783b */ /* 0x000e620000000200 */
[----:B------:R-:W-:-:S02]  /*9330*/  VIADD R9, R3, 0x1 ;  /* 0x0000000103097836 */ /* 0x000fc40000000000 */
[----:B------:R-:W-:Y:S02]  /*9340*/  VIADD R11, R3, 0x9 ;  /* 0x00000009030b7836 */ /* 0x000fe40000000000 */
[C---:B------:R-:W-:Y:S01]  /*9350*/  HMMA.16816.F32.BF16 R148, R32.reuse, R26, R148 ;  /* 0x0000001a2094723c */ /* 0x040fe20000041894 */
[----:B------:R-:W-:Y:S02]  /*9360*/  I2FP.F32.S32 R8, R9 ;  /* 0x0000000900087245 */ /* 0x000fe40000201400 */
[C---:B------:R-:W-:Y:S02]  /*9370*/  ISETP.GE.AND P0, PT, R9.reuse, R216, PT ;  /* 0x000000d80900720c */ /* 0x040fe40003f06270 */
[----:B------:R-:W-:Y:S01]  /*9380*/  ISETP.GE.AND P2, PT, R9, R2, PT ;  /* 0x000000020900720c */ /* 0x000fe20003f46270 */
[C---:B------:R-:W-:Y:S01]  /*9390*/  VIADD R9, R3.reuse, 0x8 ;  /* 0x0000000803097836 */ /* 0x040fe20000000000 */
[----:B------:R-:W-:Y:S01]  /*93a0*/  HMMA.16816.F32.BF16 R144, R32, R168, R144 ;  /* 0x000000a82090723c */ /* 0x000fe20000041890 */
[C---:B------:R-:W-:Y:S01]  /*93b0*/  FFMA.FTZ R12, R8.reuse, UR5, R17 ;  /* 0x00000005080c7c23 */ /* 0x040fe20008010011 */
[----:B------:R-:W-:Y:S01]  /*93c0*/  FFMA.FTZ R13, R8, UR5, R19 ;  /* 0x00000005080d7c23 */ /* 0x000fe20008010013 */
[----:B------:R-:W-:Y:S01]  /*93d0*/  I2FP.F32.S32 R8, R11 ;  /* 0x0000000b00087245 */ /* 0x000fe20000201400 */
[----:B------:R-:W-:Y:S01]  /*93e0*/  VIADD R19, R3, 0x10 ;  /* 0x0000001003137836 */ /* 0x000fe20000000000 */
[C---:B------:R-:W-:Y:S01]  /*93f0*/  ISETP.GE.AND P6, PT, R9.reuse, R216, PT ;  /* 0x000000d80900720c */ /* 0x040fe20003fc6270 */
[----:B--2---:R-:W-:Y:S01]  /*9400*/  HMMA.16816.F32.BF16 R152, R28, R132, R152 ;  /* 0x000000841c98723c */ /* 0x004fe20000041898 */
[----:B------:R-:W-:-:S02]  /*9410*/  ISETP.GE.AND P1, PT, R9, R2, PT ;  /* 0x000000020900720c */ /* 0x000fc40003f26270 */
[----:B------:R-:W-:Y:S02]  /*9420*/  I2FP.F32.S32 R9, R9 ;  /* 0x0000000900097245 */ /* 0x000fe40000201400 */
[----:B------:R-:W-:Y:S01]  /*9430*/  FSEL R12, R12, -INF , !P0 ;  /* 0xff8000000c0c7808 */ /* 0x000fe20004000000 */
[C---:B------:R-:W-:Y:S01]  /*9440*/  HMMA.16816.F32.BF16 R140, R32.reuse, R170, R140 ;  /* 0x000000aa208c723c */ /* 0x040fe2000004188c */
[----:B------:R-:W-:Y:S01]  /*9450*/  FSEL R13, R13, -INF , !P2 ;  /* 0xff8000000d0d7808 */ /* 0x000fe20005000000 */
[----:B------:R-:W-:Y:S01]  /*9460*/  FFMA.FTZ R15, R9, UR5, R166 ;  /* 0x00000005090f7c23 */ /* 0x000fe200080100a6 */
[C---:B------:R-:W-:Y:S01]  /*9470*/  ISETP.GE.AND P0, PT, R11.reuse, R216, PT ;  /* 0x000000d80b00720c */ /* 0x040fe20003f06270 */
[C---:B------:R-:W-:Y:S01]  /*9480*/  FFMA.FTZ R14, R8.reuse, UR5, R165 ;  /* 0x00000005080e7c23 */ /* 0x040fe200080100a5 */
[----:B------:R-:W-:Y:S01]  /*9490*/  ISETP.GE.AND P2, PT, R11, R2, PT ;  /* 0x000000020b00720c */ /* 0x000fe20003f46270 */
[----:B---3--:R-:W-:Y:S01]  /*94a0*/  HMMA.16816.F32.BF16 R136, R32, R20, R136 ;  /* 0x000000142088723c */ /* 0x008fe20000041888 */
[----:B------:R-:W-:Y:S01]  /*94b0*/  FFMA.FTZ R17, R8, UR5, R167 ;  /* 0x0000000508117c23 */ /* 0x000fe200080100a7 */
[----:B------:R-:W-:-:S02]  /*94c0*/  FSEL R15, R15, -INF , !P1 ;  /* 0xff8000000f0f7808 */ /* 0x000fc40004800000 */
[----:B------:R-:W-:Y:S02]  /*94d0*/  ISETP.GE.AND P1, PT, R19, R2, PT ;  /* 0x000000021300720c */ /* 0x000fe40003f26270 */
[----:B------:R-:W-:Y:S01]  /*94e0*/  HMMA.16816.F32.BF16 R176, R32, R22, R176 ;  /* 0x0000001620b0723c */ /* 0x000fe200000418b0 */
[----:B------:R-:W-:Y:S01]  /*94f0*/  VIADD R21, R3, 0x11 ;  /* 0x0000001103157836 */ /* 0x000fe20000000000 */
[----:B------:R-:W-:Y:S02]  /*9500*/  FSEL R14, R14, -INF , !P0 ;  /* 0xff8000000e0e7808 */ /* 0x000fe40004000000 */
[----:B------:R-:W-:Y:S02]  /*9510*/  FSEL R17, R17, -INF , !P2 ;  /* 0xff80000011117808 */ /* 0x000fe40005000000 */
[----:B------:R-:W-:Y:S01]  /*9520*/  HMMA.16816.F32.BF16 R148, R28, R134, R148 ;  /* 0x000000861c94723c */ /* 0x000fe20000041894 */
[----:B------:R-:W-:Y:S01]  /*9530*/  FFMA.FTZ R32, R9, UR5, R164 ;  /* 0x0000000509207c23 */ /* 0x000fe200080100a4 */
[----:B------:R-:W-:Y:S01]  /*9540*/  I2FP.F32.S32 R20, R21 ;  /* 0x0000001500147245 */ /* 0x000fe20000201400 */
[----:B------:R-:W2:Y:S01]  /*9550*/  LDSM.16.M88.4 R8, [R188+0x5800] ;  /* 0x00580000bc08783b */ /* 0x000ea20000000200 */
[----:B------:R-:W-:Y:S01]  /*9560*/  ISETP.GE.AND P0, PT, R21, R216, PT ;  /* 0x000000d81500720c */ /* 0x000fe20003f06270 */
[----:B------:R-:W-:-:S04]  /*9570*/  DEPBAR.LE SB0, 0x0 ;  /* 0x000080000000791a */ /* 0x000fc80000000000 */
[----:B------:R-:W-:Y:S01]  /*9580*/  FSEL R32, R32, -INF , !P6 ;  /* 0xff80000020207808 */ /* 0x000fe20007000000 */
[C---:B-1----:R-:W-:Y:S01]  /*9590*/  HMMA.16816.F32.BF16 R144, R28.reuse, R4, R144 ;  /* 0x000000041c90723c */ /* 0x042fe20000041890 */
[----:B------:R-:W-:Y:S01]  /*95a0*/  BAR.SYNC.DEFER_BLOCKING 0x0 ;  /* 0x0000000000007b1d */ /* 0x000fe20000010000 */
[----:B------:R-:W-:Y:S01]  /*95b0*/  ISETP.GE.AND P6, PT, R19, R216, PT ;  /* 0x000000d81300720c */ /* 0x000fe20003fc6270 */
[----:B------:R-:W-:Y:S01]  /*95c0*/  FFMA.FTZ R153, R20, UR5, R153 ;  /* 0x0000000514997c23 */ /* 0x000fe20008010099 */
[----:B------:R-:W-:Y:S02]  /*95d0*/  I2FP.F32.S32 R19, R19 ;  /* 0x0000001300137245 */ /* 0x000fe40000201400 */
[----:B------:R-:W-:Y:S01]  /*95e0*/  HMMA.16816.F32.BF16 R140, R28, R6, R140 ;  /* 0x000000061c8c723c */ /* 0x000fe2000004188c */
[----:B------:R-:W-:Y:S01]  /*95f0*/  VIADD R5, R3, 0x18 ;  /* 0x0000001803057836 */ /* 0x000fe20000000000 */
[----:B------:R-:W-:Y:S01]  /*9600*/  ISETP.GE.AND P2, PT, R21, R2, PT ;  /* 0x000000021500720c */ /* 0x000fe20003f46270 */
[C---:B------:R-:W-:Y:S01]  /*9610*/  FFMA.FTZ R26, R19.reuse, UR5, R152 ;  /* 0x00000005131a7c23 */ /* 0x040fe20008010098 */
[----:B------:R-:W-:Y:S01]  /*9620*/  FFMA.FTZ R27, R19, UR5, R154 ;  /* 0x00000005131b7c23 */ /* 0x000fe2000801009a */
[----:B------:R-:W-:-:S02]  /*9630*/  VIADD R19, R3, 0x19 ;  /* 0x0000001903137836 */ /* 0x000fc40000000000 */
[----:B------:R-:W-:Y:S01]  /*9640*/  FFMA.FTZ R21, R20, UR5, R155 ;  /* 0x0000000514157c23 */ /* 0x000fe2000801009b */
[----:B------:R-:W-:Y:S01]  /*9650*/  VIADD R7, R3, 0x21 ;  /* 0x0000002103077836 */ /* 0x000fe20000000000 */
[----:B------:R-:W-:Y:S02]  /*9660*/  FSEL R26, R26, -INF , !P6 ;  /* 0xff8000001a1a7808 */ /* 0x000fe40007000000 */
[----:B------:R-:W-:Y:S02]  /*9670*/  FSEL R27, R27, -INF , !P1 ;  /* 0xff8000001b1b7808 */ /* 0x000fe40004800000 */
[C---:B------:R-:W-:Y:S02]  /*9680*/  ISETP.GE.AND P6, PT, R5.reuse, R216, PT ;  /* 0x000000d80500720c */ /* 0x040fe40003fc6270 */
[----:B------:R-:W-:Y:S02]  /*9690*/  ISETP.GE.AND P1, PT, R5, R2, PT ;  /* 0x000000020500720c */ /* 0x000fe40003f26270 */
[----:B------:R-:W-:-:S02]  /*96a0*/  I2FP.F32.S32 R5, R5 ;  /* 0x0000000500057245 */ /* 0x000fc40000201400 */
[----:B------:R-:W-:Y:S02]  /*96b0*/  I2FP.F32.S32 R4, R19 ;  /* 0x0000001300047245 */ /* 0x000fe40000201400 */
[----:B------:R-:W-:Y:S01]  /*96c0*/  FSEL R20, R153, -INF , !P0 ;  /* 0xff80000099147808 */ /* 0x000fe20004000000 */
[C---:B------:R-:W-:Y:S01]  /*96d0*/  FFMA.FTZ R24, R5.reuse, UR5, R148 ;  /* 0x0000000505187c23 */ /* 0x040fe20008010094 */
[----:B------:R-:W-:Y:S01]  /*96e0*/  FFMA.FTZ R23, R5, UR5, R150 ;  /* 0x0000000505177c23 */ /* 0x000fe20008010096 */
[----:B------:R-:W-:Y:S01]  /*96f0*/  VIADD R5, R3, 0x20 ;  /* 0x0000002003057836 */ /* 0x000fe20000000000 */
[----:B------:R-:W-:Y:S01]  /*9700*/  FSEL R21, R21, -INF , !P2 ;  /* 0xff80000015157808 */ /* 0x000fe20005000000 */
[----:B------:R-:W-:Y:S01]  /*9710*/  FFMA.FTZ R22, R4, UR5, R149 ;  /* 0x0000000504167c23 */ /* 0x000fe20008010095 */
[----:B------:R-:W-:Y:S01]  /*9720*/  FSEL R24, R24, -INF , !P6 ;  /* 0xff80000018187808 */ /* 0x000fe20007000000 */
[----:B--2---:R-:W-:Y:S01]  /*9730*/  HMMA.16816.F32.BF16 R136, R28, R8, R136 ;  /* 0x000000081c88723c */ /* 0x004fe20000041888 */
[----:B------:R-:W-:Y:S01]  /*9740*/  FSEL R23, R23, -INF , !P1 ;  /* 0xff80000017177808 */ /* 0x000fe20004800000 */
[----:B------:R-:W-:Y:S01]  /*9750*/  FFMA.FTZ R25, R4, UR5, R151 ;  /* 0x0000000504197c23 */ /* 0x000fe20008010097 */
[----:B------:R-:W-:-:S02]  /*9760*/  ISETP.GE.AND P6, PT, R5, R216, PT ;  /* 0x000000d80500720c */ /* 0x000fc40003fc6270 */
[----:B------:R-:W-:Y:S01]  /*9770*/  ISETP.GE.AND P1, PT, R5, R2, PT ;  /* 0x000000020500720c */ /* 0x000fe20003f26270 */
[----:B------:R-:W-:Y:S01]  /*9780*/  HMMA.16816.F32.BF16 R176, R28, R10, R176 ;  /* 0x0000000a1cb0723c */ /* 0x000fe200000418b0 */
[----:B------:R-:W-:Y:S02]  /*9790*/  I2FP.F32.S32 R5, R5 ;  /* 0x0000000500057245 */ /* 0x000fe40000201400 */
[C---:B------:R-:W-:Y:S02]  /*97a0*/  ISETP.GE.AND P0, PT, R19.reuse, R216, PT ;  /* 0x000000d81300720c */ /* 0x040fe40003f06270 */
[----:B------:R-:W-:Y:S01]  /*97b0*/  ISETP.GE.AND P2, PT, R19, R2, PT ;  /* 0x000000021300720c */ /* 0x000fe20003f46270 */
[C---:B------:R-:W-:Y:S01]  /*97c0*/  FFMA.FTZ R144, R5.reuse, UR5, R144 ;  /* 0x0000000505907c23 */ /* 0x040fe20008010090 */
[----:B------:R-:W-:Y:S01]  /*97d0*/  FFMA.FTZ R146, R5, UR5, R146 ;  /* 0x0000000505927c23 */ /* 0x000fe20008010092 */
        /* <DEDUP_REMOVED lines=8> */
[----:B------:R-:W-:Y:S02]  /*9860*/  I2FP.F32.S32 R5, R5 ;  /* 0x0000000500057245 */ /* 0x000fe40000201400 */
[----:B------:R-:W-:-:S02]  /*9870*/  FSEL R22, R22, -INF , !P0 ;  /* 0xff80000016167808 */ /* 0x000fc40004000000 */
        /* <DEDUP_REMOVED lines=8> */
[----:B------:R-:W-:Y:S02]  /*9900*/  FSEL R169, R147, -INF , !P2 ;  /* 0xff80000093a97808 */ /* 0x000fe40005000000 */
[----:B------:R-:W-:-:S02]  /*9910*/  I2FP.F32.S32 R4, R7 ;  /* 0x0000000700047245 */ /* 0x000fc40000201400 */
[----:B------:R-:W-:Y:S02]  /*9920*/  I2FP.F32.S32 R9, R5 ;  /* 0x0000000500097245 */ /* 0x000fe40000201400 */
[C---:B------:R-:W-:Y:S01]  /*9930*/  ISETP.GE.AND P0, PT, R7.reuse, R216, PT ;  /* 0x000000d80700720c */ /* 0x040fe20003f06270 */
[C---:B------:R-:W-:Y:S01]  /*9940*/  FFMA.FTZ R141, R4.reuse, UR5, R141 ;  /* 0x00000005048d7c23 */ /* 0x040fe2000801008d */
[----:B------:R-:W-:Y:S01]  /*9950*/  ISETP.GE.AND P2, PT, R7, R2, PT ;  /* 0x000000020700720c */ /* 0x000fe20003f46270 */
[----:B------:R-:W-:Y:S02]  /*9960*/  VIADD R7, R3, 0x31 ;  /* 0x0000003103077836 */ /* 0x000fe40000000000 */
[----:B------:R-:W-:Y:S01]  /*9970*/  FFMA.FTZ R143, R4, UR5, R143 ;  /* 0x00000005048f7c23 */ /* 0x000fe2000801008f */
[----:B------:R-:W-:Y:S01]  /*9980*/  FSEL R206, R140, -INF , !P6 ;  /* 0xff8000008cce7808 */ /* 0x000fe20007000000 */
[C---:B------:R-:W-:Y:S01]  /*9990*/  FFMA.FTZ R136, R9.reuse, UR5, R136 ;  /* 0x0000000509887c23 */ /* 0x040fe20008010088 */
[----:B------:R-:W-:Y:S01]  /*99a0*/  FSEL R171, R142, -INF , !P1 ;  /* 0xff8000008eab7808 */ /* 0x000fe20004800000 */
[----:B------:R-:W-:Y:S01]  /*99b0*/  FFMA.FTZ R138, R9, UR5, R138 ;  /* 0x00000005098a7c23 */ /* 0x000fe2000801008a */
[----:B------:R-:W-:-:S02]  /*99c0*/  ISETP.GE.AND P6, PT, R5, R216, PT ;  /* 0x000000d80500720c */ /* 0x000fc40003fc6270 */
[----:B------:R-:W-:Y:S01]  /*99d0*/  ISETP.GE.AND P1, PT, R5, R2, PT ;  /* 0x000000020500720c */ /* 0x000fe20003f26270 */
[----:B------:R-:W-:Y:S01]  /*99e0*/  VIADD R5, R3, 0x38 ;  /* 0x0000003803057836 */ /* 0x000fe20000000000 */
[----:B------:R-:W-:Y:S02]  /*99f0*/  I2FP.F32.S32 R4, R7 ;  /* 0x0000000700047245 */ /* 0x000fe40000201400 */
[----:B------:R-:W-:Y:S02]  /*9a00*/  FSEL R170, R141, -INF , !P0 ;  /* 0xff8000008daa7808 */ /* 0x000fe40004000000 */
[----:B------:R-:W-:Y:S01]  /*9a10*/  FSEL R151, R143, -INF , !P2 ;  /* 0xff8000008f977808 */ /* 0x000fe20005000000 */
[C---:B------:R-:W-:Y:S01]  /*9a20*/  FFMA.FTZ R137, R4.reuse, UR5, R137 ;  /* 0x0000000504897c23 */ /* 0x040fe20008010089 */
[C---:B------:R-:W-:Y:S01]  /*9a30*/  ISETP.GE.AND P0, PT, R7.reuse, R216, PT ;  /* 0x000000d80700720c */ /* 0x040fe20003f06270 */
[----:B------:R-:W-:Y:S01]  /*9a40*/  FFMA.FTZ R139, R4, UR5, R139 ;  /* 0x00000005048b7c23 */ /* 0x000fe2000801008b */
[----:B------:R-:W-:-:S02]  /*9a50*/  ISETP.GE.AND P2, PT, R7, R2, PT ;  /* 0x000000020700720c */ /* 0x000fc40003f46270 */
[----:B------:R-:W-:Y:S02]  /*9a60*/  FSEL R150, R136, -INF , !P6 ;  /* 0xff80000088967808 */ /* 0x000fe40007000000 */
[----:B------:R-:W-:Y:S02]  /*9a70*/  FSEL R147, R138, -INF , !P1 ;  /* 0xff8000008a937808 */ /* 0x000fe40004800000 */
        /* <DEDUP_REMOVED lines=89> */
.L_x_230:
[----:B------:R-:W-:Y:S05]  /*a010*/  BSYNC B0 ;  /* 0x0000000000007941 */ /* 0x000fea0003800000 */
.L_x_229:
[----:B------:R-:W0:Y:S02]  /*a020*/  LDGDEPBAR ;  /* 0x00000000000079af */ /* 0x000e240000000000 */
.L_x_228:
[----:B-12---:R-:W-:Y:S01]  /*a030*/  FMNMX.FTZ R3, R217, R16, !PT ;  /* 0x00000010d9037209 */ /* 0x006fe20007810000 */
[----:B------:R-:W-:Y:S01]  /*a040*/  LDSM.16.MT88.4 R140, [R192+0x16000] ;  /* 0x01600000c08c783b */ /* 0x000fe20000004200 */
[----:B------:R-:W-:Y:S01]  /*a050*/  FMNMX.FTZ R2, R0, R19, !PT ;  /* 0x0000001300027209 */ /* 0x000fe20007810000 */
[----:B------:R-:W-:Y:S01]  /*a060*/  @UP0 UIADD3 UR20, UR20, -0x4, URZ ;  /* 0xfffffffc14140890 */ /* 0x000fe2000fffe03f */
[----:B------:R-:W-:Y:S01]  /*a070*/  FMNMX.FTZ R3, R12, R3, !PT ;  /* 0x000000030c037209 */ /* 0x000fe20007810000 */
[----:B------:R-:W-:Y:S01]  /*a080*/  LDSM.16.MT88.4 R28, [R192+0x12800] ;  /* 0x01280000c01c783b */ /* 0x000fe20000004200 */
[----:B------:R-:W-:Y:S02]  /*a090*/  FMNMX.FTZ R2, R13, R2, !PT ;  /* 0x000000020d027209 */ /* 0x000fe40007810000 */
[----:B------:R-:W-:Y:S01]  /*a0a0*/  FMNMX.FTZ R3, R32, R3, !PT ;  /* 0x0000000320037209 */ /* 0x000fe20007810000 */
[----:B------:R-:W-:Y:S01]  /*a0b0*/  LDSM.16.MT88.4 R136, [R194+0x12800] ;  /* 0x01280000c288783b */ /* 0x000fe20000004200 */
        /* <DEDUP_REMOVED lines=38> */
[C---:B------:R-:W-:Y:S01]  /*a320*/  FMUL.FTZ R158, R3.reuse, UR19 ;  /* 0x00000013039e7c20 */ /* 0x040fe20008410000 */
[----:B------:R-:W-:Y:S02]  /*a330*/  FSEL R4, R132, RZ, P2 ;  /* 0x000000ff84047208 */ /* 0x000fe40001000000 */
[----:B------:R-:W-:Y:S02]  /*a340*/  FSEL R5, R3, RZ, P1 ;  /* 0x000000ff03057208 */ /* 0x000fe40000800000 */
[----:B------:R-:W-:Y:S01]  /*a350*/  FSEL R149, R149, RZ, P2 ;  /* 0x000000ff95957208 */ /* 0x000fe20001000000 */
[----:B------:R-:W-:Y:S01]  /*a360*/  FADD.FTZ R4, R217, -R4 ;  /* 0x80000004d9047221 */ /* 0x000fe20000010000 */
[----:B------:R-:W-:Y:S01]  /*a370*/  FSEL R158, R158, RZ, P1 ;  /* 0x000000ff9e9e7208 */ /* 0x000fe20000800000 */
[----:B------:R-:W-:-:S02]  /*a380*/  FADD.FTZ R5, R0, -R5 ;  /* 0x8000000500057221 */ /* 0x000fc40000010000 */
[----:B------:R-:W-:Y:S01]  /*a390*/  FMUL.FTZ R156, R4, UR19 ;  /* 0x00000013049c7c20 */ /* 0x000fe20008410000 */
[--C-:B------:R-:W-:Y:S01]  /*a3a0*/  FFMA.FTZ R154, R16, UR19, -R149.reuse ;  /* 0x00000013109a7c23 */ /* 0x100fe20008010895 */
[----:B------:R-:W-:Y:S01]  /*a3b0*/  FMUL.FTZ R0, R5, UR19 ;  /* 0x0000001305007c20 */ /* 0x000fe20008410000 */
[--C-:B------:R-:W-:Y:S01]  /*a3c0*/  FFMA.FTZ R134, R19, UR19, -R158.reuse ;  /* 0x0000001313867c23 */ /* 0x100fe2000801089e */
[----:B------:R-:W1:Y:S01]  /*a3d0*/  LDSM.16.MT88.4 R4, [R194+0x12000] ;  /* 0x01200000c204783b */ /* 0x000e620000004200 */
[--C-:B------:R-:W-:Y:S01]  /*a3e0*/  FFMA.FTZ R155, R17, UR19, -R158.reuse ;  /* 0x00000013119b7c23 */ /* 0x100fe2000801089e */
[--C-:B------:R-:W-:Y:S01]  /*a3f0*/  FFMA.FTZ R153, R12, UR19, -R149.reuse ;  /* 0x000000130c997c23 */ /* 0x100fe20008010895 */
[--C-:B------:R-:W-:Y:S01]  /*a400*/  FFMA.FTZ R152, R32, UR19, -R149.reuse ;  /* 0x0000001320987c23 */ /* 0x100fe20008010895 */
[----:B------:R-:W2:Y:S01]  /*a410*/  LDSM.16.MT88.4 R16, [R193+0x12000] ;  /* 0x01200000c110783b */ /* 0x000ea20000004200 */
[--C-:B------:R-:W-:Y:S01]  /*a420*/  FFMA.FTZ R135, R14, UR19, -R149.reuse ;  /* 0x000000130e877c23 */ /* 0x100fe20008010895 */
[--C-:B------:R-:W-:Y:S01]  /*a430*/  FFMA.FTZ R133, R13, UR19, -R158.reuse ;  /* 0x000000130d857c23 */ /* 0x100fe2000801089e */
[--C-:B------:R-:W-:Y:S01]  /*a440*/  FFMA.FTZ R2, R15, UR19, -R158.reuse ;  /* 0x000000130f027c23 */ /* 0x100fe2000801089e */
[----:B------:R-:W-:Y:S01]  /*a450*/  MUFU.EX2 R154, R154 ;  /* 0x0000009a009a7308 */ /* 0x000fe20000000800 */
[----:B------:R-:W3:Y:S01]  /*a460*/  LDSM.16.MT88.4 R12, [R196+0x12000] ;  /* 0x01200000c40c783b */ /* 0x000ee20000004200 */
[--C-:B------:R-:W-:Y:S01]  /*a470*/  FFMA.FTZ R160, R20, UR19, -R149.reuse ;  /* 0x0000001314a07c23 */ /* 0x100fe20008010895 */
[--C-:B------:R-:W-:Y:S01]  /*a480*/  FFMA.FTZ R163, R22, UR19, -R149.reuse ;  /* 0x0000001316a37c23 */ /* 0x100fe20008010895 */
[--C-:B------:R-:W-:Y:S01]  /*a490*/  FFMA.FTZ R164, R21, UR19, -R158.reuse ;  /* 0x0000001315a47c23 */ /* 0x100fe2000801089e */
[--C-:B------:R-:W-:Y:S01]  /*a4a0*/  FFMA.FTZ R166, R23, UR19, -R158.reuse ;  /* 0x0000001317a67c23 */ /* 0x100fe2000801089e */
[--C-:B------:R-:W-:Y:S01]  /*a4b0*/  FFMA.FTZ R161, R26, UR19, -R149.reuse ;  /* 0x000000131aa17c23 */ /* 0x100fe20008010895 */
[----:B------:R-:W-:Y:S01]  /*a4c0*/  LDSM.16.MT88.4 R20, [R196+0x12800] ;  /* 0x01280000c414783b */ /* 0x000fe20000004200 */
        /* <DEDUP_REMOVED lines=13> */
[--C-:B------:R-:W-:Y:S01]  /*a5a0*/  FFMA.FTZ R171, R171, UR19, -R158.reuse ;  /* 0x00000013abab7c23 */ /* 0x100fe2000801089e */
[--C-:B------:R-:W-:Y:S01]  /*a5b0*/  FFMA.FTZ R178, R151, UR19, -R158.reuse ;  /* 0x0000001397b27c23 */ /* 0x100fe2000801089e */
[--C-:B------:R-:W-:Y:S01]  /*a5c0*/  FFMA.FTZ R204, R150, UR19, -R149.reuse ;  /* 0x0000001396cc7c23 */ /* 0x100fe20008010895 */
[----:B------:R-:W5:Y:S01]  /*a5d0*/  MUFU.EX2 R135, R135 ;  /* 0x0000008700877308 */ /* 0x000f620000000800 */
[----:B----4-:R-:W-:Y:S01]  /*a5e0*/  F2FP.BF16.F32.PACK_AB R8, R153, R154 ;  /* 0x0000009a9908723e */ /* 0x010fe200000010ff */
[--C-:B------:R-:W-:Y:S01]  /*a5f0*/  FFMA.FTZ R205, R148, UR19, -R149.reuse ;  /* 0x0000001394cd7c23 */ /* 0x100fe20008010895 */
[--C-:B------:R-:W-:Y:S01]  /*a600*/  FFMA.FTZ R206, R146, UR19, -R149.reuse ;  /* 0x0000001392ce7c23 */ /* 0x100fe20008010895 */
[----:B------:R-:W-:Y:S01]  /*a610*/  FFMA.FTZ R207, R144, UR19, -R149 ;  /* 0x0000001390cf7c23 */ /* 0x000fe20008010895 */
[--C-:B------:R-:W-:Y:S01]  /*a620*/  FFMA.FTZ R216, R147, UR19, -R158.reuse ;  /* 0x0000001393d87c23 */ /* 0x100fe2000801089e */
[----:B------:R-:W-:Y:S01]  /*a630*/  LDSM.16.MT88.4 R148, [R192+0x17000] ;  /* 0x01700000c094783b */ /* 0x000fe20000004200 */
[--C-:B------:R-:W-:Y:S01]  /*a640*/  FFMA.FTZ R217, R145, UR19, -R158.reuse ;  /* 0x0000001391d97c23 */ /* 0x100fe2000801089e */
[----:B------:R-:W-:Y:S01]  /*a650*/  MUFU.EX2 R134, R134 ;  /* 0x0000008600867308 */ /* 0x000fe20000000800 */
[--C-:B------:R-:W-:Y:S01]  /*a660*/  FFMA.FTZ R159, R159, UR19, -R158.reuse ;  /* 0x000000139f9f7c23 */ /* 0x100fe2000801089e */
[----:B------:R-:W-:Y:S01]  /*a670*/  FFMA.FTZ R158, R157, UR19, -R158 ;  /* 0x000000139d9e7c23 */ /* 0x000fe2000801089e */
[----:B------:R-:W-:Y:S05]  /*a680*/  LDSM.16.MT88.4 R144, [R196+0x13800] ;  /* 0x01380000c490783b */ /* 0x000fea0000004200 */
[----:B------:R-:W4:Y:S01]  /*a690*/  MUFU.EX2 R133, R133 ;  /* 0x0000008500857308 */ /* 0x000f220000000800 */
[----:B-----5:R-:W-:-:S07]  /*a6a0*/  F2FP.BF16.F32.PACK_AB R10, R135, R152 ;  /* 0x00000098870a723e */ /* 0x020fce00000010ff */
[----:B------:R-:W-:Y:S08]  /*a6b0*/  MUFU.EX2 R2, R2 ;  /* 0x0000000200027308 */ /* 0x000ff00000000800 */
[----:B------:R-:W5:Y:S01]  /*a6c0*/  MUFU.EX2 R155, R155 ;  /* 0x0000009b009b7308 */ /* 0x000f620000000800 */
[----:B----4-:R-:W-:-:S07]  /*a6d0*/  F2FP.BF16.F32.PACK_AB R9, R133, R134 ;  /* 0x000000868509723e */ /* 0x010fce00000010ff */
[----:B------:R-:W4:Y:S08]  /*a6e0*/  MUFU.EX2 R156, R156 ;  /* 0x0000009c009c7308 */ /* 0x000f300000000800 */
[----:B------:R-:W1:Y:S01]  /*a6f0*/  MUFU.EX2 R0, R0 ;  /* 0x0000000000007308 */ /* 0x000e620000000800 */
[----:B-----5:R-:W-:-:S07]  /*a700*/  F2FP.BF16.F32.PACK_AB R11, R155, R2 ;  /* 0x000000029b0b723e */ /* 0x020fce00000010ff */
        /* <DEDUP_REMOVED lines=8> */
[----:B------:R-:W-:Y:S01]  /*a790*/  FMUL.FTZ R49, R49, R156 ;  /* 0x0000009c31317220 */ /* 0x000fe20000410000 */
[-C--:B-1----:R-:W-:Y:S01]  /*a7a0*/  FMUL.FTZ R38, R38, R0.reuse ;  /* 0x0000000026267220 */ /* 0x082fe20000410000 */
        /* <DEDUP_REMOVED lines=19> */
[C---:B--2---:R-:W-:Y:S01]  /*a8e0*/  HMMA.16816.F32.BF16 R44, R8.reuse, R16, R44 ;  /* 0x00000010082c723c */ /* 0x044fe2000004182c */
[-C--:B------:R-:W-:Y:S01]  /*a8f0*/  FMUL.FTZ R61, R61, R156.reuse ;  /* 0x0000009c3d3d7220 */ /* 0x080fe20000410000 */
[-C--:B------:R-:W-:Y:S01]  /*a900*/  FMUL.FTZ R64, R64, R156.reuse ;  /* 0x0000009c40407220 */ /* 0x080fe20000410000 */
[----:B------:R-:W-:Y:S01]  /*a910*/  FMUL.FTZ R65, R65, R156 ;  /* 0x0000009c41417220 */ /* 0x000fe20000410000 */
[-C--:B------:R-:W-:Y:S01]  /*a920*/  FMUL.FTZ R62, R62, R0.reuse ;  /* 0x000000003e3e7220 */ /* 0x080fe20000410000 */
[-C--:B------:R-:W-:Y:S01]  /*a930*/  FMUL.FTZ R63, R63, R0.reuse ;  /* 0x000000003f3f7220 */ /* 0x080fe20000410000 */
[C---:B------:R-:W-:Y:S01]  /*a940*/  HMMA.16816.F32.BF16 R48, R8.reuse, R18, R48 ;  /* 0x000000120830723c */ /* 0x040fe20000041830 */
[----:B------:R-:W2:Y:S01]  /*a950*/  LDSM.16.MT88.4 R16, [R194+0x14000] ;  /* 0x01400000c210783b */ /* 0x000ea20000004200 */
[-C--:B------:R-:W-:Y:S01]  /*a960*/  FMUL.FTZ R66, R66, R0.reuse ;  /* 0x0000000042427220 */ /* 0x080fe20000410000 */
[----:B------:R-:W-:Y:S01]  /*a970*/  FMUL.FTZ R67, R67, R0 ;  /* 0x0000000043437220 */ /* 0x000fe20000410000 */
[-C--:B------:R-:W-:Y:S01]  /*a980*/  FMUL.FTZ R68, R68, R156.reuse ;  /* 0x0000009c44447220 */ /* 0x080fe20000410000 */
[-C--:B------:R-:W-:Y:S01]  /*a990*/  FMUL.FTZ R69, R69, R156.reuse ;  /* 0x0000009c45457220 */ /* 0x080fe20000410000 */
[C---:B---3--:R-:W-:Y:S01]  /*a9a0*/  HMMA.16816.F32.BF16 R128, R8.reuse, R12, R128 ;  /* 0x0000000c0880723c */ /* 0x048fe20000041880 */
[-C--:B------:R-:W-:Y:S01]  /*a9b0*/  FMUL.FTZ R72, R72, R156.reuse ;  /* 0x0000009c48487220 */ /* 0x080fe20000410000 */
[----:B------:R-:W-:Y:S01]  /*a9c0*/  FMUL.FTZ R73, R73, R156 ;  /* 0x0000009c49497220 */ /* 0x000fe20000410000 */
[-C--:B------:R-:W-:Y:S01]  /*a9d0*/  FMUL.FTZ R70, R70, R0.reuse ;  /* 0x0000000046467220 */ /* 0x080fe20000410000 */
[-C--:B------:R-:W-:Y:S01]  /*a9e0*/  FMUL.FTZ R71, R71, R0.reuse ;  /* 0x0000000047477220 */ /* 0x080fe20000410000 */
[-C--:B------:R-:W-:Y:S01]  /*a9f0*/  FMUL.FTZ R74, R74, R0.reuse ;  /* 0x000000004a4a7220 */ /* 0x080fe20000410000 */
[C---:B------:R-:W-:Y:S01]  /*aa00*/  HMMA.16816.F32.BF16 R124, R8.reuse, R14, R124 ;  /* 0x0000000e087c723c */ /* 0x040fe2000004187c */
[----:B------:R-:W3:Y:S01]  /*aa10*/  LDSM.16.MT88.4 R12, [R192+0x12000] ;  /* 0x01200000c00c783b */ /* 0x000ee20000004200 */
        /* <DEDUP_REMOVED lines=27> */
[C---:B--2---:R-:W-:Y:S01]  /*abd0*/  HMMA.16816.F32.BF16 R68, R8.reuse, R16, R68 ;  /* 0x000000100844723c */ /* 0x044fe20000041844 */
[----:B------:R-:W-:Y:S01]  /*abe0*/  FMUL.FTZ R99, R99, R0 ;  /* 0x0000000063637220 */ /* 0x000fe20000410000 */
[----:B------:R-:W2:Y:S01]  /*abf0*/  MUFU.EX2 R160, R160 ;  /* 0x000000a000a07308 */ /* 0x000ea20000000800 */
        /* <DEDUP_REMOVED lines=9> */
[C---:B---3--:R-:W-:Y:S01]  /*ac90*/  HMMA.16816.F32.BF16 R52, R8.reuse, R12, R52 ;  /* 0x0000000c0834723c */ /* 0x048fe20000041834 */
[-C--:B------:R-:W-:Y:S01]  /*aca0*/  FMUL.FTZ R82, R82, R0.reuse ;  /* 0x0000000052527220 */ /* 0x080fe20000410000 */
[----:B------:R-:W-:Y:S01]  /*acb0*/  FMUL.FTZ R83, R83, R0 ;  /* 0x0000000053537220 */ /* 0x000fe20000410000 */
[-C--:B------:R-:W-:Y:S01]  /*acc0*/  FMUL.FTZ R108, R108, R156.reuse ;  /* 0x0000009c6c6c7220 */ /* 0x080fe20000410000 */
[----:B------:R-:W-:Y:S01]  /*acd0*/  FMUL.FTZ R109, R109, R156 ;  /* 0x0000009c6d6d7220 */ /* 0x000fe20000410000 */
[-C--:B------:R-:W-:Y:S01]  /*ace0*/  FMUL.FTZ R110, R110, R0.reuse ;  /* 0x000000006e6e7220 */ /* 0x080fe20000410000 */
[C---:B------:R-:W-:Y:S01]  /*acf0*/  HMMA.16816.F32.BF16 R56, R8.reuse, R14, R56 ;  /* 0x0000000e0838723c */ /* 0x040fe20000041838 */
[----:B------:R-:W3:Y:S01]  /*ad00*/  LDSM.16.MT88.4 R12, [R193+0x14000] ;  /* 0x01400000c10c783b */ /* 0x000ee20000004200 */
        /* <DEDUP_REMOVED lines=203> */
.L_x_224:
[----:B------:R-:W-:-:S12]  /*b9c0*/  UIADD3 UR20, UR21, -0x1, URZ ;  /* 0xffffffff15147890 */ /* 0x000fd8000fffe03f */
.L_x_231:
        /* <DEDUP_REMOVED lines=20> */
.L_x_235:
        /* <DEDUP_REMOVED lines=63> */
.L_x_233:
        /* <DEDUP_REMOVED lines=64> */
[----:B------:R-:W0:Y:S01]  /*c300*/  LDGDEPBAR ;  /* 0x00000000000079af */ /* 0x000e220000000000 */
[----:B-1----:R-:W-:Y:S03]  /*c310*/  IMAD.U32 R3, RZ, RZ, UR20 ;  /* 0x00000014ff037e24 */ /* 0x002fe6000f8e00ff */
[----:B------:R-:W-:Y:S01]  /*c320*/  LDSM.16.M88.4 R156, [R200] ;  /* 0x00000000c89c783b */ /* 0x000fe20000000200 */
[----:B------:R-:W-:Y:S03]  /*c330*/  IMAD R2, R3, 0x40, R214 ;  /* 0x0000004003027824 */ /* 0x000fe600078e02d6 */
[----:B------:R-:W1:Y:S01]  /*c340*/  LDSM.16.M88.4 R160, [R199] ;  /* 0x00000000c7a0783b */ /* 0x000e620000000200 */
[C---:B------:R-:W-:Y:S03]  /*c350*/  VIADD R132, R2.reuse, 0x1 ;  /* 0x0000000102847836 */ /* 0x040fe60000000000 */
[----:B------:R-:W1:Y:S01]  /*c360*/  LDSM.16.M88.4 R164, [R191] ;  /* 0x00000000bfa4783b */ /* 0x000e620000000200 */
[----:B------:R-:W-:Y:S01]  /*c370*/  I2FP.F32.S32 R3, R2 ;  /* 0x0000000200037245 */ /* 0x000fe20000201400 */
[C---:B------:R-:W-:Y:S02]  /*c380*/  VIADD R218, R2.reuse, 0x11 ;  /* 0x0000001102da7836 */ /* 0x040fe40000000000 */
[----:B------:R-:W-:Y:S01]  /*c390*/  LDSM.16.M88.4 R168, [R189] ;  /* 0x00000000bda8783b */ /* 0x000fe20000000200 */
[----:B------:R-:W-:Y:S01]  /*c3a0*/  I2FP.F32.S32 R132, R132 ;  /* 0x0000008400847245 */ /* 0x000fe20000201400 */
[C---:B------:R-:W-:Y:S02]  /*c3b0*/  VIADD R134, R2.reuse, 0x9 ;  /* 0x0000000902867836 */ /* 0x040fe40000000000 */
[----:B------:R-:W-:Y:S01]  /*c3c0*/  LDSM.16.M88.4 R172, [R198] ;  /* 0x00000000c6ac783b */ /* 0x000fe20000000200 */
[----:B------:R-:W-:Y:S02]  /*c3d0*/  VIADD R223, R2, 0x28 ;  /* 0x0000002802df7836 */ /* 0x000fe40000000000 */
[----:B------:R-:W-:Y:S01]  /*c3e0*/  I2FP.F32.S32 R134, R134 ;  /* 0x0000008600867245 */ /* 0x000fe20000201400 */
[C---:B--2---:R-:W-:Y:S01]  /*c3f0*/  HMMA.16816.F32.BF16 R4, R136.reuse, R140, RZ ;  /* 0x0000008c8804723c */ /* 0x044fe200000418ff */
[----:B------:R-:W-:Y:S02]  /*c400*/  LDSM.16.M88.4 R176, [R195+0xc000] ;  /* 0x00c00000c3b0783b */ /* 0x000fe40000000200 */
[----:B------:R-:W-:Y:S03]  /*c410*/  I2FP.F32.S32 R223, R223 ;  /* 0x000000df00df7245 */ /* 0x000fe60000201400 */
[C---:B------:R-:W-:Y:S01]  /*c420*/  HMMA.16816.F32.BF16 R8, R136.reuse, R142, RZ ;  /* 0x0000008e8808723c */ /* 0x040fe200000418ff */
[----:B------:R-:W2:Y:S05]  /*c430*/  LDSM.16.M88.4 R140, [R190] ;  /* 0x00000000be8c783b */ /* 0x000eaa0000000200 */
[C---:B---3--:R-:W-:Y:S06]  /*c440*/  HMMA.16816.F32.BF16 R12, R136.reuse, R144, RZ ;  /* 0x00000090880c723c */ /* 0x048fec00000418ff */
[C---:B------:R-:W-:Y:S01]  /*c450*/  HMMA.16816.F32.BF16 R16, R136.reuse, R146, RZ ;  /* 0x000000928810723c */ /* 0x040fe200000418ff */
[----:B------:R-:W3:Y:S05]  /*c460*/  LDSM.16.M88.4 R144, [R195+0xc800] ;  /* 0x00c80000c390783b */ /* 0x000eea0000000200 */
[C---:B----4-:R-:W-:Y:S06]  /*c470*/  HMMA.16816.F32.BF16 R20, R136.reuse, R148, RZ ;  /* 0x000000948814723c */ /* 0x050fec00000418ff */
[C---:B------:R-:W-:Y:S01]  /*c480*/  HMMA.16816.F32.BF16 R24, R136.reuse, R150, RZ ;  /* 0x000000968818723c */ /* 0x040fe200000418ff */
[----:B------:R-:W-:Y:S05]  /*c490*/  LDSM.16.M88.4 R148, [R195+0xd800] ;  /* 0x00d80000c394783b */ /* 0x000fea0000000200 */
[C---:B-----5:R-:W-:Y:S06]  /*c4a0*/  HMMA.16816.F32.BF16 R28, R136.reuse, R152, RZ ;  /* 0x00000098881c723c */ /* 0x060fec00000418ff */
[----:B------:R-:W-:Y:S01]  /*c4b0*/  HMMA.16816.F32.BF16 R32, R136, R154, RZ ;  /* 0x0000009a8820723c */ /* 0x000fe200000418ff */
[----:B------:R-:W4:Y:S04]  /*c4c0*/  LDSM.16.M88.4 R136, [R195+0xd000] ;  /* 0x00d00000c388783b */ /* 0x000f280000000200 */
[----:B------:R-:W-:Y:S01]  /*c4d0*/  LDSM.16.M88.4 R152, [R197] ;  /* 0x00000000c598783b */ /* 0x000fe20000000200 */
[C---:B-1----:R-:W-:Y:S06]  /*c4e0*/  HMMA.16816.F32.BF16 R4, R156.reuse, R160, R4 ;  /* 0x000000a09c04723c */ /* 0x042fec0000041804 */
[C---:B------:R-:W-:Y:S01]  /*c4f0*/  HMMA.16816.F32.BF16 R8, R156.reuse, R162, R8 ;  /* 0x000000a29c08723c */ /* 0x040fe20000041808 */
[----:B------:R-:W1:Y:S05]  /*c500*/  LDSM.16.M88.4 R160, [R188] ;  /* 0x00000000bca0783b */ /* 0x000e6a0000000200 */
[C---:B------:R-:W-:Y:S06]  /*c510*/  HMMA.16816.F32.BF16 R12, R156.reuse, R164, R12 ;  /* 0x000000a49c0c723c */ /* 0x040fec000004180c */
[C---:B------:R-:W-:Y:S01]  /*c520*/  HMMA.16816.F32.BF16 R16, R156.reuse, R166, R16 ;  /* 0x000000a69c10723c */ /* 0x040fe20000041810 */
[----:B------:R-:W5:Y:S05]  /*c530*/  LDSM.16.M88.4 R164, [R188+0x800] ;  /* 0x00080000bca4783b */ /* 0x000f6a0000000200 */
[C---:B--2---:R-:W-:Y:S06]  /*c540*/  HMMA.16816.F32.BF16 R20, R156.reuse, R140, R20 ;  /* 0x0000008c9c14723c */ /* 0x044fec0000041814 */
[C---:B------:R-:W-:Y:S01]  /*c550*/  HMMA.16816.F32.BF16 R24, R156.reuse, R142, R24 ;  /* 0x0000008e9c18723c */ /* 0x040fe20000041818 */
[----:B------:R-:W2:Y:S05]  /*c560*/  LDSM.16.M88.4 R140, [R188+0x1000] ;  /* 0x00100000bc8c783b */ /* 0x000eaa0000000200 */
[C---:B------:R-:W-:Y:S06]  /*c570*/  HMMA.16816.F32.BF16 R28, R156.reuse, R168, R28 ;  /* 0x000000a89c1c723c */ /* 0x040fec000004181c */
[----:B------:R-:W-:Y:S01]  /*c580*/  HMMA.16816.F32.BF16 R32, R156, R170, R32 ;  /* 0x000000aa9c20723c */ /* 0x000fe20000041820 */
[----:B------:R-:W2:Y:S04]  /*c590*/  LDSM.16.M88.4 R156, [R188+0x1800] ;  /* 0x00180000bc9c783b */ /* 0x000ea80000000200 */
[----:B------:R-:W-:Y:S01]  /*c5a0*/  LDSM.16.M88.4 R168, [R202+0x4000] ;  /* 0x00400000caa8783b */ /* 0x000fe20000000200 */
[C---:B------:R-:W-:Y:S06]  /*c5b0*/  HMMA.16816.F32.BF16 R4, R172.reuse, R176, R4 ;  /* 0x000000b0ac04723c */ /* 0x040fec0000041804 */
[C---:B------:R-:W-:Y:S01]  /*c5c0*/  HMMA.16816.F32.BF16 R8, R172.reuse, R178, R8 ;  /* 0x000000b2ac08723c */ /* 0x040fe20000041808 */
[----:B------:R-:W2:Y:S05]  /*c5d0*/  LDSM.16.M88.4 R176, [R201+0xe000] ;  /* 0x00e00000c9b0783b */ /* 0x000eaa0000000200 */
[C---:B---3--:R-:W-:Y:S06]  /*c5e0*/  HMMA.16816.F32.BF16 R12, R172.reuse, R144, R12 ;  /* 0x00000090ac0c723c */ /* 0x048fec000004180c */
[C---:B------:R-:W-:Y:S01]  /*c5f0*/  HMMA.16816.F32.BF16 R16, R172.reuse, R146, R16 ;  /* 0x00000092ac10723c */ /* 0x040fe20000041810 */
[----:B------:R-:W3:Y:S05]  /*c600*/  LDSM.16.M88.4 R144, [R201+0xe800] ;  /* 0x00e80000c990783b */ /* 0x000eea0000000200 */
[C---:B----4-:R-:W-:Y:S06]  /*c610*/  HMMA.16816.F32.BF16 R20, R172.reuse, R136, R20 ;  /* 0x00000088ac14723c */ /* 0x050fec0000041814 */
[C---:B------:R-:W-:Y:S01]  /*c620*/  HMMA.16816.F32.BF16 R24, R172.reuse, R138, R24 ;  /* 0x0000008aac18723c */ /* 0x040fe20000041818 */
[----:B------:R-:W4:Y:S05]  /*c630*/  LDSM.16.M88.4 R136, [R201+0xf000] ;  /* 0x00f00000c988783b */ /* 0x000f2a0000000200 */
        /* <DEDUP_REMOVED lines=15> */
[----:B------:R-:W2:Y:S04]  /*c730*/  LDSM.16.M88.4 R152, [R184] ;  /* 0x00000000b898783b */ /* 0x000ea80000000200 */
        /* <DEDUP_REMOVED lines=42> */
[----:B------:R-:W1:Y:S05]  /*c9e0*/  LDSM.16.M88.4 R172, [R183] ;  /* 0x00000000b7ac783b */ /* 0x000e6a0000000200 */
        /* <DEDUP_REMOVED lines=11> */
[C---:B------:R-:W-:Y:S06]  /*caa0*/  HMMA.16816.F32.BF16 R8, R160.reuse, R178, R8 ;  /* 0x000000b2a008723c */ /* 0x040fec0000041808 */
        /* <DEDUP_REMOVED lines=9> */
[----:B------:R-:W4:Y:S01]  /*cb40*/  LDSM.16.M88.4 R160, [R195+0x11800] ;  /* 0x01180000c3a0783b */ /* 0x000f220000000200 */
[C---:B-1----:R-:W-:Y:S06]  /*cb50*/  HMMA.16816.F32.BF16 R4, R156.reuse, R172, R4 ;  /* 0x000000ac9c04723c */ /* 0x042fec0000041804 */
[C---:B------:R-:W-:Y:S01]  /*cb60*/  HMMA.16816.F32.BF16 R8, R156.reuse, R174, R8 ;  /* 0x000000ae9c08723c */ /* 0x040fe20000041808 */
[----:B------:R-:W-:Y:S05]  /*cb70*/  LDSM.16.M88.4 R172, [R188+0x4000] ;  /* 0x00400000bcac783b */ /* 0x000fea0000000200 */
[C---:B-----5:R-:W-:Y:S06]  /*cb80*/  HMMA.16816.F32.BF16 R12, R156.reuse, R164, R12 ;  /* 0x000000a49c0c723c */ /* 0x060fec000004180c */
[C---:B------:R-:W-:Y:S01]  /*cb90*/  HMMA.16816.F32.BF16 R16, R156.reuse, R166, R16 ;  /* 0x000000a69c10723c */ /* 0x040fe20000041810 */
[----:B------:R-:W1:Y:S05]  /*cba0*/  LDSM.16.M88.4 R164, [R197+0x8000] ;  /* 0x00800000c5a4783b */ /* 0x000e6a0000000200 */
[C---:B--2---:R-:W-:Y:S06]  /*cbb0*/  HMMA.16816.F32.BF16 R20, R156.reuse, R140, R20 ;  /* 0x0000008c9c14723c */ /* 0x044fec0000041814 */
[C---:B------:R-:W-:Y:S01]  /*cbc0*/  HMMA.16816.F32.BF16 R24, R156.reuse, R142, R24 ;  /* 0x0000008e9c18723c */ /* 0x040fe20000041818 */
[----:B------:R-:W2:Y:S05]  /*cbd0*/  LDSM.16.M88.4 R140, [R188+0x4800] ;  /* 0x00480000bc8c783b */ /* 0x000eaa0000000200 */
[C---:B------:R-:W-:Y:S06]  /*cbe0*/  HMMA.16816.F32.BF16 R28, R156.reuse, R152, R28 ;  /* 0x000000989c1c723c */ /* 0x040fec000004181c */
[----:B------:R-:W-:Y:S06]  /*cbf0*/  HMMA.16816.F32.BF16 R32, R156, R154, R32 ;  /* 0x0000009a9c20723c */ /* 0x000fec0000041820 */
[C---:B---3--:R-:W-:Y:S06]  /*cc00*/  HMMA.16816.F32.BF16 R4, R144.reuse, R168, R4 ;  /* 0x000000a89004723c */ /* 0x048fec0000041804 */
[C---:B------:R-:W-:Y:S06]  /*cc10*/  HMMA.16816.F32.BF16 R8, R144.reuse, R170, R8 ;  /* 0x000000aa9008723c */ /* 0x040fec0000041808 */
[C---:B----4-:R-:W-:Y:S06]  /*cc20*/  HMMA.16816.F32.BF16 R12, R144.reuse, R136, R12 ;  /* 0x00000088900c723c */ /* 0x050fec000004180c */
[C---:B------:R-:W-:Y:S01]  /*cc30*/  HMMA.16816.F32.BF16 R16, R144.reuse, R138, R16 ;  /* 0x0000008a9010723c */ /* 0x040fe20000041810 */
[----:B------:R-:W3:Y:S05]  /*cc40*/  LDSM.16.M88.4 R136, [R188+0x5000] ;  /* 0x00500000bc88783b */ /* 0x000eea0000000200 */
[C---:B------:R-:W-:Y:S06]  /*cc50*/  HMMA.16816.F32.BF16 R20, R144.reuse, R148, R20 ;  /* 0x000000949014723c */ /* 0x040fec0000041814 */
[C---:B------:R-:W-:Y:S06]  /*cc60*/  HMMA.16816.F32.BF16 R24, R144.reuse, R150, R24 ;  /* 0x000000969018723c */ /* 0x040fec0000041818 */
[C---:B------:R-:W-:Y:S06]  /*cc70*/  HMMA.16816.F32.BF16 R28, R144.reuse, R160, R28 ;  /* 0x000000a0901c723c */ /* 0x040fec000004181c */
[----:B------:R-:W-:Y:S01]  /*cc80*/  HMMA.16816.F32.BF16 R32, R144, R162, R32 ;  /* 0x000000a29020723c */ /* 0x000fe20000041820 */
[----:B------:R-:W4:Y:S01]  /*cc90*/  LDSM.16.M88.4 R144, [R188+0x5800] ;  /* 0x00580000bc90783b */ /* 0x000f220000000200 */
[----:B------:R-:W-:Y:S04]  /*cca0*/  DEPBAR.LE SB0, 0x0 ;  /* 0x000080000000791a */ /* 0x000fe80000000000 */
[C---:B-1----:R-:W-:Y:S01]  /*ccb0*/  HMMA.16816.F32.BF16 R4, R164.reuse, R172, R4 ;  /* 0x000000aca404723c */ /* 0x042fe20000041804 */
[----:B------:R-:W-:Y:S05]  /*ccc0*/  BAR.SYNC.DEFER_BLOCKING 0x0 ;  /* 0x0000000000007b1d */ /* 0x000fea0000010000 */
[C---:B------:R-:W-:Y:S06]  /*ccd0*/  HMMA.16816.F32.BF16 R8, R164.reuse, R174, R8 ;  /* 0x000000aea408723c */ /* 0x040fec0000041808 */
[C---:B--2---:R-:W-:Y:S06]  /*cce0*/  HMMA.16816.F32.BF16 R12, R164.reuse, R140, R12 ;  /* 0x0000008ca40c723c */ /* 0x044fec000004180c */
[C---:B------:R-:W-:Y:S06]  /*ccf0*/  HMMA.16816.F32.BF16 R16, R164.reuse, R142, R16 ;  /* 0x0000008ea410723c */ /* 0x040fec0000041810 */
[C---:B------:R-:W-:Y:S01]  /*cd00*/  FFMA.FTZ R7, R132.reuse, UR5, R7 ;  /* 0x0000000584077c23 */ /* 0x040fe20008010007 */
[----:B------:R-:W-:Y:S01]  /*cd10*/  FFMA.FTZ R5, R132, UR5, R5 ;  /* 0x0000000584057c23 */ /* 0x000fe20008010005 */
[C---:B---3--:R-:W-:Y:S03]  /*cd20*/  HMMA.16816.F32.BF16 R20, R164.reuse, R136, R20 ;  /* 0x00000088a414723c */ /* 0x048fe60000041814 */
[C---:B------:R-:W-:Y:S02]  /*cd30*/  VIADD R132, R2.reuse, 0x10 ;  /* 0x0000001002847836 */ /* 0x040fe40000000000 */
[C---:B------:R-:W-:Y:S01]  /*cd40*/  FFMA.FTZ R6, R3.reuse, UR5, R6 ;  /* 0x0000000503067c23 */ /* 0x040fe20008010006 */
[----:B------:R-:W-:Y:S01]  /*cd50*/  FFMA.FTZ R4, R3, UR5, R4 ;  /* 0x0000000503047c23 */ /* 0x000fe20008010004 */
[----:B------:R-:W-:Y:S04]  /*cd60*/  VIADD R3, R2, 0x8 ;  /* 0x0000000802037836 */ /* 0x000fe80000000000 */
[C---:B------:R-:W-:Y:S01]  /*cd70*/  FFMA.FTZ R11, R134.reuse, UR5, R11 ;  /* 0x00000005860b7c23 */ /* 0x040fe2000801000b */
[----:B------:R-:W-:Y:S01]  /*cd80*/  I2FP.F32.S32 R135, R132 ;  /* 0x0000008400877245 */ /* 0x000fe20000201400 */
[C---:B------:R-:W-:Y:S03]  /*cd90*/  HMMA.16816.F32.BF16 R24, R164.reuse, R138, R24 ;  /* 0x0000008aa418723c */ /* 0x040fe60000041818 */
[----:B------:R-:W-:Y:S01]  /*cda0*/  I2FP.F32.S32 R132, R218 ;  /* 0x000000da00847245 */ /* 0x000fe20000201400 */
[----:B------:R-:W-:Y:S01]  /*cdb0*/  FFMA.FTZ R9, R134, UR5, R9 ;  /* 0x0000000586097c23 */ /* 0x000fe20008010009 */
[----:B------:R-:W-:Y:S01]  /*cdc0*/  I2FP.F32.S32 R3, R3 ;  /* 0x0000000300037245 */ /* 0x000fe20000201400 */
[----:B------:R-:W-:Y:S02]  /*cdd0*/  VIADD R134, R2, 0x19 ;  /* 0x0000001902867836 */ /* 0x000fe40000000000 */
[----:B------:R-:W-:Y:S03]  /*cde0*/  FFMA.FTZ R14, R135, UR5, R14 ;  /* 0x00000005870e7c23 */ /* 0x000fe6000801000e */
[C---:B------:R-:W-:Y:S01]  /*cdf0*/  FFMA.FTZ R15, R132.reuse, UR5, R15 ;  /* 0x00000005840f7c23 */ /* 0x040fe2000801000f */
[C---:B----4-:R-:W-:Y:S03]  /*ce00*/  HMMA.16816.F32.BF16 R28, R164.reuse, R144, R28 ;  /* 0x00000090a41c723c */ /* 0x050fe6000004181c */
[----:B------:R-:W-:Y:S01]  /*ce10*/  I2FP.F32.S32 R134, R134 ;  /* 0x0000008600867245 */ /* 0x000fe20000201400 */
[----:B------:R-:W-:Y:S01]  /*ce20*/  FFMA.FTZ R13, R132, UR5, R13 ;  /* 0x00000005840d7c23 */ /* 0x000fe2000801000d */
[C---:B------:R-:W-:Y:S02]  /*ce30*/  VIADD R132, R2.reuse, 0x20 ;  /* 0x0000002002847836 */ /* 0x040fe40000000000 */
[C---:B------:R-:W-:Y:S01]  /*ce40*/  FFMA.FTZ R10, R3.reuse, UR5, R10 ;  /* 0x00000005030a7c23 */ /* 0x040fe2000801000a */
[C---:B------:R-:W-:Y:S03]  /*ce50*/  VIADD R218, R2.reuse, 0x21 ;  /* 0x0000002102da7836 */ /* 0x040fe60000000000 */
[----:B------:R-:W-:Y:S01]  /*ce60*/  FFMA.FTZ R8, R3, UR5, R8 ;  /* 0x0000000503087c23 */ /* 0x000fe20008010008 */
[----:B------:R-:W-:Y:S03]  /*ce70*/  HMMA.16816.F32.BF16 R32, R164, R146, R32 ;  /* 0x00000092a420723c */ /* 0x000fe60000041820 */
[----:B------:R-:W-:Y:S01]  /*ce80*/  FFMA.FTZ R12, R135, UR5, R12 ;  /* 0x00000005870c7c23 */ /* 0x000fe2000801000c */
[----:B------:R-:W-:Y:S01]  /*ce90*/  I2FP.F32.S32 R135, R132 ;  /* 0x0000008400877245 */ /* 0x000fe20000201400 */
[----:B------:R-:W-:Y:S01]  /*cea0*/  VIADD R3, R2, 0x18 ;  /* 0x0000001802037836 */ /* 0x000fe20000000000 */
[----:B------:R-:W-:Y:S01]  /*ceb0*/  I2FP.F32.S32 R132, R218 ;  /* 0x000000da00847245 */ /* 0x000fe20000201400 */
[C---:B------:R-:W-:Y:S01]  /*cec0*/  FFMA.FTZ R19, R134.reuse, UR5, R19 ;  /* 0x0000000586137c23 */ /* 0x040fe20008010013 */
[----:B------:R-:W-:Y:S03]  /*ced0*/  FFMA.FTZ R17, R134, UR5, R17 ;  /* 0x0000000586117c23 */ /* 0x000fe60008010011 */
[----:B------:R-:W-:Y:S01]  /*cee0*/  I2FP.F32.S32 R3, R3 ;  /* 0x0000000300037245 */ /* 0x000fe20000201400 */
[----:B------:R-:W-:Y:S01]  /*cef0*/  FFMA.FTZ R23, R132, UR5, R23 ;  /* 0x0000000584177c23 */ /* 0x000fe20008010017 */
[----:B------:R-:W-:Y:S01]  /*cf00*/  FMNMX.FTZ R134, R4, R133, !PT ;  /* 0x0000008504867209 */ /* 0x000fe20007810000 */
[----:B------:R-:W-:Y:S01]  /*cf10*/  FFMA.FTZ R21, R132, UR5, R21 ;  /* 0x0000000584157c23 */ /* 0x000fe20008010015 */
[----:B------:R-:W-:Y:S01]  /*cf20*/  FMNMX.FTZ R132, R6, R0, !PT ;  /* 0x0000000006847209 */ /* 0x000fe20007810000 */
[C---:B------:R-:W-:Y:S01]  /*cf30*/  FFMA.FTZ R18, R3.reuse, UR5, R18 ;  /* 0x0000000503127c23 */ /* 0x040fe20008010012 */
[----:B------:R-:W-:Y:S01]  /*cf40*/  FFMA.FTZ R16, R3, UR5, R16 ;  /* 0x0000000503107c23 */ /* 0x000fe20008010010 */
[----:B------:R-:W-:Y:S01]  /*cf50*/  FFMA.FTZ R22, R135, UR5, R22 ;  /* 0x0000000587167c23 */ /* 0x000fe20008010016 */
[----:B------:R-:W-:Y:S01]  /*cf60*/  FMNMX.FTZ R3, R7, R132, !PT ;  /* 0x0000008407037209 */ /* 0x000fe20007810000 */
[----:B------:R-:W-:Y:S01]  /*cf70*/  FFMA.FTZ R20, R135, UR5, R20 ;  /* 0x0000000587147c23 */ /* 0x000fe20008010014 */
[----:B------:R-:W-:Y:S01]  /*cf80*/  FMNMX.FTZ R135, R5, R134, !PT ;  /* 0x0000008605877209 */ /* 0x000fe20007810000 */
[----:B------:R-:W-:Y:S01]  /*cf90*/  VIADD R132, R2, 0x29 ;  /* 0x0000002902847836 */ /* 0x000fe20000000000 */
[----:B------:R-:W-:Y:S01]  /*cfa0*/  FMNMX.FTZ R218, R10, R3, !PT ;  /* 0x000000030ada7209 */ /* 0x000fe20007810000 */
[----:B------:R-:W-:Y:S01]  /*cfb0*/  VIADD R3, R2, 0x30 ;  /* 0x0000003002037836 */ /* 0x000fe20000000000 */
[----:B------:R-:W-:Y:S01]  /*cfc0*/  FMNMX.FTZ R134, R8, R135, !PT ;  /* 0x0000008708867209 */ /* 0x000fe20007810000 */
[----:B------:R-:W-:Y:S01]  /*cfd0*/  FFMA.FTZ R26, R223, UR5, R26 ;  /* 0x00000005df1a7c23 */ /* 0x000fe2000801001a */
[----:B------:R-:W-:Y:S01]  /*cfe0*/  FMNMX.FTZ R221, R11, R218, !PT ;  /* 0x000000da0bdd7209 */ /* 0x000fe20007810000 */
[----:B------:R-:W-:Y:S01]  /*cff0*/  FFMA.FTZ R24, R223, UR5, R24 ;  /* 0x00000005df187c23 */ /* 0x000fe20008010018 */
[----:B------:R-:W-:Y:S02]  /*d000*/  FMNMX.FTZ R135, R9, R134, !PT ;  /* 0x0000008609877209 */ /* 0x000fe40007810000 */
[----:B------:R-:W-:Y:S02]  /*d010*/  FMNMX.FTZ R218, R14, R221, !PT ;  /* 0x000000dd0eda7209 */ /* 0x000fe40007810000 */
[----:B------:R-:W-:Y:S02]  /*d020*/  FMNMX.FTZ R134, R12, R135, !PT ;  /* 0x000000870c867209 */ /* 0x000fe40007810000 */
[----:B------:R-:W-:Y:S02]  /*d030*/  I2FP.F32.S32 R132, R132 ;  /* 0x0000008400847245 */ /* 0x000fe40000201400 */
[----:B------:R-:W-:Y:S01]  /*d040*/  FMNMX.FTZ R135, R15, R218, !PT ;  /* 0x000000da0f877209 */ /* 0x000fe20007810000 */
[----:B------:R-:W-:Y:S01]  /*d050*/  VIADD R218, R2, 0x31 ;  /* 0x0000003102da7836 */ /* 0x000fe20000000000 */
[----:B------:R-:W-:Y:S01]  /*d060*/  FMNMX.FTZ R221, R13, R134, !PT ;  /* 0x000000860ddd7209 */ /* 0x000fe20007810000 */
[C---:B------:R-:W-:Y:S01]  /*d070*/  FFMA.FTZ R27, R132.reuse, UR5, R27 ;  /* 0x00000005841b7c23 */ /* 0x040fe2000801001b */
[----:B------:R-:W-:Y:S01]  /*d080*/  I2FP.F32.S32 R3, R3 ;  /* 0x0000000300037245 */ /* 0x000fe20000201400 */
[----:B------:R-:W-:Y:S01]  /*d090*/  FFMA.FTZ R25, R132, UR5, R25 ;  /* 0x0000000584197c23 */ /* 0x000fe20008010019 */
[----:B------:R-:W-:Y:S02]  /*d0a0*/  FMNMX.FTZ R132, R18, R135, !PT ;  /* 0x0000008712847209 */ /* 0x000fe40007810000 */
[----:B------:R-:W-:Y:S01]  /*d0b0*/  FMNMX.FTZ R134, R16, R221, !PT ;  /* 0x000000dd10867209 */ /* 0x000fe20007810000 */
[----:B------:R-:W-:Y:S01]  /*d0c0*/  FFMA.FTZ R30, R3, UR5, R30 ;  /* 0x00000005031e7c23 */ /* 0x000fe2000801001e */
[----:B------:R-:W-:Y:S01]  /*d0d0*/  FMNMX.FTZ R135, R19, R132, !PT ;  /* 0x0000008413877209 */ /* 0x000fe20007810000 */
[----:B------:R-:W-:Y:S01]  /*d0e0*/  FFMA.FTZ R28, R3, UR5, R28 ;  /* 0x00000005031c7c23 */ /* 0x000fe2000801001c */
[----:B------:R-:W-:Y:S01]  /*d0f0*/  FMNMX.FTZ R221, R17, R134, !PT ;  /* 0x0000008611dd7209 */ /* 0x000fe20007810000 */
[----:B------:R-:W-:Y:S01]  /*d100*/  VIADD R3, R2, 0x38 ;  /* 0x0000003802037836 */ /* 0x000fe20000000000 */
[----:B------:R-:W-:Y:S01]  /*d110*/  FMNMX.FTZ R134, R22, R135, !PT ;  /* 0x0000008716867209 */ /* 0x000fe20007810000 */
[----:B------:R-:W-:Y:S01]  /*d120*/  VIADD R2, R2, 0x39 ;  /* 0x0000003902027836 */ /* 0x000fe20000000000 */
[----:B------:R-:W-:Y:S02]  /*d130*/  FMNMX.FTZ R132, R20, R221, !PT ;  /* 0x000000dd14847209 */ /* 0x000fe40007810000 */
[----:B------:R-:W-:Y:S02]  /*d140*/  FMNMX.FTZ R221, R23, R134, !PT ;  /* 0x0000008617dd7209 */ /* 0x000fe40007810000 */
[----:B------:R-:W-:Y:S02]  /*d150*/  FMNMX.FTZ R135, R21, R132, !PT ;  /* 0x0000008415877209 */ /* 0x000fe40007810000 */
[----:B------:R-:W-:Y:S02]  /*d160*/  FMNMX.FTZ R134, R26, R221, !PT ;  /* 0x000000dd1a867209 */ /* 0x000fe40007810000 */
[----:B------:R-:W-:Y:S02]  /*d170*/  FMNMX.FTZ R132, R24, R135, !PT ;  /* 0x0000008718847209 */ /* 0x000fe40007810000 */
[----:B------:R-:W-:Y:S02]  /*d180*/  I2FP.F32.S32 R218, R218 ;  /* 0x000000da00da7245 */ /* 0x000fe40000201400 */
[----:B------:R-:W-:Y:S02]  /*d190*/  FMNMX.FTZ R221, R27, R134, !PT ;  /* 0x000000861bdd7209 */ /* 0x000fe40007810000 */
[----:B------:R-:W-:Y:S01]  /*d1a0*/  FMNMX.FTZ R135, R25, R132, !PT ;  /* 0x0000008419877209 */ /* 0x000fe20007810000 */
[C---:B------:R-:W-:Y:S01]  /*d1b0*/  FFMA.FTZ R31, R218.reuse, UR5, R31 ;  /* 0x00000005da1f7c23 */ /* 0x040fe2000801001f */
[----:B------:R-:W-:Y:S01]  /*d1c0*/  I2FP.F32.S32 R3, R3 ;  /* 0x0000000300037245 */ /* 0x000fe20000201400 */
[----:B------:R-:W-:Y:S01]  /*d1d0*/  FFMA.FTZ R29, R218, UR5, R29 ;  /* 0x00000005da1d7c23 */ /* 0x000fe2000801001d */
        /* <DEDUP_REMOVED lines=8> */
[----:B------:R-:W-:Y:S01]  /*d260*/  FFMA.FTZ R33, R2, UR5, R33 ;  /* 0x0000000502217c23 */ /* 0x000fe20008010021 */
[----:B------:R-:W-:Y:S02]  /*d270*/  FMNMX.FTZ R2, R34, R3, !PT ;  /* 0x0000000322027209 */ /* 0x000fe40007810000 */
[----:B------:R-:W-:Y:S02]  /*d280*/  FMNMX.FTZ R134, R32, R135, !PT ;  /* 0x0000008720867209 */ /* 0x000fe40007810000 */
[----:B------:R-:W-:Y:S02]  /*d290*/  FMNMX.FTZ R135, R35, R2, !PT ;  /* 0x0000000223877209 */ /* 0x000fe40007810000 */
[----:B------:R-:W-:Y:S01]  /*d2a0*/  FMNMX.FTZ R134, R33, R134, !PT ;  /* 0x0000008621867209 */ /* 0x000fe20007810000 */
[----:B------:R-:W-:Y:S06]  /*d2b0*/  @P5 BRA `(.L_x_235) ;  /* 0xffffffe800145947 */ /* 0x000fec000383ffff */
.L_x_234:
[----:B--2---:R-:W1:Y:S01]  /*d2c0*/  SHFL.BFLY PT, R2, R135, 0x2, 0x1f ;  /* 0x0c401f0087027f89 */ /* 0x004e6200000e0000 */
[----:B------:R-:W-:Y:S07]  /*d2d0*/  UIADD3 UR20, UR20, -0x1, URZ ;  /* 0xffffffff14147890 */ /* 0x000fee000fffe03f */
[----:B------:R-:W2:Y:S08]  /*d2e0*/  SHFL.BFLY PT, R3, R134, 0x2, 0x1f ;  /* 0x0c401f0086037f89 */ /* 0x000eb000000e0000 */
[----:B------:R-:W-:Y:S08]  /*d2f0*/  LDSM.16.MT88.4 R140, [R194+0x12000] ;  /* 0x01200000c28c783b */ /* 0x000ff00000004200 */
[----:B------:R-:W-:Y:S08]  /*d300*/  LDSM.16.MT88.4 R144, [R193+0x12000] ;  /* 0x01200000c190783b */ /* 0x000ff00000004200 */
[----:B------:R-:W-:Y:S08]  /*d310*/  LDSM.16.MT88.4 R148, [R193+0x12800] ;  /* 0x01280000c194783b */ /* 0x000ff00000004200 */
[----:B------:R-:W-:Y:S08]  /*d320*/  LDSM.16.MT88.4 R152, [R192+0x12800] ;  /* 0x01280000c098783b */ /* 0x000ff00000004200 */
[----:B------:R-:W-:Y:S01]  /*d330*/  LDSM.16.MT88.4 R156, [R193+0x14800] ;  /* 0x01480000c19c783b */ /* 0x000fe20000004200 */
[----:B-1----:R-:W-:Y:S02]  /*d340*/  FMNMX.FTZ R136, R135, R2, !PT ;  /* 0x0000000287887209 */ /* 0x002fe40007810000 */
[----:B--2---:R-:W-:Y:S05]  /*d350*/  FMNMX.FTZ R137, R134, R3, !PT ;  /* 0x0000000386897209 */ /* 0x004fea0007810000 */
[----:B------:R-:W1:Y:S08]  /*d360*/  SHFL.BFLY PT, R3, R136, 0x1, 0x1f ;  /* 0x0c201f0088037f89 */ /* 0x000e7000000e0000 */
[----:B------:R-:W2:Y:S01]  /*d370*/  SHFL.BFLY PT, R132, R137, 0x1, 0x1f ;  /* 0x0c201f0089847f89 */ /* 0x000ea200000e0000 */
[----:B-1----:R-:W-:Y:S02]  /*d380*/  FMNMX.FTZ R3, R136, R3, !PT ;  /* 0x0000000388037209 */ /* 0x002fe40007810000 */
[----:B--2---:R-:W-:Y:S03]  /*d390*/  FMNMX.FTZ R132, R137, R132, !PT ;  /* 0x0000008489847209 */ /* 0x004fe60007810000 */
[C---:B------:R-:W-:Y:S01]  /*d3a0*/  FADD.FTZ R0, -R3.reuse, R0 ;  /* 0x0000000003007221 */ /* 0x040fe20000010100 */
[C---:B------:R-:W-:Y:S01]  /*d3b0*/  FMUL.FTZ R166, R3.reuse, UR4 ;  /* 0x0000000403a67c20 */ /* 0x040fe20008410000 */
[----:B------:R-:W-:Y:S01]  /*d3c0*/  FSETP.NEU.FTZ.AND P0, PT, R3, -INF , PT ;  /* 0xff8000000300780b */ /* 0x000fe20003f1d000 */
[----:B------:R-:W1:Y:S01]  /*d3d0*/  LDSM.16.MT88.4 R136, [R196+0x12000] ;  /* 0x01200000c488783b */ /* 0x000e620000004200 */
[----:B------:R-:W-:Y:S01]  /*d3e0*/  FADD.FTZ R2, -R132, R133 ;  /* 0x0000008584027221 */ /* 0x000fe20000010100 */
[----:B------:R-:W-:Y:S01]  /*d3f0*/  FMUL.FTZ R133, R0, UR4 ;  /* 0x0000000400857c20 */ /* 0x000fe20008410000 */
[----:B------:R-:W-:Y:S01]  /*d400*/  FSEL R166, R166, RZ, P0 ;  /* 0x000000ffa6a67208 */ /* 0x000fe20000000000 */
[----:B------:R-:W-:Y:S01]  /*d410*/  FMUL.FTZ R164, R132, UR4 ;  /* 0x0000000484a47c20 */ /* 0x000fe20008410000 */
[----:B------:R-:W-:Y:S01]  /*d420*/  FMUL.FTZ R134, R2, UR4 ;  /* 0x0000000402867c20 */ /* 0x000fe20008410000 */
[----:B------:R2:W3:Y:S01]  /*d430*/  MUFU.EX2 R0, R133 ;  /* 0x0000008500007308 */ /* 0x0004e20000000800 */
[----:B------:R-:W-:Y:S01]  /*d440*/  FSETP.NEU.FTZ.AND P0, PT, R132, -INF , PT ;  /* 0xff8000008400780b */ /* 0x000fe20003f1d000 */
[--C-:B------:R-:W-:Y:S01]  /*d450*/  FFMA.FTZ R165, R6, UR4, -R166.reuse ;  /* 0x0000000406a57c23 */ /* 0x100fe200080108a6 */
[--C-:B------:R-:W-:Y:S01]  /*d460*/  FFMA.FTZ R161, R7, UR4, -R166.reuse ;  /* 0x0000000407a17c23 */ /* 0x100fe200080108a6 */
[--C-:B------:R-:W-:Y:S01]  /*d470*/  FFMA.FTZ R160, R10, UR4, -R166.reuse ;  /* 0x000000040aa07c23 */ /* 0x100fe200080108a6 */
[----:B------:R-:W-:Y:S01]  /*d480*/  FSEL R164, R164, RZ, P0 ;  /* 0x000000ffa4a47208 */ /* 0x000fe20000000000 */
[--C-:B------:R-:W-:Y:S01]  /*d490*/  FFMA.FTZ R168, R14, UR4, -R166.reuse ;  /* 0x000000040ea87c23 */ /* 0x100fe200080108a6 */
[--C-:B------:R-:W-:Y:S03]  /*d4a0*/  FFMA.FTZ R169, R15, UR4, -R166.reuse ;  /* 0x000000040fa97c23 */ /* 0x100fe600080108a6 */
[----:B------:R4:W5:Y:S01]  /*d4b0*/  MUFU.EX2 R2, R134 ;  /* 0x0000008600027308 */ /* 0x0009620000000800 */
[----:B------:R-:W-:Y:S01]  /*d4c0*/  FFMA.FTZ R171, R18, UR4, -R166 ;  /* 0x0000000412ab7c23 */ /* 0x000fe200080108a6 */
[--C-:B------:R-:W-:Y:S01]  /*d4d0*/  FFMA.FTZ R167, R4, UR4, -R164.reuse ;  /* 0x0000000404a77c23 */ /* 0x100fe200080108a4 */
[--C-:B------:R-:W-:Y:S01]  /*d4e0*/  FFMA.FTZ R162, R5, UR4, -R164.reuse ;  /* 0x0000000405a27c23 */ /* 0x100fe200080108a4 */
[--C-:B------:R-:W-:Y:S01]  /*d4f0*/  FFMA.FTZ R163, R8, UR4, -R164.reuse ;  /* 0x0000000408a37c23 */ /* 0x100fe200080108a4 */
[--C-:B------:R-:W-:Y:S01]  /*d500*/  FFMA.FTZ R178, R24, UR4, -R164.reuse ;  /* 0x0000000418b27c23 */ /* 0x100fe200080108a4 */
[----:B------:R-:W-:Y:S01]  /*d510*/  FFMA.FTZ R179, R25, UR4, -R164 ;  /* 0x0000000419b37c23 */ /* 0x000fe200080108a4 */
[--C-:B------:R-:W-:Y:S03]  /*d520*/  FFMA.FTZ R170, R19, UR4, -R166.reuse ;  /* 0x0000000413aa7c23 */ /* 0x100fe600080108a6 */
[----:B------:R-:W-:Y:S01]  /*d530*/  MUFU.EX2 R165, R165 ;  /* 0x000000a500a57308 */ /* 0x000fe20000000800 */
[----:B--2---:R-:W-:Y:S01]  /*d540*/  FFMA.FTZ R133, R11, UR4, -R166 ;  /* 0x000000040b857c23 */ /* 0x004fe200080108a6 */
[C---:B---3--:R-:W-:Y:S01]  /*d550*/  FMUL.FTZ R6, R0.reuse, R130 ;  /* 0x0000008200067220 */ /* 0x048fe20000410000 */
[C---:B------:R-:W-:Y:S01]  /*d560*/  FMUL.FTZ R7, R0.reuse, R131 ;  /* 0x0000008300077220 */ /* 0x040fe20000410000 */
[C---:B------:R-:W-:Y:S01]  /*d570*/  FMUL.FTZ R10, R0.reuse, R126 ;  /* 0x0000007e000a7220 */ /* 0x040fe20000410000 */
[C---:B------:R-:W-:Y:S01]  /*d580*/  FMUL.FTZ R11, R0.reuse, R127 ;  /* 0x0000007f000b7220 */ /* 0x040fe20000410000 */
[C---:B------:R-:W-:Y:S01]  /*d590*/  FMUL.FTZ R38, R0.reuse, R38 ;  /* 0x0000002600267220 */ /* 0x040fe20000410000 */
[----:B------:R-:W-:Y:S03]  /*d5a0*/  FMUL.FTZ R39, R0, R39 ;  /* 0x0000002700277220 */ /* 0x000fe60000410000 */
[----:B------:R-:W2:Y:S01]  /*d5b0*/  MUFU.EX2 R161, R161 ;  /* 0x000000a100a17308 */ /* 0x000ea20000000800 */
[--C-:B----4-:R-:W-:Y:S01]  /*d5c0*/  FFMA.FTZ R134, R9, UR4, -R164.reuse ;  /* 0x0000000409867c23 */ /* 0x110fe200080108a4 */
[C---:B-----5:R-:W-:Y:S01]  /*d5d0*/  FMUL.FTZ R4, R2.reuse, R128 ;  /* 0x0000008002047220 */ /* 0x060fe20000410000 */
[C---:B------:R-:W-:Y:S01]  /*d5e0*/  FMUL.FTZ R5, R2.reuse, R129 ;  /* 0x0000008102057220 */ /* 0x040fe20000410000 */
[C---:B------:R-:W-:Y:S01]  /*d5f0*/  FMUL.FTZ R8, R2.reuse, R124 ;  /* 0x0000007c02087220 */ /* 0x040fe20000410000 */
[C---:B------:R-:W-:Y:S01]  /*d600*/  FMUL.FTZ R9, R2.reuse, R125 ;  /* 0x0000007d02097220 */ /* 0x040fe20000410000 */
[C---:B------:R-:W-:Y:S01]  /*d610*/  FMUL.FTZ R36, R2.reuse, R36 ;  /* 0x0000002402247220 */ /* 0x040fe20000410000 */
[----:B------:R-:W3:Y:S03]  /*d620*/  LDSM.16.MT88.4 R124, [R192+0x12000] ;  /* 0x01200000c07c783b */ /* 0x000ee60000004200 */
        /* <DEDUP_REMOVED lines=8> */
[----:B------:R-:W4:Y:S01]  /*d6b0*/  MUFU.EX2 R133, R133 ;  /* 0x0000008500857308 */ /* 0x000f220000000800 */
        /* <DEDUP_REMOVED lines=14> */
[C---:B------:R-:W-:Y:S03]  /*d7a0*/  FMUL.FTZ R56, R2.reuse, R56 ;  /* 0x0000003802387220 */ /* 0x040fe60000410000 */
[----:B------:R-:W2:Y:S01]  /*d7b0*/  MUFU.EX2 R162, R162 ;  /* 0x000000a200a27308 */ /* 0x000ea20000000800 */
[----:B----4-:R-:W-:Y:S01]  /*d7c0*/  F2FP.BF16.F32.PACK_AB R131, R133, R160 ;  /* 0x000000a08583723e */ /* 0x010fe200000010ff */
[----:B------:R-:W-:Y:S01]  /*d7d0*/  FMUL.FTZ R57, R2, R57 ;  /* 0x0000003902397220 */ /* 0x000fe20000410000 */
[C---:B------:R-:W-:Y:S01]  /*d7e0*/  FMUL.FTZ R62, R0.reuse, R62 ;  /* 0x0000003e003e7220 */ /* 0x040fe20000410000 */
[----:B------:R-:W-:Y:S01]  /*d7f0*/  FMUL.FTZ R63, R0, R63 ;  /* 0x0000003f003f7220 */ /* 0x000fe20000410000 */
[C---:B------:R-:W-:Y:S01]  /*d800*/  FMUL.FTZ R60, R2.reuse, R60 ;  /* 0x0000003c023c7220 */ /* 0x040fe20000410000 */
[----:B------:R-:W-:Y:S01]  /*d810*/  FMUL.FTZ R61, R2, R61 ;  /* 0x0000003d023d7220 */ /* 0x000fe20000410000 */
[C---:B------:R-:W-:Y:S03]  /*d820*/  FMUL.FTZ R14, R0.reuse, R122 ;  /* 0x0000007a000e7220 */ /* 0x040fe60000410000 */
[----:B------:R-:W-:Y:S01]  /*d830*/  MUFU.EX2 R163, R163 ;  /* 0x000000a300a37308 */ /* 0x000fe20000000800 */
[C---:B------:R-:W-:Y:S01]  /*d840*/  FMUL.FTZ R15, R0.reuse, R123 ;  /* 0x0000007b000f7220 */ /* 0x040fe20000410000 */
        /* <DEDUP_REMOVED lines=22> */
[----:B------:R-:W-:Y:S01]  /*d9b0*/  FMUL.FTZ R86, R0, R86 ;  /* 0x0000005600567220 */ /* 0x000fe20000410000 */
[----:B----4-:R-:W-:Y:S01]  /*d9c0*/  F2FP.BF16.F32.PACK_AB R130, R134, R163 ;  /* 0x000000a38682723e */ /* 0x010fe200000010ff */
[----:B------:R-:W-:Y:S01]  /*d9d0*/  FMUL.FTZ R87, R0, R87 ;  /* 0x0000005700577220 */ /* 0x000fe20000410000 */
[C---:B------:R-:W-:Y:S01]  /*d9e0*/  FMUL.FTZ R84, R2.reuse, R84 ;  /* 0x0000005402547220 */ /* 0x040fe20000410000 */
[----:B------:R-:W-:Y:S01]  /*d9f0*/  FMUL.FTZ R85, R2, R85 ;  /* 0x0000005502557220 */ /* 0x000fe20000410000 */
[C---:B------:R-:W-:Y:S01]  /*da00*/  FMUL.FTZ R90, R0.reuse, R90 ;  /* 0x0000005a005a7220 */ /* 0x040fe20000410000 */
[----:B------:R-:W-:Y:S01]  /*da10*/  FMUL.FTZ R91, R0, R91 ;  /* 0x0000005b005b7220 */ /* 0x000fe20000410000 */
[C---:B------:R-:W-:Y:S01]  /*da20*/  FMUL.FTZ R88, R2.reuse, R88 ;  /* 0x0000005802587220 */ /* 0x040fe20000410000 */
[C---:B-1----:R-:W-:Y:S01]  /*da30*/  HMMA.16816.F32.BF16 R4, R128.reuse, R136, R4 ;  /* 0x000000888004723c */ /* 0x042fe20000041804 */
[----:B------:R-:W-:Y:S04]  /*da40*/  MUFU.EX2 R168, R168 ;  /* 0x000000a800a87308 */ /* 0x000fe80000000800 */
[----:B------:R-:W-:Y:S01]  /*da50*/  FMUL.FTZ R89, R2, R89 ;  /* 0x0000005902597220 */ /* 0x000fe20000410000 */
[C---:B------:R-:W-:Y:S01]  /*da60*/  HMMA.16816.F32.BF16 R8, R128.reuse, R138, R8 ;  /* 0x0000008a8008723c */ /* 0x040fe20000041808 */
[----:B------:R-:W1:Y:S04]  /*da70*/  LDSM.16.MT88.4 R136, [R196+0x14000] ;  /* 0x01400000c488783b */ /* 0x000e680000004200 */
[----:B------:R-:W-:Y:S01]  /*da80*/  MUFU.EX2 R169, R169 ;  /* 0x000000a900a97308 */ /* 0x000fe20000000800 */
[C---:B------:R-:W-:Y:S01]  /*da90*/  FMUL.FTZ R94, R0.reuse, R94 ;  /* 0x0000005e005e7220 */ /* 0x040fe20000410000 */
[C---:B------:R-:W-:Y:S04]  /*daa0*/  HMMA.16816.F32.BF16 R36, R128.reuse, R140, R36 ;  /* 0x0000008c8024723c */ /* 0x040fe80000041824 */
[----:B------:R-:W-:Y:S02]  /*dab0*/  FMUL.FTZ R95, R0, R95 ;  /* 0x0000005f005f7220 */ /* 0x000fe40000410000 */
[C---:B------:R-:W-:Y:S01]  /*dac0*/  HMMA.16816.F32.BF16 R40, R128.reuse, R142, R40 ;  /* 0x0000008e8028723c */ /* 0x040fe20000041828 */
[----:B------:R-:W2:Y:S01]  /*dad0*/  LDSM.16.MT88.4 R140, [R194+0x14000] ;  /* 0x01400000c28c783b */ /* 0x000ea20000004200 */
[----:B------:R-:W-:Y:S03]  /*dae0*/  MUFU.EX2 R171, R171 ;  /* 0x000000ab00ab7308 */ /* 0x000fe60000000800 */
[C---:B------:R-:W-:Y:S01]  /*daf0*/  FMUL.FTZ R92, R2.reuse, R92 ;  /* 0x0000005c025c7220 */ /* 0x040fe20000410000 */
[C---:B------:R-:W-:Y:S06]  /*db00*/  HMMA.16816.F32.BF16 R44, R128.reuse, R144, R44 ;  /* 0x00000090802c723c */ /* 0x040fec000004182c */
[----:B------:R-:W4:Y:S01]  /*db10*/  MUFU.EX2 R170, R170 ;  /* 0x000000aa00aa7308 */ /* 0x000f220000000800 */
[----:B------:R-:W-:Y:S01]  /*db20*/  FMUL.FTZ R93, R2, R93 ;  /* 0x0000005d025d7220 */ /* 0x000fe20000410000 */
[C---:B------:R-:W-:Y:S01]  /*db30*/  HMMA.16816.F32.BF16 R48, R128.reuse, R146, R48 ;  /* 0x000000928030723c */ /* 0x040fe20000041830 */
[----:B------:R-:W-:Y:S02]  /*db40*/  LDSM.16.MT88.4 R144, [R194+0x12800] ;  /* 0x01280000c290783b */ /* 0x000fe40000004200 */
[C---:B------:R-:W-:Y:S03]  /*db50*/  FMUL.FTZ R98, R0.reuse, R98 ;  /* 0x0000006200627220 */ /* 0x040fe60000410000 */
[C---:B---3--:R-:W-:Y:S02]  /*db60*/  HMMA.16816.F32.BF16 R52, R128.reuse, R124, R52 ;  /* 0x0000007c8034723c */ /* 0x048fe40000041834 */
[----:B------:R-:W-:Y:S03]  /*db70*/  MUFU.EX2 R178, R178 ;  /* 0x000000b200b27308 */ /* 0x000fe60000000800 */
[----:B------:R-:W-:Y:S01]  /*db80*/  FMUL.FTZ R99, R0, R99 ;  /* 0x0000006300637220 */ /* 0x000fe20000410000 */
[C---:B------:R-:W-:Y:S01]  /*db90*/  HMMA.16816.F32.BF16 R56, R128.reuse, R126, R56 ;  /* 0x0000007e8038723c */ /* 0x040fe20000041838 */
[----:B------:R-:W3:Y:S05]  /*dba0*/  LDSM.16.MT88.4 R124, [R193+0x14000] ;  /* 0x01400000c17c783b */ /* 0x000eea0000004200 */
[----:B------:R-:W-:Y:S01]  /*dbb0*/  MUFU.EX2 R179, R179 ;  /* 0x000000b300b37308 */ /* 0x000fe20000000800 */
[C---:B------:R-:W-:Y:S01]  /*dbc0*/  FMUL.FTZ R96, R2.reuse, R96 ;  /* 0x0000006002607220 */ /* 0x040fe20000410000 */
[C---:B-1----:R-:W-:Y:S03]  /*dbd0*/  HMMA.16816.F32.BF16 R60, R128.reuse, R136, R60 ;  /* 0x00000088803c723c */ /* 0x042fe6000004183c */
[----:B------:R-:W-:Y:S03]  /*dbe0*/  FMUL.FTZ R97, R2, R97 ;  /* 0x0000006102617220 */ /* 0x000fe60000410000 */
[C---:B------:R-:W-:Y:S01]  /*dbf0*/  HMMA.16816.F32.BF16 R64, R128.reuse, R138, R64 ;  /* 0x0000008a8040723c */ /* 0x040fe20000041840 */
[----:B------:R-:W1:Y:S04]  /*dc00*/  LDSM.16.MT88.4 R136, [R192+0x14000] ;  /* 0x01400000c088783b */ /* 0x000e680000004200 */
[C---:B------:R-:W-:Y:S01]  /*dc10*/  FMUL.FTZ R102, R0.reuse, R102 ;  /* 0x0000006600667220 */ /* 0x040fe20000410000 */
[C---:B--2---:R-:W-:Y:S05]  /*dc20*/  HMMA.16816.F32.BF16 R68, R128.reuse, R140, R68 ;  /* 0x0000008c8044723c */ /* 0x044fea0000041844 */
[----:B------:R-:W-:Y:S01]  /*dc30*/  FMUL.FTZ R103, R0, R103 ;  /* 0x0000006700677220 */ /* 0x000fe20000410000 */
[C---:B------:R-:W-:Y:S01]  /*dc40*/  HMMA.16816.F32.BF16 R72, R128.reuse, R142, R72 ;  /* 0x0000008e8048723c */ /* 0x040fe20000041848 */
[----:B------:R-:W2:Y:S04]  /*dc50*/  LDSM.16.MT88.4 R140, [R196+0x16000] ;  /* 0x01600000c48c783b */ /* 0x000ea80000004200 */
[C---:B------:R-:W-:Y:S01]  /*dc60*/  FMUL.FTZ R100, R2.reuse, R100 ;  /* 0x0000006402647220 */ /* 0x040fe20000410000 */
[----:B------:R-:W-:Y:S01]  /*dc70*/  FMUL.FTZ R101, R2, R101 ;  /* 0x0000006502657220 */ /* 0x000fe20000410000 */
[C---:B------:R-:W-:Y:S01]  /*dc80*/  FMUL.FTZ R106, R0.reuse, R106 ;  /* 0x0000006a006a7220 */ /* 0x040fe20000410000 */
[----:B------:R-:W-:Y:S03]  /*dc90*/  FMUL.FTZ R107, R0, R107 ;  /* 0x0000006b006b7220 */ /* 0x000fe60000410000 */
[C---:B------:R-:W-:Y:S01]  /*dca0*/  FMUL.FTZ R104, R2.reuse, R104 ;  /* 0x0000006802687220 */ /* 0x040fe20000410000 */
[----:B------:R-:W-:Y:S01]  /*dcb0*/  FMUL.FTZ R105, R2, R105 ;  /* 0x0000006902697220 */ /* 0x000fe20000410000 */
[C---:B------:R-:W-:Y:S01]  /*dcc0*/  FMUL.FTZ R110, R0.reuse, R110 ;  /* 0x0000006e006e7220 */ /* 0x040fe20000410000 */
[----:B------:R-:W-:Y:S01]  /*dcd0*/  FMUL.FTZ R111, R0, R111 ;  /* 0x0000006f006f7220 */ /* 0x000fe20000410000 */
[C---:B------:R-:W-:Y:S01]  /*dce0*/  FMUL.FTZ R108, R2.reuse, R108 ;  /* 0x0000006c026c7220 */ /* 0x040fe20000410000 */
[----:B------:R-:W-:Y:S01]  /*dcf0*/  FMUL.FTZ R109, R2, R109 ;  /* 0x0000006d026d7220 */ /* 0x000fe20000410000 */
[C---:B---3--:R-:W-:Y:S03]  /*dd00*/  HMMA.16816.F32.BF16 R76, R128.reuse, R124, R76 ;  /* 0x0000007c804c723c */ /* 0x048fe6000004184c */
[--C-:B------:R-:W-:Y:S01]  /*dd10*/  FFMA.FTZ R172, R12, UR4, -R164.reuse ;  /* 0x000000040cac7c23 */ /* 0x100fe200080108a4 */
[C---:B------:R-:W-:Y:S01]  /*dd20*/  FMUL.FTZ R12, R2.reuse, R120 ;  /* 0x00000078020c7220 */ /* 0x040fe20000410000 */
[--C-:B------:R-:W-:Y:S01]  /*dd30*/  FFMA.FTZ R173, R13, UR4, -R164.reuse ;  /* 0x000000040dad7c23 */ /* 0x100fe200080108a4 */
[C---:B------:R-:W-:Y:S01]  /*dd40*/  HMMA.16816.F32.BF16 R80, R128.reuse, R126, R80 ;  /* 0x0000007e8050723c */ /* 0x040fe20000041850 */
[----:B------:R-:W3:Y:S02]  /*dd50*/  LDSM.16.MT88.4 R124, [R194+0x16000] ;  /* 0x01600000c27c783b */ /* 0x000ee40000004200 */
[----:B------:R-:W-:Y:S02]  /*dd60*/  MUFU.EX2 R172, R172 ;  /* 0x000000ac00ac7308 */ /* 0x000fe40000000800 */
[----:B------:R-:W-:Y:S01]  /*dd70*/  FMUL.FTZ R13, R2, R121 ;  /* 0x00000079020d7220 */ /* 0x000fe20000410000 */
[C---:B-1----:R-:W-:Y:S03]  /*dd80*/  HMMA.16816.F32.BF16 R84, R128.reuse, R136, R84 ;  /* 0x000000888054723c */ /* 0x042fe60000041854 */
[----:B------:R-:W-:Y:S02]  /*dd90*/  LDSM.16.MT88.4 R120, [R196+0x14800] ;  /* 0x01480000c478783b */ /* 0x000fe40000004200 */
[--C-:B------:R-:W-:Y:S01]  /*dda0*/  FFMA.FTZ R174, R16, UR4, -R164.reuse ;  /* 0x0000000410ae7c23 */ /* 0x100fe200080108a4 */
[C---:B------:R-:W-:Y:S01]  /*ddb0*/  HMMA.16816.F32.BF16 R88, R128.reuse, R138, R88 ;  /* 0x0000008a8058723c */ /* 0x040fe20000041858 */
[----:B------:R-:W1:Y:S04]  /*ddc0*/  MUFU.EX2 R173, R173 ;  /* 0x000000ad00ad7308 */ /* 0x000e680000000800 */
[----:B------:R-:W5:Y:S01]  /*ddd0*/  LDSM.16.MT88.4 R136, [R193+0x16000] ;  /* 0x01600000c188783b */ /* 0x000f620000004200 */
[C---:B--2---:R-:W-:Y:S05]  /*dde0*/  HMMA.16816.F32.BF16 R92, R128.reuse, R140, R92 ;  /* 0x0000008c805c723c */ /* 0x044fea000004185c */
[----:B------:R-:W-:Y:S01]  /*ddf0*/  MUFU.EX2 R174, R174 ;  /* 0x000000ae00ae7308 */ /* 0x000fe20000000800 */
[----:B------:R-:W-:Y:S01]  /*de00*/  FFMA.FTZ R175, R17, UR4, -R164 ;  /* 0x0000000411af7c23 */ /* 0x000fe200080108a4 */
[C---:B------:R-:W-:Y:S01]  /*de10*/  HMMA.16816.F32.BF16 R96, R128.reuse, R142, R96 ;  /* 0x0000008e8060723c */ /* 0x040fe20000041860 */
[----:B------:R-:W2:Y:S07]  /*de20*/  LDSM.16.MT88.4 R140, [R192+0x16000] ;  /* 0x01600000c08c783b */ /* 0x000eae0000004200 */
[----:B------:R-:W3:Y:S03]  /*de30*/  MUFU.EX2 R175, R175 ;  /* 0x000000af00af7308 */ /* 0x000ee60000000800 */
[C---:B------:R-:W-:Y:S01]  /*de40*/  FMUL.FTZ R18, R0.reuse, R118 ;  /* 0x0000007600127220 */ /* 0x040fe20000410000 */
[----:B------:R-:W-:Y:S01]  /*de50*/  FMUL.FTZ R19, R0, R119 ;  /* 0x0000007700137220 */ /* 0x000fe20000410000 */
[----:B----4-:R-:W-:Y:S01]  /*de60*/  F2FP.BF16.F32.PACK_AB R119, R170, R171 ;  /* 0x000000abaa77723e */ /* 0x010fe200000010ff */
[C---:B------:R-:W-:Y:S01]  /*de70*/  FMUL.FTZ R16, R2.reuse, R116 ;  /* 0x0000007402107220 */ /* 0x040fe20000410000 */
[----:B-1----:R-:W-:Y:S01]  /*de80*/  F2FP.BF16.F32.PACK_AB R116, R173, R172 ;  /* 0x000000acad74723e */ /* 0x002fe200000010ff */
[----:B------:R-:W-:Y:S01]  /*de90*/  FMUL.FTZ R17, R2, R117 ;  /* 0x0000007502117220 */ /* 0x000fe20000410000 */
[----:B------:R-:W-:Y:S01]  /*dea0*/  F2FP.BF16.F32.PACK_AB R117, R169, R168 ;  /* 0x000000a8a975723e */ /* 0x000fe200000010ff */
[C---:B------:R-:W-:Y:S01]  /*deb0*/  FMUL.FTZ R114, R0.reuse, R114 ;  /* 0x0000007200727220 */ /* 0x040fe20000410000 */
[----:B------:R-:W-:Y:S01]  /*dec0*/  FMUL.FTZ R115, R0, R115 ;  /* 0x0000007300737220 */ /* 0x000fe20000410000 */
[C---:B---3--:R-:W-:Y:S03]  /*ded0*/  HMMA.16816.F32.BF16 R100, R128.reuse, R124, R100 ;  /* 0x0000007c8064723c */ /* 0x048fe60000041864 */
[C---:B------:R-:W-:Y:S01]  /*dee0*/  FMUL.FTZ R112, R2.reuse, R112 ;  /* 0x0000007002707220 */ /* 0x040fe20000410000 */
[----:B------:R-:W-:Y:S01]  /*def0*/  FMUL.FTZ R113, R2, R113 ;  /* 0x0000007102717220 */ /* 0x000fe20000410000 */
[----:B------:R-:W-:Y:S01]  /*df00*/  F2FP.BF16.F32.PACK_AB R118, R175, R174 ;  /* 0x000000aeaf76723e */ /* 0x000fe200000010ff */
[C---:B------:R-:W-:Y:S01]  /*df10*/  HMMA.16816.F32.BF16 R104, R128.reuse, R126, R104 ;  /* 0x0000007e8068723c */ /* 0x040fe20000041868 */
[----:B------:R-:W1:Y:S04]  /*df20*/  LDSM.16.MT88.4 R124, [R196+0x12800] ;  /* 0x01280000c47c783b */ /* 0x000e680000004200 */
[----:B------:R-:W-:Y:S01]  /*df30*/  FFMA.FTZ R176, R22, UR4, -R166 ;  /* 0x0000000416b07c23 */ /* 0x000fe200080108a6 */
[----:B------:R-:W-:Y:S01]  /*df40*/  FFMA.FTZ R177, R21, UR4, -R164 ;  /* 0x0000000415b17c23 */ /* 0x000fe200080108a4 */
[----:B------:R-:W-:Y:S01]  /*df50*/  F2FP.BF16.F32.PACK_AB R22, R179, R178 ;  /* 0x000000b2b316723e */ /* 0x000fe200000010ff */
[----:B------:R-:W-:Y:S01]  /*df60*/  FFMA.FTZ R165, R0, R215, R165 ;  /* 0x000000d700a57223 */ /* 0x000fe200000100a5 */
[C---:B-----5:R-:W-:Y:S02]  /*df70*/  HMMA.16816.F32.BF16 R108, R128.reuse, R136, R108 ;  /* 0x00000088806c723c */ /* 0x060fe4000004186c */
[----:B------:R-:W-:Y:S01]  /*df80*/  MUFU.EX2 R176, R176 ;  /* 0x000000b000b07308 */ /* 0x000fe20000000800 */
[----:B------:R-:W-:Y:S01]  /*df90*/  MOV R0, R3 ;  /* 0x0000000300007202 */ /* 0x000fe20000000f00 */
[----:B------:R-:W-:Y:S01]  /*dfa0*/  FFMA.FTZ R167, R2, R219, R167 ;  /* 0x000000db02a77223 */ /* 0x000fe200000100a7 */
[----:B------:R-:W-:Y:S01]  /*dfb0*/  FADD.FTZ R165, R161, R165 ;  /* 0x000000a5a1a57221 */ /* 0x000fe20000010000 */
[C---:B------:R-:W-:Y:S01]  /*dfc0*/  HMMA.16816.F32.BF16 R12, R128.reuse, R138, R12 ;  /* 0x0000008a800c723c */ /* 0x040fe2000004180c */
[----:B------:R-:W3:Y:S05]  /*dfd0*/  LDSM.16.MT88.4 R136, [R194+0x14800] ;  /* 0x01480000c288783b */ /* 0x000eea0000004200 */
[----:B------:R-:W-:Y:S01]  /*dfe0*/  MUFU.EX2 R177, R177 ;  /* 0x000000b100b17308 */ /* 0x000fe20000000800 */
[----:B------:R-:W-:Y:S01]  /*dff0*/  FADD.FTZ R162, R162, R167 ;  /* 0x000000a7a2a27221 */ /* 0x000fe20000010000 */
[C---:B--2---:R-:W-:Y:S03]  /*e000*/  HMMA.16816.F32.BF16 R16, R128.reuse, R140, R16 ;  /* 0x0000008c8010723c */ /* 0x044fe60000041810 */
[----:B------:R-:W-:Y:S03]  /*e010*/  FADD.FTZ R160, R160, R165 ;  /* 0x000000a5a0a07221 */ /* 0x000fe60000010000 */
[----:B------:R-:W-:Y:S01]  /*e020*/  HMMA.16816.F32.BF16 R112, R128, R142, R112 ;  /* 0x0000008e8070723c */ /* 0x000fe20000041870 */
[----:B------:R-:W2:Y:S04]  /*e030*/  LDSM.16.MT88.4 R128, [R192+0x14800] ;  /* 0x01480000c080783b */ /* 0x000ea80000004200 */
[----:B------:R-:W-:Y:S01]  /*e040*/  FADD.FTZ R163, R163, R162 ;  /* 0x000000a2a3a37221 */ /* 0x000fe20000010000 */
[----:B------:R-:W-:Y:S03]  /*e050*/  FADD.FTZ R133, R133, R160 ;  /* 0x000000a085857221 */ /* 0x000fe60000010000 */
[----:B------:R-:W-:Y:S02]  /*e060*/  LDSM.16.MT88.4 R140, [R192+0x16800] ;  /* 0x01680000c08c783b */ /* 0x000fe40000004200 */
[----:B------:R-:W-:Y:S01]  /*e070*/  FADD.FTZ R163, R134, R163 ;  /* 0x000000a386a37221 */ /* 0x000fe20000010000 */
        /* <DEDUP_REMOVED lines=20> */
[----:B------:R-:W-:Y:S01]  /*e1c0*/  MOV R133, R132 ;  /* 0x0000008400857202 */ /* 0x000fe20000000f00 */
[C---:B------:R-:W-:Y:S06]  /*e1d0*/  HMMA.16816.F32.BF16 R60, R116.reuse, R120, R60 ;  /* 0x00000078743c723c */ /* 0x040fec000004183c */
[C---:B------:R-:W-:Y:S01]  /*e1e0*/  HMMA.16816.F32.BF16 R64, R116.reuse, R122, R64 ;  /* 0x0000007a7440723c */ /* 0x040fe20000041840 */
[----:B------:R-:W4:Y:S05]  /*e1f0*/  LDSM.16.MT88.4 R120, [R194+0x16800] ;  /* 0x01680000c278783b */ /* 0x000f2a0000004200 */
[C---:B---3--:R-:W-:Y:S06]  /*e200*/  HMMA.16816.F32.BF16 R68, R116.reuse, R136, R68 ;  /* 0x000000887444723c */ /* 0x048fec0000041844 */
[C---:B------:R-:W-:Y:S01]  /*e210*/  HMMA.16816.F32.BF16 R72, R116.reuse, R138, R72 ;  /* 0x0000008a7448723c */ /* 0x040fe20000041848 */
[----:B------:R-:W3:Y:S05]  /*e220*/  LDSM.16.MT88.4 R136, [R193+0x16800] ;  /* 0x01680000c188783b */ /* 0x000eea0000004200 */
[C---:B------:R-:W-:Y:S06]  /*e230*/  HMMA.16816.F32.BF16 R76, R116.reuse, R156, R76 ;  /* 0x0000009c744c723c */ /* 0x040fec000004184c */
[C---:B------:R-:W-:Y:S05]  /*e240*/  HMMA.16816.F32.BF16 R80, R116.reuse, R158, R80 ;  /* 0x0000009e7450723c */ /* 0x040fea0000041850 */
[--C-:B------:R-:W-:Y:S01]  /*e250*/  FFMA.FTZ R156, R26, UR4, -R166.reuse ;  /* 0x000000041a9c7c23 */ /* 0x100fe200080108a6 */
[C---:B--2---:R-:W-:Y:S05]  /*e260*/  HMMA.16816.F32.BF16 R84, R116.reuse, R128, R84 ;  /* 0x000000807454723c */ /* 0x044fea0000041854 */
[--C-:B------:R-:W-:Y:S01]  /*e270*/  FFMA.FTZ R159, R27, UR4, -R166.reuse ;  /* 0x000000041b9f7c23 */ /* 0x100fe200080108a6 */
[C---:B------:R-:W-:Y:S01]  /*e280*/  HMMA.16816.F32.BF16 R88, R116.reuse, R130, R88 ;  /* 0x000000827458723c */ /* 0x040fe20000041858 */
[----:B------:R-:W2:Y:S01]  /*e290*/  LDSM.16.MT88.4 R128, [R196+0x13000] ;  /* 0x01300000c480783b */ /* 0x000ea20000004200 */
[----:B------:R-:W-:Y:S03]  /*e2a0*/  MUFU.EX2 R156, R156 ;  /* 0x0000009c009c7308 */ /* 0x000fe60000000800 */
[----:B------:R-:W-:Y:S01]  /*e2b0*/  FFMA.FTZ R157, R23, UR4, -R166 ;  /* 0x00000004179d7c23 */ /* 0x000fe200080108a6 */
[C---:B-1----:R-:W-:Y:S03]  /*e2c0*/  HMMA.16816.F32.BF16 R92, R116.reuse, R124, R92 ;  /* 0x0000007c745c723c */ /* 0x042fe6000004185c */
[----:B------:R-:W-:Y:S03]  /*e2d0*/  LDSM.16.MT88.4 R24, [R196+0x15000] ;  /* 0x01500000c418783b */ /* 0x000fe60000004200 */
[----:B------:R-:W1:Y:S01]  /*e2e0*/  MUFU.EX2 R159, R159 ;  /* 0x0000009f009f7308 */ /* 0x000e620000000800 */
[----:B------:R-:W-:Y:S01]  /*e2f0*/  FFMA.FTZ R158, R20, UR4, -R164 ;  /* 0x00000004149e7c23 */ /* 0x000fe200080108a4 */
[C---:B------:R-:W-:Y:S03]  /*e300*/  HMMA.16816.F32.BF16 R96, R116.reuse, R126, R96 ;  /* 0x0000007e7460723c */ /* 0x040fe60000041860 */
[----:B------:R-:W5:Y:S03]  /*e310*/  LDSM.16.MT88.4 R124, [R193+0x13000] ;  /* 0x01300000c17c783b */ /* 0x000f660000004200 */
[C---:B----4-:R-:W-:Y:S02]  /*e320*/  HMMA.16816.F32.BF16 R100, R116.reuse, R120, R100 ;  /* 0x000000787464723c */ /* 0x050fe40000041864 */
[----:B------:R-:W4:Y:S04]  /*e330*/  MUFU.EX2 R157, R157 ;  /* 0x0000009d009d7308 */ /* 0x000f280000000800 */
[C---:B------:R-:W-:Y:S01]  /*e340*/  HMMA.16816.F32.BF16 R104, R116.reuse, R122, R104 ;  /* 0x0000007a7468723c */ /* 0x040fe20000041868 */
[----:B------:R-:W5:Y:S05]  /*e350*/  LDSM.16.MT88.4 R120, [R194+0x15000] ;  /* 0x01500000c278783b */ /* 0x000f6a0000004200 */
[----:B------:R-:W2:Y:S01]  /*e360*/  MUFU.EX2 R158, R158 ;  /* 0x0000009e009e7308 */ /* 0x000ea20000000800 */
[----:B-1----:R-:W-:Y:S01]  /*e370*/  F2FP.BF16.F32.PACK_AB R23, R159, R156 ;  /* 0x0000009c9f17723e */ /* 0x002fe200000010ff */
[C---:B---3--:R-:W-:Y:S06]  /*e380*/  HMMA.16816.F32.BF16 R108, R116.reuse, R136, R108 ;  /* 0x00000088746c723c */ /* 0x048fec000004186c */
[C---:B------:R-:W-:Y:S01]  /*e390*/  HMMA.16816.F32.BF16 R12, R116.reuse, R138, R12 ;  /* 0x0000008a740c723c */ /* 0x040fe2000004180c */
[----:B------:R-:W1:Y:S04]  /*e3a0*/  LDSM.16.MT88.4 R136, [R193+0x15000] ;  /* 0x01500000c188783b */ /* 0x000e680000004200 */
[----:B----4-:R-:W-:Y:S01]  /*e3b0*/  F2FP.BF16.F32.PACK_AB R21, R157, R176 ;  /* 0x000000b09d15723e */ /* 0x010fe200000010ff */
[C---:B------:R-:W-:Y:S05]  /*e3c0*/  HMMA.16816.F32.BF16 R16, R116.reuse, R140, R16 ;  /* 0x0000008c7410723c */ /* 0x040fea0000041810 */
[----:B--2---:R-:W-:Y:S01]  /*e3d0*/  F2FP.BF16.F32.PACK_AB R20, R177, R158 ;  /* 0x0000009eb114723e */ /* 0x004fe200000010ff */
[----:B------:R-:W-:Y:S01]  /*e3e0*/  HMMA.16816.F32.BF16 R112, R116, R142, R112 ;  /* 0x0000008e7470723c */ /* 0x000fe20000041870 */
[----:B------:R-:W2:Y:S04]  /*e3f0*/  LDSM.16.MT88.4 R116, [R196+0x17000] ;  /* 0x01700000c474783b */ /* 0x000ea80000004200 */
[--C-:B------:R-:W-:Y:S01]  /*e400*/  FFMA.FTZ R140, R30, UR4, -R166.reuse ;  /* 0x000000041e8c7c23 */ /* 0x100fe200080108a6 */
[C---:B------:R-:W-:Y:S05]  /*e410*/  HMMA.16816.F32.BF16 R4, R20.reuse, R128, R4 ;  /* 0x000000801404723c */ /* 0x040fea0000041804 */
[--C-:B------:R-:W-:Y:S01]  /*e420*/  FFMA.FTZ R141, R31, UR4, -R166.reuse ;  /* 0x000000041f8d7c23 */ /* 0x100fe200080108a6 */
[C---:B------:R-:W-:Y:S01]  /*e430*/  HMMA.16816.F32.BF16 R8, R20.reuse, R130, R8 ;  /* 0x000000821408723c */ /* 0x040fe20000041808 */
[----:B------:R-:W-:Y:S04]  /*e440*/  MUFU.EX2 R140, R140 ;  /* 0x0000008c008c7308 */ /* 0x000fe80000000800 */
[--C-:B------:R-:W-:Y:S01]  /*e450*/  FFMA.FTZ R142, R34, UR4, -R166.reuse ;  /* 0x00000004228e7c23 */ /* 0x100fe200080108a6 */
[C---:B------:R-:W-:Y:S05]  /*e460*/  HMMA.16816.F32.BF16 R36, R20.reuse, R144, R36 ;  /* 0x000000901424723c */ /* 0x040fea0000041824 */
[----:B------:R-:W3:Y:S01]  /*e470*/  MUFU.EX2 R141, R141 ;  /* 0x0000008d008d7308 */ /* 0x000ee20000000800 */
[----:B------:R-:W-:Y:S01]  /*e480*/  FFMA.FTZ R166, R35, UR4, -R166 ;  /* 0x0000000423a67c23 */ /* 0x000fe200080108a6 */
[C---:B------:R-:W-:Y:S04]  /*e490*/  HMMA.16816.F32.BF16 R40, R20.reuse, R146, R40 ;  /* 0x000000921428723c */ /* 0x040fe80000041828 */
[--C-:B------:R-:W-:Y:S02]  /*e4a0*/  FFMA.FTZ R144, R28, UR4, -R164.reuse ;  /* 0x000000041c907c23 */ /* 0x100fe400080108a4 */
[C---:B-----5:R-:W-:Y:S02]  /*e4b0*/  HMMA.16816.F32.BF16 R44, R20.reuse, R124, R44 ;  /* 0x0000007c142c723c */ /* 0x060fe4000004182c */
[----:B------:R-:W-:Y:S03]  /*e4c0*/  MUFU.EX2 R142, R142 ;  /* 0x0000008e008e7308 */ /* 0x000fe60000000800 */
[--C-:B------:R-:W-:Y:S01]  /*e4d0*/  FFMA.FTZ R145, R29, UR4, -R164.reuse ;  /* 0x000000041d917c23 */ /* 0x100fe200080108a4 */
[C---:B------:R-:W-:Y:S01]  /*e4e0*/  HMMA.16816.F32.BF16 R48, R20.reuse, R126, R48 ;  /* 0x0000007e1430723c */ /* 0x040fe20000041830 */
[----:B------:R-:W-:Y:S05]  /*e4f0*/  LDSM.16.MT88.4 R124, [R192+0x17000] ;  /* 0x01700000c07c783b */ /* 0x000fea0000004200 */
[----:B------:R-:W4:Y:S01]  /*e500*/  MUFU.EX2 R143, R166 ;  /* 0x000000a6008f7308 */ /* 0x000f220000000800 */
[--C-:B------:R-:W-:Y:S01]  /*e510*/  FFMA.FTZ R146, R32, UR4, -R164.reuse ;  /* 0x0000000420927c23 */ /* 0x100fe200080108a4 */
[C---:B------:R-:W-:Y:S01]  /*e520*/  HMMA.16816.F32.BF16 R52, R20.reuse, R148, R52 ;  /* 0x000000941434723c */ /* 0x040fe20000041834 */
[----:B------:R-:W-:Y:S02]  /*e530*/  LDSM.16.MT88.4 R28, [R196+0x13800] ;  /* 0x01380000c41c783b */ /* 0x000fe40000004200 */
[----:B------:R-:W-:Y:S03]  /*e540*/  FFMA.FTZ R164, R33, UR4, -R164 ;  /* 0x0000000421a47c23 */ /* 0x000fe600080108a4 */
[C---:B------:R-:W-:Y:S02]  /*e550*/  HMMA.16816.F32.BF16 R56, R20.reuse, R150, R56 ;  /* 0x000000961438723c */ /* 0x040fe40000041838 */
[----:B------:R-:W-:Y:S01]  /*e560*/  MUFU.EX2 R144, R144 ;  /* 0x0000009000907308 */ /* 0x000fe20000000800 */
[----:B------:R-:W-:Y:S03]  /*e570*/  LDSM.16.MT88.4 R32, [R196+0x15800] ;  /* 0x01580000c420783b */ /* 0x000fe60000004200 */
[C---:B------:R-:W-:Y:S06]  /*e580*/  HMMA.16816.F32.BF16 R60, R20.reuse, R24, R60 ;  /* 0x00000018143c723c */ /* 0x040fec000004183c */
[----:B------:R-:W5:Y:S01]  /*e590*/  MUFU.EX2 R145, R145 ;  /* 0x0000009100917308 */ /* 0x000f620000000800 */
[----:B------:R-:W-:Y:S01]  /*e5a0*/  FADD.FTZ R176, R176, R171 ;  /* 0x000000abb0b07221 */ /* 0x000fe20000010000 */
[C---:B------:R-:W-:Y:S01]  /*e5b0*/  HMMA.16816.F32.BF16 R64, R20.reuse, R26, R64 ;  /* 0x0000001a1440723c */ /* 0x040fe20000041840 */
[----:B------:R-:W3:Y:S07]  /*e5c0*/  LDSM.16.MT88.4 R24, [R194+0x17000] ;  /* 0x01700000c218783b */ /* 0x000eee0000004200 */
[----:B------:R-:W-:Y:S01]  /*e5d0*/  MUFU.EX2 R146, R146 ;  /* 0x0000009200927308 */ /* 0x000fe20000000800 */
[C---:B------:R-:W-:Y:S03]  /*e5e0*/  HMMA.16816.F32.BF16 R68, R20.reuse, R120, R68 ;  /* 0x000000781444723c */ /* 0x040fe60000041844 */
[----:B------:R-:W-:Y:S03]  /*e5f0*/  FADD.FTZ R158, R158, R175 ;  /* 0x000000af9e9e7221 */ /* 0x000fe60000010000 */
[C---:B------:R-:W-:Y:S01]  /*e600*/  HMMA.16816.F32.BF16 R72, R20.reuse, R122, R72 ;  /* 0x0000007a1448723c */ /* 0x040fe20000041848 */
[----:B------:R-:W4:Y:S02]  /*e610*/  LDSM.16.MT88.4 R120, [R193+0x17000] ;  /* 0x01700000c178783b */ /* 0x000f240000004200 */
[----:B------:R-:W5:Y:S02]  /*e620*/  MUFU.EX2 R147, R164 ;  /* 0x000000a400937308 */ /* 0x000f640000000800 */
[----:B------:R-:W-:Y:S01]  /*e630*/  FADD.FTZ R157, R157, R176 ;  /* 0x000000b09d9d7221 */ /* 0x000fe20000010000 */
[C---:B-1----:R-:W-:Y:S05]  /*e640*/  HMMA.16816.F32.BF16 R76, R20.reuse, R136, R76 ;  /* 0x00000088144c723c */ /* 0x042fea000004184c */
[----:B------:R-:W-:Y:S01]  /*e650*/  FADD.FTZ R177, R177, R158 ;  /* 0x0000009eb1b17221 */ /* 0x000fe20000010000 */
[C---:B------:R-:W-:Y:S01]  /*e660*/  HMMA.16816.F32.BF16 R80, R20.reuse, R138, R80 ;  /* 0x0000008a1450723c */ /* 0x040fe20000041850 */
[----:B------:R-:W-:Y:S04]  /*e670*/  LDSM.16.MT88.4 R136, [R193+0x13800] ;  /* 0x01380000c188783b */ /* 0x000fe80000004200 */
[----:B------:R-:W-:Y:S01]  /*e680*/  FADD.FTZ R156, R156, R157 ;  /* 0x0000009d9c9c7221 */ /* 0x000fe20000010000 */
[C---:B------:R-:W-:Y:S05]  /*e690*/  HMMA.16816.F32.BF16 R84, R20.reuse, R152, R84 ;  /* 0x000000981454723c */ /* 0x040fea0000041854 */
[----:B------:R-:W-:Y:S01]  /*e6a0*/  FADD.FTZ R178, R178, R177 ;  /* 0x000000b1b2b27221 */ /* 0x000fe20000010000 */
[C---:B------:R-:W-:Y:S05]  /*e6b0*/  HMMA.16816.F32.BF16 R88, R20.reuse, R154, R88 ;  /* 0x0000009a1458723c */ /* 0x040fea0000041858 */
[----:B------:R-:W-:Y:S01]  /*e6c0*/  FADD.FTZ R159, R159, R156 ;  /* 0x0000009c9f9f7221 */ /* 0x000fe20000010000 */
[C---:B--2---:R-:W-:Y:S05]  /*e6d0*/  HMMA.16816.F32.BF16 R92, R20.reuse, R116, R92 ;  /* 0x00000074145c723c */ /* 0x044fea000004185c */
[----:B------:R-:W-:Y:S01]  /*e6e0*/  FADD.FTZ R179, R179, R178 ;  /* 0x000000b2b3b37221 */ /* 0x000fe20000010000 */
[C---:B------:R-:W-:Y:S01]  /*e6f0*/  HMMA.16816.F32.BF16 R96, R20.reuse, R118, R96 ;  /* 0x000000761460723c */ /* 0x040fe20000041860 */
[----:B------:R-:W1:Y:S05]  /*e700*/  LDSM.16.MT88.4 R116, [R194+0x13800] ;  /* 0x01380000c274783b */ /* 0x000e6a0000004200 */
[C---:B---3--:R-:W-:Y:S06]  /*e710*/  HMMA.16816.F32.BF16 R100, R20.reuse, R24, R100 ;  /* 0x000000181464723c */ /* 0x048fec0000041864 */
[C---:B------:R-:W-:Y:S01]  /*e720*/  HMMA.16816.F32.BF16 R104, R20.reuse, R26, R104 ;  /* 0x0000001a1468723c */ /* 0x040fe20000041868 */
[----:B------:R-:W2:Y:S05]  /*e730*/  LDSM.16.MT88.4 R24, [R192+0x13800] ;  /* 0x01380000c018783b */ /* 0x000eaa0000004200 */
[C---:B----4-:R-:W-:Y:S06]  /*e740*/  HMMA.16816.F32.BF16 R108, R20.reuse, R120, R108 ;  /* 0x00000078146c723c */ /* 0x050fec000004186c */
[C---:B------:R-:W-:Y:S01]  /*e750*/  HMMA.16816.F32.BF16 R12, R20.reuse, R122, R12 ;  /* 0x0000007a140c723c */ /* 0x040fe2000004180c */
[----:B------:R-:W3:Y:S05]  /*e760*/  LDSM.16.MT88.4 R120, [R194+0x15800] ;  /* 0x01580000c278783b */ /* 0x000eea0000004200 */
[C---:B------:R-:W-:Y:S06]  /*e770*/  HMMA.16816.F32.BF16 R16, R20.reuse, R124, R16 ;  /* 0x0000007c1410723c */ /* 0x040fec0000041810 */
[----:B------:R-:W-:Y:S07]  /*e780*/  HMMA.16816.F32.BF16 R112, R20, R126, R112 ;  /* 0x0000007e1470723c */ /* 0x000fee0000041870 */
[----:B------:R-:W-:Y:S01]  /*e790*/  F2FP.BF16.F32.PACK_AB R21, R141, R140 ;  /* 0x0000008c8d15723e */ /* 0x000fe200000010ff */
[----:B------:R-:W-:Y:S03]  /*e7a0*/  FADD.FTZ R140, R140, R159 ;  /* 0x0000009f8c8c7221 */ /* 0x000fe60000010000 */
[----:B------:R-:W-:Y:S01]  /*e7b0*/  F2FP.BF16.F32.PACK_AB R23, R143, R142 ;  /* 0x0000008e8f17723e */ /* 0x000fe200000010ff */
[----:B------:R-:W-:Y:S01]  /*e7c0*/  FADD.FTZ R141, R141, R140 ;  /* 0x0000008c8d8d7221 */ /* 0x000fe20000010000 */
[----:B-----5:R-:W-:Y:S01]  /*e7d0*/  F2FP.BF16.F32.PACK_AB R20, R145, R144 ;  /* 0x000000909114723e */ /* 0x020fe200000010ff */
[----:B------:R-:W-:Y:S01]  /*e7e0*/  FADD.FTZ R144, R144, R179 ;  /* 0x000000b390907221 */ /* 0x000fe20000010000 */
[----:B------:R-:W-:Y:S01]  /*e7f0*/  F2FP.BF16.F32.PACK_AB R22, R147, R146 ;  /* 0x000000929316723e */ /* 0x000fe200000010ff */
[----:B------:R-:W-:Y:S02]  /*e800*/  FADD.FTZ R142, R142, R141 ;  /* 0x0000008d8e8e7221 */ /* 0x000fe40000010000 */
[----:B------:R-:W-:Y:S02]  /*e810*/  FADD.FTZ R145, R145, R144 ;  /* 0x0000009091917221 */ /* 0x000fe40000010000 */
[----:B------:R-:W-:Y:S02]  /*e820*/  FADD.FTZ R215, R143, R142 ;  /* 0x0000008e8fd77221 */ /* 0x000fe40000010000 */
[C---:B------:R-:W-:Y:S01]  /*e830*/  HMMA.16816.F32.BF16 R128, R20.reuse, R28, R4 ;  /* 0x0000001c1480723c */ /* 0x040fe20000041804 */
[----:B------:R-:W4:Y:S02]  /*e840*/  LDSM.16.MT88.4 R4, [R193+0x15800] ;  /* 0x01580000c104783b */ /* 0x000f240000004200 */
[----:B------:R-:W-:Y:S03]  /*e850*/  FADD.FTZ R146, R146, R145 ;  /* 0x0000009192927221 */ /* 0x000fe60000010000 */
[C---:B------:R-:W-:Y:S03]  /*e860*/  HMMA.16816.F32.BF16 R124, R20.reuse, R30, R8 ;  /* 0x0000001e147c723c */ /* 0x040fe60000041808 */
[----:B------:R-:W5:Y:S02]  /*e870*/  LDSM.16.MT88.4 R8, [R192+0x15800] ;  /* 0x01580000c008783b */ /* 0x000f640000004200 */
[----:B------:R-:W-:Y:S01]  /*e880*/  FADD.FTZ R219, R147, R146 ;  /* 0x0000009293db7221 */ /* 0x000fe20000010000 */
[C---:B-1----:R-:W-:Y:S05]  /*e890*/  HMMA.16816.F32.BF16 R36, R20.reuse, R116, R36 ;  /* 0x000000741424723c */ /* 0x042fea0000041824 */
[----:B------:R-:W1:Y:S01]  /*e8a0*/  LDSM.16.MT88.4 R28, [R196+0x17800] ;  /* 0x01780000c41c783b */ /* 0x000e620000004200 */
[C---:B------:R-:W-:Y:S06]  /*e8b0*/  HMMA.16816.F32.BF16 R40, R20.reuse, R118, R40 ;  /* 0x000000761428723c */ /* 0x040fec0000041828 */
[C---:B------:R-:W-:Y:S06]  /*e8c0*/  HMMA.16816.F32.BF16 R44, R20.reuse, R136, R44 ;  /* 0x00000088142c723c */ /* 0x040fec000004182c */
[C---:B------:R-:W-:Y:S01]  /*e8d0*/  HMMA.16816.F32.BF16 R48, R20.reuse, R138, R48 ;  /* 0x0000008a1430723c */ /* 0x040fe20000041830 */
[----:B------:R-:W-:Y:S05]  /*e8e0*/  LDSM.16.MT88.4 R136, [R192+0x17800] ;  /* 0x01780000c088783b */ /* 0x000fea0000004200 */
[C---:B--2---:R-:W-:Y:S06]  /*e8f0*/  HMMA.16816.F32.BF16 R52, R20.reuse, R24, R52 ;  /* 0x000000181434723c */ /* 0x044fec0000041834 */
[C---:B------:R-:W-:Y:S01]  /*e900*/  HMMA.16816.F32.BF16 R56, R20.reuse, R26, R56 ;  /* 0x0000001a1438723c */ /* 0x040fe20000041838 */
[----:B------:R-:W2:Y:S05]  /*e910*/  LDSM.16.MT88.4 R24, [R194+0x17800] ;  /* 0x01780000c218783b */ /* 0x000eaa0000004200 */
[C---:B------:R-:W-:Y:S06]  /*e920*/  HMMA.16816.F32.BF16 R60, R20.reuse, R32, R60 ;  /* 0x00000020143c723c */ /* 0x040fec000004183c */
[C---:B------:R-:W-:Y:S01]  /*e930*/  HMMA.16816.F32.BF16 R64, R20.reuse, R34, R64 ;  /* 0x000000221440723c */ /* 0x040fe20000041840 */
[----:B------:R-:W2:Y:S05]  /*e940*/  LDSM.16.MT88.4 R32, [R193+0x17800] ;  /* 0x01780000c120783b */ /* 0x000eaa0000004200 */
[C---:B---3--:R-:W-:Y:S06]  /*e950*/  HMMA.16816.F32.BF16 R68, R20.reuse, R120, R68 ;  /* 0x000000781444723c */ /* 0x048fec0000041844 */
[C---:B------:R-:W-:Y:S06]  /*e960*/  HMMA.16816.F32.BF16 R72, R20.reuse, R122, R72 ;  /* 0x0000007a1448723c */ /* 0x040fec0000041848 */
[C---:B----4-:R-:W-:Y:S06]  /*e970*/  HMMA.16816.F32.BF16 R76, R20.reuse, R4, R76 ;  /* 0x00000004144c723c */ /* 0x050fec000004184c */
[C---:B------:R-:W-:Y:S06]  /*e980*/  HMMA.16816.F32.BF16 R80, R20.reuse, R6, R80 ;  /* 0x000000061450723c */ /* 0x040fec0000041850 */
[C---:B-----5:R-:W-:Y:S06]  /*e990*/  HMMA.16816.F32.BF16 R84, R20.reuse, R8, R84 ;  /* 0x000000081454723c */ /* 0x060fec0000041854 */
[C---:B------:R-:W-:Y:S06]  /*e9a0*/  HMMA.16816.F32.BF16 R88, R20.reuse, R10, R88 ;  /* 0x0000000a1458723c */ /* 0x040fec0000041858 */
[C---:B-1----:R-:W-:Y:S06]  /*e9b0*/  HMMA.16816.F32.BF16 R92, R20.reuse, R28, R92 ;  /* 0x0000001c145c723c */ /* 0x042fec000004185c */
[C---:B------:R-:W-:Y:S06]  /*e9c0*/  HMMA.16816.F32.BF16 R96, R20.reuse, R30, R96 ;  /* 0x0000001e1460723c */ /* 0x040fec0000041860 */
[C---:B--2---:R-:W-:Y:S06]  /*e9d0*/  HMMA.16816.F32.BF16 R100, R20.reuse, R24, R100 ;  /* 0x000000181464723c */ /* 0x044fec0000041864 */
[C---:B------:R-:W-:Y:S06]  /*e9e0*/  HMMA.16816.F32.BF16 R104, R20.reuse, R26, R104 ;  /* 0x0000001a1468723c */ /* 0x040fec0000041868 */
[C---:B------:R-:W-:Y:S06]  /*e9f0*/  HMMA.16816.F32.BF16 R108, R20.reuse, R32, R108 ;  /* 0x00000020146c723c */ /* 0x040fec000004186c */
[C---:B------:R-:W-:Y:S06]  /*ea00*/  HMMA.16816.F32.BF16 R120, R20.reuse, R34, R12 ;  /* 0x000000221478723c */ /* 0x040fec000004180c */
[C---:B------:R-:W-:Y:S06]  /*ea10*/  HMMA.16816.F32.BF16 R116, R20.reuse, R136, R16 ;  /* 0x000000881474723c */ /* 0x040fec0000041810 */
[----:B------:R-:W-:Y:S01]  /*ea20*/  HMMA.16816.F32.BF16 R112, R20, R138, R112 ;  /* 0x0000008a1470723c */ /* 0x000fe20000041870 */
[----:B------:R-:W-:Y:S11]  /*ea30*/  @!UPT UIADD3 URZ, URZ, URZ, URZ ;  /* 0x0000003f3f3ff290 */ /* 0x000ff6000fffe03f */
[----:B------:R-:W-:Y:S01]  /*ea40*/  @!UPT UIADD3 URZ, URZ, URZ, URZ ;  /* 0x0000003f3f3ff290 */ /* 0x000fe2000fffe03f */
[----:B------:R-:W-:Y:S11]  /*ea50*/  @P5 BRA `(.L_x_233) ;  /* 0xffffffd400285947 */ /* 0x000ff6000383ffff */
.L_x_232:
        /* <DEDUP_REMOVED lines=12> */
[----:B------:R-:W1:Y:S04]  /*eb20*/  SHFL.BFLY PT, R10, R5, 0x1, 0x1f ;  /* 0x0c201f00050a7f89 */ /* 0x000e6800000e0000 */
        /* <DEDUP_REMOVED lines=100> */
[----:B------:R-:W-:Y:S01]  /*f170*/  @UP0 ULDC.64 UR4, c[0x0][0x298] ;  /* 0x0000a60000040ab9 */ /* 0x000fe20000000a00 */
[----:B------:R-:W-:Y:S01]  /*f180*/  F2FP.BF16.F32.PACK_AB R128, R129, R128 ;  /* 0x000000808180723e */ /* 0x000fe200000010ff */
[----:B------:R-:W-:Y:S01]  /*f190*/  @UP0 UIMAD.WIDE.U32 UR8, UR15, UR4, URZ ;  /* 0x000000040f0802a5 */ /* 0x000fe2000f8e003f */
        /* <DEDUP_REMOVED lines=103> */
.L_x_236:
        /* <DEDUP_REMOVED lines=24> */
.L_x_237:
        /* <DEDUP_REMOVED lines=111> */
.L_x_239:
[----:B------:R-:W-:Y:S05]  /*10080*/  BSYNC B0 ;  /* 0x0000000000007941 */ /* 0x000fea0003800000 */
.L_x_238:
        /* <DEDUP_REMOVED lines=38> */
.L_x_241:
[----:B------:R-:W-:Y:S05]  /*102f0*/  BSYNC B0 ;  /* 0x0000000000007941 */ /* 0x000fea0003800000 */
.L_x_240:
        /* <DEDUP_REMOVED lines=24> */
.L_x_243:
[----:B------:R-:W-:Y:S05]  /*10480*/  BSYNC B0 ;  /* 0x0000000000007941 */ /* 0x000fea0003800000 */
.L_x_242:
        /* <DEDUP_REMOVED lines=24> */
.L_x_245:
[----:B------:R-:W-:Y:S05]  /*10610*/  BSYNC B0 ;  /* 0x0000000000007941 */ /* 0x000fea0003800000 */
.L_x_244:
        /* <DEDUP_REMOVED lines=23> */
.L_x_202:
        /* <DEDUP_REMOVED lines=11> */
[----:B------:R-:W-:Y:S01]  /*10840*/  @UP4 ULDC.64 UR6, c[0x0][0x298] ;  /* 0x0000a60000064ab9 */ /* 0x000fe20000000a00 */
[----:B------:R-:W-:Y:S01]  /*10850*/  @!UP4 USHF.R.S32.HI UR9, URZ, 0x1f, UR26 ;  /* 0x0000001f3f09c899 */ /* 0x000fe2000801141a */
[----:B------:R-:W-:Y:S01]  /*10860*/  SHF.R.S32.HI R16, RZ, 0x3, R16 ;  /* 0x00000003ff107819 */ /* 0x000fe20000011410 */
[----:B------:R-:W-:Y:S01]  /*10870*/  @UP4 UIMAD.WIDE.U32 UR10, UR15, UR6, URZ ;  /* 0x000000060f0a42a5 */ /* 0x000fe2000f8e003f */
[----:B------:R-:W-:Y:S01]  /*10880*/  IMAD.IADD R4, R4, 0x1, -R3 ;  /* 0x0000000104047824 */ /* 0x000fe200078e0a03 */
[----:B------:R-:W-:Y:S01]  /*10890*/  @!UP4 ULDC.64 UR4, c[0x0][0x290] ;  /* 0x0000a4000004cab9 */ /* 0x000fe20000000a00 */
[--C-:B------:R-:W-:Y:S01]  /*108a0*/  SHF.R.S32.HI R17, RZ, 0x1f, R16.reuse ;  /* 0x0000001fff117819 */ /* 0x100fe20000011410 */
[----:B------:R-:W-:Y:S01]  /*108b0*/  @!UP4 UIMAD UR6, UR9, UR4, URZ ;  /* 0x000000040906c2a4 */ /* 0x000fe2000f8e023f */
[C---:B------:R-:W-:Y:S01]  /*108c0*/  IMAD.SHL.U32 R6, R4.reuse, 0x8, RZ ;  /* 0x0000000804067824 */ /* 0x040fe200078e00ff */
[----:B------:R-:W-:Y:S01]  /*108d0*/  @UP4 UIMAD UR7, UR15, UR7, UR11 ;  /* 0x000000070f0742a4 */ /* 0x000fe2000f8e020b */
[----:B------:R-:W-:Y:S01]  /*108e0*/  ISETP.NE.AND P3, PT, R4, RZ, PT ;  /* 0x000000ff0400720c */ /* 0x000fe20003f65270 */
[----:B------:R-:W-:Y:S01]  /*108f0*/  @!UP4 UIMAD.WIDE.U32 UR12, UR26, UR4, URZ ;  /* 0x000000041a0cc2a5 */ /* 0x000fe2000f8e003f */
[----:B------:R-:W-:Y:S01]  /*10900*/  IMAD.WIDE R14, R15, 0x80, R16 ;  /* 0x000000800f0e7825 */ /* 0x000fe200078e0210 */
[----:B------:R-:W-:Y:S01]  /*10910*/  ULDC.U8 UR11, c[0x0][0x3d8] ;  /* 0x0000f600000b7ab9 */ /* 0x000fe20000000000 */
[----:B------:R-:W-:Y:S01]  /*10920*/  @!UP4 UIMAD UR6, UR26, UR5, UR6 ;  /* 0x000000051a06c2a4 */ /* 0x000fe2000f8e0206 */
[----:B------:R-:W-:Y:S01]  /*10930*/  IADD3 R4, R6, 0x80, RZ ;  /* 0x0000008006047810 */ /* 0x000fe20007ffe0ff */
[----:B------:R-:W-:Y:S01]  /*10940*/  UISETP.NE.AND UP0, UPT, UR11, URZ, !UP2 ;  /* 0x0000003f0b00728c */ /* 0x000fe2000d705270 */
[----:B------:R-:W-:Y:S01]  /*10950*/  VIADD R0, R16, 0x60 ;  /* 0x0000006010007836 */ /* 0x000fe20000000000 */
[----:B------:R-:W-:Y:S01]  /*10960*/  @UP2 ULDC.64 UR4, c[0x0][0x2c0] ;  /* 0x0000b00000042ab9 */ /* 0x000fe20000000a00 */
[----:B------:R-:W-:Y:S01]  /*10970*/  USHF.R.S32.HI UR9, URZ, 0x1f, UR28 ;  /* 0x0000001f3f097899 */ /* 0x000fe2000801141c */
[----:B------:R-:W-:Y:S01]  /*10980*/  VIADD R5, R6, 0x40 ;  /* 0x0000004006057836 */ /* 0x000fe20000000000 */
[----:B------:R-:W-:-:S02]  /*10990*/  UISETP.NE.AND UP3, UPT, UR11, URZ, UPT ;  /* 0x0000003f0b00728c */ /* 0x000fc4000bf65270 */
[----:B------:R-:W-:Y:S02]  /*109a0*/  @UP2 UIMAD UR14, UR5, UR4, URZ ;  /* 0x00000004050e22a4 */ /* 0x000fe4000f8e023f */
[----:B------:R-:W-:Y:S01]  /*109b0*/  UISETP.NE.OR UP3, UPT, UR8, URZ, !UP3 ;  /* 0x0000003f0800728c */ /* 0x000fe2000df65670 */
[----:B------:R-:W-:Y:S02]  /*109c0*/  ULDC.64 UR4, c[0x0][0x2a0] ;  /* 0x0000a80000047ab9 */ /* 0x000fe40000000a00 */
[----:B------:R-:W-:Y:S01]  /*109d0*/  @!UP2 ULDC UR8, c[0x0][0x2c4] ;  /* 0x0000b1000008aab9 */ /* 0x000fe20000000800 */
[----:B------:R-:W-:Y:S01]  /*109e0*/  UIMAD UR9, UR9, UR4, URZ ;  /* 0x00000004090972a4 */ /* 0x000fe2000f8e023f */
[----:B------:R-:W-:Y:S01]  /*109f0*/  IMAD.U32 R10, RZ, RZ, UR4 ;  /* 0x00000004ff0a7e24 */ /* 0x000fe2000f8e00ff */
[----:B------:R-:W-:Y:S02]  /*10a00*/  UISETP.NE.OR UP1, UPT, UR15, -0x1, UP3 ;  /* 0xffffffff0f00788c */ /* 0x000fe40009f25670 */
[----:B------:R-:W-:Y:S01]  /*10a10*/  UIMAD UR5, UR28, UR5, UR9 ;  /* 0x000000051c0572a4 */ /* 0x000fe2000f8e0209 */
[----:B------:R-:W-:Y:S01]  /*10a20*/  @!UP2 ULDC UR4, c[0x0][0x270] ;  /* 0x00009c000004aab9 */ /* 0x000fe20000000800 */
[----:B------:R-:W-:Y:S01]  /*10a30*/  @UP0 ULDC UR8, c[0x0][0x2e4] ;  /* 0x0000b90000080ab9 */ /* 0x000fe20000000800 */
        /* <DEDUP_REMOVED lines=46> */
.L_x_247:
[----:B------:R-:W-:Y:S05]  /*10d20*/  BSYNC B0 ;  /* 0x0000000000007941 */ /* 0x000fea0003800000 */
.L_x_246:
        /* <DEDUP_REMOVED lines=22> */
.L_x_249:
[----:B------:R-:W-:Y:S05]  /*10e90*/  BSYNC B0 ;  /* 0x0000000000007941 */ /* 0x000fea0003800000 */
.L_x_248:
        /* <DEDUP_REMOVED lines=22> */
.L_x_251:
[----:B------:R-:W-:Y:S05]  /*11000*/  BSYNC B0 ;  /* 0x0000000000007941 */ /* 0x000fea0003800000 */
.L_x_250:
        /* <DEDUP_REMOVED lines=23> */
.L_x_253:
[----:B------:R-:W-:Y:S05]  /*11180*/  BSYNC B0 ;  /* 0x0000000000007941 */ /* 0x000fea0003800000 */
.L_x_252:
        /* <DEDUP_REMOVED lines=10> */
.L_x_255:
[----:B------:R-:W-:Y:S05]  /*11230*/  BSYNC B0 ;  /* 0x0000000000007941 */ /* 0x000fea0003800000 */
.L_x_254:
        /* <DEDUP_REMOVED lines=10> */
.L_x_257:
[----:B------:R-:W-:Y:S05]  /*112e0*/  BSYNC B0 ;  /* 0x0000000000007941 */ /* 0x000fea0003800000 */
.L_x_256:
        /* <DEDUP_REMOVED lines=10> */
.L_x_259:
[----:B------:R-:W-:Y:S05]  /*11390*/  BSYNC B0 ;  /* 0x0000000000007941 */ /* 0x000fea0003800000 */
.L_x_258:
        /* <DEDUP_REMOVED lines=10> */
.L_x_260:
        /* <DEDUP_REMOVED lines=12> */
.L_x_803:


//--------------------- .text._ZN5flash16flash_fwd_kernelI23Flash_fwd_kernel_traitsILi192ELi128ELi64ELi8ELb0ELb0EN7cutlass10bfloat16_tE19Flash_kernel_traitsILi192ELi128ELi64ELi8ES3_EELb0ELb1ELb0ELb1ELb0ELb0ELb1ELb0EEEvNS_16Flash_fwd_paramsE --------------------------
	.section	.text._ZN5flash16flash_fwd_kernelI23Flash_fwd_kernel_traitsILi192ELi128ELi64ELi8ELb0ELb0EN7cutlass10bfloat16_tE19Flash_kernel_traitsILi192ELi128ELi64ELi8ES3_EELb0ELb1ELb0ELb1ELb0ELb0ELb1ELb0EEEvNS_16Flash_fwd_paramsE,"ax",@progbits
	.align	128
        .global         _ZN5flash16flash_fwd_kernelI23Flash_fwd_kernel_traitsILi192ELi128ELi64ELi8ELb0ELb0EN7cutlass10bfloat16_tE19Flash_kernel_traitsILi192ELi128ELi64ELi8ES3_EELb0ELb1ELb0ELb1ELb0ELb0ELb1ELb0EEEvNS_16Flash_fwd_paramsE
        .type           _ZN5flash16flash_fwd_kernelI23Flash_fwd_kernel_traitsILi192ELi128ELi64ELi8ELb0ELb0EN7cutlass10bfloat16_tE19Flash_kernel_traitsILi192ELi128ELi64ELi8ES3_EELb0ELb1ELb0ELb1ELb0ELb0ELb1ELb0EEEvNS_16Flash_fwd_paramsE,@function
        .size           _ZN5flash16flash_fwd_kernelI23Flash_fwd_kernel_traitsILi192ELi128ELi64ELi8ELb0ELb0EN7cutlass10bfloat16_tE19Flash_kernel_traitsILi192ELi128ELi64ELi8ES3_EELb0ELb1ELb0ELb1ELb0ELb0ELb1ELb0EEEvNS_16Flash_fwd_paramsE,(.L_x_804 - _ZN5flash16flash_fwd_kernelI23Flash_fwd_kernel_traitsILi192ELi128ELi64ELi8ELb0ELb0EN7cutlass10bfloat16_tE19Flash_kernel_traitsILi192ELi128ELi64ELi8ES3_EELb0ELb1ELb0ELb1ELb0ELb0ELb1ELb0EEEvNS_16Flash_fwd_paramsE)
        .other          _ZN5flash16flash_fwd_kernelI23Flash_fwd_kernel_traitsILi192ELi128ELi64ELi8ELb0ELb0EN7cutlass10bfloat16_tE19Flash_kernel_traitsILi192ELi128ELi64ELi8ES3_EELb0ELb1ELb0ELb1ELb0ELb0ELb1ELb0EEEvNS_16Flash_fwd_paramsE,@"STO_CUDA_ENTRY STV_DEFAULT"
_ZN5flash16flash_fwd_kernelI23Flash_fwd_kernel_traitsILi192ELi128ELi64ELi8ELb0ELb0EN7cutlass10bfloat16_tE19Flash_kernel_traitsILi192ELi128ELi64ELi8ES3_EELb0ELb1ELb0ELb1ELb0ELb0ELb1ELb0EEEvNS_16Flash_fwd_paramsE:
.text._ZN5flash16flash_fwd_kernelI23Flash_fwd_kernel_traitsILi192ELi128ELi64ELi8ELb0ELb0EN7cutlass10bfloat16_tE19Flash_kernel_traitsILi192ELi128ELi64ELi8ES3_EELb0ELb1ELb0ELb1ELb0ELb0ELb1ELb0EEEvNS_16Flash_fwd_paramsE:
        /* <DEDUP_REMOVED lines=54> */
.L_x_261:
[----:B------:R-:W-:-:S05]  /*0360*/  ULDC UR7, c[0x0][0x2c8] ;  /* 0x0000b20000077ab9 */ /* 0x000fca0000000800 */
.L_x_262:
        /* <DEDUP_REMOVED lines=105> */
.L_x_264:
        /* <DEDUP_REMOVED lines=24> */
.L_x_265:
        /* <DEDUP_REMOVED lines=81> */
.L_x_267:
[----:B------:R-:W-:Y:S05]  /*1090*/  BSYNC B0 ;  /* 0x0000000000007941 */ /* 0x000fea0003800000 */
.L_x_266:
        /* <DEDUP_REMOVED lines=40> */
.L_x_269:
[----:B------:R-:W-:Y:S05]  /*1320*/  BSYNC B0 ;  /* 0x0000000000007941 */ /* 0x000fea0003800000 */
.L_x_268:
        /* <DEDUP_REMOVED lines=40> */
.L_x_271:
[----:B------:R-:W-:Y:S05]  /*15b0*/  BSYNC B0 ;  /* 0x0000000000007941 */ /* 0x000fea0003800000 */
.L_x_270:
        /* <DEDUP_REMOVED lines=41> */
.L_x_273:
[----:B------:R-:W-:Y:S05]  /*1850*/  BSYNC B0 ;  /* 0x0000000000007941 */ /* 0x000fea0003800000 */
.L_x_272:
        /* <DEDUP_REMOVED lines=41> */
.L_x_275:
[----:B------:R-:W-:Y:S05]  /*1af0*/  BSYNC B0 ;  /* 0x0000000000007941 */ /* 0x000fea0003800000 */
.L_x_274:
        /* <DEDUP_REMOVED lines=35> */
.L_x_277:
[----:B------:R-:W-:Y:S05]  /*1d30*/  BSYNC B0 ;  /* 0x0000000000007941 */ /* 0x000fea0003800000 */
.L_x_276:
        /* <DEDUP_REMOVED lines=101> */
.L_x_279:
[----:B------:R-:W-:Y:S05]  /*2390*/  BSYNC B0 ;  /* 0x0000000000007941 */ /* 0x000fea0003800000 */
.L_x_278:
        /* <DEDUP_REMOVED lines=39> */
.L_x_281:
[----:B------:R-:W-:Y:S05]  /*2610*/  BSYNC B0 ;  /* 0x0000000000007941 */ /* 0x000fea0003800000 */
.L_x_280:
        /* <DEDUP_REMOVED lines=9> */
[----:B------:R-:W-:Y:S01]  /*26b0*/  LOP3.LUT P0, RZ, R2, 0x4, RZ, 0xc0, !PT ;  /* 0x0000000402ff7812 */ /* 0x000fe2000780c0ff */
[----:B------:R-:W-:Y:S01]  /*26c0*/  IMAD.MOV.U32 R2, RZ, RZ, 0x40 ;  /* 0x00000040ff027424 */ /* 0x000fe200078e00ff */
[----:B------:R-:W3:Y:S01]  /*26d0*/  LDSM.16.M88.4 R40, [R205+0xc800] ;  /* 0x00c80000cd28783b */ /* 0x000ee20000000200 */
[----:B------:R-:W-:Y:S01]  /*26e0*/  IMAD R204, R7, 0x2, R206 ;  /* 0x0000000207cc7824 */ /* 0x000fe200078e02ce */
[----:B------:R-:W-:Y:S01]  /*26f0*/  LEA R97, R97, UR24, 0x4 ;  /* 0x0000001861617c11 */ /* 0x000fe2000f8e20ff */
[----:B------:R-:W-:Y:S01]  /*2700*/  @P1 VIADD R203, R5, 0xffffffe0 ;  /* 0xffffffe005cb1836 */ /* 0x000fe20000000000 */
[----:B------:R-:W-:Y:S01]  /*2710*/  SEL R2, R2, 0xffffffc0, !P2 ;  /* 0xffffffc002027807 */ /* 0x000fe20005000000 */
[----:B------:R-:W-:Y:S01]  /*2720*/  IMAD.MOV.U32 R5, RZ, RZ, 0x20 ;  /* 0x00000020ff057424 */ /* 0x000fe200078e00ff */
[----:B------:R-:W-:Y:S01]  /*2730*/  LDSM.16.M88.4 R32, [R204] ;  /* 0x00000000cc20783b */ /* 0x000fe20000000200 */
[----:B------:R-:W-:Y:S01]  /*2740*/  IMAD.SHL.U32 R218, R4, 0x2, RZ ;  /* 0x0000000204da7824 */ /* 0x000fe200078e00ff */
[----:B------:R-:W-:Y:S01]  /*2750*/  UISETP.GE.AND UP0, UPT, UR20, 0x2, UPT ;  /* 0x000000021400788c */ /* 0x000fe2000bf06270 */
[----:B------:R-:W-:Y:S01]  /*2760*/  IMAD.IADD R199, R205, 0x1, R2 ;  /* 0x00000001cdc77824 */ /* 0x000fe200078e0202 */
[----:B-12-4-:R-:W1:Y:S01]  /*2770*/  LDSM.16.M88.4 R8, [R203] ;  /* 0x00000000cb08783b */ /* 0x016e620000000200 */
[----:B------:R-:W-:Y:S01]  /*2780*/  SEL R5, R5, 0xffffffe0, !P0 ;  /* 0xffffffe005057807 */ /* 0x000fe20004000000 */
[----:B------:R-:W-:Y:S01]  /*2790*/  IMAD.IADD R192, R2, 0x1, R203 ;  /* 0x0000000102c07824 */ /* 0x000fe200078e02cb */
[----:B------:R-:W-:Y:S01]  /*27a0*/  LOP3.LUT R218, R218, 0x6, RZ, 0xc0, !PT ;  /* 0x00000006dada7812 */ /* 0x000fe200078ec0ff */
[----:B------:R-:W-:Y:S01]  /*27b0*/  LDSM.16.M88.4 R48, [R199+0xc000] ;  /* 0x00c00000c730783b */ /* 0x000fe20000000200 */
[C---:B------:R-:W-:Y:S01]  /*27c0*/  LEA R202, R5.reuse, R206, 0x1 ;  /* 0x000000ce05ca7211 */ /* 0x040fe200078e08ff */
[----:B------:R-:W-:Y:S01]  /*27d0*/  IMAD R201, R5, 0x2, R204 ;  /* 0x0000000205c97824 */ /* 0x000fe200078e02cc */
[C---:B------:R-:W-:Y:S01]  /*27e0*/  IADD3 R195, R203.reuse, 0x800, RZ ;  /* 0x00000800cbc37810 */ /* 0x040fe20007ffe0ff */
[----:B------:R-:W2:Y:S01]  /*27f0*/  LDSM.16.M88.4 R72, [R205+0xd000] ;  /* 0x00d00000cd48783b */ /* 0x000ea20000000200 */
[C---:B------:R-:W-:Y:S01]  /*2800*/  VIADD R194, R203.reuse, 0x1000 ;  /* 0x00001000cbc27836 */ /* 0x040fe20000000000 */
[C---:B------:R-:W-:Y:S01]  /*2810*/  IADD3 R188, R203.reuse, 0x3800, RZ ;  /* 0x00003800cbbc7810 */ /* 0x040fe20007ffe0ff */
[C---:B------:R-:W-:Y:S01]  /*2820*/  VIADD R193, R203.reuse, 0x1800 ;  /* 0x00001800cbc17836 */ /* 0x040fe20000000000 */
[----:B------:R-:W4:Y:S01]  /*2830*/  LDSM.16.M88.4 R64, [R202] ;  /* 0x00000000ca40783b */ /* 0x000f220000000200 */
[----:B------:R-:W-:-:S02]  /*2840*/  VIADD R191, R203, 0x2000 ;  /* 0x00002000cbbf7836 */ /* 0x000fc40000000000 */
[C---:B------:R-:W-:Y:S01]  /*2850*/  VIADD R190, R203.reuse, 0x2800 ;  /* 0x00002800cbbe7836 */ /* 0x040fe20000000000 */
[----:B------:R-:W4:Y:S01]  /*2860*/  LDSM.16.M88.4 R24, [R203+0x800] ;  /* 0x00080000cb18783b */ /* 0x000f220000000200 */
[C---:B------:R-:W-:Y:S02]  /*2870*/  VIADD R189, R203.reuse, 0x3000 ;  /* 0x00003000cbbd7836 */ /* 0x040fe40000000000 */
[C---:B------:R-:W-:Y:S01]  /*2880*/  VIADD R187, R203.reuse, 0x4000 ;  /* 0x00004000cbbb7836 */ /* 0x040fe20000000000 */
[----:B------:R-:W-:Y:S01]  /*2890*/  LDSM.16.M88.4 R20, [R201] ;  /* 0x00000000c914783b */ /* 0x000fe20000000200 */
[C---:B------:R-:W-:Y:S01]  /*28a0*/  VIADD R186, R203.reuse, 0x4800 ;  /* 0x00004800cbba7836 */ /* 0x040fe20000000000 */
[----:B-----5:R-:W-:Y:S02]  /*28b0*/  HMMA.16816.F32.BF16 R16, R52, R28, RZ ;  /* 0x0000001c3410723c */ /* 0x020fe400000418ff */
[----:B------:R-:W5:Y:S01]  /*28c0*/  LDSM.16.M88.4 R92, [R192] ;  /* 0x00000000c05c783b */ /* 0x000f620000000200 */
[----:B------:R-:W-:-:S02]  /*28d0*/  VIADD R185, R203, 0x5000 ;  /* 0x00005000cbb97836 */ /* 0x000fc40000000000 */
[----:B------:R-:W-:Y:S01]  /*28e0*/  VIADD R184, R203, 0x5800 ;  /* 0x00005800cbb87836 */ /* 0x000fe20000000000 */
[----:B------:R-:W5:Y:S01]  /*28f0*/  LDSM.16.M88.4 R36, [R205+0xd800] ;  /* 0x00d80000cd24783b */ /* 0x000f620000000200 */
[C---:B------:R-:W-:Y:S03]  /*2900*/  HMMA.16816.F32.BF16 R28, R52.reuse, R30, RZ ;  /* 0x0000001e341c723c */ /* 0x040fe600000418ff */
[----:B------:R-:W5:Y:S03]  /*2910*/  LDSM.16.M88.4 R60, [R203+0x1000] ;  /* 0x00100000cb3c783b */ /* 0x000f660000000200 */
[C---:B---3--:R-:W-:Y:S01]  /*2920*/  HMMA.16816.F32.BF16 R44, R52.reuse, R40, RZ ;  /* 0x00000028342c723c */ /* 0x048fe200000418ff */
[----:B------:R-:W3:Y:S04]  /*2930*/  LDSM.16.M88.4 R12, [R199+0xc800] ;  /* 0x00c80000c70c783b */ /* 0x000ee80000000200 */
[----:B------:R-:W-:Y:S01]  /*2940*/  LDSM.16.M88.4 R88, [R205+0xe000] ;  /* 0x00e00000cd58783b */ /* 0x000fe20000000200 */
[----:B------:R-:W-:Y:S03]  /*2950*/  HMMA.16816.F32.BF16 R40, R52, R42, RZ ;  /* 0x0000002a3428723c */ /* 0x000fe600000418ff */
[----:B------:R-:W-:Y:S03]  /*2960*/  LDSM.16.M88.4 R56, [R203+0x1800] ;  /* 0x00180000cb38783b */ /* 0x000fe60000000200 */
[C---:B-1----:R-:W-:Y:S01]  /*2970*/  HMMA.16816.F32.BF16 R16, R32.reuse, R8, R16 ;  /* 0x000000082010723c */ /* 0x042fe20000041810 */
[----:B------:R-:W-:Y:S04]  /*2980*/  LDSM.16.M88.4 R84, [R192+0x800] ;  /* 0x00080000c054783b */ /* 0x000fe80000000200 */
[----:B------:R-:W-:Y:S01]  /*2990*/  LDSM.16.M88.4 R80, [R203+0x2000] ;  /* 0x00200000cb50783b */ /* 0x000fe20000000200 */
[----:B------:R-:W-:Y:S03]  /*29a0*/  HMMA.16816.F32.BF16 R28, R32, R10, R28 ;  /* 0x0000000a201c723c */ /* 0x000fe6000004181c */
[----:B------:R-:W1:Y:S03]  /*29b0*/  LDSM.16.M88.4 R8, [R206+0x4000] ;  /* 0x00400000ce08783b */ /* 0x000e660000000200 */
[C---:B--2---:R-:W-:Y:S01]  /*29c0*/  HMMA.16816.F32.BF16 R76, R52.reuse, R72, RZ ;  /* 0x00000048344c723c */ /* 0x044fe200000418ff */
[----:B------:R-:W0:Y:S05]  /*29d0*/  LDGDEPBAR ;  /* 0x00000000000079af */ /* 0x000e2a0000000000 */
[----:B------:R-:W-:Y:S06]  /*29e0*/  HMMA.16816.F32.BF16 R72, R52, R74, RZ ;  /* 0x0000004a3448723c */ /* 0x000fec00000418ff */
[C---:B----4-:R-:W-:Y:S06]  /*29f0*/  HMMA.16816.F32.BF16 R16, R64.reuse, R48, R16 ;  /* 0x000000304010723c */ /* 0x050fec0000041810 */
[----:B------:R-:W-:Y:S01]  /*2a00*/  HMMA.16816.F32.BF16 R28, R64, R50, R28 ;  /* 0x00000032401c723c */ /* 0x000fe2000004181c */
[----:B------:R-:W2:Y:S05]  /*2a10*/  LDSM.16.M88.4 R48, [R199+0xd000] ;  /* 0x00d00000c730783b */ /* 0x000eaa0000000200 */
[C---:B------:R-:W-:Y:S06]  /*2a20*/  HMMA.16816.F32.BF16 R44, R32.reuse, R24, R44 ;  /* 0x00000018202c723c */ /* 0x040fec000004182c */
[----:B------:R-:W-:Y:S01]  /*2a30*/  HMMA.16816.F32.BF16 R40, R32, R26, R40 ;  /* 0x0000001a2028723c */ /* 0x000fe20000041828 */
[----:B------:R-:W4:Y:S05]  /*2a40*/  LDSM.16.M88.4 R24, [R204+0x4000] ;  /* 0x00400000cc18783b */ /* 0x000f2a0000000200 */
[----:B-----5:R-:W-:Y:S06]  /*2a50*/  HMMA.16816.F32.BF16 R16, R20, R92, R16 ;  /* 0x0000005c1410723c */ /* 0x020fec0000041810 */
[C---:B------:R-:W-:Y:S06]  /*2a60*/  HMMA.16816.F32.BF16 R68, R52.reuse, R36, RZ ;  /* 0x000000243444723c */ /* 0x040fec00000418ff */
[----:B------:R-:W-:Y:S01]  /*2a70*/  HMMA.16816.F32.BF16 R52, R52, R38, RZ ;  /* 0x000000263434723c */ /* 0x000fe200000418ff */
[----:B------:R-:W5:Y:S05]  /*2a80*/  LDSM.16.M88.4 R36, [R199+0xd800] ;  /* 0x00d80000c724783b */ /* 0x000f6a0000000200 */
[----:B------:R-:W-:Y:S01]  /*2a90*/  HMMA.16816.F32.BF16 R28, R20, R94, R28 ;  /* 0x0000005e141c723c */ /* 0x000fe2000004181c */
[----:B------:R-:W-:Y:S05]  /*2aa0*/  LDSM.16.M88.4 R92, [R199+0xe000] ;  /* 0x00e00000c75c783b */ /* 0x000fea0000000200 */
[C---:B------:R-:W-:Y:S06]  /*2ab0*/  HMMA.16816.F32.BF16 R76, R32.reuse, R60, R76 ;  /* 0x0000003c204c723c */ /* 0x040fec000004184c */
[----:B------:R-:W-:Y:S01]  /*2ac0*/  HMMA.16816.F32.BF16 R72, R32, R62, R72 ;  /* 0x0000003e2048723c */ /* 0x000fe20000041848 */
[----:B------:R-:W5:Y:S05]  /*2ad0*/  LDSM.16.M88.4 R60, [R192+0x1000] ;  /* 0x00100000c03c783b */ /* 0x000f6a0000000200 */
[----:B---3--:R-:W-:Y:S06]  /*2ae0*/  HMMA.16816.F32.BF16 R44, R64, R12, R44 ;  /* 0x0000000c402c723c */ /* 0x008fec000004182c */
[----:B-1----:R-:W-:Y:S06]  /*2af0*/  HMMA.16816.F32.BF16 R16, R8, R88, R16 ;  /* 0x000000580810723c */ /* 0x002fec0000041810 */
[----:B------:R-:W-:Y:S01]  /*2b00*/  HMMA.16816.F32.BF16 R40, R64, R14, R40 ;  /* 0x0000000e4028723c */ /* 0x000fe20000041828 */
[----:B------:R-:W-:Y:S05]  /*2b10*/  LDSM.16.M88.4 R12, [R202+0x4000] ;  /* 0x00400000ca0c783b */ /* 0x000fea0000000200 */
[C---:B------:R-:W-:Y:S06]  /*2b20*/  HMMA.16816.F32.BF16 R68, R32.reuse, R56, R68 ;  /* 0x000000382044723c */ /* 0x040fec0000041844 */
[----:B------:R-:W-:Y:S01]  /*2b30*/  HMMA.16816.F32.BF16 R32, R32, R58, R52 ;  /* 0x0000003a2020723c */ /* 0x000fe20000041834 */
[----:B------:R-:W1:Y:S04]  /*2b40*/  LDSM.16.M88.4 R52, [R205+0xe800] ;  /* 0x00e80000cd34783b */ /* 0x000e680000000200 */
[----:B------:R-:W3:Y:S01]  /*2b50*/  LDSM.16.M88.4 R56, [R192+0x1800] ;  /* 0x00180000c038783b */ /* 0x000ee20000000200 */
[----:B------:R-:W-:Y:S03]  /*2b60*/  HMMA.16816.F32.BF16 R28, R8, R90, R28 ;  /* 0x0000005a081c723c */ /* 0x000fe6000004181c */
[----:B------:R-:W-:Y:S03]  /*2b70*/  LDSM.16.M88.4 R88, [R201+0x4000] ;  /* 0x00400000c958783b */ /* 0x000fe60000000200 */
[C---:B--2---:R-:W-:Y:S06]  /*2b80*/  HMMA.16816.F32.BF16 R76, R64.reuse, R48, R76 ;  /* 0x00000030404c723c */ /* 0x044fec000004184c */
[----:B------:R-:W-:Y:S01]  /*2b90*/  HMMA.16816.F32.BF16 R72, R64, R50, R72 ;  /* 0x000000324048723c */ /* 0x000fe20000041848 */
[----:B------:R-:W2:Y:S05]  /*2ba0*/  LDSM.16.M88.4 R48, [R205+0xf000] ;  /* 0x00f00000cd30783b */ /* 0x000eaa0000000200 */
[----:B------:R-:W-:Y:S06]  /*2bb0*/  HMMA.16816.F32.BF16 R44, R20, R84, R44 ;  /* 0x00000054142c723c */ /* 0x000fec000004182c */
[----:B----4-:R-:W-:Y:S06]  /*2bc0*/  HMMA.16816.F32.BF16 R16, R24, R80, R16 ;  /* 0x000000501810723c */ /* 0x010fec0000041810 */
[----:B------:R-:W-:Y:S01]  /*2bd0*/  HMMA.16816.F32.BF16 R40, R20, R86, R40 ;  /* 0x000000561428723c */ /* 0x000fe20000041828 */
[----:B------:R-:W-:Y:S05]  /*2be0*/  LDSM.16.M88.4 R84, [R192+0x2000] ;  /* 0x00200000c054783b */ /* 0x000fea0000000200 */
[C---:B-----5:R-:W-:Y:S06]  /*2bf0*/  HMMA.16816.F32.BF16 R68, R64.reuse, R36, R68 ;  /* 0x000000244044723c */ /* 0x060fec0000041844 */
[----:B------:R-:W-:Y:S01]  /*2c00*/  HMMA.16816.F32.BF16 R64, R64, R38, R32 ;  /* 0x000000264040723c */ /* 0x000fe20000041820 */
[----:B------:R-:W4:Y:S04]  /*2c10*/  LDSM.16.M88.4 R36, [R203+0x2800] ;  /* 0x00280000cb24783b */ /* 0x000f280000000200 */
[----:B------:R-:W5:Y:S01]  /*2c20*/  LDSM.16.M88.4 R32, [R205+0xf800] ;  /* 0x00f80000cd20783b */ /* 0x000f620000000200 */
[----:B------:R-:W-:Y:S03]  /*2c30*/  HMMA.16816.F32.BF16 R28, R24, R82, R28 ;  /* 0x00000052181c723c */ /* 0x000fe6000004181c */
[----:B------:R-:W5:Y:S03]  /*2c40*/  LDSM.16.M88.4 R80, [R203+0x3000] ;  /* 0x00300000cb50783b */ /* 0x000f660000000200 */
[C---:B------:R-:W-:Y:S06]  /*2c50*/  HMMA.16816.F32.BF16 R76, R20.reuse, R60, R76 ;  /* 0x0000003c144c723c */ /* 0x040fec000004184c */
[----:B------:R-:W-:Y:S01]  /*2c60*/  HMMA.16816.F32.BF16 R72, R20, R62, R72 ;  /* 0x0000003e1448723c */ /* 0x000fe20000041848 */
[----:B------:R-:W-:Y:S05]  /*2c70*/  LDSM.16.M88.4 R60, [R206+0x8000] ;  /* 0x00800000ce3c783b */ /* 0x000fea0000000200 */
[----:B-1----:R-:W-:Y:S06]  /*2c80*/  HMMA.16816.F32.BF16 R44, R8, R52, R44 ;  /* 0x00000034082c723c */ /* 0x002fec000004182c */
[----:B------:R-:W-:Y:S06]  /*2c90*/  HMMA.16816.F32.BF16 R16, R12, R92, R16 ;  /* 0x0000005c0c10723c */ /* 0x000fec0000041810 */
[----:B------:R-:W-:Y:S01]  /*2ca0*/  HMMA.16816.F32.BF16 R40, R8, R54, R40 ;  /* 0x000000360828723c */ /* 0x000fe20000041828 */
[----:B------:R-:W-:Y:S05]  /*2cb0*/  LDSM.16.M88.4 R52, [R205+0x10000] ;  /* 0x01000000cd34783b */ /* 0x000fea0000000200 */
[C---:B---3--:R-:W-:Y:S06]  /*2cc0*/  HMMA.16816.F32.BF16 R68, R20.reuse, R56, R68 ;  /* 0x000000381444723c */ /* 0x048fec0000041844 */
        /* <DEDUP_REMOVED lines=8> */
[----:B----4-:R-:W-:Y:S06]  /*2d50*/  HMMA.16816.F32.BF16 R44, R24, R36, R44 ;  /* 0x00000024182c723c */ /* 0x010fec000004182c */
[----:B------:R-:W-:Y:S06]  /*2d60*/  HMMA.16816.F32.BF16 R16, R88, R84, R16 ;  /* 0x000000545810723c */ /* 0x000fec0000041810 */
        /* <DEDUP_REMOVED lines=20> */
[----:B------:R-:W3:Y:S03]  /*2eb0*/  LDSM.16.M88.4 R52, [R205+0x11000] ;  /* 0x01100000cd34783b */ /* 0x000ee60000000200 */
[C---:B--2---:R-:W-:Y:S06]  /*2ec0*/  HMMA.16816.F32.BF16 R76, R12.reuse, R48, R76 ;  /* 0x000000300c4c723c */ /* 0x044fec000004184c */
[----:B------:R-:W-:Y:S01]  /*2ed0*/  HMMA.16816.F32.BF16 R72, R12, R50, R72 ;  /* 0x000000320c48723c */ /* 0x000fe20000041848 */
[----:B------:R-:W-:Y:S05]  /*2ee0*/  LDSM.16.M88.4 R48, [R205+0x11800] ;  /* 0x01180000cd30783b */ /* 0x000fea0000000200 */
[----:B----4-:R-:W-:Y:S06]  /*2ef0*/  HMMA.16816.F32.BF16 R44, R88, R8, R44 ;  /* 0x00000008582c723c */ /* 0x010fec000004182c */
[----:B------:R-:W-:Y:S06]  /*2f00*/  HMMA.16816.F32.BF16 R16, R36, R92, R16 ;  /* 0x0000005c2410723c */ /* 0x000fec0000041810 */
[----:B------:R-:W-:Y:S01]  /*2f10*/  HMMA.16816.F32.BF16 R40, R88, R10, R40 ;  /* 0x0000000a5828723c */ /* 0x000fe20000041828 */
[----:B------:R-:W-:Y:S05]  /*2f20*/  LDSM.16.M88.4 R8, [R192+0x4000] ;  /* 0x00400000c008783b */ /* 0x000fea0000000200 */
[C---:B-----5:R-:W-:Y:S06]  /*2f30*/  HMMA.16816.F32.BF16 R68, R12.reuse, R32, R68 ;  /* 0x000000200c44723c */ /* 0x060fec0000041844 */
[----:B------:R-:W-:Y:S01]  /*2f40*/  HMMA.16816.F32.BF16 R64, R12, R34, R64 ;  /* 0x000000220c40723c */ /* 0x000fe20000041840 */
[----:B------:R-:W2:Y:S04]  /*2f50*/  LDSM.16.M88.4 R32, [R203+0x4800] ;  /* 0x00480000cb20783b */ /* 0x000ea80000000200 */
[----:B------:R-:W4:Y:S01]  /*2f60*/  LDSM.16.M88.4 R12, [R201+0x8000] ;  /* 0x00800000c90c783b */ /* 0x000f220000000200 */
[----:B------:R-:W-:Y:S06]  /*2f70*/  HMMA.16816.F32.BF16 R28, R36, R94, R28 ;  /* 0x0000005e241c723c */ /* 0x000fec000004181c */
[C---:B------:R-:W-:Y:S06]  /*2f80*/  HMMA.16816.F32.BF16 R76, R88.reuse, R84, R76 ;  /* 0x00000054584c723c */ /* 0x040fec000004184c */
[----:B------:R-:W-:Y:S01]  /*2f90*/  HMMA.16816.F32.BF16 R72, R88, R86, R72 ;  /* 0x000000565848723c */ /* 0x000fe20000041848 */
[----:B------:R-:W5:Y:S05]  /*2fa0*/  LDSM.16.M88.4 R84, [R203+0x5000] ;  /* 0x00500000cb54783b */ /* 0x000f6a0000000200 */
[----:B-1----:R-:W-:Y:S06]  /*2fb0*/  HMMA.16816.F32.BF16 R44, R60, R56, R44 ;  /* 0x000000383c2c723c */ /* 0x002fec000004182c */
[----:B---3--:R-:W-:Y:S06]  /*2fc0*/  HMMA.16816.F32.BF16 R16, R24, R20, R16 ;  /* 0x000000141810723c */ /* 0x008fec0000041810 */
[----:B------:R-:W-:Y:S01]  /*2fd0*/  HMMA.16816.F32.BF16 R40, R60, R58, R40 ;  /* 0x0000003a3c28723c */ /* 0x000fe20000041828 */
[----:B------:R-:W1:Y:S05]  /*2fe0*/  LDSM.16.M88.4 R56, [R203+0x5800] ;  /* 0x00580000cb38783b */ /* 0x000e6a0000000200 */
[C---:B------:R-:W-:Y:S06]  /*2ff0*/  HMMA.16816.F32.BF16 R68, R88.reuse, R80, R68 ;  /* 0x000000505844723c */ /* 0x040fec0000041844 */
[----:B------:R-:W-:Y:S01]  /*3000*/  HMMA.16816.F32.BF16 R80, R88, R82, R64 ;  /* 0x000000525850723c */ /* 0x000fe20000041840 */
[----:B------:R-:W-:Y:S05]  /*3010*/  LDSM.16.M88.4 R64, [R199+0x10800] ;  /* 0x01080000c740783b */ /* 0x000fea0000000200 */
[----:B------:R-:W-:Y:S01]  /*3020*/  HMMA.16816.F32.BF16 R28, R24, R22, R28 ;  /* 0x00000016181c723c */ /* 0x000fe2000004181c */
[----:B------:R-:W-:Y:S05]  /*3030*/  LDSM.16.M88.4 R20, [R192+0x4800] ;  /* 0x00480000c014783b */ /* 0x000fea0000000200 */
[----:B------:R-:W-:Y:S06]  /*3040*/  HMMA.16816.F32.BF16 R76, R60, R52, R76 ;  /* 0x000000343c4c723c */ /* 0x000fec000004184c */
[----:B--2---:R-:W-:Y:S06]  /*3050*/  HMMA.16816.F32.BF16 R44, R36, R32, R44 ;  /* 0x00000020242c723c */ /* 0x004fec000004182c */
[----:B----4-:R-:W-:Y:S06]  /*3060*/  HMMA.16816.F32.BF16 R16, R12, R8, R16 ;  /* 0x000000080c10723c */ /* 0x010fec0000041810 */
[----:B------:R-:W-:Y:S01]  /*3070*/  HMMA.16816.F32.BF16 R40, R36, R34, R40 ;  /* 0x000000222428723c */ /* 0x000fe20000041828 */
[----:B------:R-:W2:Y:S05]  /*3080*/  LDSM.16.M88.4 R32, [R199+0x11000] ;  /* 0x01100000c720783b */ /* 0x000eaa0000000200 */
[C---:B------:R-:W-:Y:S06]  /*3090*/  HMMA.16816.F32.BF16 R72, R60.reuse, R54, R72 ;  /* 0x000000363c48723c */ /* 0x040fec0000041848 */
[C---:B------:R-:W-:Y:S06]  /*30a0*/  HMMA.16816.F32.BF16 R68, R60.reuse, R48, R68 ;  /* 0x000000303c44723c */ /* 0x040fec0000041844 */
[----:B------:R-:W-:Y:S01]  /*30b0*/  HMMA.16816.F32.BF16 R80, R60, R50, R80 ;  /* 0x000000323c50723c */ /* 0x000fe20000041850 */
[----:B------:R-:W-:Y:S01]  /*30c0*/  FMUL.FTZ R48, R16, UR28 ;  /* 0x0000001c10307c20 */ /* 0x000fe20008410000 */
[----:B------:R-:W-:-:S04]  /*30d0*/  FMUL.FTZ R49, R18, UR28 ;  /* 0x0000001c12317c20 */ /* 0x000fc80008410000 */
[----:B------:R-:W-:Y:S01]  /*30e0*/  HMMA.16816.F32.BF16 R28, R12, R10, R28 ;  /* 0x0000000a0c1c723c */ /* 0x000fe2000004181c */
[----:B------:R-:W3:Y:S01]  /*30f0*/  LDSM.16.M88.4 R8, [R199+0x11800] ;  /* 0x01180000c708783b */ /* 0x000ee20000000200 */
[----:B------:R-:W-:Y:S01]  /*3100*/  FMUL.FTZ R50, R17, UR28 ;  /* 0x0000001c11327c20 */ /* 0x000fe20008410000 */
[----:B------:R-:W-:Y:S01]  /*3110*/  FMUL.FTZ R51, R19, UR28 ;  /* 0x0000001c13337c20 */ /* 0x000fe20008410000 */
[----:B------:R-:W-:Y:S01]  /*3120*/  MUFU.TANH R48, R48 ;  /* 0x0000003000307308 */ /* 0x000fe20000002400 */
[----:B------:R-:W4:Y:S01]  /*3130*/  LDSM.16.M88.4 R16, [R192+0x5000] ;  /* 0x00500000c010783b */ /* 0x000f220000000200 */
[C---:B-----5:R-:W-:Y:S06]  /*3140*/  HMMA.16816.F32.BF16 R76, R36.reuse, R84, R76 ;  /* 0x00000054244c723c */ /* 0x060fec000004184c */
[C---:B------:R-:W-:Y:S01]  /*3150*/  HMMA.16816.F32.BF16 R72, R36.reuse, R86, R72 ;  /* 0x000000562448723c */ /* 0x040fe20000041848 */
[----:B------:R-:W-:Y:S05]  /*3160*/  MUFU.TANH R50, R50 ;  /* 0x0000003200327308 */ /* 0x000fea0000002400 */
[C---:B-1----:R-:W-:Y:S03]  /*3170*/  HMMA.16816.F32.BF16 R68, R36.reuse, R56, R68 ;  /* 0x000000382444723c */ /* 0x042fe60000041844 */
[----:B------:R-:W-:Y:S03]  /*3180*/  MUFU.TANH R51, R51 ;  /* 0x0000003300337308 */ /* 0x000fe60000002400 */
[----:B------:R-:W-:Y:S01]  /*3190*/  HMMA.16816.F32.BF16 R80, R36, R58, R80 ;  /* 0x0000003a2450723c */ /* 0x000fe20000041850 */
[----:B------:R-:W1:Y:S01]  /*31a0*/  LDSM.16.M88.4 R36, [R192+0x5800] ;  /* 0x00580000c024783b */ /* 0x000e620000000200 */
[----:B------:R-:W-:-:S04]  /*31b0*/  DEPBAR.LE SB0, 0x0 ;  /* 0x000080000000791a */ /* 0x000fc80000000000 */
[C---:B--2---:R-:W-:Y:S01]  /*31c0*/  HMMA.16816.F32.BF16 R76, R24.reuse, R32, R76 ;  /* 0x00000020184c723c */ /* 0x044fe2000004184c */
[----:B------:R-:W-:Y:S05]  /*31d0*/  MUFU.TANH R49, R49 ;  /* 0x0000003100317308 */ /* 0x000fea0000002400 */
[C---:B------:R-:W-:Y:S06]  /*31e0*/  HMMA.16816.F32.BF16 R44, R24.reuse, R64, R44 ;  /* 0x00000040182c723c */ /* 0x040fec000004182c */
[C---:B------:R-:W-:Y:S06]  /*31f0*/  HMMA.16816.F32.BF16 R40, R24.reuse, R66, R40 ;  /* 0x000000421828723c */ /* 0x040fec0000041828 */
[C---:B------:R-:W-:Y:S06]  /*3200*/  HMMA.16816.F32.BF16 R72, R24.reuse, R34, R72 ;  /* 0x000000221848723c */ /* 0x040fec0000041848 */
[C---:B---3--:R-:W-:Y:S06]  /*3210*/  HMMA.16816.F32.BF16 R68, R24.reuse, R8, R68 ;  /* 0x000000081844723c */ /* 0x048fec0000041844 */
[----:B------:R-:W-:Y:S01]  /*3220*/  HMMA.16816.F32.BF16 R80, R24, R10, R80 ;  /* 0x0000000a1850723c */ /* 0x000fe20000041850 */
[----:B------:R-:W-:-:S05]  /*3230*/  FMUL.FTZ R8, R31, UR28 ;  /* 0x0000001c1f087c20 */ /* 0x000fca0008410000 */
[C---:B----4-:R-:W-:Y:S01]  /*3240*/  HMMA.16816.F32.BF16 R76, R12.reuse, R16, R76 ;  /* 0x000000100c4c723c */ /* 0x050fe2000004184c */
[----:B------:R-:W-:Y:S01]  /*3250*/  LOP3.LUT R11, R6, 0xffffffe0, RZ, 0xc0, !PT ;  /* 0xffffffe0060b7812 */ /* 0x000fe200078ec0ff */
[----:B------:R-:W-:Y:S04]  /*3260*/  MUFU.TANH R8, R8 ;  /* 0x0000000800087308 */ /* 0x000fe80000002400 */
[----:B------:R-:W-:Y:S01]  /*3270*/  IMAD.IADD R2, R4, 0x1, -R11 ;  /* 0x0000000104027824 */ /* 0x000fe200078e0a0b */
[----:B------:R-:W-:Y:S04]  /*3280*/  HMMA.16816.F32.BF16 R44, R12, R20, R44 ;  /* 0x000000140c2c723c */ /* 0x000fe8000004182c */
[----:B------:R-:W-:-:S02]  /*3290*/  SHF.R.S32.HI R17, RZ, 0x1f, R2 ;  /* 0x0000001fff117819 */ /* 0x000fc40000011402 */
[C---:B------:R-:W-:Y:S01]  /*32a0*/  HMMA.16816.F32.BF16 R40, R12.reuse, R22, R40 ;  /* 0x000000160c28723c */ /* 0x040fe20000041828 */
[----:B------:R-:W-:Y:S01]  /*32b0*/  FMUL.FTZ R20, R28, UR28 ;  /* 0x0000001c1c147c20 */ /* 0x000fe20008410000 */
[----:B------:R-:W-:Y:S01]  /*32c0*/  LEA.HI R2, R17, R2, RZ, 0x2 ;  /* 0x0000000211027211 */ /* 0x000fe200078f10ff */
[----:B------:R-:W-:Y:S01]  /*32d0*/  FMUL.FTZ R28, R30, UR28 ;  /* 0x0000001c1e1c7c20 */ /* 0x000fe20008410000 */
[----:B------:R-:W-:Y:S01]  /*32e0*/  MOV R17, UR19 ;  /* 0x0000001300117c02 */ /* 0x000fe20008000f00 */
[----:B------:R-:W-:Y:S01]  /*32f0*/  FMUL.FTZ R21, R29, UR28 ;  /* 0x0000001c1d157c20 */ /* 0x000fe20008410000 */
[----:B------:R-:W-:Y:S01]  /*3300*/  SHF.R.S32.HI R2, RZ, 0x2, R2 ;  /* 0x00000002ff027819 */ /* 0x000fe20000011402 */
[C---:B------:R-:W-:Y:S01]  /*3310*/  HMMA.16816.F32.BF16 R72, R12.reuse, R18, R72 ;  /* 0x000000120c48723c */ /* 0x040fe20000041848 */
[----:B------:R-:W-:Y:S01]  /*3320*/  MUFU.TANH R20, R20 ;  /* 0x0000001400147308 */ /* 0x000fe20000002400 */
[----:B------:R-:W-:Y:S01]  /*3330*/  IMAD R17, R17, 0x40, R218 ;  /* 0x0000004011117824 */ /* 0x000fe200078e02da */
[----:B------:R-:W-:Y:S01]  /*3340*/  IADD3 R2, R97, 0x1, R2 ;  /* 0x0000000161027810 */ /* 0x000fe20007ffe002 */
[----:B------:R-:W-:Y:S01]  /*3350*/  FMUL.FTZ R77, R77, UR28 ;  /* 0x0000001c4d4d7c20 */ /* 0x000fe20008410000 */
[----:B------:R-:W-:Y:S01]  /*3360*/  FMUL.FTZ R78, R78, UR28 ;  /* 0x0000001c4e4e7c20 */ /* 0x000fe20008410000 */
[----:B-1----:R-:W-:Y:S01]  /*3370*/  HMMA.16816.F32.BF16 R68, R12, R36, R68 ;  /* 0x000000240c44723c */ /* 0x002fe20000041844 */
[----:B------:R-:W-:-:S02]  /*3380*/  VIADD R23, R17, 0x1 ;  /* 0x0000000111177836 */ /* 0x000fc40000000000 */
[----:B------:R-:W-:Y:S01]  /*3390*/  FMUL.FTZ R18, R76, UR28 ;  /* 0x0000001c4c127c20 */ /* 0x000fe20008410000 */
[----:B------:R-:W-:Y:S01]  /*33a0*/  MUFU.TANH R28, R28 ;  /* 0x0000001c001c7308 */ /* 0x000fe20000002400 */
[----:B------:R-:W-:Y:S02]  /*33b0*/  VIADD R25, R17, 0x9 ;  /* 0x0000000911197836 */ /* 0x000fe40000000000 */
[----:B------:R-:W-:Y:S01]  /*33c0*/  FMUL.FTZ R9, R44, UR28 ;  /* 0x0000001c2c097c20 */ /* 0x000fe20008410000 */
[----:B------:R-:W-:Y:S01]  /*33d0*/  HMMA.16816.F32.BF16 R80, R12, R38, R80 ;  /* 0x000000260c50723c */ /* 0x000fe20000041850 */
[----:B------:R-:W-:Y:S01]  /*33e0*/  FMUL.FTZ R46, R46, UR28 ;  /* 0x0000001c2e2e7c20 */ /* 0x000fe20008410000 */
[----:B------:R-:W-:Y:S01]  /*33f0*/  FMUL.FTZ R10, R45, UR28 ;  /* 0x0000001c2d0a7c20 */ /* 0x000fe20008410000 */
[----:B------:R-:W-:Y:S01]  /*3400*/  FMUL.FTZ R11, R47, UR28 ;  /* 0x0000001c2f0b7c20 */ /* 0x000fe20008410000 */
[----:B------:R-:W-:Y:S01]  /*3410*/  FMUL.FTZ R79, R79, UR28 ;  /* 0x0000001c4f4f7c20 */ /* 0x000fe20008410000 */
[----:B------:R-:W1:Y:S01]  /*3420*/  MUFU.TANH R21, R21 ;  /* 0x0000001500157308 */ /* 0x000e620000002400 */
[----:B------:R-:W-:Y:S01]  /*3430*/  FMUL.FTZ R16, R40, UR28 ;  /* 0x0000001c28107c20 */ /* 0x000fe20008410000 */
[----:B------:R-:W-:-:S02]  /*3440*/  IMAD.U32 R15, RZ, RZ, UR25 ;  /* 0x00000019ff0f7e24 */ /* 0x000fc4000f8e00ff */
[----:B------:R-:W-:Y:S01]  /*3450*/  FMUL.FTZ R13, R42, UR28 ;  /* 0x0000001c2a0d7c20 */ /* 0x000fe20008410000 */
[----:B------:R-:W-:Y:S01]  /*3460*/  FMUL.FTZ R4, R41, UR28 ;  /* 0x0000001c29047c20 */ /* 0x000fe20008410000 */
[----:B------:R-:W-:Y:S01]  /*3470*/  FMUL.FTZ R19, R43, UR28 ;  /* 0x0000001c2b137c20 */ /* 0x000fe20008410000 */
[----:B------:R-:W-:Y:S01]  /*3480*/  I2FP.F32.S32 R12, R25 ;  /* 0x00000019000c7245 */ /* 0x000fe20000201400 */
[----:B------:R-:W-:Y:S01]  /*3490*/  FMUL.FTZ R72, R72, UR28 ;  /* 0x0000001c48487c20 */ /* 0x000fe20008410000 */
[----:B------:R-:W-:Y:S01]  /*34a0*/  IADD3 R2, R15, -UR17, R2 ;  /* 0x800000110f027c10 */ /* 0x000fe2000fffe002 */
[----:B------:R-:W2:Y:S01]  /*34b0*/  MUFU.TANH R9, R9 ;  /* 0x0000000900097308 */ /* 0x000ea20000002400 */
[----:B------:R-:W-:Y:S01]  /*34c0*/  FMUL.FTZ R74, R74, UR28 ;  /* 0x0000001c4a4a7c20 */ /* 0x000fe20008410000 */
[----:B------:R-:W-:Y:S01]  /*34d0*/  FMUL.FTZ R73, R73, UR28 ;  /* 0x0000001c49497c20 */ /* 0x000fe20008410000 */
[----:B------:R-:W-:Y:S01]  /*34e0*/  FMUL.FTZ R75, R75, UR28 ;  /* 0x0000001c4b4b7c20 */ /* 0x000fe20008410000 */
[----:B------:R-:W-:-:S02]  /*34f0*/  VIADD R222, R2, UR21 ;  /* 0x0000001502de7c36 */ /* 0x000fc40008000000 */
[----:B------:R-:W-:Y:S01]  /*3500*/  FMUL.FTZ R71, R71, UR28 ;  /* 0x0000001c47477c20 */ /* 0x000fe20008410000 */
[----:B------:R-:W-:Y:S01]  /*3510*/  FMUL.FTZ R68, R68, UR28 ;  /* 0x0000001c44447c20 */ /* 0x000fe20008410000 */
[----:B------:R-:W-:Y:S01]  /*3520*/  FMUL.FTZ R70, R70, UR28 ;  /* 0x0000001c46467c20 */ /* 0x000fe20008410000 */
[----:B------:R-:W3:Y:S01]  /*3530*/  MUFU.TANH R6, R46 ;  /* 0x0000002e00067308 */ /* 0x000ee20000002400 */
[C---:B------:R-:W-:Y:S01]  /*3540*/  VIADDMNMX R2, R222.reuse, 0x8, R15, PT ;  /* 0x00000008de027846 */ /* 0x040fe2000380010f */
[----:B------:R-:W-:Y:S01]  /*3550*/  VIADD R15, R17, 0x8 ;  /* 0x00000008110f7836 */ /* 0x000fe20000000000 */
[----:B------:R-:W-:Y:S01]  /*3560*/  VIMNMX R222, R222, UR25, PT ;  /* 0x00000019dede7c48 */ /* 0x000fe2000bfe0100 */
[C---:B-1----:R-:W-:Y:S01]  /*3570*/  FFMA.FTZ R29, R12.reuse, UR5, R21 ;  /* 0x000000050c1d7c23 */ /* 0x042fe20008010015 */
[C---:B------:R-:W-:Y:S01]  /*3580*/  ISETP.GE.AND P2, PT, R23.reuse, R2, PT ;  /* 0x000000021700720c */ /* 0x040fe20003f46270 */
[----:B------:R-:W-:Y:S01]  /*3590*/  FFMA.FTZ R12, R12, UR5, R8 ;  /* 0x000000050c0c7c23 */ /* 0x000fe20008010008 */
[-C--:B------:R-:W-:Y:S01]  /*35a0*/  ISETP.GE.AND P5, PT, R23, R222.reuse, PT ;  /* 0x000000de1700720c */ /* 0x080fe20003fa6270 */
[----:B------:R-:W1:Y:S01]  /*35b0*/  MUFU.TANH R16, R16 ;  /* 0x0000001000107308 */ /* 0x000e620000002400 */
[----:B------:R-:W-:Y:S01]  /*35c0*/  I2FP.F32.S32 R23, R23 ;  /* 0x0000001700177245 */ /* 0x000fe20000201400 */
[----:B------:R-:W-:Y:S01]  /*35d0*/  VIADD R21, R17, 0x19 ;  /* 0x0000001911157836 */ /* 0x000fe20000000000 */
[----:B------:R-:W-:Y:S01]  /*35e0*/  ISETP.GE.AND P4, PT, R15, R222, PT ;  /* 0x000000de0f00720c */ /* 0x000fe20003f86270 */
[----:B------:R-:W-:Y:S01]  /*35f0*/  FMUL.FTZ R69, R69, UR28 ;  /* 0x0000001c45457c20 */ /* 0x000fe20008410000 */
[----:B------:R-:W-:Y:S01]  /*3600*/  ISETP.GE.AND P1, PT, R15, R2, PT ;  /* 0x000000020f00720c */ /* 0x000fe20003f26270 */
[C---:B------:R-:W-:Y:S01]  /*3610*/  FFMA.FTZ R27, R23.reuse, UR5, R50 ;  /* 0x00000005171b7c23 */ /* 0x040fe20008010032 */
[----:B------:R-:W-:Y:S01]  /*3620*/  FFMA.FTZ R26, R23, UR5, R51 ;  /* 0x00000005171a7c23 */ /* 0x000fe20008010033 */
[----:B------:R-:W-:Y:S01]  /*3630*/  IADD3 R23, R17, 0x10, RZ ;  /* 0x0000001011177810 */ /* 0x000fe20007ffe0ff */
[----:B------:R-:W4:Y:S01]  /*3640*/  MUFU.TANH R13, R13 ;  /* 0x0000000d000d7308 */ /* 0x000f220000002400 */
[----:B------:R-:W-:Y:S01]  /*3650*/  I2FP.F32.S32 R15, R15 ;  /* 0x0000000f000f7245 */ /* 0x000fe20000201400 */
[----:B------:R-:W-:Y:S01]  /*3660*/  FMUL.FTZ R81, R81, UR28 ;  /* 0x0000001c51517c20 */ /* 0x000fe20008410000 */
[----:B------:R-:W-:Y:S01]  /*3670*/  I2FP.F32.S32 R22, R23 ;  /* 0x0000001700167245 */ /* 0x000fe20000201400 */
[----:B------:R-:W-:Y:S01]  /*3680*/  FMUL.FTZ R80, R80, UR28 ;  /* 0x0000001c50507c20 */ /* 0x000fe20008410000 */
[----:B------:R-:W-:Y:S01]  /*3690*/  ISETP.GE.AND P0, PT, R25, R222, PT ;  /* 0x000000de1900720c */ /* 0x000fe20003f06270 */
[C---:B------:R-:W-:Y:S01]  /*36a0*/  FFMA.FTZ R20, R15.reuse, UR5, R20 ;  /* 0x000000050f147c23 */ /* 0x040fe20008010014 */
[----:B------:R-:W-:Y:S01]  /*36b0*/  FFMA.FTZ R14, R15, UR5, R28 ;  /* 0x000000050f0e7c23 */ /* 0x000fe2000801001c */
[----:B------:R-:W5:Y:S01]  /*36c0*/  MUFU.TANH R4, R4 ;  /* 0x0000000400047308 */ /* 0x000f620000002400 */
[C---:B--2---:R-:W-:Y:S01]  /*36d0*/  FFMA.FTZ R15, R22.reuse, UR5, R9 ;  /* 0x00000005160f7c23 */ /* 0x044fe20008010009 */
[----:B------:R-:W-:Y:S01]  /*36e0*/  FSEL R27, R27, -INF , !P5 ;  /* 0xff8000001b1b7808 */ /* 0x000fe20006800000 */
[----:B------:R-:W-:Y:S01]  /*36f0*/  VIADD R9, R17, 0x18 ;  /* 0x0000001811097836 */ /* 0x000fe20000000000 */
[----:B------:R-:W-:Y:S01]  /*3700*/  ISETP.GE.AND P6, PT, R25, R2, PT ;  /* 0x000000021900720c */ /* 0x000fe20003fc6270 */
[----:B---3--:R-:W-:Y:S01]  /*3710*/  FFMA.FTZ R8, R22, UR5, R6 ;  /* 0x0000000516087c23 */ /* 0x008fe20008010006 */
[C---:B------:R-:W-:Y:S01]  /*3720*/  ISETP.GE.AND P3, PT, R23.reuse, R222, PT ;  /* 0x000000de1700720c */ /* 0x040fe20003f66270 */
[----:B------:R-:W-:Y:S01]  /*3730*/  FMUL.FTZ R82, R82, UR28 ;  /* 0x0000001c52527c20 */ /* 0x000fe20008410000 */
[----:B------:R-:W-:Y:S01]  /*3740*/  MUFU.TANH R10, R10 ;  /* 0x0000000a000a7308 */ /* 0x000fe20000002400 */
[----:B------:R-:W-:Y:S01]  /*3750*/  ISETP.GE.AND P5, PT, R23, R2, PT ;  /* 0x000000021700720c */ /* 0x000fe20003fa6270 */
[----:B------:R-:W-:Y:S01]  /*3760*/  VIADD R23, R17, 0x11 ;  /* 0x0000001111177836 */ /* 0x000fe20000000000 */
[----:B------:R-:W-:Y:S01]  /*3770*/  FSEL R14, R14, -INF , !P1 ;  /* 0xff8000000e0e7808 */ /* 0x000fe20004800000 */
[----:B------:R-:W-:Y:S01]  /*3780*/  FMUL.FTZ R83, R83, UR28 ;  /* 0x0000001c53537c20 */ /* 0x000fe20008410000 */
[----:B------:R-:W-:Y:S01]  /*3790*/  FSEL R29, R29, -INF , !P0 ;  /* 0xff8000001d1d7808 */ /* 0x000fe20004000000 */
[----:B------:R-:W-:Y:S01]  /*37a0*/  UMOV UR21, UR19 ;  /* 0x0000001300157c82 */ /* 0x000fe20008000000 */
[C---:B------:R-:W-:Y:S01]  /*37b0*/  ISETP.GE.AND P1, PT, R9.reuse, R222, PT ;  /* 0x000000de0900720c */ /* 0x040fe20003f26270 */
[----:B------:R-:W2:Y:S01]  /*37c0*/  MUFU.TANH R19, R19 ;  /* 0x0000001300137308 */ /* 0x000ea20000002400 */
[----:B------:R-:W-:-:S02]  /*37d0*/  ISETP.GE.AND P0, PT, R9, R2, PT ;  /* 0x000000020900720c */ /* 0x000fc40003f06270 */
[----:B------:R-:W-:Y:S02]  /*37e0*/  FSEL R12, R12, -INF , !P6 ;  /* 0xff8000000c0c7808 */ /* 0x000fe40007000000 */
[----:B------:R-:W-:Y:S02]  /*37f0*/  FSEL R15, R15, -INF , !P3 ;  /* 0xff8000000f0f7808 */ /* 0x000fe40005800000 */
[----:B------:R-:W-:Y:S01]  /*3800*/  FSEL R26, R26, -INF , !P2 ;  /* 0xff8000001a1a7808 */ /* 0x000fe20005000000 */
[----:B------:R-:W3:Y:S01]  /*3810*/  MUFU.TANH R11, R11 ;  /* 0x0000000b000b7308 */ /* 0x000ee20000002400 */
[----:B------:R-:W-:Y:S02]  /*3820*/  FSEL R31, R20, -INF , !P4 ;  /* 0xff800000141f7808 */ /* 0x000fe40006000000 */
[----:B------:R-:W-:Y:S02]  /*3830*/  I2FP.F32.S32 R9, R9 ;  /* 0x0000000900097245 */ /* 0x000fe40000201400 */
[----:B------:R-:W-:-:S02]  /*3840*/  ISETP.GE.AND P6, PT, R21, R222, PT ;  /* 0x000000de1500720c */ /* 0x000fc40003fc6270 */
[----:B------:R-:W-:Y:S01]  /*3850*/  ISETP.GE.AND P3, PT, R21, R2, PT ;  /* 0x000000021500720c */ /* 0x000fe20003f66270 */
[----:B------:R-:W3:Y:S01]  /*3860*/  MUFU.TANH R18, R18 ;  /* 0x0000001200127308 */ /* 0x000ee20000002400 */
[----:B------:R-:W-:Y:S01]  /*3870*/  ISETP.GE.AND P2, PT, R23, R222, PT ;  /* 0x000000de1700720c */ /* 0x000fe20003f46270 */
[----:B-1----:R-:W-:Y:S01]  /*3880*/  FFMA.FTZ R16, R9, UR5, R16 ;  /* 0x0000000509107c23 */ /* 0x002fe20008010010 */
[----:B------:R-:W-:Y:S01]  /*3890*/  ISETP.GE.AND P4, PT, R23, R2, PT ;  /* 0x000000021700720c */ /* 0x000fe20003f86270 */
[----:B----4-:R-:W-:Y:S01]  /*38a0*/  FFMA.FTZ R6, R9, UR5, R13 ;  /* 0x0000000509067c23 */ /* 0x010fe2000801000d */
[----:B------:R-:W-:Y:S02]  /*38b0*/  I2FP.F32.S32 R21, R21 ;  /* 0x0000001500157245 */ /* 0x000fe40000201400 */
[----:B------:R-:W-:Y:S01]  /*38c0*/  I2FP.F32.S32 R23, R23 ;  /* 0x0000001700177245 */ /* 0x000fe20000201400 */
[----:B------:R-:W1:Y:S01]  /*38d0*/  MUFU.TANH R72, R72 ;  /* 0x0000004800487308 */ /* 0x000e620000002400 */
[----:B------:R-:W-:Y:S01]  /*38e0*/  FSEL R6, R6, -INF , !P0 ;  /* 0xff80000006067808 */ /* 0x000fe20004000000 */
[C---:B-----5:R-:W-:Y:S01]  /*38f0*/  FFMA.FTZ R9, R21.reuse, UR5, R4 ;  /* 0x0000000515097c23 */ /* 0x060fe20008010004 */
[----:B--2---:R-:W-:Y:S01]  /*3900*/  FFMA.FTZ R4, R21, UR5, R19 ;  /* 0x0000000515047c23 */ /* 0x004fe20008010013 */
[----:B------:R-:W-:Y:S01]  /*3910*/  FFMA.FTZ R20, R23, UR5, R10 ;  /* 0x0000000517147c23 */ /* 0x000fe2000801000a */
[----:B------:R-:W-:-:S02]  /*3920*/  VIADD R21, R17, 0x20 ;  /* 0x0000002011157836 */ /* 0x000fc40000000000 */
[----:B---3--:R-:W-:Y:S01]  /*3930*/  FFMA.FTZ R11, R23, UR5, R11 ;  /* 0x00000005170b7c23 */ /* 0x008fe2000801000b */
[C---:B------:R-:W-:Y:S01]  /*3940*/  IADD3 R19, R17.reuse, 0x28, RZ ;  /* 0x0000002811137810 */ /* 0x040fe20007ffe0ff */
[----:B------:R-:W2:Y:S01]  /*3950*/  MUFU.TANH R74, R74 ;  /* 0x0000004a004a7308 */ /* 0x000ea20000002400 */
[----:B------:R-:W-:Y:S01]  /*3960*/  VIADD R23, R17, 0x21 ;  /* 0x0000002111177836 */ /* 0x000fe20000000000 */
[----:B------:R-:W-:Y:S02]  /*3970*/  FSEL R10, R8, -INF , !P5 ;  /* 0xff800000080a7808 */ /* 0x000fe40006800000 */
[----:B------:R-:W-:Y:S02]  /*3980*/  FSEL R13, R20, -INF , !P2 ;  /* 0xff800000140d7808 */ /* 0x000fe40005000000 */
[----:B------:R-:W-:Y:S02]  /*3990*/  FSEL R9, R9, -INF , !P6 ;  /* 0xff80000009097808 */ /* 0x000fe40007000000 */
[----:B------:R-:W3:Y:S01]  /*39a0*/  MUFU.TANH R77, R77 ;  /* 0x0000004d004d7308 */ /* 0x000ee20000002400 */
[----:B------:R-:W-:-:S02]  /*39b0*/  ISETP.GE.AND P5, PT, R21, R222, PT ;  /* 0x000000de1500720c */ /* 0x000fc40003fa6270 */
[----:B------:R-:W-:Y:S02]  /*39c0*/  ISETP.GE.AND P2, PT, R21, R2, PT ;  /* 0x000000021500720c */ /* 0x000fe40003f46270 */
[C---:B------:R-:W-:Y:S02]  /*39d0*/  ISETP.GE.AND P0, PT, R19.reuse, R222, PT ;  /* 0x000000de1300720c */ /* 0x040fe40003f06270 */
[----:B------:R-:W-:Y:S01]  /*39e0*/  ISETP.GE.AND P6, PT, R19, R2, PT ;  /* 0x000000021300720c */ /* 0x000fe20003fc6270 */
[----:B------:R-:W4:Y:S01]  /*39f0*/  MUFU.TANH R78, R78 ;  /* 0x0000004e004e7308 */ /* 0x000f220000002400 */
[----:B------:R-:W-:Y:S02]  /*3a00*/  I2FP.F32.S32 R21, R21 ;  /* 0x0000001500157245 */ /* 0x000fe40000201400 */
[----:B------:R-:W-:Y:S02]  /*3a10*/  FSEL R8, R11, -INF , !P4 ;  /* 0xff8000000b087808 */ /* 0x000fe40006000000 */
[----:B------:R-:W-:Y:S01]  /*3a20*/  I2FP.F32.S32 R19, R19 ;  /* 0x0000001300137245 */ /* 0x000fe20000201400 */
[----:B------:R-:W-:Y:S01]  /*3a30*/  FFMA.FTZ R18, R21, UR5, R18 ;  /* 0x0000000515127c23 */ /* 0x000fe20008010012 */
[----:B------:R-:W-:Y:S01]  /*3a40*/  FSEL R11, R16, -INF , !P1 ;  /* 0xff800000100b7808 */ /* 0x000fe20004800000 */
[----:B------:R-:W5:Y:S01]  /*3a50*/  MUFU.TANH R79, R79 ;  /* 0x0000004f004f7308 */ /* 0x000f620000002400 */
[----:B------:R-:W-:Y:S01]  /*3a60*/  I2FP.F32.S32 R16, R23 ;  /* 0x0000001700107245 */ /* 0x000fe20000201400 */
[----:B-1----:R-:W-:Y:S01]  /*3a70*/  FFMA.FTZ R72, R19, UR5, R72 ;  /* 0x0000000513487c23 */ /* 0x002fe20008010048 */
[----:B------:R-:W-:Y:S01]  /*3a80*/  ISETP.GE.AND P4, PT, R23, R222, PT ;  /* 0x000000de1700720c */ /* 0x000fe20003f86270 */
[----:B--2---:R-:W-:Y:S01]  /*3a90*/  FFMA.FTZ R74, R19, UR5, R74 ;  /* 0x00000005134a7c23 */ /* 0x004fe2000801004a */
[----:B------:R-:W-:Y:S01]  /*3aa0*/  ISETP.GE.AND P1, PT, R23, R2, PT ;  /* 0x000000021700720c */ /* 0x000fe20003f26270 */
[----:B------:R-:W-:-:S02]  /*3ab0*/  VIADD R23, R17, 0x29 ;  /* 0x0000002911177836 */ /* 0x000fc40000000000 */
[----:B---3--:R-:W-:Y:S01]  /*3ac0*/  FFMA.FTZ R77, R16, UR5, R77 ;  /* 0x00000005104d7c23 */ /* 0x008fe2000801004d */
[----:B------:R-:W1:Y:S01]  /*3ad0*/  MUFU.TANH R73, R73 ;  /* 0x0000004900497308 */ /* 0x000e620000002400 */
[----:B------:R-:W-:Y:S02]  /*3ae0*/  VIADD R19, R17, 0x31 ;  /* 0x0000003111137836 */ /* 0x000fe40000000000 */
[----:B----4-:R-:W-:Y:S01]  /*3af0*/  FFMA.FTZ R78, R21, UR5, R78 ;  /* 0x00000005154e7c23 */ /* 0x010fe2000801004e */
[----:B------:R-:W-:Y:S01]  /*3b00*/  VIADD R21, R17, 0x30 ;  /* 0x0000003011157836 */ /* 0x000fe20000000000 */
[----:B------:R-:W-:Y:S02]  /*3b10*/  FSEL R167, R18, -INF , !P5 ;  /* 0xff80000012a77808 */ /* 0x000fe40006800000 */
[----:B------:R-:W-:Y:S01]  /*3b20*/  I2FP.F32.S32 R18, R19 ;  /* 0x0000001300127245 */ /* 0x000fe20000201400 */
[----:B------:R-:W2:Y:S01]  /*3b30*/  MUFU.TANH R71, R71 ;  /* 0x0000004700477308 */ /* 0x000ea20000002400 */
[----:B-----5:R-:W-:Y:S01]  /*3b40*/  FFMA.FTZ R79, R16, UR5, R79 ;  /* 0x00000005104f7c23 */ /* 0x020fe2000801004f */
[----:B------:R-:W-:-:S02]  /*3b50*/  I2FP.F32.S32 R16, R23 ;  /* 0x0000001700107245 */ /* 0x000fc40000201400 */
[----:B------:R-:W-:Y:S02]  /*3b60*/  FSEL R162, R78, -INF , !P2 ;  /* 0xff8000004ea27808 */ /* 0x000fe40005000000 */
[----:B------:R-:W-:Y:S02]  /*3b70*/  FSEL R159, R77, -INF , !P4 ;  /* 0xff8000004d9f7808 */ /* 0x000fe40006000000 */
[----:B------:R-:W3:Y:S01]  /*3b80*/  MUFU.TANH R68, R68 ;  /* 0x0000004400447308 */ /* 0x000ee20000002400 */
[C---:B------:R-:W-:Y:S01]  /*3b90*/  ISETP.GE.AND P2, PT, R21.reuse, R222, PT ;  /* 0x000000de1500720c */ /* 0x040fe20003f46270 */
[----:B-1----:R-:W-:Y:S01]  /*3ba0*/  FFMA.FTZ R73, R16, UR5, R73 ;  /* 0x0000000510497c23 */ /* 0x002fe20008010049 */
[----:B------:R-:W-:Y:S02]  /*3bb0*/  ISETP.GE.AND P4, PT, R21, R2, PT ;  /* 0x000000021500720c */ /* 0x000fe40003f86270 */
[----:B------:R-:W-:Y:S02]  /*3bc0*/  FSEL R4, R4, -INF , !P3 ;  /* 0xff80000004047808 */ /* 0x000fe40005800000 */
[----:B------:R-:W-:Y:S01]  /*3bd0*/  I2FP.F32.S32 R21, R21 ;  /* 0x0000001500157245 */ /* 0x000fe20000201400 */
[----:B------:R-:W1:Y:S01]  /*3be0*/  MUFU.TANH R70, R70 ;  /* 0x0000004600467308 */ /* 0x000e620000002400 */
[----:B------:R-:W-:Y:S01]  /*3bf0*/  ISETP.GE.AND P3, PT, R23, R222, PT ;  /* 0x000000de1700720c */ /* 0x000fe20003f66270 */
[----:B--2---:R-:W-:Y:S01]  /*3c00*/  FFMA.FTZ R71, R18, UR5, R71 ;  /* 0x0000000512477c23 */ /* 0x004fe20008010047 */
[----:B------:R-:W-:-:S02]  /*3c10*/  FSEL R163, R72, -INF , !P0 ;  /* 0xff80000048a37808 */ /* 0x000fc40004000000 */
[----:B------:R-:W-:Y:S02]  /*3c20*/  ISETP.GE.AND P0, PT, R19, R2, PT ;  /* 0x000000021300720c */ /* 0x000fe40003f06270 */
[----:B------:R-:W-:Y:S01]  /*3c30*/  FSEL R178, R79, -INF , !P1 ;  /* 0xff8000004fb27808 */ /* 0x000fe20004800000 */
[----:B------:R-:W2:Y:S01]  /*3c40*/  MUFU.TANH R75, R75 ;  /* 0x0000004b004b7308 */ /* 0x000ea20000002400 */
[-C--:B------:R-:W-:Y:S01]  /*3c50*/  ISETP.GE.AND P1, PT, R19, R222.reuse, PT ;  /* 0x000000de1300720c */ /* 0x080fe20003f26270 */
[----:B---3--:R-:W-:Y:S01]  /*3c60*/  FFMA.FTZ R68, R21, UR5, R68 ;  /* 0x0000000515447c23 */ /* 0x008fe20008010044 */
[----:B------:R-:W-:Y:S02]  /*3c70*/  FSEL R166, R74, -INF , !P6 ;  /* 0xff8000004aa67808 */ /* 0x000fe40007000000 */
[----:B------:R-:W-:Y:S02]  /*3c80*/  FSEL R161, R73, -INF , !P3 ;  /* 0xff80000049a17808 */ /* 0x000fe40005800000 */
[----:B------:R-:W-:Y:S01]  /*3c90*/  I2FP.F32.S32 R19, R17 ;  /* 0x0000001100137245 */ /* 0x000fe20000201400 */
[----:B------:R-:W3:Y:S01]  /*3ca0*/  MUFU.TANH R69, R69 ;  /* 0x0000004500457308 */ /* 0x000ee20000002400 */
[----:B-1----:R-:W-:Y:S01]  /*3cb0*/  FFMA.FTZ R70, R21, UR5, R70 ;  /* 0x0000000515467c23 */ /* 0x002fe20008010046 */
[C---:B------:R-:W-:Y:S01]  /*3cc0*/  VIADD R21, R17.reuse, 0x38 ;  /* 0x0000003811157836 */ /* 0x040fe20000000000 */
[----:B------:R-:W-:Y:S01]  /*3cd0*/  ISETP.GE.AND P6, PT, R17, R222, PT ;  /* 0x000000de1100720c */ /* 0x000fe20003fc6270 */
[----:B------:R-:W-:Y:S01]  /*3ce0*/  FFMA.FTZ R33, R19, UR5, R48 ;  /* 0x0000000513217c23 */ /* 0x000fe20008010030 */
[CC--:B------:R-:W-:Y:S01]  /*3cf0*/  ISETP.GE.AND P3, PT, R17.reuse, R2.reuse, PT ;  /* 0x000000021100720c */ /* 0x0c0fe20003f66270 */
[----:B------:R-:W-:Y:S01]  /*3d00*/  VIADD R17, R17, 0x39 ;  /* 0x0000003911117836 */ /* 0x000fe20000000000 */
[----:B------:R-:W-:Y:S01]  /*3d10*/  ISETP.GE.AND P5, PT, R23, R2, PT ;  /* 0x000000021700720c */ /* 0x000fe20003fa6270 */
[----:B------:R-:W1:Y:S01]  /*3d20*/  MUFU.TANH R81, R81 ;  /* 0x0000005100517308 */ /* 0x000e620000002400 */
[----:B--2---:R-:W-:Y:S01]  /*3d30*/  FFMA.FTZ R75, R16, UR5, R75 ;  /* 0x00000005104b7c23 */ /* 0x004fe2000801004b */
[----:B------:R-:W-:Y:S01]  /*3d40*/  FSEL R170, R71, -INF , !P0 ;  /* 0xff80000047aa7808 */ /* 0x000fe20004000000 */
[----:B------:R-:W-:Y:S01]  /*3d50*/  FFMA.FTZ R28, R19, UR5, R49 ;  /* 0x00000005131c7c23 */ /* 0x000fe20008010031 */
[----:B------:R-:W-:-:S02]  /*3d60*/  PLOP3.LUT P0, PT, PT, PT, UP0, 0x80, 0x0 ;  /* 0x000000000000781c */ /* 0x000fc40003f0f008 */
[----:B------:R-:W-:Y:S02]  /*3d70*/  FSEL R176, R75, -INF , !P5 ;  /* 0xff8000004bb07808 */ /* 0x000fe40006800000 */
[----:B------:R-:W2:Y:S01]  /*3d80*/  MUFU.TANH R80, R80 ;  /* 0x0000005000507308 */ /* 0x000ea20000002400 */
[----:B------:R-:W-:Y:S01]  /*3d90*/  FSEL R175, R68, -INF , !P2 ;  /* 0xff80000044af7808 */ /* 0x000fe20005000000 */
[----:B---3--:R-:W-:Y:S01]  /*3da0*/  FFMA.FTZ R69, R18, UR5, R69 ;  /* 0x0000000512457c23 */ /* 0x008fe20008010045 */
[C---:B------:R-:W-:Y:S02]  /*3db0*/  ISETP.GE.AND P5, PT, R21.reuse, R222, PT ;  /* 0x000000de1500720c */ /* 0x040fe40003fa6270 */
[----:B------:R-:W-:Y:S02]  /*3dc0*/  ISETP.GE.AND P2, PT, R21, R2, PT ;  /* 0x000000021500720c */ /* 0x000fe40003f46270 */
[----:B------:R-:W-:Y:S01]  /*3dd0*/  I2FP.F32.S32 R164, R17 ;  /* 0x0000001100a47245 */ /* 0x000fe20000201400 */
[----:B------:R-:W3:Y:S01]  /*3de0*/  MUFU.TANH R82, R82 ;  /* 0x0000005200527308 */ /* 0x000ee20000002400 */
[----:B------:R-:W-:-:S02]  /*3df0*/  I2FP.F32.S32 R21, R21 ;  /* 0x0000001500157245 */ /* 0x000fc40000201400 */
[----:B------:R-:W-:Y:S01]  /*3e00*/  FSEL R172, R70, -INF , !P4 ;  /* 0xff80000046ac7808 */ /* 0x000fe20006000000 */
[----:B-1----:R-:W-:Y:S01]  /*3e10*/  FFMA.FTZ R169, R164, UR5, R81 ;  /* 0x00000005a4a97c23 */ /* 0x002fe20008010051 */
[----:B------:R-:W-:Y:S01]  /*3e20*/  FSEL R173, R69, -INF , !P1 ;  /* 0xff80000045ad7808 */ /* 0x000fe20004800000 */
[----:B------:R-:W-:Y:S01]  /*3e30*/  BAR.SYNC.DEFER_BLOCKING 0x0 ;  /* 0x0000000000007b1d */ /* 0x000fe20000010000 */
[----:B------:R-:W-:Y:S01]  /*3e40*/  ISETP.GE.AND P4, PT, R17, R222, PT ;  /* 0x000000de1100720c */ /* 0x000fe20003f86270 */
[----:B--2---:R-:W-:Y:S01]  /*3e50*/  FFMA.FTZ R171, R21, UR5, R80 ;  /* 0x0000000515ab7c23 */ /* 0x004fe20008010050 */
[----:B------:R-:W-:-:S03]  /*3e60*/  ISETP.GE.AND P1, PT, R17, R2, PT ;  /* 0x000000021100720c */ /* 0x000fc60003f26270 */
[----:B------:R-:W1:Y:S01]  /*3e70*/  MUFU.TANH R83, R83 ;  /* 0x0000005300537308 */ /* 0x000e620000002400 */
[----:B------:R-:W-:Y:S02]  /*3e80*/  FSEL R33, R33, -INF , !P6 ;  /* 0xff80000021217808 */ /* 0x000fe40007000000 */
[----:B------:R-:W-:Y:S01]  /*3e90*/  FSEL R171, R171, -INF , !P5 ;  /* 0xff800000abab7808 */ /* 0x000fe20006800000 */
[----:B---3--:R-:W-:Y:S01]  /*3ea0*/  FFMA.FTZ R168, R21, UR5, R82 ;  /* 0x0000000515a87c23 */ /* 0x008fe20008010052 */
[----:B------:R-:W-:Y:S02]  /*3eb0*/  FSEL R28, R28, -INF , !P3 ;  /* 0xff8000001c1c7808 */ /* 0x000fe40005800000 */
[----:B------:R-:W-:Y:S02]  /*3ec0*/  FSEL R169, R169, -INF , !P4 ;  /* 0xff800000a9a97808 */ /* 0x000fe40006000000 */
[----:B------:R-:W-:Y:S01]  /*3ed0*/  FSEL R168, R168, -INF , !P2 ;  /* 0xff800000a8a87808 */ /* 0x000fe20005000000 */
[----:B-1----:R-:W-:-:S05]  /*3ee0*/  FFMA.FTZ R164, R164, UR5, R83 ;  /* 0x00000005a4a47c23 */ /* 0x002fca0008010053 */
        /* <DEDUP_REMOVED lines=64> */
.L_x_284:
[----:B------:R-:W-:Y:S05]  /*42f0*/  BSYNC B0 ;  /* 0x0000000000007941 */ /* 0x000fea0003800000 */
.L_x_283:
[----:B------:R-:W0:Y:S02]  /*4300*/  LDGDEPBAR ;  /* 0x00000000000079af */ /* 0x000e240000000000 */
.L_x_282:
        /* <DEDUP_REMOVED lines=76> */
[----:B------:R-:W1:Y:S01]  /*47d0*/  LDSM.16.MT88.4 R12, [R198+0x12800] ;  /* 0x01280000c60c783b */ /* 0x000e620000004200 */
        /* <DEDUP_REMOVED lines=91> */
[----:B------:R-:W2:Y:S05]  /*4d90*/  LDSM.16.MT88.4 R20, [R197+0x16800] ;  /* 0x01680000c514783b */ /* 0x000eaa0000004200 */
[C---:B------:R-:W-:Y:S01]  /*4da0*/  HMMA.16816.F32.BF16 R60, R4.reuse, R16, R60 ;  /* 0x00000010043c723c */ /* 0x040fe2000004183c */
        /* <DEDUP_REMOVED lines=172> */
[----:B------:R-:W-:Y:S03]  /*5870*/  @!P4 LDGSTS.E.BYPASS.LTC128B.128 [R207+0x14000], desc[UR22][R12.64+0x80] ;  /* 0x140000800ccfcfae */ /* 0x000fe6000b901d56 */
        /* <DEDUP_REMOVED lines=29> */
[----:B------:R-:W4:Y:S04]  /*5a50*/  LDSM.16.M88.4 R24, [R205+0xc000] ;  /* 0x00c00000cd18783b */ /* 0x000f280000000200 */
[----:B--2---:R-:W-:Y:S04]  /*5a60*/  LDSM.16.M88.4 R16, [R204] ;  /* 0x00000000cc10783b */ /* 0x004fe80000000200 */
[----:B------:R-:W-:Y:S04]  /*5a70*/  LDSM.16.M88.4 R4, [R203] ;  /* 0x00000000cb04783b */ /* 0x000fe80000000200 */
[----:B------:R-:W2:Y:S04]  /*5a80*/  LDSM.16.M88.4 R136, [R205+0xc800] ;  /* 0x00c80000cd88783b */ /* 0x000ea80000000200 */
[----:B------:R-:W5:Y:S04]  /*5a90*/  LDSM.16.M88.4 R168, [R205+0xd000] ;  /* 0x00d00000cda8783b */ /* 0x000f680000000200 */
[----:B------:R-:W5:Y:S04]  /*5aa0*/  LDSM.16.M88.4 R20, [R205+0xd800] ;  /* 0x00d80000cd14783b */ /* 0x000f680000000200 */
[----:B------:R-:W-:Y:S04]  /*5ab0*/  LDSM.16.M88.4 R32, [R202] ;  /* 0x00000000ca20783b */ /* 0x000fe80000000200 */
[----:B-1----:R-:W1:Y:S04]  /*5ac0*/  LDSM.16.M88.4 R8, [R199+0xc000] ;  /* 0x00c00000c708783b */ /* 0x002e680000000200 */
[----:B------:R-:W1:Y:S04]  /*5ad0*/  LDSM.16.M88.4 R176, [R195] ;  /* 0x00000000c3b0783b */ /* 0x000e680000000200 */
[----:B------:R-:W1:Y:S01]  /*5ae0*/  LDSM.16.M88.4 R156, [R194] ;  /* 0x00000000c29c783b */ /* 0x000e620000000200 */
[C---:B----4-:R-:W-:Y:S03]  /*5af0*/  HMMA.16816.F32.BF16 R12, R160.reuse, R24, RZ ;  /* 0x00000018a00c723c */ /* 0x050fe600000418ff */
[----:B---3--:R-:W3:Y:S04]  /*5b00*/  LDSM.16.M88.4 R28, [R193] ;  /* 0x00000000c11c783b */ /* 0x008ee80000000200 */
[----:B------:R-:W-:Y:S01]  /*5b10*/  LDSM.16.M88.4 R152, [R199+0xc800] ;  /* 0x00c80000c798783b */ /* 0x000fe20000000200 */
[C---:B------:R-:W-:Y:S03]  /*5b20*/  HMMA.16816.F32.BF16 R24, R160.reuse, R26, RZ ;  /* 0x0000001aa018723c */ /* 0x040fe600000418ff */
[----:B------:R-:W-:Y:S03]  /*5b30*/  LDSM.16.M88.4 R148, [R199+0xd000] ;  /* 0x00d00000c794783b */ /* 0x000fe60000000200 */
[C---:B--2---:R-:W-:Y:S01]  /*5b40*/  HMMA.16816.F32.BF16 R140, R160.reuse, R136, RZ ;  /* 0x00000088a08c723c */ /* 0x044fe200000418ff */
[----:B------:R-:W-:Y:S04]  /*5b50*/  LDSM.16.M88.4 R144, [R199+0xd800] ;  /* 0x00d80000c790783b */ /* 0x000fe80000000200 */
[----:B------:R-:W-:Y:S01]  /*5b60*/  LDSM.16.M88.4 R208, [R201+0x4000] ;  /* 0x00400000c9d0783b */ /* 0x000fe20000000200 */
[----:B-----5:R-:W-:Y:S03]  /*5b70*/  HMMA.16816.F32.BF16 R172, R160, R168, RZ ;  /* 0x000000a8a0ac723c */ /* 0x020fe600000418ff */
[----:B------:R-:W-:Y:S03]  /*5b80*/  LDSM.16.M88.4 R180, [R189] ;  /* 0x00000000bdb4783b */ /* 0x000fe60000000200 */
[C---:B------:R-:W-:Y:S01]  /*5b90*/  HMMA.16816.F32.BF16 R12, R16.reuse, R4, R12 ;  /* 0x00000004100c723c */ /* 0x040fe2000004180c */
[----:B------:R-:W-:Y:S04]  /*5ba0*/  LDSM.16.M88.4 R228, [R187] ;  /* 0x00000000bbe4783b */ /* 0x000fe80000000200 */
[----:B------:R-:W0:Y:S01]  /*5bb0*/  LDGDEPBAR ;  /* 0x00000000000079af */ /* 0x000e220000000000 */
[----:B------:R-:W-:Y:S03]  /*5bc0*/  HMMA.16816.F32.BF16 R24, R16, R6, R24 ;  /* 0x000000061018723c */ /* 0x000fe60000041818 */
[----:B------:R-:W-:Y:S03]  /*5bd0*/  LDSM.16.M88.4 R4, [R201] ;  /* 0x00000000c904783b */ /* 0x000fe60000000200 */
[C---:B------:R-:W-:Y:S06]  /*5be0*/  HMMA.16816.F32.BF16 R136, R160.reuse, R138, RZ ;  /* 0x0000008aa088723c */ /* 0x040fec00000418ff */
[C---:B------:R-:W-:Y:S06]  /*5bf0*/  HMMA.16816.F32.BF16 R168, R160.reuse, R170, RZ ;  /* 0x000000aaa0a8723c */ /* 0x040fec00000418ff */
[C---:B------:R-:W-:Y:S06]  /*5c00*/  HMMA.16816.F32.BF16 R164, R160.reuse, R20, RZ ;  /* 0x00000014a0a4723c */ /* 0x040fec00000418ff */
[----:B------:R-:W-:Y:S01]  /*5c10*/  HMMA.16816.F32.BF16 R160, R160, R22, RZ ;  /* 0x00000016a0a0723c */ /* 0x000fe200000418ff */
[----:B------:R-:W2:Y:S05]  /*5c20*/  LDSM.16.M88.4 R20, [R192] ;  /* 0x00000000c014783b */ /* 0x000eaa0000000200 */
[C---:B-1----:R-:W-:Y:S06]  /*5c30*/  HMMA.16816.F32.BF16 R12, R32.reuse, R8, R12 ;  /* 0x00000008200c723c */ /* 0x042fec000004180c */
[----:B------:R-:W-:Y:S01]  /*5c40*/  HMMA.16816.F32.BF16 R24, R32, R10, R24 ;  /* 0x0000000a2018723c */ /* 0x000fe20000041818 */
        /* <DEDUP_REMOVED lines=9> */
[----:B------:R-:W1:Y:S04]  /*5ce0*/  LDSM.16.M88.4 R16, [R206+0x4000] ;  /* 0x00400000ce10783b */ /* 0x000e680000000200 */
[----:B------:R-:W3:Y:S01]  /*5cf0*/  LDSM.16.M88.4 R28, [R192+0x800] ;  /* 0x00080000c01c783b */ /* 0x000ee20000000200 */
[C---:B--2---:R-:W-:Y:S06]  /*5d00*/  HMMA.16816.F32.BF16 R12, R4.reuse, R20, R12 ;  /* 0x00000014040c723c */ /* 0x044fec000004180c */
        /* <DEDUP_REMOVED lines=10> */
[----:B------:R-:W2:Y:S04]  /*5db0*/  LDSM.16.M88.4 R144, [R191] ;  /* 0x00000000bf90783b */ /* 0x000ea80000000200 */
[----:B------:R-:W4:Y:S01]  /*5dc0*/  LDSM.16.M88.4 R32, [R205+0xf800] ;  /* 0x00f80000cd20783b */ /* 0x000f220000000200 */
[C---:B-1----:R-:W-:Y:S06]  /*5dd0*/  HMMA.16816.F32.BF16 R12, R16.reuse, R156, R12 ;  /* 0x0000009c100c723c */ /* 0x042fec000004180c */
[----:B------:R-:W-:Y:S01]  /*5de0*/  HMMA.16816.F32.BF16 R24, R16, R158, R24 ;  /* 0x0000009e1018723c */ /* 0x000fe20000041818 */
[----:B------:R-:W-:Y:S05]  /*5df0*/  LDSM.16.M88.4 R156, [R206+0x8000] ;  /* 0x00800000ce9c783b */ /* 0x000fea0000000200 */
[C---:B---3--:R-:W-:Y:S06]  /*5e00*/  HMMA.16816.F32.BF16 R140, R4.reuse, R28, R140 ;  /* 0x0000001c048c723c */ /* 0x048fec000004188c */
[C---:B------:R-:W-:Y:S01]  /*5e10*/  HMMA.16816.F32.BF16 R136, R4.reuse, R30, R136 ;  /* 0x0000001e0488723c */ /* 0x040fe20000041888 */
[----:B------:R-:W-:Y:S05]  /*5e20*/  LDSM.16.M88.4 R28, [R199+0xe000] ;  /* 0x00e00000c71c783b */ /* 0x000fea0000000200 */
[C---:B------:R-:W-:Y:S06]  /*5e30*/  HMMA.16816.F32.BF16 R172, R4.reuse, R8, R172 ;  /* 0x0000000804ac723c */ /* 0x040fec00000418ac */
[C---:B------:R-:W-:Y:S01]  /*5e40*/  HMMA.16816.F32.BF16 R168, R4.reuse, R10, R168 ;  /* 0x0000000a04a8723c */ /* 0x040fe200000418a8 */
[----:B------:R-:W1:Y:S05]  /*5e50*/  LDSM.16.M88.4 R8, [R202+0x4000] ;  /* 0x00400000ca08783b */ /* 0x000e6a0000000200 */
[C---:B------:R-:W-:Y:S06]  /*5e60*/  HMMA.16816.F32.BF16 R164, R4.reuse, R176, R164 ;  /* 0x000000b004a4723c */ /* 0x040fec00000418a4 */
[----:B------:R-:W-:Y:S01]  /*5e70*/  HMMA.16816.F32.BF16 R160, R4, R178, R160 ;  /* 0x000000b204a0723c */ /* 0x000fe200000418a0 */
[----:B------:R-:W3:Y:S04]  /*5e80*/  LDSM.16.M88.4 R4, [R190] ;  /* 0x00000000be04783b */ /* 0x000ee80000000200 */
[----:B------:R-:W5:Y:S01]  /*5e90*/  LDSM.16.M88.4 R176, [R192+0x2000] ;  /* 0x00200000c0b0783b */ /* 0x000f620000000200 */
[C---:B--2---:R-:W-:Y:S06]  /*5ea0*/  HMMA.16816.F32.BF16 R12, R20.reuse, R144, R12 ;  /* 0x00000090140c723c */ /* 0x044fec000004180c */
[----:B------:R-:W-:Y:S01]  /*5eb0*/  HMMA.16816.F32.BF16 R24, R20, R146, R24 ;  /* 0x000000921418723c */ /* 0x000fe20000041818 */
[----:B------:R-:W-:Y:S05]  /*5ec0*/  LDSM.16.M88.4 R144, [R205+0x10000] ;  /* 0x01000000cd90783b */ /* 0x000fea0000000200 */
[C---:B------:R-:W-:Y:S06]  /*5ed0*/  HMMA.16816.F32.BF16 R140, R16.reuse, R152, R140 ;  /* 0x00000098108c723c */ /* 0x040fec000004188c */
[C---:B------:R-:W-:Y:S01]  /*5ee0*/  HMMA.16816.F32.BF16 R136, R16.reuse, R154, R136 ;  /* 0x0000009a1088723c */ /* 0x040fe20000041888 */
[----:B------:R-:W2:Y:S05]  /*5ef0*/  LDSM.16.M88.4 R152, [R188] ;  /* 0x00000000bc98783b */ /* 0x000eaa0000000200 */
[C---:B------:R-:W-:Y:S06]  /*5f00*/  HMMA.16816.F32.BF16 R172, R16.reuse, R148, R172 ;  /* 0x0000009410ac723c */ /* 0x040fec00000418ac */
[C---:B------:R-:W-:Y:S01]  /*5f10*/  HMMA.16816.F32.BF16 R168, R16.reuse, R150, R168 ;  /* 0x0000009610a8723c */ /* 0x040fe200000418a8 */
[----:B------:R-:W-:Y:S05]  /*5f20*/  LDSM.16.M88.4 R148, [R199+0xf000] ;  /* 0x00f00000c794783b */ /* 0x000fea0000000200 */
[----:B----4-:R-:W-:Y:S06]  /*5f30*/  HMMA.16816.F32.BF16 R164, R16, R32, R164 ;  /* 0x0000002010a4723c */ /* 0x010fec00000418a4 */
[----:B-1----:R-:W-:Y:S06]  /*5f40*/  HMMA.16816.F32.BF16 R12, R8, R28, R12 ;  /* 0x0000001c080c723c */ /* 0x002fec000004180c */
[----:B------:R-:W-:Y:S01]  /*5f50*/  HMMA.16816.F32.BF16 R160, R16, R34, R160 ;  /* 0x0000002210a0723c */ /* 0x000fe200000418a0 */
[----:B------:R-:W1:Y:S04]  /*5f60*/  LDSM.16.M88.4 R16, [R199+0xe800] ;  /* 0x00e80000c710783b */ /* 0x000e680000000200 */
[----:B------:R-:W-:Y:S01]  /*5f70*/  LDSM.16.M88.4 R32, [R204+0x8000] ;  /* 0x00800000cc20783b */ /* 0x000fe20000000200 */
[----:B------:R-:W-:Y:S03]  /*5f80*/  HMMA.16816.F32.BF16 R24, R8, R30, R24 ;  /* 0x0000001e0818723c */ /* 0x000fe60000041818 */
[----:B------:R-:W4:Y:S03]  /*5f90*/  LDSM.16.M88.4 R28, [R199+0xf800] ;  /* 0x00f80000c71c783b */ /* 0x000f260000000200 */
[C---:B---3--:R-:W-:Y:S06]  /*5fa0*/  HMMA.16816.F32.BF16 R140, R20.reuse, R4, R140 ;  /* 0x00000004148c723c */ /* 0x048fec000004188c */
[----:B------:R-:W-:Y:S01]  /*5fb0*/  HMMA.16816.F32.BF16 R136, R20, R6, R136 ;  /* 0x000000061488723c */ /* 0x000fe20000041888 */
[----:B------:R-:W3:Y:S05]  /*5fc0*/  LDSM.16.M88.4 R4, [R192+0x2800] ;  /* 0x00280000c004783b */ /* 0x000eea0000000200 */
[C---:B-----5:R-:W-:Y:S06]  /*5fd0*/  HMMA.16816.F32.BF16 R12, R208.reuse, R176, R12 ;  /* 0x000000b0d00c723c */ /* 0x060fec000004180c */
[----:B------:R-:W-:Y:S01]  /*5fe0*/  HMMA.16816.F32.BF16 R24, R208, R178, R24 ;  /* 0x000000b2d018723c */ /* 0x000fe20000041818 */
[----:B------:R-:W-:Y:S05]  /*5ff0*/  LDSM.16.M88.4 R176, [R192+0x3800] ;  /* 0x00380000c0b0783b */ /* 0x000fea0000000200 */
[C---:B------:R-:W-:Y:S06]  /*6000*/  HMMA.16816.F32.BF16 R172, R20.reuse, R180, R172 ;  /* 0x000000b414ac723c */ /* 0x040fec00000418ac */
[----:B--2---:R-:W-:Y:S06]  /*6010*/  HMMA.16816.F32.BF16 R164, R20, R152, R164 ;  /* 0x0000009814a4723c */ /* 0x004fec00000418a4 */
[----:B-1----:R-:W-:Y:S06]  /*6020*/  HMMA.16816.F32.BF16 R140, R8, R16, R140 ;  /* 0x00000010088c723c */ /* 0x002fec000004188c */
[C---:B------:R-:W-:Y:S01]  /*6030*/  HMMA.16816.F32.BF16 R160, R20.reuse, R154, R160 ;  /* 0x0000009a14a0723c */ /* 0x040fe200000418a0 */
[----:B------:R-:W-:Y:S05]  /*6040*/  LDSM.16.M88.4 R152, [R205+0x10800] ;  /* 0x01080000cd98783b */ /* 0x000fea0000000200 */
[----:B------:R-:W-:Y:S01]  /*6050*/  HMMA.16816.F32.BF16 R168, R20, R182, R168 ;  /* 0x000000b614a8723c */ /* 0x000fe200000418a8 */
[----:B------:R-:W1:Y:S04]  /*6060*/  LDSM.16.M88.4 R180, [R192+0x3000] ;  /* 0x00300000c0b4783b */ /* 0x000e680000000200 */
[----:B------:R-:W-:Y:S01]  /*6070*/  LDSM.16.M88.4 R20, [R202+0x8000] ;  /* 0x00800000ca14783b */ /* 0x000fe20000000200 */
[C---:B------:R-:W-:Y:S06]  /*6080*/  HMMA.16816.F32.BF16 R12, R156.reuse, R144, R12 ;  /* 0x000000909c0c723c */ /* 0x040fec000004180c */
[----:B------:R-:W-:Y:S01]  /*6090*/  HMMA.16816.F32.BF16 R24, R156, R146, R24 ;  /* 0x000000929c18723c */ /* 0x000fe20000041818 */
[----:B------:R-:W-:Y:S05]  /*60a0*/  LDSM.16.M88.4 R144, [R205+0x11800] ;  /* 0x01180000cd90783b */ /* 0x000fea0000000200 */
[C---:B------:R-:W-:Y:S01]  /*60b0*/  HMMA.16816.F32.BF16 R136, R8.reuse, R18, R136 ;  /* 0x000000120888723c */ /* 0x040fe20000041888 */
[----:B------:R-:W2:Y:S05]  /*60c0*/  LDSM.16.M88.4 R16, [R199+0x10000] ;  /* 0x01000000c710783b */ /* 0x000eaa0000000200 */
[C---:B------:R-:W-:Y:S06]  /*60d0*/  HMMA.16816.F32.BF16 R172, R8.reuse, R148, R172 ;  /* 0x0000009408ac723c */ /* 0x040fec00000418ac */
[----:B----4-:R-:W-:Y:S06]  /*60e0*/  HMMA.16816.F32.BF16 R164, R8, R28, R164 ;  /* 0x0000001c08a4723c */ /* 0x010fec00000418a4 */
[----:B---3--:R-:W-:Y:S06]  /*60f0*/  HMMA.16816.F32.BF16 R140, R208, R4, R140 ;  /* 0x00000004d08c723c */ /* 0x008fec000004188c */
[C---:B------:R-:W-:Y:S01]  /*6100*/  HMMA.16816.F32.BF16 R160, R8.reuse, R30, R160 ;  /* 0x0000001e08a0723c */ /* 0x040fe200000418a0 */
[----:B------:R-:W-:Y:S05]  /*6110*/  LDSM.16.M88.4 R28, [R186] ;  /* 0x00000000ba1c783b */ /* 0x000fea0000000200 */
[----:B------:R-:W-:Y:S01]  /*6120*/  HMMA.16816.F32.BF16 R168, R8, R150, R168 ;  /* 0x0000009608a8723c */ /* 0x000fe200000418a8 */
[----:B------:R-:W3:Y:S04]  /*6130*/  LDSM.16.M88.4 R148, [R205+0x11000] ;  /* 0x01100000cd94783b */ /* 0x000ee80000000200 */
[----:B------:R-:W-:Y:S01]  /*6140*/  LDSM.16.M88.4 R8, [R201+0x8000] ;  /* 0x00800000c908783b */ /* 0x000fe20000000200 */
[C---:B------:R-:W-:Y:S06]  /*6150*/  HMMA.16816.F32.BF16 R12, R32.reuse, R228, R12 ;  /* 0x000000e4200c723c */ /* 0x040fec000004180c */
[----:B------:R-:W-:Y:S06]  /*6160*/  HMMA.16816.F32.BF16 R24, R32, R230, R24 ;  /* 0x000000e62018723c */ /* 0x000fec0000041818 */
[C---:B------:R-:W-:Y:S01]  /*6170*/  HMMA.16816.F32.BF16 R136, R208.reuse, R6, R136 ;  /* 0x00000006d088723c */ /* 0x040fe20000041888 */
[----:B------:R-:W4:Y:S05]  /*6180*/  LDSM.16.M88.4 R4, [R192+0x4000] ;  /* 0x00400000c004783b */ /* 0x000f2a0000000200 */
[C---:B-1----:R-:W-:Y:S06]  /*6190*/  HMMA.16816.F32.BF16 R172, R208.reuse, R180, R172 ;  /* 0x000000b4d0ac723c */ /* 0x042fec00000418ac */
[----:B------:R-:W-:Y:S06]  /*61a0*/  HMMA.16816.F32.BF16 R164, R208, R176, R164 ;  /* 0x000000b0d0a4723c */ /* 0x000fec00000418a4 */
[----:B------:R-:W-:Y:S06]  /*61b0*/  HMMA.16816.F32.BF16 R140, R156, R152, R140 ;  /* 0x000000989c8c723c */ /* 0x000fec000004188c */
[C---:B------:R-:W-:Y:S01]  /*61c0*/  HMMA.16816.F32.BF16 R176, R208.reuse, R178, R160 ;  /* 0x000000b2d0b0723c */ /* 0x040fe200000418a0 */
[----:B------:R-:W-:Y:S05]  /*61d0*/  LDSM.16.M88.4 R160, [R185] ;  /* 0x00000000b9a0783b */ /* 0x000fea0000000200 */
[----:B------:R-:W-:Y:S01]  /*61e0*/  HMMA.16816.F32.BF16 R168, R208, R182, R168 ;  /* 0x000000b6d0a8723c */ /* 0x000fe200000418a8 */
[----:B------:R-:W1:Y:S05]  /*61f0*/  LDSM.16.M88.4 R180, [R199+0x10800] ;  /* 0x01080000c7b4783b */ /* 0x000e6a0000000200 */
[C---:B--2---:R-:W-:Y:S06]  /*6200*/  HMMA.16816.F32.BF16 R12, R20.reuse, R16, R12 ;  /* 0x00000010140c723c */ /* 0x044fec000004180c */
[----:B------:R-:W-:Y:S01]  /*6210*/  HMMA.16816.F32.BF16 R24, R20, R18, R24 ;  /* 0x000000121418723c */ /* 0x000fe20000041818 */
[----:B------:R-:W-:Y:S05]  /*6220*/  LDSM.16.M88.4 R16, [R192+0x4800] ;  /* 0x00480000c010783b */ /* 0x000fea0000000200 */
[----:B---3--:R-:W-:Y:S06]  /*6230*/  HMMA.16816.F32.BF16 R172, R156, R148, R172 ;  /* 0x000000949cac723c */ /* 0x008fec00000418ac */
[----:B------:R-:W-:Y:S06]  /*6240*/  HMMA.16816.F32.BF16 R140, R32, R28, R140 ;  /* 0x0000001c208c723c */ /* 0x000fec000004188c */
[C---:B------:R-:W-:Y:S06]  /*6250*/  HMMA.16816.F32.BF16 R136, R156.reuse, R154, R136 ;  /* 0x0000009a9c88723c */ /* 0x040fec0000041888 */
[C---:B------:R-:W-:Y:S06]  /*6260*/  HMMA.16816.F32.BF16 R164, R156.reuse, R144, R164 ;  /* 0x000000909ca4723c */ /* 0x040fec00000418a4 */
[----:B------:R-:W-:Y:S01]  /*6270*/  HMMA.16816.F32.BF16 R176, R156, R146, R176 ;  /* 0x000000929cb0723c */ /* 0x000fe200000418b0 */
[----:B------:R-:W2:Y:S05]  /*6280*/  LDSM.16.M88.4 R144, [R184] ;  /* 0x00000000b890783b */ /* 0x000eaa0000000200 */
[C---:B----4-:R-:W-:Y:S06]  /*6290*/  HMMA.16816.F32.BF16 R12, R8.reuse, R4, R12 ;  /* 0x00000004080c723c */ /* 0x050fec000004180c */
[----:B------:R-:W-:Y:S01]  /*62a0*/  HMMA.16816.F32.BF16 R24, R8, R6, R24 ;  /* 0x000000060818723c */ /* 0x000fe20000041818 */
[----:B------:R-:W3:Y:S05]  /*62b0*/  LDSM.16.M88.4 R4, [R199+0x11000] ;  /* 0x01100000c704783b */ /* 0x000eea0000000200 */
[----:B------:R-:W-:Y:S01]  /*62c0*/  HMMA.16816.F32.BF16 R168, R156, R150, R168 ;  /* 0x000000969ca8723c */ /* 0x000fe200000418a8 */
[----:B------:R-:W-:Y:S05]  /*62d0*/  LDSM.16.M88.4 R148, [R192+0x5000] ;  /* 0x00500000c094783b */ /* 0x000fea0000000200 */
[----:B-1----:R-:W-:Y:S06]  /*62e0*/  HMMA.16816.F32.BF16 R140, R20, R180, R140 ;  /* 0x000000b4148c723c */ /* 0x002fec000004188c */
[----:B------:R-:W-:Y:S01]  /*62f0*/  HMMA.16816.F32.BF16 R172, R32, R160, R172 ;  /* 0x000000a020ac723c */ /* 0x000fe200000418ac */
[----:B------:R-:W-:Y:S01]  /*6300*/  FMUL.FTZ R0, R12, UR28 ;  /* 0x0000001c0c007c20 */ /* 0x000fe20008410000 */
[----:B------:R-:W-:Y:S01]  /*6310*/  FMUL.FTZ R12, R13, UR28 ;  /* 0x0000001c0d0c7c20 */ /* 0x000fe20008410000 */
[----:B------:R-:W-:-:S03]  /*6320*/  FMUL.FTZ R13, R15, UR28 ;  /* 0x0000001c0f0d7c20 */ /* 0x000fc60008410000 */
[C---:B------:R-:W-:Y:S01]  /*6330*/  HMMA.16816.F32.BF16 R136, R32.reuse, R30, R136 ;  /* 0x0000001e2088723c */ /* 0x040fe20000041888 */
[----:B------:R-:W1:Y:S01]  /*6340*/  LDSM.16.M88.4 R28, [R199+0x11800] ;  /* 0x01180000c71c783b */ /* 0x000e620000000200 */
[----:B------:R-:W-:Y:S01]  /*6350*/  FMUL.FTZ R15, R24, UR28 ;  /* 0x0000001c180f7c20 */ /* 0x000fe20008410000 */
[----:B------:R-:W4:Y:S03]  /*6360*/  MUFU.TANH R12, R12 ;  /* 0x0000000c000c7308 */ /* 0x000f260000002400 */
[C---:B------:R-:W-:Y:S05]  /*6370*/  HMMA.16816.F32.BF16 R168, R32.reuse, R162, R168 ;  /* 0x000000a220a8723c */ /* 0x040fea00000418a8 */
[----:B------:R-:W5:Y:S01]  /*6380*/  MUFU.TANH R13, R13 ;  /* 0x0000000d000d7308 */ /* 0x000f620000002400 */
[C---:B--2---:R-:W-:Y:S06]  /*6390*/  HMMA.16816.F32.BF16 R164, R32.reuse, R144, R164 ;  /* 0x0000009020a4723c */ /* 0x044fec00000418a4 */
[----:B------:R-:W-:Y:S01]  /*63a0*/  HMMA.16816.F32.BF16 R176, R32, R146, R176 ;  /* 0x0000009220b0723c */ /* 0x000fe200000418b0 */
[----:B------:R-:W2:Y:S05]  /*63b0*/  MUFU.TANH R15, R15 ;  /* 0x0000000f000f7308 */ /* 0x000eaa0000002400 */
[----:B------:R-:W-:Y:S03]  /*63c0*/  HMMA.16816.F32.BF16 R140, R8, R16, R140 ;  /* 0x00000010088c723c */ /* 0x000fe6000004188c */
[----:B------:R-:W-:Y:S03]  /*63d0*/  MUFU.TANH R0, R0 ;  /* 0x0000000000007308 */ /* 0x000fe60000002400 */
[----:B---3--:R-:W-:Y:S01]  /*63e0*/  HMMA.16816.F32.BF16 R172, R20, R4, R172 ;  /* 0x0000000414ac723c */ /* 0x008fe200000418ac */
[----:B------:R-:W-:Y:S01]  /*63f0*/  FMUL.FTZ R16, R25, UR28 ;  /* 0x0000001c19107c20 */ /* 0x000fe20008410000 */
[----:B------:R-:W-:-:S04]  /*6400*/  FMUL.FTZ R17, R26, UR28 ;  /* 0x0000001c1a117c20 */ /* 0x000fc80008410000 */
[----:B------:R-:W-:Y:S01]  /*6410*/  HMMA.16816.F32.BF16 R136, R20, R182, R136 ;  /* 0x000000b61488723c */ /* 0x000fe20000041888 */
[----:B------:R-:W-:Y:S01]  /*6420*/  FMUL.FTZ R4, R27, UR28 ;  /* 0x0000001c1b047c20 */ /* 0x000fe20008410000 */
[----:B------:R-:W3:Y:S01]  /*6430*/  MUFU.TANH R17, R17 ;  /* 0x0000001100117308 */ /* 0x000ee20000002400 */
[----:B------:R-:W4:Y:S01]  /*6440*/  LDSM.16.M88.4 R24, [R192+0x5800] ;  /* 0x00580000c018783b */ /* 0x000f220000000200 */
[----:B------:R-:W-:-:S04]  /*6450*/  DEPBAR.LE SB0, 0x0 ;  /* 0x000080000000791a */ /* 0x000fc80000000000 */
[C---:B------:R-:W-:Y:S02]  /*6460*/  HMMA.16816.F32.BF16 R168, R20.reuse, R6, R168 ;  /* 0x0000000614a8723c */ /* 0x040fe400000418a8 */
[----:B------:R-:W3:Y:S02]  /*6470*/  MUFU.TANH R16, R16 ;  /* 0x0000001000107308 */ /* 0x000ee40000002400 */
[----:B------:R-:W-:Y:S02]  /*6480*/  FMUL.FTZ R5, R140, UR28 ;  /* 0x0000001c8c057c20 */ /* 0x000fe40008410000 */
[C---:B-1----:R-:W-:Y:S01]  /*6490*/  HMMA.16816.F32.BF16 R164, R20.reuse, R28, R164 ;  /* 0x0000001c14a4723c */ /* 0x042fe200000418a4 */
[----:B------:R-:W-:Y:S01]  /*64a0*/  FMUL.FTZ R7, R142, UR28 ;  /* 0x0000001c8e077c20 */ /* 0x000fe20008410000 */
[----:B------:R-:W-:Y:S02]  /*64b0*/  FMUL.FTZ R6, R141, UR28 ;  /* 0x0000001c8d067c20 */ /* 0x000fe40008410000 */
[----:B------:R-:W1:Y:S02]  /*64c0*/  MUFU.TANH R4, R4 ;  /* 0x0000000400047308 */ /* 0x000e640000002400 */
[----:B------:R-:W-:Y:S06]  /*64d0*/  HMMA.16816.F32.BF16 R176, R20, R30, R176 ;  /* 0x0000001e14b0723c */ /* 0x000fec00000418b0 */
[C---:B------:R-:W-:Y:S01]  /*64e0*/  HMMA.16816.F32.BF16 R136, R8.reuse, R18, R136 ;  /* 0x000000120888723c */ /* 0x040fe20000041888 */
[----:B------:R-:W-:Y:S01]  /*64f0*/  IMAD.U32 R21, RZ, RZ, UR21 ;  /* 0x00000015ff157e24 */ /* 0x000fe2000f8e00ff */
[----:B------:R-:W1:Y:S04]  /*6500*/  MUFU.TANH R5, R5 ;  /* 0x0000000500057308 */ /* 0x000e680000002400 */
[----:B------:R-:W-:Y:S01]  /*6510*/  HMMA.16816.F32.BF16 R172, R8, R148, R172 ;  /* 0x0000009408ac723c */ /* 0x000fe200000418ac */
[----:B------:R-:W-:-:S03]  /*6520*/  FMUL.FTZ R18, R143, UR28 ;  /* 0x0000001c8f127c20 */ /* 0x000fc60008410000 */
[----:B------:R-:W1:Y:S02]  /*6530*/  MUFU.TANH R7, R7 ;  /* 0x0000000700077308 */ /* 0x000e640000002400 */
[C---:B------:R-:W-:Y:S06]  /*6540*/  HMMA.16816.F32.BF16 R168, R8.reuse, R150, R168 ;  /* 0x0000009608a8723c */ /* 0x040fec00000418a8 */
[C---:B----4-:R-:W-:Y:S01]  /*6550*/  HMMA.16816.F32.BF16 R164, R8.reuse, R24, R164 ;  /* 0x0000001808a4723c */ /* 0x050fe200000418a4 */
[----:B------:R-:W4:Y:S05]  /*6560*/  MUFU.TANH R6, R6 ;  /* 0x0000000600067308 */ /* 0x000f2a0000002400 */
[----:B------:R-:W-:Y:S01]  /*6570*/  HMMA.16816.F32.BF16 R176, R8, R26, R176 ;  /* 0x0000001a08b0723c */ /* 0x000fe200000418b0 */
[----:B------:R-:W-:Y:S01]  /*6580*/  FMUL.FTZ R19, R136, UR28 ;  /* 0x0000001c88137c20 */ /* 0x000fe20008410000 */
[----:B------:R-:W-:Y:S01]  /*6590*/  FMUL.FTZ R23, R138, UR28 ;  /* 0x0000001c8a177c20 */ /* 0x000fe20008410000 */
[----:B------:R-:W4:Y:S01]  /*65a0*/  MUFU.TANH R18, R18 ;  /* 0x0000001200127308 */ /* 0x000f220000002400 */
[----:B------:R-:W-:-:S02]  /*65b0*/  FMUL.FTZ R20, R137, UR28 ;  /* 0x0000001c89147c20 */ /* 0x000fc40008410000 */
[----:B------:R-:W-:Y:S01]  /*65c0*/  FMUL.FTZ R24, R172, UR28 ;  /* 0x0000001cac187c20 */ /* 0x000fe20008410000 */
[----:B------:R-:W-:Y:S02]  /*65d0*/  IMAD R9, R21, 0x40, R218 ;  /* 0x0000004015097824 */ /* 0x000fe400078e02da */
[----:B------:R-:W-:Y:S01]  /*65e0*/  FMUL.FTZ R8, R14, UR28 ;  /* 0x0000001c0e087c20 */ /* 0x000fe20008410000 */
[----:B------:R-:W-:Y:S01]  /*65f0*/  FMUL.FTZ R10, R139, UR28 ;  /* 0x0000001c8b0a7c20 */ /* 0x000fe20008410000 */
[----:B------:R-:W-:Y:S01]  /*6600*/  FMUL.FTZ R25, R174, UR28 ;  /* 0x0000001cae197c20 */ /* 0x000fe20008410000 */
[C---:B------:R-:W-:Y:S01]  /*6610*/  VIADD R27, R9.reuse, 0x1 ;  /* 0x00000001091b7836 */ /* 0x040fe20000000000 */
[----:B------:R-:W4:Y:S01]  /*6620*/  MUFU.TANH R19, R19 ;  /* 0x0000001300137308 */ /* 0x000f220000002400 */
[----:B------:R-:W-:Y:S02]  /*6630*/  VIADD R21, R9, 0x8 ;  /* 0x0000000809157836 */ /* 0x000fe40000000000 */
[----:B------:R-:W-:Y:S01]  /*6640*/  FMUL.FTZ R11, R173, UR28 ;  /* 0x0000001cad0b7c20 */ /* 0x000fe20008410000 */
[----:B------:R-:W-:Y:S01]  /*6650*/  FMUL.FTZ R175, R175, UR28 ;  /* 0x0000001cafaf7c20 */ /* 0x000fe20008410000 */
[----:B------:R-:W-:Y:S01]  /*6660*/  ISETP.GE.AND P0, PT, R27, R222, PT ;  /* 0x000000de1b00720c */ /* 0x000fe20003f06270 */
[----:B------:R-:W-:Y:S01]  /*6670*/  FMUL.FTZ R169, R169, UR28 ;  /* 0x0000001ca9a97c20 */ /* 0x000fe20008410000 */
[----:B------:R-:W-:Y:S01]  /*6680*/  ISETP.GE.AND P2, PT, R27, R2, PT ;  /* 0x000000021b00720c */ /* 0x000fe20003f46270 */
[----:B------:R-:W-:Y:S01]  /*6690*/  FMUL.FTZ R171, R171, UR28 ;  /* 0x0000001cabab7c20 */ /* 0x000fe20008410000 */
[----:B------:R-:W-:Y:S01]  /*66a0*/  I2FP.F32.S32 R27, R27 ;  /* 0x0000001b001b7245 */ /* 0x000fe20000201400 */
[----:B------:R-:W4:Y:S01]  /*66b0*/  MUFU.TANH R23, R23 ;  /* 0x0000001700177308 */ /* 0x000f220000002400 */
[C---:B------:R-:W-:Y:S01]  /*66c0*/  ISETP.GE.AND P6, PT, R21.reuse, R222, PT ;  /* 0x000000de1500720c */ /* 0x040fe20003fc6270 */
[----:B------:R-:W-:Y:S01]  /*66d0*/  FMUL.FTZ R170, R170, UR28 ;  /* 0x0000001caaaa7c20 */ /* 0x000fe20008410000 */
[----:B------:R-:W-:Y:S01]  /*66e0*/  ISETP.GE.AND P1, PT, R21, R2, PT ;  /* 0x000000021500720c */ /* 0x000fe20003f26270 */
[C---:B------:R-:W-:Y:S01]  /*66f0*/  FFMA.FTZ R12, R27.reuse, UR5, R12 ;  /* 0x000000051b0c7c23 */ /* 0x040fe2000801000c */
[----:B------:R-:W-:Y:S01]  /*6700*/  I2FP.F32.S32 R14, R21 ;  /* 0x00000015000e7245 */ /* 0x000fe20000201400 */
[----:B-----5:R-:W-:Y:S01]  /*6710*/  FFMA.FTZ R21, R27, UR5, R13 ;  /* 0x000000051b157c23 */ /* 0x020fe2000801000d */
[----:B------:R-:W-:Y:S01]  /*6720*/  VIADD R13, R9, 0x9 ;  /* 0x00000009090d7836 */ /* 0x000fe20000000000 */
[----:B------:R-:W5:Y:S01]  /*6730*/  MUFU.TANH R20, R20 ;  /* 0x0000001400147308 */ /* 0x000f620000002400 */
[----:B------:R-:W-:Y:S01]  /*6740*/  FSEL R22, R12, -INF , !P0 ;  /* 0xff8000000c167808 */ /* 0x000fe20004000000 */
[C---:B--2---:R-:W-:Y:S01]  /*6750*/  FFMA.FTZ R26, R14.reuse, UR5, R15 ;  /* 0x000000050e1a7c23 */ /* 0x044fe2000801000f */
[----:B------:R-:W-:Y:S01]  /*6760*/  FSEL R21, R21, -INF , !P2 ;  /* 0xff80000015157808 */ /* 0x000fe20005000000 */
[----:B------:R-:W-:Y:S01]  /*6770*/  VIADD R15, R9, 0x10 ;  /* 0x00000010090f7836 */ /* 0x000fe20000000000 */
[C---:B------:R-:W-:Y:S01]  /*6780*/  ISETP.GE.AND P0, PT, R13.reuse, R222, PT ;  /* 0x000000de0d00720c */ /* 0x040fe20003f06270 */
[----:B---3--:R-:W-:Y:S01]  /*6790*/  FFMA.FTZ R17, R14, UR5, R17 ;  /* 0x000000050e117c23 */ /* 0x008fe20008010011 */
[----:B------:R-:W-:Y:S01]  /*67a0*/  ISETP.GE.AND P2, PT, R13, R2, PT ;  /* 0x000000020d00720c */ /* 0x000fe20003f46270 */
[----:B------:R-:W-:Y:S01]  /*67b0*/  VIADD R27, R9, 0x11 ;  /* 0x00000011091b7836 */ /* 0x000fe20000000000 */
[----:B------:R-:W-:Y:S01]  /*67c0*/  I2FP.F32.S32 R13, R13 ;  /* 0x0000000d000d7245 */ /* 0x000fe20000201400 */
[----:B------:R-:W2:Y:S01]  /*67d0*/  MUFU.TANH R10, R10 ;  /* 0x0000000a000a7308 */ /* 0x000ea20000002400 */
[----:B------:R-:W-:Y:S01]  /*67e0*/  FSEL R14, R26, -INF , !P6 ;  /* 0xff8000001a0e7808 */ /* 0x000fe20007000000 */
[----:B------:R-:W-:Y:S01]  /*67f0*/  FMUL.FTZ R168, R168, UR28 ;  /* 0x0000001ca8a87c20 */ /* 0x000fe20008410000 */
[----:B------:R-:W-:Y:S01]  /*6800*/  I2FP.F32.S32 R26, R15 ;  /* 0x0000000f001a7245 */ /* 0x000fe20000201400 */
[C---:B------:R-:W-:Y:S01]  /*6810*/  FFMA.FTZ R16, R13.reuse, UR5, R16 ;  /* 0x000000050d107c23 */ /* 0x040fe20008010010 */
[----:B-1----:R-:W-:Y:S01]  /*6820*/  FFMA.FTZ R4, R13, UR5, R4 ;  /* 0x000000050d047c23 */ /* 0x002fe20008010004 */
[----:B------:R-:W-:Y:S01]  /*6830*/  FSEL R17, R17, -INF , !P1 ;  /* 0xff80000011117808 */ /* 0x000fe20004800000 */
[----:B------:R-:W-:Y:S01]  /*6840*/  FMUL.FTZ R165, R165, UR28 ;  /* 0x0000001ca5a57c20 */ /* 0x000fe20008410000 */
[C---:B------:R-:W-:Y:S01]  /*6850*/  ISETP.GE.AND P6, PT, R15.reuse, R222, PT ;  /* 0x000000de0f00720c */ /* 0x040fe20003fc6270 */
[C---:B------:R-:W-:Y:S01]  /*6860*/  FFMA.FTZ R148, R26.reuse, UR5, R5 ;  /* 0x000000051a947c23 */ /* 0x040fe20008010005 */
[----:B------:R-:W-:Y:S01]  /*6870*/  ISETP.GE.AND P1, PT, R15, R2, PT ;  /* 0x000000020f00720c */ /* 0x000fe20003f26270 */
[----:B------:R-:W-:Y:S01]  /*6880*/  FFMA.FTZ R7, R26, UR5, R7 ;  /* 0x000000051a077c23 */ /* 0x000fe20008010007 */
[----:B------:R-:W-:Y:S01]  /*6890*/  FSEL R16, R16, -INF , !P0 ;  /* 0xff80000010107808 */ /* 0x000fe20004000000 */
[----:B------:R-:W-:Y:S01]  /*68a0*/  VIADD R5, R9, 0x18 ;  /* 0x0000001809057836 */ /* 0x000fe20000000000 */
[----:B------:R-:W-:Y:S01]  /*68b0*/  FSEL R15, R4, -INF , !P2 ;  /* 0xff800000040f7808 */ /* 0x000fe20005000000 */
[----:B------:R-:W1:Y:S01]  /*68c0*/  MUFU.TANH R24, R24 ;  /* 0x0000001800187308 */ /* 0x000e620000002400 */
[----:B------:R-:W-:Y:S01]  /*68d0*/  ISETP.GE.AND P0, PT, R27, R222, PT ;  /* 0x000000de1b00720c */ /* 0x000fe20003f06270 */
[----:B------:R-:W-:Y:S01]  /*68e0*/  FMUL.FTZ R167, R167, UR28 ;  /* 0x0000001ca7a77c20 */ /* 0x000fe20008410000 */
[----:B------:R-:W-:Y:S01]  /*68f0*/  ISETP.GE.AND P2, PT, R27, R2, PT ;  /* 0x000000021b00720c */ /* 0x000fe20003f46270 */
[----:B------:R-:W-:Y:S01]  /*6900*/  FMUL.FTZ R164, R164, UR28 ;  /* 0x0000001ca4a47c20 */ /* 0x000fe20008410000 */
[----:B------:R-:W-:Y:S01]  /*6910*/  I2FP.F32.S32 R27, R27 ;  /* 0x0000001b001b7245 */ /* 0x000fe20000201400 */
[----:B------:R-:W-:Y:S01]  /*6920*/  FMUL.FTZ R166, R166, UR28 ;  /* 0x0000001ca6a67c20 */ /* 0x000fe20008410000 */
[----:B------:R-:W-:Y:S01]  /*6930*/  FSEL R148, R148, -INF , !P6 ;  /* 0xff80000094947808 */ /* 0x000fe20007000000 */
[----:B------:R-:W3:Y:S01]  /*6940*/  MUFU.TANH R25, R25 ;  /* 0x0000001900197308 */ /* 0x000ee20000002400 */
[----:B------:R-:W-:Y:S01]  /*6950*/  FSEL R135, R7, -INF , !P1 ;  /* 0xff80000007877808 */ /* 0x000fe20004800000 */
[----:B----4-:R-:W-:Y:S01]  /*6960*/  FFMA.FTZ R6, R27, UR5, R6 ;  /* 0x000000051b067c23 */ /* 0x010fe20008010006 */
[----:B------:R-:W-:Y:S01]  /*6970*/  ISETP.GE.AND P6, PT, R5, R222, PT ;  /* 0x000000de0500720c */ /* 0x000fe20003fc6270 */
[----:B------:R-:W-:Y:S01]  /*6980*/  FFMA.FTZ R18, R27, UR5, R18 ;  /* 0x000000051b127c23 */ /* 0x000fe20008010012 */
[----:B------:R-:W-:Y:S01]  /*6990*/  ISETP.GE.AND P1, PT, R5, R2, PT ;  /* 0x000000020500720c */ /* 0x000fe20003f26270 */
[C---:B------:R-:W-:Y:S01]  /*69a0*/  VIADD R7, R9.reuse, 0x20 ;  /* 0x0000002009077836 */ /* 0x040fe20000000000 */
[----:B------:R-:W-:Y:S01]  /*69b0*/  I2FP.F32.S32 R26, R5 ;  /* 0x00000005001a7245 */ /* 0x000fe20000201400 */
[----:B------:R-:W-:Y:S01]  /*69c0*/  VIADD R5, R9, 0x19 ;  /* 0x0000001909057836 */ /* 0x000fe20000000000 */
[----:B------:R-:W-:Y:S01]  /*69d0*/  FSEL R138, R6, -INF , !P0 ;  /* 0xff800000068a7808 */ /* 0x000fe20004000000 */
[----:B------:R-:W4:Y:S01]  /*69e0*/  MUFU.TANH R11, R11 ;  /* 0x0000000b000b7308 */ /* 0x000f220000002400 */
[----:B------:R-:W-:Y:S01]  /*69f0*/  FSEL R133, R18, -INF , !P2 ;  /* 0xff80000012857808 */ /* 0x000fe20005000000 */
[C---:B------:R-:W-:Y:S01]  /*6a00*/  FFMA.FTZ R19, R26.reuse, UR5, R19 ;  /* 0x000000051a137c23 */ /* 0x040fe20008010013 */
[----:B------:R-:W-:Y:S01]  /*6a10*/  FFMA.FTZ R23, R26, UR5, R23 ;  /* 0x000000051a177c23 */ /* 0x000fe20008010017 */
[----:B------:R-:W-:Y:S01]  /*6a20*/  ISETP.GE.AND P0, PT, R5, R222, PT ;  /* 0x000000de0500720c */ /* 0x000fe20003f06270 */
[----:B------:R-:W-:Y:S01]  /*6a30*/  FMUL.FTZ R179, R179, UR28 ;  /* 0x0000001cb3b37c20 */ /* 0x000fe20008410000 */
[----:B------:R-:W-:Y:S01]  /*6a40*/  ISETP.GE.AND P2, PT, R5, R2, PT ;  /* 0x000000020500720c */ /* 0x000fe20003f46270 */
[----:B------:R-:W-:Y:S01]  /*6a50*/  FMUL.FTZ R177, R177, UR28 ;  /* 0x0000001cb1b17c20 */ /* 0x000fe20008410000 */
[----:B------:R-:W4:Y:S01]  /*6a60*/  MUFU.TANH R12, R175 ;  /* 0x000000af000c7308 */ /* 0x000f220000002400 */
[----:B------:R-:W-:-:S02]  /*6a70*/  I2FP.F32.S32 R5, R5 ;  /* 0x0000000500057245 */ /* 0x000fc40000201400 */
[----:B------:R-:W-:Y:S02]  /*6a80*/  FSEL R136, R19, -INF , !P6 ;  /* 0xff80000013887808 */ /* 0x000fe40007000000 */
[----:B------:R-:W-:Y:S01]  /*6a90*/  FSEL R151, R23, -INF , !P1 ;  /* 0xff80000017977808 */ /* 0x000fe20004800000 */
[----:B-----5:R-:W-:Y:S01]  /*6aa0*/  FFMA.FTZ R20, R5, UR5, R20 ;  /* 0x0000000505147c23 */ /* 0x020fe20008010014 */
[----:B------:R-:W-:Y:S01]  /*6ab0*/  ISETP.GE.AND P6, PT, R7, R222, PT ;  /* 0x000000de0700720c */ /* 0x000fe20003fc6270 */
[----:B--2---:R-:W-:Y:S01]  /*6ac0*/  FFMA.FTZ R10, R5, UR5, R10 ;  /* 0x00000005050a7c23 */ /* 0x004fe2000801000a */
[----:B------:R-:W-:Y:S01]  /*6ad0*/  ISETP.GE.AND P1, PT, R7, R2, PT ;  /* 0x000000020700720c */ /* 0x000fe20003f26270 */
[----:B------:R-:W-:Y:S01]  /*6ae0*/  VIADD R5, R9, 0x21 ;  /* 0x0000002109057836 */ /* 0x000fe20000000000 */
[----:B------:R-:W-:Y:S01]  /*6af0*/  I2FP.F32.S32 R7, R7 ;  /* 0x0000000700077245 */ /* 0x000fe20000201400 */
[----:B------:R-:W2:Y:S01]  /*6b00*/  MUFU.TANH R4, R169 ;  /* 0x000000a900047308 */ /* 0x000ea20000002400 */
[----:B------:R-:W-:-:S02]  /*6b10*/  FSEL R149, R10, -INF , !P2 ;  /* 0xff8000000a957808 */ /* 0x000fc40005000000 */
[----:B------:R-:W-:Y:S01]  /*6b20*/  I2FP.F32.S32 R6, R5 ;  /* 0x0000000500067245 */ /* 0x000fe20000201400 */
[C---:B-1----:R-:W-:Y:S01]  /*6b30*/  FFMA.FTZ R24, R7.reuse, UR5, R24 ;  /* 0x0000000507187c23 */ /* 0x042fe20008010018 */
[----:B---3--:R-:W-:Y:S01]  /*6b40*/  FFMA.FTZ R25, R7, UR5, R25 ;  /* 0x0000000507197c23 */ /* 0x008fe20008010019 */
[----:B------:R-:W-:Y:S01]  /*6b50*/  VIADD R7, R9, 0x28 ;  /* 0x0000002809077836 */ /* 0x000fe20000000000 */
[----:B------:R-:W-:Y:S01]  /*6b60*/  FSEL R134, R20, -INF , !P0 ;  /* 0xff80000014867808 */ /* 0x000fe20004000000 */
[----:B----4-:R-:W-:Y:S01]  /*6b70*/  FFMA.FTZ R11, R6, UR5, R11 ;  /* 0x00000005060b7c23 */ /* 0x010fe2000801000b */
[----:B------:R-:W-:Y:S01]  /*6b80*/  FSEL R146, R24, -INF , !P6 ;  /* 0xff80000018927808 */ /* 0x000fe20007000000 */
[----:B------:R-:W-:Y:S01]  /*6b90*/  FFMA.FTZ R12, R6, UR5, R12 ;  /* 0x00000005060c7c23 */ /* 0x000fe2000801000c */
[----:B------:R-:W-:Y:S01]  /*6ba0*/  FSEL R147, R25, -INF , !P1 ;  /* 0xff80000019937808 */ /* 0x000fe20004800000 */
[----:B------:R-:W1:Y:S01]  /*6bb0*/  MUFU.TANH R171, R171 ;  /* 0x000000ab00ab7308 */ /* 0x000e620000002400 */
[C---:B------:R-:W-:Y:S01]  /*6bc0*/  ISETP.GE.AND P6, PT, R7.reuse, R222, PT ;  /* 0x000000de0700720c */ /* 0x040fe20003fc6270 */
[----:B------:R-:W-:Y:S01]  /*6bd0*/  FMUL.FTZ R6, R176, UR28 ;  /* 0x0000001cb0067c20 */ /* 0x000fe20008410000 */
[----:B------:R-:W-:-:S02]  /*6be0*/  ISETP.GE.AND P1, PT, R7, R2, PT ;  /* 0x000000020700720c */ /* 0x000fc40003f26270 */
[----:B------:R-:W-:Y:S01]  /*6bf0*/  I2FP.F32.S32 R10, R7 ;  /* 0x00000007000a7245 */ /* 0x000fe20000201400 */
[----:B------:R-:W-:Y:S01]  /*6c00*/  VIADD R7, R9, 0x29 ;  /* 0x0000002909077836 */ /* 0x000fe20000000000 */
[C---:B------:R-:W-:Y:S01]  /*6c10*/  ISETP.GE.AND P0, PT, R5.reuse, R222, PT ;  /* 0x000000de0500720c */ /* 0x040fe20003f06270 */
[----:B------:R-:W3:Y:S01]  /*6c20*/  MUFU.TANH R13, R168 ;  /* 0x000000a8000d7308 */ /* 0x000ee20000002400 */
[----:B------:R-:W-:Y:S02]  /*6c30*/  ISETP.GE.AND P2, PT, R5, R2, PT ;  /* 0x000000020500720c */ /* 0x000fe40003f46270 */
[----:B------:R-:W-:Y:S01]  /*6c40*/  FSEL R144, R11, -INF , !P0 ;  /* 0xff8000000b907808 */ /* 0x000fe20004000000 */
[----:B------:R-:W-:Y:S01]  /*6c50*/  VIADD R11, R9, 0x31 ;  /* 0x00000031090b7836 */ /* 0x000fe20000000000 */
[----:B------:R-:W-:Y:S02]  /*6c60*/  FSEL R145, R12, -INF , !P2 ;  /* 0xff8000000c917808 */ /* 0x000fe40005000000 */
[C---:B------:R-:W-:Y:S01]  /*6c70*/  ISETP.GE.AND P0, PT, R7.reuse, R222, PT ;  /* 0x000000de0700720c */ /* 0x040fe20003f06270 */
[----:B------:R-:W4:Y:S01]  /*6c80*/  MUFU.TANH R170, R170 ;  /* 0x000000aa00aa7308 */ /* 0x000f220000002400 */
[----:B------:R-:W-:-:S02]  /*6c90*/  ISETP.GE.AND P2, PT, R7, R2, PT ;  /* 0x000000020700720c */ /* 0x000fc40003f46270 */
[----:B------:R-:W-:-:S05]  /*6ca0*/  I2FP.F32.S32 R7, R7 ;  /* 0x0000000700077245 */ /* 0x000fca0000201400 */
[----:B------:R-:W5:Y:S01]  /*6cb0*/  MUFU.TANH R165, R165 ;  /* 0x000000a500a57308 */ /* 0x000f620000002400 */
[C---:B--2---:R-:W-:Y:S01]  /*6cc0*/  FFMA.FTZ R4, R7.reuse, UR5, R4 ;  /* 0x0000000507047c23 */ /* 0x044fe20008010004 */
[----:B-1----:R-:W-:Y:S01]  /*6cd0*/  FFMA.FTZ R141, R7, UR5, R171 ;  /* 0x00000005078d7c23 */ /* 0x002fe200080100ab */
[----:B---3--:R-:W-:Y:S01]  /*6ce0*/  FFMA.FTZ R142, R10, UR5, R13 ;  /* 0x000000050a8e7c23 */ /* 0x008fe2000801000d */
[C---:B------:R-:W-:Y:S02]  /*6cf0*/  VIADD R13, R9.reuse, 0x30 ;  /* 0x00000030090d7836 */ /* 0x040fe40000000000 */
[----:B------:R-:W-:Y:S01]  /*6d00*/  FSEL R140, R4, -INF , !P0 ;  /* 0xff800000048c7808 */ /* 0x000fe20004000000 */
[----:B------:R-:W-:Y:S01]  /*6d10*/  VIADD R7, R9, 0x38 ;  /* 0x0000003809077836 */ /* 0x000fe20000000000 */
[----:B------:R-:W1:Y:S01]  /*6d20*/  MUFU.TANH R5, R167 ;  /* 0x000000a700057308 */ /* 0x000e620000002400 */
[----:B------:R-:W-:Y:S01]  /*6d30*/  I2FP.F32.S32 R4, R11 ;  /* 0x0000000b00047245 */ /* 0x000fe20000201400 */
[----:B----4-:R-:W-:Y:S01]  /*6d40*/  FFMA.FTZ R143, R10, UR5, R170 ;  /* 0x000000050a8f7c23 */ /* 0x010fe200080100aa */
[----:B------:R-:W-:Y:S01]  /*6d50*/  FMUL.FTZ R10, R178, UR28 ;  /* 0x0000001cb20a7c20 */ /* 0x000fe20008410000 */
[----:B------:R-:W-:-:S02]  /*6d60*/  ISETP.GE.AND P0, PT, R11, R222, PT ;  /* 0x000000de0b00720c */ /* 0x000fc40003f06270 */
[----:B------:R-:W-:Y:S02]  /*6d70*/  FSEL R141, R141, -INF , !P2 ;  /* 0xff8000008d8d7808 */ /* 0x000fe40005000000 */
[----:B------:R-:W2:Y:S01]  /*6d80*/  MUFU.TANH R164, R164 ;  /* 0x000000a400a47308 */ /* 0x000ea20000002400 */
[----:B-----5:R-:W-:Y:S01]  /*6d90*/  FFMA.FTZ R165, R4, UR5, R165 ;  /* 0x0000000504a57c23 */ /* 0x020fe200080100a5 */
[----:B------:R-:W-:Y:S02]  /*6da0*/  ISETP.GE.AND P2, PT, R11, R2, PT ;  /* 0x000000020b00720c */ /* 0x000fe40003f46270 */
[----:B------:R-:W-:Y:S02]  /*6db0*/  FSEL R142, R142, -INF , !P6 ;  /* 0xff8000008e8e7808 */ /* 0x000fe40007000000 */
[----:B------:R-:W-:Y:S02]  /*6dc0*/  FSEL R143, R143, -INF , !P1 ;  /* 0xff8000008f8f7808 */ /* 0x000fe40004800000 */
[----:B------:R-:W3:Y:S01]  /*6dd0*/  MUFU.TANH R166, R166 ;  /* 0x000000a600a67308 */ /* 0x000ee20000002400 */
[----:B-1----:R-:W-:Y:S01]  /*6de0*/  FFMA.FTZ R5, R4, UR5, R5 ;  /* 0x0000000504057c23 */ /* 0x002fe20008010005 */
[C---:B------:R-:W-:Y:S01]  /*6df0*/  ISETP.GE.AND P6, PT, R13.reuse, R222, PT ;  /* 0x000000de0d00720c */ /* 0x040fe20003fc6270 */
[----:B------:R-:W-:Y:S01]  /*6e00*/  BAR.SYNC.DEFER_BLOCKING 0x0 ;  /* 0x0000000000007b1d */ /* 0x000fe20000010000 */
[----:B------:R-:W-:-:S02]  /*6e10*/  ISETP.GE.AND P1, PT, R13, R2, PT ;  /* 0x000000020d00720c */ /* 0x000fc40003f26270 */
[----:B------:R-:W-:Y:S02]  /*6e20*/  I2FP.F32.S32 R13, R13 ;  /* 0x0000000d000d7245 */ /* 0x000fe40000201400 */
[----:B------:R-:W-:Y:S01]  /*6e30*/  FSEL R168, R165, -INF , !P0 ;  /* 0xff800000a5a87808 */ /* 0x000fe20004000000 */
[----:B------:R-:W1:Y:S01]  /*6e40*/  MUFU.TANH R6, R6 ;  /* 0x0000000600067308 */ /* 0x000e620000002400 */
[----:B------:R-:W-:Y:S01]  /*6e50*/  FSEL R165, R5, -INF , !P2 ;  /* 0xff80000005a57808 */ /* 0x000fe20005000000 */
[----:B--2---:R-:W-:Y:S01]  /*6e60*/  FFMA.FTZ R164, R13, UR5, R164 ;  /* 0x000000050da47c23 */ /* 0x004fe200080100a4 */
[----:B------:R-:W-:Y:S02]  /*6e70*/  I2FP.F32.S32 R5, R9 ;  /* 0x0000000900057245 */ /* 0x000fe40000201400 */
[-C--:B------:R-:W-:Y:S02]  /*6e80*/  ISETP.GE.AND P0, PT, R9, R222.reuse, PT ;  /* 0x000000de0900720c */ /* 0x080fe40003f06270 */
[----:B------:R-:W-:Y:S01]  /*6e90*/  FSEL R172, R164, -INF , !P6 ;  /* 0xff800000a4ac7808 */ /* 0x000fe20007000000 */
[----:B------:R-:W2:Y:S01]  /*6ea0*/  MUFU.TANH R10, R10 ;  /* 0x0000000a000a7308 */ /* 0x000ea20000002400 */
[----:B---3--:R-:W-:Y:S01]  /*6eb0*/  FFMA.FTZ R166, R13, UR5, R166 ;  /* 0x000000050da67c23 */ /* 0x008fe200080100a6 */
[----:B------:R-:W-:Y:S01]  /*6ec0*/  FFMA.FTZ R0, R5, UR5, R0 ;  /* 0x0000000505007c23 */ /* 0x000fe20008010000 */
[----:B------:R-:W-:-:S02]  /*6ed0*/  ISETP.GE.AND P6, PT, R7, R222, PT ;  /* 0x000000de0700720c */ /* 0x000fc40003fc6270 */
[CC--:B------:R-:W-:Y:S01]  /*6ee0*/  ISETP.GE.AND P2, PT, R9.reuse, R2.reuse, PT ;  /* 0x000000020900720c */ /* 0x0c0fe20003f46270 */
[----:B------:R-:W-:Y:S01]  /*6ef0*/  VIADD R9, R9, 0x39 ;  /* 0x0000003909097836 */ /* 0x000fe20000000000 */
[----:B------:R-:W-:Y:S01]  /*6f00*/  FSEL R167, R166, -INF , !P1 ;  /* 0xff800000a6a77808 */ /* 0x000fe20004800000 */
[----:B------:R-:W3:Y:S01]  /*6f10*/  MUFU.TANH R8, R8 ;  /* 0x0000000800087308 */ /* 0x000ee20000002400 */
[----:B------:R-:W-:Y:S02]  /*6f20*/  ISETP.GE.AND P1, PT, R7, R2, PT ;  /* 0x000000020700720c */ /* 0x000fe40003f26270 */
[----:B------:R-:W-:Y:S02]  /*6f30*/  I2FP.F32.S32 R7, R7 ;  /* 0x0000000700077245 */ /* 0x000fe40000201400 */
[----:B------:R-:W-:Y:S02]  /*6f40*/  FSEL R0, R0, -INF , !P0 ;  /* 0xff80000000007808 */ /* 0x000fe40004000000 */
[----:B------:R-:W-:Y:S01]  /*6f50*/  PLOP3.LUT P0, PT, PT, PT, UP0, 0x80, 0x0 ;  /* 0x000000000000781c */ /* 0x000fe20003f0f008 */
[----:B------:R-:W4:Y:S01]  /*6f60*/  MUFU.TANH R4, R177 ;  /* 0x000000b100047308 */ /* 0x000f220000002400 */
[C---:B-1----:R-:W-:Y:S01]  /*6f70*/  FFMA.FTZ R6, R7.reuse, UR5, R6 ;  /* 0x0000000507067c23 */ /* 0x042fe20008010006 */
[----:B--2---:R-:W-:Y:S01]  /*6f80*/  FFMA.FTZ R10, R7, UR5, R10 ;  /* 0x00000005070a7c23 */ /* 0x004fe2000801000a */
[----:B------:R-:W-:-:S03]  /*6f90*/  I2FP.F32.S32 R7, R9 ;  /* 0x0000000900077245 */ /* 0x000fc60000201400 */
[----:B------:R-:W-:Y:S02]  /*6fa0*/  FSEL R166, R6, -INF , !P6 ;  /* 0xff80000006a67808 */ /* 0x000fe40007000000 */
[----:B------:R-:W1:Y:S01]  /*6fb0*/  MUFU.TANH R179, R179 ;  /* 0x000000b300b37308 */ /* 0x000e620000002400 */
[----:B------:R-:W-:Y:S01]  /*6fc0*/  FSEL R163, R10, -INF , !P1 ;  /* 0xff8000000aa37808 */ /* 0x000fe20004800000 */
[----:B---3--:R-:W-:Y:S01]  /*6fd0*/  FFMA.FTZ R8, R5, UR5, R8 ;  /* 0x0000000505087c23 */ /* 0x008fe20008010008 */
[C---:B------:R-:W-:Y:S02]  /*6fe0*/  ISETP.GE.AND P6, PT, R9.reuse, R222, PT ;  /* 0x000000de0900720c */ /* 0x040fe40003fc6270 */
[----:B------:R-:W-:Y:S02]  /*6ff0*/  ISETP.GE.AND P1, PT, R9, R2, PT ;  /* 0x000000020900720c */ /* 0x000fe40003f26270 */
[----:B------:R-:W-:Y:S01]  /*7000*/  FSEL R19, R8, -INF , !P2 ;  /* 0xff80000008137808 */ /* 0x000fe20005000000 */
[----:B----4-:R-:W-:-:S05]  /*7010*/  FFMA.FTZ R4, R7, UR5, R4 ;  /* 0x0000000507047c23 */ /* 0x010fca0008010004 */
[----:B------:R-:W-:Y:S01]  /*7020*/  FSEL R164, R4, -INF , !P6 ;  /* 0xff80000004a47808 */ /* 0x000fe20007000000 */
[----:B-1----:R-:W-:-:S05]  /*7030*/  FFMA.FTZ R161, R7, UR5, R179 ;  /* 0x0000000507a17c23 */ /* 0x002fca00080100b3 */
        /* <DEDUP_REMOVED lines=65> */
.L_x_288:
[----:B------:R-:W-:Y:S05]  /*7450*/  BSYNC B0 ;  /* 0x0000000000007941 */ /* 0x000fea0003800000 */
.L_x_287:
[----:B------:R-:W0:Y:S02]  /*7460*/  LDGDEPBAR ;  /* 0x00000000000079af */ /* 0x000e240000000000 */
.L_x_286:
[----:B-12---:R-:W-:Y:S01]  /*7470*/  FMNMX.FTZ R5, R132, R0, !PT ;  /* 0x0000000084057209 */ /* 0x006fe20007810000 */
        /* <DEDUP_REMOVED lines=57> */
[--C-:B------:R-:W-:Y:S01]  /*7810*/  FFMA.FTZ R170, R148, UR19, -R169.reuse ;  /* 0x0000001394aa7c23 */ /* 0x100fe200080108a9 */
        /* <DEDUP_REMOVED lines=24> */
[----:B------:R-:W3:Y:S01]  /*79a0*/  MUFU.EX2 R155, R155 ;  /* 0x0000009b009b7308 */ /* 0x000ee20000000800 */
[----:B--2---:R-:W-:Y:S01]  /*79b0*/  F2FP.BF16.F32.PACK_AB R4, R157, R158 ;  /* 0x0000009e9d04723e */ /* 0x004fe200000010ff */
[----:B------:R-:W-:Y:S01]  /*79c0*/  FFMA.FTZ R182, R140, UR19, -R169 ;  /* 0x000000138cb67c23 */ /* 0x000fe200080108a9 */
[--C-:B------:R-:W-:Y:S01]  /*79d0*/  FFMA.FTZ R209, R143, UR19, -R162.reuse ;  /* 0x000000138fd17c23 */ /* 0x100fe200080108a2 */
[--C-:B------:R-:W-:Y:S01]  /*79e0*/  FFMA.FTZ R210, R141, UR19, -R162.reuse ;  /* 0x000000138dd27c23 */ /* 0x100fe200080108a2 */
[----:B------:R-:W-:Y:S01]  /*79f0*/  LDSM.16.MT88.4 R148, [R196+0x13000] ;  /* 0x01300000c494783b */ /* 0x000fe20000004200 */
[--C-:B------:R-:W-:Y:S01]  /*7a00*/  FFMA.FTZ R165, R165, UR19, -R162.reuse ;  /* 0x00000013a5a57c23 */ /* 0x100fe200080108a2 */
[----:B------:R-:W-:Y:S01]  /*7a10*/  FFMA.FTZ R163, R163, UR19, -R162 ;  /* 0x00000013a3a37c23 */ /* 0x000fe200080108a2 */
[----:B------:R-:W-:Y:S01]  /*7a20*/  MUFU.EX2 R154, R154 ;  /* 0x0000009a009a7308 */ /* 0x000fe20000000800 */
[----:B------:R-:W-:Y:S07]  /*7a30*/  LDSM.16.MT88.4 R140, [R198+0x15000] ;  /* 0x01500000c68c783b */ /* 0x000fee0000004200 */
        /* <DEDUP_REMOVED lines=353> */
[----:B------:R-:W-:Y:S01]  /*9050*/  @!P4 LDGSTS.E.BYPASS.LTC128B.128 [R207+0x14000], desc[UR22][R12.64+0x80] ;  /* 0x140000800ccfcfae */ /* 0x000fe2000b901d56 */
        /* <DEDUP_REMOVED lines=227> */
[----:B------:R-:W-:Y:S01]  /*9e90*/  I2FP.F32.S32 R14, R23 ;  /* 0x00000017000e7245 */ /* 0x000fe20000201400 */
[----:B------:R-:W-:Y:S01]  /*9ea0*/  FMUL.FTZ R160, R160, UR28 ;  /* 0x0000001ca0a07c20 */ /* 0x000fe20008410000 */
[----:B------:R-:W-:Y:S01]  /*9eb0*/  ISETP.GE.AND P6, PT, R23, R222, PT ;  /* 0x000000de1700720c */ /* 0x000fe20003fc6270 */
[C---:B------:R-:W-:Y:S01]  /*9ec0*/  FFMA.FTZ R12, R27.reuse, UR5, R12 ;  /* 0x000000051b0c7c23 */ /* 0x040fe2000801000c */
[----:B-----5:R-:W-:Y:S01]  /*9ed0*/  FFMA.FTZ R27, R27, UR5, R13 ;  /* 0x000000051b1b7c23 */ /* 0x020fe2000801000d */
[----:B------:R-:W-:-:S02]  /*9ee0*/  VIADD R13, R9, 0x9 ;  /* 0x00000009090d7836 */ /* 0x000fc40000000000 */
[C---:B--2---:R-:W-:Y:S01]  /*9ef0*/  FFMA.FTZ R22, R14.reuse, UR5, R15 ;  /* 0x000000050e167c23 */ /* 0x044fe2000801000f */
[----:B------:R-:W-:Y:S01]  /*9f00*/  ISETP.GE.AND P1, PT, R23, R2, PT ;  /* 0x000000021700720c */ /* 0x000fe20003f26270 */
[----:B---3--:R-:W-:Y:S01]  /*9f10*/  FFMA.FTZ R23, R14, UR5, R17 ;  /* 0x000000050e177c23 */ /* 0x008fe20008010011 */
[----:B------:R-:W-:Y:S01]  /*9f20*/  FSEL R15, R27, -INF , !P2 ;  /* 0xff8000001b0f7808 */ /* 0x000fe20005000000 */
[----:B------:R-:W-:Y:S01]  /*9f30*/  VIADD R17, R9, 0x10 ;  /* 0x0000001009117836 */ /* 0x000fe20000000000 */
[----:B------:R-:W-:Y:S01]  /*9f40*/  I2FP.F32.S32 R27, R13 ;  /* 0x0000000d001b7245 */ /* 0x000fe20000201400 */
[----:B------:R-:W2:Y:S01]  /*9f50*/  MUFU.TANH R10, R10 ;  /* 0x0000000a000a7308 */ /* 0x000ea20000002400 */
[----:B------:R-:W-:Y:S01]  /*9f60*/  FSEL R14, R12, -INF , !P0 ;  /* 0xff8000000c0e7808 */ /* 0x000fe20004000000 */
[----:B------:R-:W-:Y:S01]  /*9f70*/  FMUL.FTZ R162, R162, UR28 ;  /* 0x0000001ca2a27c20 */ /* 0x000fe20008410000 */
[----:B------:R-:W-:Y:S01]  /*9f80*/  ISETP.GE.AND P0, PT, R13, R222, PT ;  /* 0x000000de0d00720c */ /* 0x000fe20003f06270 */
[----:B------:R-:W-:Y:S01]  /*9f90*/  FFMA.FTZ R16, R27, UR5, R16 ;  /* 0x000000051b107c23 */ /* 0x000fe20008010010 */
[----:B------:R-:W-:Y:S01]  /*9fa0*/  ISETP.GE.AND P2, PT, R13, R2, PT ;  /* 0x000000020d00720c */ /* 0x000fe20003f46270 */
[----:B-1----:R-:W-:Y:S01]  /*9fb0*/  FFMA.FTZ R4, R27, UR5, R4 ;  /* 0x000000051b047c23 */ /* 0x002fe20008010004 */
[----:B------:R-:W-:Y:S01]  /*9fc0*/  FSEL R13, R23, -INF , !P1 ;  /* 0xff800000170d7808 */ /* 0x000fe20004800000 */
[----:B------:R-:W-:Y:S01]  /*9fd0*/  VIADD R23, R9, 0x11 ;  /* 0x0000001109177836 */ /* 0x000fe20000000000 */
[----:B------:R-:W-:Y:S01]  /*9fe0*/  FSEL R12, R22, -INF , !P6 ;  /* 0xff800000160c7808 */ /* 0x000fe20007000000 */
[----:B------:R-:W-:Y:S01]  /*9ff0*/  MUFU.TANH R25, R25 ;  /* 0x0000001900197308 */ /* 0x000fe20000002400 */
[----:B------:R-:W-:Y:S01]  /*a000*/  I2FP.F32.S32 R22, R17 ;  /* 0x0000001100167245 */ /* 0x000fe20000201400 */
[----:B------:R-:W-:Y:S01]  /*a010*/  FMUL.FTZ R167, R167, UR28 ;  /* 0x0000001ca7a77c20 */ /* 0x000fe20008410000 */
[----:B------:R-:W-:Y:S01]  /*a020*/  ISETP.GE.AND P6, PT, R17, R222, PT ;  /* 0x000000de1100720c */ /* 0x000fe20003fc6270 */
[----:B------:R-:W-:Y:S01]  /*a030*/  FMUL.FTZ R165, R165, UR28 ;  /* 0x0000001ca5a57c20 */ /* 0x000fe20008410000 */
[----:B------:R-:W-:Y:S01]  /*a040*/  ISETP.GE.AND P1, PT, R17, R2, PT ;  /* 0x000000021100720c */ /* 0x000fe20003f26270 */
[----:B------:R-:W-:Y:S01]  /*a050*/  FFMA.FTZ R26, R22, UR5, R5 ;  /* 0x00000005161a7c23 */ /* 0x000fe20008010005 */
[----:B------:R-:W-:Y:S01]  /*a060*/  FSEL R16, R16, -INF , !P0 ;  /* 0xff80000010107808 */ /* 0x000fe20004000000 */
[----:B------:R-:W-:Y:S01]  /*a070*/  FFMA.FTZ R7, R22, UR5, R7 ;  /* 0x0000000516077c23 */ /* 0x000fe20008010007 */
[----:B------:R-:W-:Y:S01]  /*a080*/  FSEL R17, R4, -INF , !P2 ;  /* 0xff80000004117808 */ /* 0x000fe20005000000 */
[----:B------:R-:W-:Y:S01]  /*a090*/  VIADD R5, R9, 0x18 ;  /* 0x0000001809057836 */ /* 0x000fe20000000000 */
[C---:B------:R-:W-:Y:S01]  /*a0a0*/  ISETP.GE.AND P0, PT, R23.reuse, R222, PT ;  /* 0x000000de1700720c */ /* 0x040fe20003f06270 */
[----:B------:R-:W-:Y:S01]  /*a0b0*/  MUFU.TANH R30, R30 ;  /* 0x0000001e001e7308 */ /* 0x000fe20000002400 */
[----:B------:R-:W-:Y:S01]  /*a0c0*/  ISETP.GE.AND P2, PT, R23, R2, PT ;  /* 0x000000021700720c */ /* 0x000fe20003f46270 */
[----:B------:R-:W-:Y:S01]  /*a0d0*/  FMUL.FTZ R161, R161, UR28 ;  /* 0x0000001ca1a17c20 */ /* 0x000fe20008410000 */
[----:B------:R-:W-:Y:S01]  /*a0e0*/  I2FP.F32.S32 R23, R23 ;  /* 0x0000001700177245 */ /* 0x000fe20000201400 */
[----:B------:R-:W-:Y:S01]  /*a0f0*/  FMUL.FTZ R174, R174, UR28 ;  /* 0x0000001caeae7c20 */ /* 0x000fe20008410000 */
[----:B------:R-:W-:Y:S01]  /*a100*/  FSEL R26, R26, -INF , !P6 ;  /* 0xff8000001a1a7808 */ /* 0x000fe20007000000 */
[----:B------:R-:W-:Y:S01]  /*a110*/  FMUL.FTZ R163, R163, UR28 ;  /* 0x0000001ca3a37c20 */ /* 0x000fe20008410000 */
[----:B------:R-:W-:Y:S01]  /*a120*/  FSEL R27, R7, -INF , !P1 ;  /* 0xff800000071b7808 */ /* 0x000fe20004800000 */
[----:B----4-:R-:W-:Y:S01]  /*a130*/  FFMA.FTZ R6, R23, UR5, R6 ;  /* 0x0000000517067c23 */ /* 0x010fe20008010006 */
[----:B------:R-:W-:Y:S01]  /*a140*/  ISETP.GE.AND P6, PT, R5, R222, PT ;  /* 0x000000de0500720c */ /* 0x000fe20003fc6270 */
[----:B------:R-:W-:Y:S01]  /*a150*/  FFMA.FTZ R23, R23, UR5, R18 ;  /* 0x0000000517177c23 */ /* 0x000fe20008010012 */
[----:B------:R-:W-:Y:S01]  /*a160*/  ISETP.GE.AND P1, PT, R5, R2, PT ;  /* 0x000000020500720c */ /* 0x000fe20003f26270 */
[----:B------:R-:W1:Y:S01]  /*a170*/  MUFU.TANH R20, R20 ;  /* 0x0000001400147308 */ /* 0x000e620000002400 */
[----:B------:R-:W-:Y:S01]  /*a180*/  I2FP.F32.S32 R22, R5 ;  /* 0x0000000500167245 */ /* 0x000fe20000201400 */
[C---:B------:R-:W-:Y:S01]  /*a190*/  VIADD R5, R9.reuse, 0x19 ;  /* 0x0000001909057836 */ /* 0x040fe20000000000 */
[----:B------:R-:W-:Y:S01]  /*a1a0*/  FSEL R24, R6, -INF , !P0 ;  /* 0xff80000006187808 */ /* 0x000fe20004000000 */
[----:B------:R-:W-:Y:S01]  /*a1b0*/  VIADD R7, R9, 0x20 ;  /* 0x0000002009077836 */ /* 0x000fe20000000000 */
[----:B------:R-:W-:Y:S01]  /*a1c0*/  FSEL R23, R23, -INF , !P2 ;  /* 0xff80000017177808 */ /* 0x000fe20005000000 */
[C---:B------:R-:W-:Y:S01]  /*a1d0*/  FFMA.FTZ R19, R22.reuse, UR5, R19 ;  /* 0x0000000516137c23 */ /* 0x040fe20008010013 */
[----:B------:R-:W-:Y:S01]  /*a1e0*/  FFMA.FTZ R21, R22, UR5, R21 ;  /* 0x0000000516157c23 */ /* 0x000fe20008010015 */
[----:B------:R-:W3:Y:S01]  /*a1f0*/  MUFU.TANH R29, R29 ;  /* 0x0000001d001d7308 */ /* 0x000ee20000002400 */
[----:B------:R-:W-:Y:S01]  /*a200*/  ISETP.GE.AND P0, PT, R5, R222, PT ;  /* 0x000000de0500720c */ /* 0x000fe20003f06270 */
[----:B------:R-:W-:Y:S01]  /*a210*/  FMUL.FTZ R175, R175, UR28 ;  /* 0x0000001cafaf7c20 */ /* 0x000fe20008410000 */
[----:B------:R-:W-:Y:S01]  /*a220*/  ISETP.GE.AND P2, PT, R5, R2, PT ;  /* 0x000000020500720c */ /* 0x000fe20003f46270 */
[----:B------:R-:W-:Y:S01]  /*a230*/  FMUL.FTZ R173, R173, UR28 ;  /* 0x0000001cadad7c20 */ /* 0x000fe20008410000 */
[----:B------:R-:W-:-:S02]  /*a240*/  I2FP.F32.S32 R5, R5 ;  /* 0x0000000500057245 */ /* 0x000fc40000201400 */
[----:B------:R-:W-:Y:S01]  /*a250*/  FSEL R22, R19, -INF , !P6 ;  /* 0xff80000013167808 */ /* 0x000fe20007000000 */
[----:B------:R-:W4:Y:S01]  /*a260*/  MUFU.TANH R166, R166 ;  /* 0x000000a600a67308 */ /* 0x000f220000002400 */
[----:B------:R-:W-:Y:S01]  /*a270*/  FSEL R21, R21, -INF , !P1 ;  /* 0xff80000015157808 */ /* 0x000fe20004800000 */
[C---:B--2---:R-:W-:Y:S01]  /*a280*/  FFMA.FTZ R10, R5.reuse, UR5, R10 ;  /* 0x00000005050a7c23 */ /* 0x044fe2000801000a */
[----:B------:R-:W-:Y:S01]  /*a290*/  I2FP.F32.S32 R6, R7 ;  /* 0x0000000700067245 */ /* 0x000fe20000201400 */
[----:B-1----:R-:W-:Y:S01]  /*a2a0*/  FFMA.FTZ R20, R5, UR5, R20 ;  /* 0x0000000505147c23 */ /* 0x002fe20008010014 */
[----:B------:R-:W-:Y:S01]  /*a2b0*/  ISETP.GE.AND P6, PT, R7, R222, PT ;  /* 0x000000de0700720c */ /* 0x000fe20003fc6270 */
[----:B------:R-:W-:Y:S01]  /*a2c0*/  VIADD R5, R9, 0x21 ;  /* 0x0000002109057836 */ /* 0x000fe20000000000 */
[----:B------:R-:W-:Y:S01]  /*a2d0*/  ISETP.GE.AND P1, PT, R7, R2, PT ;  /* 0x000000020700720c */ /* 0x000fe20003f26270 */
[----:B------:R-:W1:Y:S01]  /*a2e0*/  MUFU.TANH R11, R11 ;  /* 0x0000000b000b7308 */ /* 0x000e620000002400 */
[----:B------:R-:W-:-:S02]  /*a2f0*/  VIADD R7, R9, 0x28 ;  /* 0x0000002809077836 */ /* 0x000fc40000000000 */
[C---:B------:R-:W-:Y:S01]  /*a300*/  FFMA.FTZ R168, R6.reuse, UR5, R25 ;  /* 0x0000000506a87c23 */ /* 0x040fe20008010019 */
[----:B------:R-:W-:Y:S01]  /*a310*/  FFMA.FTZ R30, R6, UR5, R30 ;  /* 0x00000005061e7c23 */ /* 0x000fe2000801001e */
[----:B------:R-:W-:Y:S02]  /*a320*/  FSEL R25, R10, -INF , !P2 ;  /* 0xff8000000a197808 */ /* 0x000fe40005000000 */
[----:B------:R-:W-:Y:S01]  /*a330*/  I2FP.F32.S32 R10, R7 ;  /* 0x00000007000a7245 */ /* 0x000fe20000201400 */
[----:B------:R-:W2:Y:S01]  /*a340*/  MUFU.TANH R28, R28 ;  /* 0x0000001c001c7308 */ /* 0x000ea20000002400 */
[----:B------:R-:W-:Y:S02]  /*a350*/  FSEL R168, R168, -INF , !P6 ;  /* 0xff800000a8a87808 */ /* 0x000fe40007000000 */
[----:B------:R-:W-:Y:S01]  /*a360*/  FSEL R177, R30, -INF , !P1 ;  /* 0xff8000001eb17808 */ /* 0x000fe20004800000 */
[C---:B---3--:R-:W-:Y:S01]  /*a370*/  FFMA.FTZ R29, R10.reuse, UR5, R29 ;  /* 0x000000050a1d7c23 */ /* 0x048fe2000801001d */
[C---:B------:R-:W-:Y:S01]  /*a380*/  ISETP.GE.AND P6, PT, R7.reuse, R222, PT ;  /* 0x000000de0700720c */ /* 0x040fe20003fc6270 */
[----:B----4-:R-:W-:Y:S01]  /*a390*/  FFMA.FTZ R166, R10, UR5, R166 ;  /* 0x000000050aa67c23 */ /* 0x010fe200080100a6 */
[----:B------:R-:W-:Y:S01]  /*a3a0*/  ISETP.GE.AND P1, PT, R7, R2, PT ;  /* 0x000000020700720c */ /* 0x000fe20003f26270 */
[----:B------:R-:W3:Y:S01]  /*a3b0*/  MUFU.TANH R160, R160 ;  /* 0x000000a000a07308 */ /* 0x000ee20000002400 */
[----:B------:R-:W-:Y:S01]  /*a3c0*/  I2FP.F32.S32 R6, R5 ;  /* 0x0000000500067245 */ /* 0x000fe20000201400 */
[----:B------:R-:W-:Y:S01]  /*a3d0*/  VIADD R7, R9, 0x30 ;  /* 0x0000003009077836 */ /* 0x000fe20000000000 */
[----:B------:R-:W-:-:S02]  /*a3e0*/  FSEL R20, R20, -INF , !P0 ;  /* 0xff80000014147808 */ /* 0x000fc40004000000 */
[----:B------:R-:W-:Y:S01]  /*a3f0*/  FSEL R176, R29, -INF , !P6 ;  /* 0xff8000001db07808 */ /* 0x000fe20007000000 */
[----:B-1----:R-:W-:Y:S01]  /*a400*/  FFMA.FTZ R11, R6, UR5, R11 ;  /* 0x00000005060b7c23 */ /* 0x002fe2000801000b */
[----:B------:R-:W-:Y:S01]  /*a410*/  FSEL R169, R166, -INF , !P1 ;  /* 0xff800000a6a97808 */ /* 0x000fe20004800000 */
[----:B------:R-:W1:Y:S01]  /*a420*/  MUFU.TANH R162, R162 ;  /* 0x000000a200a27308 */ /* 0x000e620000002400 */
[C---:B------:R-:W-:Y:S01]  /*a430*/  ISETP.GE.AND P0, PT, R5.reuse, R222, PT ;  /* 0x000000de0500720c */ /* 0x040fe20003f06270 */
[----:B--2---:R-:W-:Y:S01]  /*a440*/  FFMA.FTZ R28, R6, UR5, R28 ;  /* 0x00000005061c7c23 */ /* 0x004fe2000801001c */
[----:B------:R-:W-:Y:S01]  /*a450*/  ISETP.GE.AND P2, PT, R5, R2, PT ;  /* 0x000000020500720c */ /* 0x000fe20003f46270 */
[----:B------:R-:W-:Y:S01]  /*a460*/  VIADD R5, R9, 0x29 ;  /* 0x0000002909057836 */ /* 0x000fe20000000000 */
[C---:B------:R-:W-:Y:S01]  /*a470*/  ISETP.GE.AND P6, PT, R7.reuse, R222, PT ;  /* 0x000000de0700720c */ /* 0x040fe20003fc6270 */
[----:B------:R-:W-:Y:S01]  /*a480*/  FMUL.FTZ R6, R172, UR28 ;  /* 0x0000001cac067c20 */ /* 0x000fe20008410000 */
[----:B------:R-:W-:Y:S01]  /*a490*/  ISETP.GE.AND P1, PT, R7, R2, PT ;  /* 0x000000020700720c */ /* 0x000fe20003f26270 */
[----:B------:R-:W2:Y:S01]  /*a4a0*/  MUFU.TANH R4, R165 ;  /* 0x000000a500047308 */ /* 0x000ea20000002400 */
[----:B------:R-:W-:-:S02]  /*a4b0*/  I2FP.F32.S32 R7, R7 ;  /* 0x0000000700077245 */ /* 0x000fc40000201400 */
[----:B------:R-:W-:Y:S01]  /*a4c0*/  FSEL R178, R11, -INF , !P0 ;  /* 0xff8000000bb27808 */ /* 0x000fe20004000000 */
[----:B------:R-:W-:Y:S01]  /*a4d0*/  VIADD R11, R9, 0x31 ;  /* 0x00000031090b7836 */ /* 0x000fe20000000000 */
[----:B------:R-:W-:Y:S01]  /*a4e0*/  FSEL R171, R28, -INF , !P2 ;  /* 0xff8000001cab7808 */ /* 0x000fe20005000000 */
[----:B---3--:R-:W-:Y:S01]  /*a4f0*/  FFMA.FTZ R150, R7, UR5, R160 ;  /* 0x0000000507967c23 */ /* 0x008fe200080100a0 */
[C---:B------:R-:W-:Y:S01]  /*a500*/  ISETP.GE.AND P0, PT, R5.reuse, R222, PT ;  /* 0x000000de0500720c */ /* 0x040fe20003f06270 */
[----:B------:R-:W3:Y:S01]  /*a510*/  MUFU.TANH R167, R167 ;  /* 0x000000a700a77308 */ /* 0x000ee20000002400 */
[----:B------:R-:W-:Y:S01]  /*a520*/  ISETP.GE.AND P2, PT, R5, R2, PT ;  /* 0x000000020500720c */ /* 0x000fe20003f46270 */
[----:B-1----:R-:W-:Y:S01]  /*a530*/  FFMA.FTZ R147, R7, UR5, R162 ;  /* 0x0000000507937c23 */ /* 0x002fe200080100a2 */
[----:B------:R-:W-:Y:S02]  /*a540*/  I2FP.F32.S32 R5, R5 ;  /* 0x0000000500057245 */ /* 0x000fe40000201400 */
[----:B------:R-:W-:-:S02]  /*a550*/  FSEL R150, R150, -INF , !P6 ;  /* 0xff80000096967808 */ /* 0x000fc40007000000 */
[----:B------:R-:W-:Y:S01]  /*a560*/  FSEL R147, R147, -INF , !P1 ;  /* 0xff80000093937808 */ /* 0x000fe20004800000 */
[----:B------:R-:W1:Y:S01]  /*a570*/  MUFU.TANH R6, R6 ;  /* 0x0000000600067308 */ /* 0x000e620000002400 */
[----:B--2---:R-:W-:-:S05]  /*a580*/  FFMA.FTZ R4, R5, UR5, R4 ;  /* 0x0000000505047c23 */ /* 0x004fca0008010004 */
[----:B------:R-:W-:Y:S02]  /*a590*/  FSEL R170, R4, -INF , !P0 ;  /* 0xff80000004aa7808 */ /* 0x000fe40004000000 */
[----:B------:R-:W2:Y:S01]  /*a5a0*/  MUFU.TANH R7, R174 ;  /* 0x000000ae00077308 */ /* 0x000ea20000002400 */
[----:B---3--:R-:W-:Y:S01]  /*a5b0*/  FFMA.FTZ R151, R5, UR5, R167 ;  /* 0x0000000505977c23 */ /* 0x008fe200080100a7 */
[----:B------:R-:W-:Y:S01]  /*a5c0*/  VIADD R5, R9, 0x38 ;  /* 0x0000003809057836 */ /* 0x000fe20000000000 */
[----:B------:R-:W-:Y:S02]  /*a5d0*/  I2FP.F32.S32 R4, R11 ;  /* 0x0000000b00047245 */ /* 0x000fe40000201400 */
[-C--:B------:R-:W-:Y:S01]  /*a5e0*/  ISETP.GE.AND P0, PT, R11, R222.reuse, PT ;  /* 0x000000de0b00720c */ /* 0x080fe20003f06270 */
[----:B------:R-:W-:Y:S01]  /*a5f0*/  BAR.SYNC.DEFER_BLOCKING 0x0 ;  /* 0x0000000000007b1d */ /* 0x000fe20000010000 */
[C---:B------:R-:W-:Y:S02]  /*a600*/  ISETP.GE.AND P6, PT, R5.reuse, R222, PT ;  /* 0x000000de0500720c */ /* 0x040fe40003fc6270 */
[----:B------:R-:W-:-:S02]  /*a610*/  ISETP.GE.AND P1, PT, R5, R2, PT ;  /* 0x000000020500720c */ /* 0x000fc40003f26270 */
[----:B------:R-:W-:Y:S01]  /*a620*/  I2FP.F32.S32 R5, R5 ;  /* 0x0000000500057245 */ /* 0x000fe20000201400 */
[----:B------:R-:W3:Y:S01]  /*a630*/  MUFU.TANH R161, R161 ;  /* 0x000000a100a17308 */ /* 0x000ee20000002400 */
[----:B------:R-:W-:Y:S02]  /*a640*/  FSEL R151, R151, -INF , !P2 ;  /* 0xff80000097977808 */ /* 0x000fe40005000000 */
[----:B------:R-:W-:Y:S01]  /*a650*/  ISETP.GE.AND P2, PT, R11, R2, PT ;  /* 0x000000020b00720c */ /* 0x000fe20003f46270 */
[C---:B-1----:R-:W-:Y:S01]  /*a660*/  FFMA.FTZ R6, R5.reuse, UR5, R6 ;  /* 0x0000000505067c23 */ /* 0x042fe20008010006 */
[----:B--2---:R-:W-:Y:S01]  /*a670*/  FFMA.FTZ R7, R5, UR5, R7 ;  /* 0x0000000505077c23 */ /* 0x004fe20008010007 */
[----:B------:R-:W-:Y:S02]  /*a680*/  I2FP.F32.S32 R5, R9 ;  /* 0x0000000900057245 */ /* 0x000fe40000201400 */
[----:B------:R-:W1:Y:S01]  /*a690*/  MUFU.TANH R163, R163 ;  /* 0x000000a300a37308 */ /* 0x000e620000002400 */
[----:B------:R-:W-:-:S02]  /*a6a0*/  FSEL R146, R6, -INF , !P6 ;  /* 0xff80000006927808 */ /* 0x000fc40007000000 */
[----:B------:R-:W-:Y:S01]  /*a6b0*/  FFMA.FTZ R18, R5, UR5, R3 ;  /* 0x0000000505127c23 */ /* 0x000fe20008010003 */
[----:B------:R-:W-:-:S04]  /*a6c0*/  FSEL R159, R7, -INF , !P1 ;  /* 0xff800000079f7808 */ /* 0x000fc80004800000 */
[----:B------:R-:W2:Y:S01]  /*a6d0*/  MUFU.TANH R8, R8 ;  /* 0x0000000800087308 */ /* 0x000ea20000002400 */
[----:B---3--:R-:W-:-:S05]  /*a6e0*/  FFMA.FTZ R148, R4, UR5, R161 ;  /* 0x0000000504947c23 */ /* 0x008fca00080100a1 */
[----:B------:R-:W-:Y:S02]  /*a6f0*/  FSEL R148, R148, -INF , !P0 ;  /* 0xff80000094947808 */ /* 0x000fe40004000000 */
[----:B------:R-:W3:Y:S01]  /*a700*/  MUFU.TANH R175, R175 ;  /* 0x000000af00af7308 */ /* 0x000ee20000002400 */
[----:B-1----:R-:W-:Y:S01]  /*a710*/  FFMA.FTZ R145, R4, UR5, R163 ;  /* 0x0000000504917c23 */ /* 0x002fe200080100a3 */
[----:B------:R-:W-:-:S04]  /*a720*/  ISETP.GE.AND P0, PT, R9, R222, PT ;  /* 0x000000de0900720c */ /* 0x000fc80003f06270 */
[----:B------:R-:W-:Y:S02]  /*a730*/  FSEL R145, R145, -INF , !P2 ;  /* 0xff80000091917808 */ /* 0x000fe40005000000 */
[----:B------:R-:W1:Y:S01]  /*a740*/  MUFU.TANH R4, R173 ;  /* 0x000000ad00047308 */ /* 0x000e620000002400 */
[C---:B------:R-:W-:Y:S01]  /*a750*/  ISETP.GE.AND P2, PT, R9.reuse, R2, PT ;  /* 0x000000020900720c */ /* 0x040fe20003f46270 */
[----:B------:R-:W-:Y:S01]  /*a760*/  VIADD R9, R9, 0x39 ;  /* 0x0000003909097836 */ /* 0x000fe20000000000 */
[----:B------:R-:W-:Y:S01]  /*a770*/  FSEL R18, R18, -INF , !P0 ;  /* 0xff80000012127808 */ /* 0x000fe20004000000 */
[----:B--2---:R-:W-:Y:S01]  /*a780*/  FFMA.FTZ R8, R5, UR5, R8 ;  /* 0x0000000505087c23 */ /* 0x004fe20008010008 */
[----:B------:R-:W-:Y:S02]  /*a790*/  PLOP3.LUT P0, PT, PT, PT, UP0, 0x80, 0x0 ;  /* 0x000000000000781c */ /* 0x000fe40003f0f008 */
[----:B------:R-:W-:Y:S02]  /*a7a0*/  I2FP.F32.S32 R3, R9 ;  /* 0x0000000900037245 */ /* 0x000fe40000201400 */
[----:B------:R-:W-:-:S02]  /*a7b0*/  ISETP.GE.AND P6, PT, R9, R222, PT ;  /* 0x000000de0900720c */ /* 0x000fc40003fc6270 */
[----:B------:R-:W-:Y:S01]  /*a7c0*/  ISETP.GE.AND P1, PT, R9, R2, PT ;  /* 0x000000020900720c */ /* 0x000fe20003f26270 */
[C---:B---3--:R-:W-:Y:S01]  /*a7d0*/  FFMA.FTZ R157, R3.reuse, UR5, R175 ;  /* 0x00000005039d7c23 */ /* 0x048fe200080100af */
[----:B------:R-:W-:Y:S01]  /*a7e0*/  FSEL R19, R8, -INF , !P2 ;  /* 0xff80000008137808 */ /* 0x000fe20005000000 */
[----:B-1----:R-:W-:-:S03]  /*a7f0*/  FFMA.FTZ R4, R3, UR5, R4 ;  /* 0x0000000503047c23 */ /* 0x002fc60008010004 */
        /* <DEDUP_REMOVED lines=66> */
.L_x_291:
[----:B------:R-:W-:Y:S05]  /*ac20*/  BSYNC B0 ;  /* 0x0000000000007941 */ /* 0x000fea0003800000 */
.L_x_290:
[----:B------:R-:W0:Y:S02]  /*ac30*/  LDGDEPBAR ;  /* 0x00000000000079af */ /* 0x000e240000000000 */
.L_x_289:
        /* <DEDUP_REMOVED lines=90> */
[--C-:B------:R-:W-:Y:S01]  /*b1e0*/  FFMA.FTZ R177, R148, UR19, -R149.reuse ;  /* 0x0000001394b17c23 */ /* 0x100fe20008010895 */
[----:B------:R-:W4:Y:S01]  /*b1f0*/  MUFU.EX2 R135, R135 ;  /* 0x0000008700877308 */ /* 0x000f220000000800 */
[----:B---3--:R-:W-:Y:S01]  /*b200*/  F2FP.BF16.F32.PACK_AB R8, R153, R154 ;  /* 0x0000009a9908723e */ /* 0x008fe200000010ff */
[--C-:B------:R-:W-:Y:S01]  /*b210*/  FFMA.FTZ R178, R146, UR19, -R149.reuse ;  /* 0x0000001392b27c23 */ /* 0x100fe20008010895 */
[----:B------:R-:W-:Y:S01]  /*b220*/  FFMA.FTZ R179, R144, UR19, -R149 ;  /* 0x0000001390b37c23 */ /* 0x000fe20008010895 */
[--C-:B------:R-:W-:Y:S01]  /*b230*/  FFMA.FTZ R180, R147, UR19, -R158.reuse ;  /* 0x0000001393b47c23 */ /* 0x100fe2000801089e */
[----:B------:R-:W-:Y:S01]  /*b240*/  LDSM.16.MT88.4 R148, [R196+0x17000] ;  /* 0x01700000c494783b */ /* 0x000fe20000004200 */
[--C-:B------:R-:W-:Y:S01]  /*b250*/  FFMA.FTZ R181, R145, UR19, -R158.reuse ;  /* 0x0000001391b57c23 */ /* 0x100fe2000801089e */
[--C-:B------:R-:W-:Y:S01]  /*b260*/  FFMA.FTZ R159, R159, UR19, -R158.reuse ;  /* 0x000000139f9f7c23 */ /* 0x100fe2000801089e */
[----:B------:R-:W-:Y:S01]  /*b270*/  MUFU.EX2 R134, R134 ;  /* 0x0000008600867308 */ /* 0x000fe20000000800 */
[----:B------:R-:W-:Y:S01]  /*b280*/  FFMA.FTZ R158, R157, UR19, -R158 ;  /* 0x000000139d9e7c23 */ /* 0x000fe2000801089e */
[----:B------:R-:W-:Y:S06]  /*b290*/  LDSM.16.MT88.4 R144, [R200+0x13800] ;  /* 0x01380000c890783b */ /* 0x000fec0000004200 */
        /* <DEDUP_REMOVED lines=307> */
.L_x_285:
[----:B------:R-:W-:-:S12]  /*c5d0*/  UIADD3 UR20, UR21, -0x1, URZ ;  /* 0xffffffff15147890 */ /* 0x000fd8000fffe03f */
.L_x_292:
        /* <DEDUP_REMOVED lines=20> */
.L_x_296:
        /* <DEDUP_REMOVED lines=63> */
.L_x_294:
[----:B------:R-:W-:Y:S01]  /*cb10*/  ISETP.GE.AND P3, PT, R213, UR9, PT ;  /* 0x00000009d5007c0c */ /* 0x000fe2000bf66270 */
[----:B------:R-:W-:Y:S04]  /*cb20*/  DEPBAR.LE SB0, 0x0 ;  /* 0x000080000000791a */ /* 0x000fe80000000000 */
[----:B------:R-:W-:Y:S01]  /*cb30*/  BAR.SYNC.DEFER_BLOCKING 0x0 ;  /* 0x0000000000007b1d */ /* 0x000fe20000010000 */
[----:B------:R-:W-:Y:S01]  /*cb40*/  ISETP.GE.AND P2, PT, R212, UR9, PT ;  /* 0x00000009d4007c0c */ /* 0x000fe2000bf46270 */
[----:B------:R-:W-:Y:S01]  /*cb50*/  USHF.R.S32.HI UR11, URZ, 0x1f, UR20 ;  /* 0x0000001f3f0b7899 */ /* 0x000fe20008011414 */
[----:B------:R-:W-:Y:S01]  /*cb60*/  MOV R229, UR20 ;  /* 0x0000001400e57c02 */ /* 0x000fe20008000f00 */
[----:B------:R-:W-:Y:S04]  /*cb70*/  UIMAD UR10, UR12, UR20, URZ ;  /* 0x000000140c0a72a4 */ /* 0x000fe8000f8e023f */
[----:B------:R-:W-:Y:S01]  /*cb80*/  UIMAD UR10, UR11, UR13, UR10 ;  /* 0x0000000d0b0a72a4 */ /* 0x000fe2000f8e020a */
[----:B------:R-:W-:Y:S03]  /*cb90*/  IMAD.WIDE.U32 R228, R229, UR13, R220 ;  /* 0x0000000de5e47c25 */ /* 0x000fe6000f8e00dc */
[C---:B-1----:R-:W-:Y:S02]  /*cba0*/  @!P4 LEA R230, P0, R228.reuse, R210, 0x1 ;  /* 0x000000d2e4e6c211 */ /* 0x042fe400078008ff */
[----:B------:R-:W-:Y:S02]  /*cbb0*/  IADD3 R222, R229, UR10, RZ ;  /* 0x0000000ae5de7c10 */ /* 0x000fe4000fffe0ff */
[C---:B------:R-:W-:Y:S02]  /*cbc0*/  IADD3 R134, P5, R228.reuse, UR26, RZ ;  /* 0x0000001ae4867c10 */ /* 0x040fe4000ffbe0ff */
        /* <DEDUP_REMOVED lines=51> */
[----:B------:R-:W5:Y:S01]  /*cf00*/  LDSM.16.M88.4 R152, [R205+0xd800] ;  /* 0x00d80000cd98783b */ /* 0x000f620000000200 */
[----:B-1----:R-:W-:Y:S04]  /*cf10*/  IMAD.U32 R3, RZ, RZ, UR20 ;  /* 0x00000014ff037e24 */ /* 0x002fe8000f8e00ff */
[----:B------:R-:W0:Y:S01]  /*cf20*/  LDGDEPBAR ;  /* 0x00000000000079af */ /* 0x000e220000000000 */
[----:B------:R-:W-:Y:S04]  /*cf30*/  LEA R2, R3, R218, 0x6 ;  /* 0x000000da03027211 */ /* 0x000fe800078e30ff */
[----:B------:R-:W-:Y:S01]  /*cf40*/  LDSM.16.M88.4 R156, [R204] ;  /* 0x00000000cc9c783b */ /* 0x000fe20000000200 */
[C---:B------:R-:W-:Y:S01]  /*cf50*/  IADD3 R132, R2.reuse, 0x8, RZ ;  /* 0x0000000802847810 */ /* 0x040fe20007ffe0ff */
[C---:B------:R-:W-:Y:S03]  /*cf60*/  VIADD R134, R2.reuse, 0x1 ;  /* 0x0000000102867836 */ /* 0x040fe60000000000 */
[----:B------:R-:W1:Y:S01]  /*cf70*/  LDSM.16.M88.4 R160, [R203] ;  /* 0x00000000cba0783b */ /* 0x000e620000000200 */
[----:B------:R-:W-:Y:S01]  /*cf80*/  I2FP.F32.S32 R222, R2 ;  /* 0x0000000200de7245 */ /* 0x000fe20000201400 */
[C---:B------:R-:W-:Y:S01]  /*cf90*/  VIADD R133, R2.reuse, 0x21 ;  /* 0x0000002102857836 */ /* 0x040fe20000000000 */
[----:B------:R-:W-:Y:S01]  /*cfa0*/  I2FP.F32.S32 R132, R132 ;  /* 0x0000008400847245 */ /* 0x000fe20000201400 */
[C---:B------:R-:W-:Y:S01]  /*cfb0*/  VIADD R224, R2.reuse, 0x9 ;  /* 0x0000000902e07836 */ /* 0x040fe20000000000 */
[----:B------:R-:W1:Y:S01]  /*cfc0*/  LDSM.16.M88.4 R164, [R195] ;  /* 0x00000000c3a4783b */ /* 0x000e620000000200 */
[----:B------:R-:W-:Y:S02]  /*cfd0*/  I2FP.F32.S32 R134, R134 ;  /* 0x0000008600867245 */ /* 0x000fe40000201400 */
[----:B------:R-:W-:Y:S02]  /*cfe0*/  IADD3 R3, R2, 0x20, RZ ;  /* 0x0000002002037810 */ /* 0x000fe40007ffe0ff */
[----:B------:R-:W1:Y:S01]  /*cff0*/  LDSM.16.M88.4 R168, [R194] ;  /* 0x00000000c2a8783b */ /* 0x000e620000000200 */
[C---:B--2---:R-:W-:Y:S03]  /*d000*/  HMMA.16816.F32.BF16 R4, R136.reuse, R140, RZ ;  /* 0x0000008c8804723c */ /* 0x044fe600000418ff */
[----:B------:R-:W-:Y:S01]  /*d010*/  I2FP.F32.S32 R224, R224 ;  /* 0x000000e000e07245 */ /* 0x000fe20000201400 */
        /* <DEDUP_REMOVED lines=166> */
[----:B------:R-:W-:Y:S01]  /*da80*/  FMUL.FTZ R236, R20, UR8 ;  /* 0x0000000814ec7c20 */ /* 0x000fe20008410000 */
[----:B--2---:R-:W-:Y:S01]  /*da90*/  FFMA.FTZ R251, R132, UR5, R251 ;  /* 0x0000000584fb7c23 */ /* 0x004fe200080100fb */
[----:B------:R-:W-:Y:S01]  /*daa0*/  FMUL.FTZ R249, R11, UR8 ;  /* 0x000000080bf97c20 */ /* 0x000fe20008410000 */
[----:B------:R-:W-:Y:S01]  /*dab0*/  FMUL.FTZ R250, R9, UR8 ;  /* 0x0000000809fa7c20 */ /* 0x000fe20008410000 */
[----:B------:R-:W-:Y:S02]  /*dac0*/  VIADD R14, R2, 0x31 ;  /* 0x00000031020e7836 */ /* 0x000fe40000000000 */
[----:B------:R-:W-:Y:S01]  /*dad0*/  FMUL.FTZ R231, R26, UR8 ;  /* 0x000000081ae77c20 */ /* 0x000fe20008410000 */
[C---:B-1----:R-:W-:Y:S02]  /*dae0*/  HMMA.16816.F32.BF16 R28, R176.reuse, R136, R28 ;  /* 0x00000088b01c723c */ /* 0x042fe4000004181c */
[----:B------:R-:W1:Y:S01]  /*daf0*/  MUFU.TANH R246, R246 ;  /* 0x000000f600f67308 */ /* 0x000e620000002400 */
[----:B---3--:R-:W-:Y:S01]  /*db00*/  FFMA.FTZ R252, R132, UR5, R252 ;  /* 0x0000000584fc7c23 */ /* 0x008fe200080100fc */
[----:B------:R-:W-:Y:S01]  /*db10*/  IADD3 R132, R2, 0x18, RZ ;  /* 0x0000001802847810 */ /* 0x000fe20007ffe0ff */
[----:B------:R-:W-:Y:S01]  /*db20*/  FMUL.FTZ R232, R24, UR8 ;  /* 0x0000000818e87c20 */ /* 0x000fe20008410000 */
[----:B------:R-:W-:Y:S01]  /*db30*/  FMUL.FTZ R229, R27, UR8 ;  /* 0x000000081be57c20 */ /* 0x000fe20008410000 */
[----:B------:R-:W-:Y:S01]  /*db40*/  FMUL.FTZ R230, R25, UR8 ;  /* 0x0000000819e67c20 */ /* 0x000fe20008410000 */
[----:B------:R-:W-:Y:S04]  /*db50*/  I2FP.F32.S32 R132, R132 ;  /* 0x0000008400847245 */ /* 0x000fe80000201400 */
[----:B------:R-:W2:Y:S01]  /*db60*/  MUFU.TANH R247, R247 ;  /* 0x000000f700f77308 */ /* 0x000ea20000002400 */
[----:B------:R-:W-:Y:S03]  /*db70*/  HMMA.16816.F32.BF16 R32, R176, R138, R32 ;  /* 0x0000008ab020723c */ /* 0x000fe60000041820 */
[C---:B----4-:R-:W-:Y:S01]  /*db80*/  FFMA.FTZ R245, R134.reuse, UR5, R245 ;  /* 0x0000000586f57c23 */ /* 0x050fe200080100f5 */
[----:B------:R-:W-:Y:S05]  /*db90*/  I2FP.F32.S32 R14, R14 ;  /* 0x0000000e000e7245 */ /* 0x000fea0000201400 */
[----:B------:R-:W3:Y:S02]  /*dba0*/  MUFU.TANH R248, R248 ;  /* 0x000000f800f87308 */ /* 0x000ee40000002400 */
[----:B-1----:R-:W-:Y:S01]  /*dbb0*/  FFMA.FTZ R246, R134, UR5, R246 ;  /* 0x0000000586f67c23 */ /* 0x002fe200080100f6 */
[----:B------:R-:W-:Y:S01]  /*dbc0*/  IADD3 R134, R2, 0x10, RZ ;  /* 0x0000001002867810 */ /* 0x000fe20007ffe0ff */
[----:B------:R-:W-:Y:S06]  /*dbd0*/  FMUL.FTZ R227, R30, UR8 ;  /* 0x000000081ee37c20 */ /* 0x000fec0008410000 */
[----:B------:R-:W1:Y:S01]  /*dbe0*/  MUFU.TANH R237, R237 ;  /* 0x000000ed00ed7308 */ /* 0x000e620000002400 */
[----:B--2---:R-:W-:Y:S01]  /*dbf0*/  FFMA.FTZ R247, R222, UR5, R247 ;  /* 0x00000005def77c23 */ /* 0x004fe200080100f7 */
[----:B------:R-:W-:Y:S01]  /*dc00*/  I2FP.F32.S32 R134, R134 ;  /* 0x0000008600867245 */ /* 0x000fe20000201400 */
[----:B------:R-:W-:Y:S01]  /*dc10*/  FMUL.FTZ R228, R28, UR8 ;  /* 0x000000081ce47c20 */ /* 0x000fe20008410000 */
[----:B------:R-:W-:Y:S01]  /*dc20*/  FMUL.FTZ R225, R31, UR8 ;  /* 0x000000081fe17c20 */ /* 0x000fe20008410000 */
[----:B------:R-:W-:Y:S05]  /*dc30*/  FMUL.FTZ R226, R29, UR8 ;  /* 0x000000081de27c20 */ /* 0x000fea0008410000 */
[----:B------:R-:W2:Y:S01]  /*dc40*/  MUFU.TANH R238, R238 ;  /* 0x000000ee00ee7308 */ /* 0x000ea20000002400 */
[----:B---3--:R-:W-:Y:S01]  /*dc50*/  FFMA.FTZ R248, R222, UR5, R248 ;  /* 0x00000005def87c23 */ /* 0x008fe200080100f8 */
[----:B------:R-:W-:Y:S02]  /*dc60*/  VIADD R222, R2, 0x11 ;  /* 0x0000001102de7836 */ /* 0x000fe40000000000 */
[----:B------:R-:W-:Y:S03]  /*dc70*/  FMUL.FTZ R34, R34, UR8 ;  /* 0x0000000822227c20 */ /* 0x000fe60008410000 */
[----:B------:R-:W-:Y:S03]  /*dc80*/  I2FP.F32.S32 R222, R222 ;  /* 0x000000de00de7245 */ /* 0x000fe60000201400 */
[----:B------:R-:W3:Y:S01]  /*dc90*/  MUFU.TANH R241, R241 ;  /* 0x000000f100f17308 */ /* 0x000ee20000002400 */
[C---:B-1----:R-:W-:Y:S09]  /*dca0*/  FFMA.FTZ R237, R132.reuse, UR5, R237 ;  /* 0x0000000584ed7c23 */ /* 0x042ff200080100ed */
[----:B------:R-:W1:Y:S01]  /*dcb0*/  MUFU.TANH R244, R244 ;  /* 0x000000f400f47308 */ /* 0x000e620000002400 */
[----:B--2---:R-:W-:Y:S01]  /*dcc0*/  FFMA.FTZ R238, R132, UR5, R238 ;  /* 0x0000000584ee7c23 */ /* 0x004fe200080100ee */
[----:B------:R-:W-:Y:S05]  /*dcd0*/  VIADD R132, R2, 0x19 ;  /* 0x0000001902847836 */ /* 0x000fea0000000000 */
[----:B------:R-:W-:Y:S03]  /*dce0*/  I2FP.F32.S32 R132, R132 ;  /* 0x0000008400847245 */ /* 0x000fe60000201400 */
[----:B------:R-:W2:Y:S01]  /*dcf0*/  MUFU.TANH R243, R243 ;  /* 0x000000f300f37308 */ /* 0x000ea20000002400 */
[C---:B---3--:R-:W-:Y:S09]  /*dd00*/  FFMA.FTZ R241, R134.reuse, UR5, R241 ;  /* 0x0000000586f17c23 */ /* 0x048ff200080100f1 */
[----:B------:R-:W3:Y:S01]  /*dd10*/  MUFU.TANH R242, R242 ;  /* 0x000000f200f27308 */ /* 0x000ee20000002400 */
[----:B-1----:R-:W-:Y:S01]  /*dd20*/  FFMA.FTZ R244, R134, UR5, R244 ;  /* 0x0000000586f47c23 */ /* 0x002fe200080100f4 */
[----:B------:R-:W-:Y:S08]  /*dd30*/  I2FP.F32.S32 R134, R133 ;  /* 0x0000008500867245 */ /* 0x000ff00000201400 */
[----:B------:R-:W1:Y:S01]  /*dd40*/  MUFU.TANH R233, R233 ;  /* 0x000000e900e97308 */ /* 0x000e620000002400 */
[C---:B--2---:R-:W-:Y:S09]  /*dd50*/  FFMA.FTZ R243, R222.reuse, UR5, R243 ;  /* 0x00000005def37c23 */ /* 0x044ff200080100f3 */
[----:B------:R-:W2:Y:S01]  /*dd60*/  MUFU.TANH R234, R234 ;  /* 0x000000ea00ea7308 */ /* 0x000ea20000002400 */
[----:B---3--:R-:W-:Y:S01]  /*dd70*/  FFMA.FTZ R242, R222, UR5, R242 ;  /* 0x00000005def27c23 */ /* 0x008fe200080100f2 */
[----:B------:R-:W-:Y:S02]  /*dd80*/  I2FP.F32.S32 R222, R3 ;  /* 0x0000000300de7245 */ /* 0x000fe40000201400 */
[----:B------:R-:W-:Y:S06]  /*dd90*/  FMNMX.FTZ R3, R248, R135, !PT ;  /* 0x00000087f8037209 */ /* 0x000fec0007810000 */
[----:B------:R-:W3:Y:S01]  /*dda0*/  MUFU.TANH R235, R235 ;  /* 0x000000eb00eb7308 */ /* 0x000ee20000002400 */
[----:B-1----:R-:W-:Y:S01]  /*ddb0*/  FFMA.FTZ R233, R134, UR5, R233 ;  /* 0x0000000586e97c23 */ /* 0x002fe200080100e9 */
[----:B------:R-:W-:Y:S04]  /*ddc0*/  FMNMX.FTZ R3, R246, R3, !PT ;  /* 0x00000003f6037209 */ /* 0x000fe80007810000 */
[----:B------:R-:W-:Y:S04]  /*ddd0*/  FMNMX.FTZ R3, R252, R3, !PT ;  /* 0x00000003fc037209 */ /* 0x000fe80007810000 */
[----:B------:R-:W1:Y:S01]  /*dde0*/  MUFU.TANH R236, R236 ;  /* 0x000000ec00ec7308 */ /* 0x000e620000002400 */
[----:B--2---:R-:W-:Y:S01]  /*ddf0*/  FFMA.FTZ R234, R134, UR5, R234 ;  /* 0x0000000586ea7c23 */ /* 0x004fe200080100ea */
[----:B------:R-:W-:Y:S04]  /*de00*/  FMNMX.FTZ R134, R247, R0, !PT ;  /* 0x00000000f7867209 */ /* 0x000fe80007810000 */
[----:B------:R-:W-:Y:S04]  /*de10*/  FMNMX.FTZ R134, R245, R134, !PT ;  /* 0x00000086f5867209 */ /* 0x000fe80007810000 */
[----:B------:R-:W2:Y:S01]  /*de20*/  MUFU.TANH R239, R239 ;  /* 0x000000ef00ef7308 */ /* 0x000ea20000002400 */
[C---:B---3--:R-:W-:Y:S01]  /*de30*/  FFMA.FTZ R235, R222.reuse, UR5, R235 ;  /* 0x00000005deeb7c23 */ /* 0x048fe200080100eb */
[----:B------:R-:W-:Y:S08]  /*de40*/  FMNMX.FTZ R134, R251, R134, !PT ;  /* 0x00000086fb867209 */ /* 0x000ff00007810000 */
[----:B------:R-:W3:Y:S01]  /*de50*/  MUFU.TANH R240, R240 ;  /* 0x000000f000f07308 */ /* 0x000ee20000002400 */
[----:B-1----:R-:W-:Y:S01]  /*de60*/  FFMA.FTZ R236, R222, UR5, R236 ;  /* 0x00000005deec7c23 */ /* 0x002fe200080100ec */
[----:B------:R-:W-:Y:S04]  /*de70*/  IADD3 R222, R2, 0x28, RZ ;  /* 0x0000002802de7810 */ /* 0x000fe80007ffe0ff */
[----:B------:R-:W-:Y:S04]  /*de80*/  I2FP.F32.S32 R222, R222 ;  /* 0x000000de00de7245 */ /* 0x000fe80000201400 */
[----:B------:R-:W1:Y:S01]  /*de90*/  MUFU.TANH R249, R249 ;  /* 0x000000f900f97308 */ /* 0x000e620000002400 */
[C---:B--2---:R-:W-:Y:S09]  /*dea0*/  FFMA.FTZ R239, R132.reuse, UR5, R239 ;  /* 0x0000000584ef7c23 */ /* 0x044ff200080100ef */
[----:B------:R-:W2:Y:S01]  /*deb0*/  MUFU.TANH R250, R250 ;  /* 0x000000fa00fa7308 */ /* 0x000ea20000002400 */
[----:B---3--:R-:W-:Y:S01]  /*dec0*/  FFMA.FTZ R240, R132, UR5, R240 ;  /* 0x0000000584f07c23 */ /* 0x008fe200080100f0 */
[----:B------:R-:W-:Y:S05]  /*ded0*/  VIADD R132, R2, 0x29 ;  /* 0x0000002902847836 */ /* 0x000fea0000000000 */
[----:B------:R-:W-:Y:S03]  /*dee0*/  I2FP.F32.S32 R132, R132 ;  /* 0x0000008400847245 */ /* 0x000fe60000201400 */
[----:B------:R-:W3:Y:S01]  /*def0*/  MUFU.TANH R231, R231 ;  /* 0x000000e700e77308 */ /* 0x000ee20000002400 */
[C---:B-1----:R-:W-:Y:S09]  /*df00*/  FFMA.FTZ R249, R224.reuse, UR5, R249 ;  /* 0x00000005e0f97c23 */ /* 0x042ff200080100f9 */
[----:B------:R-:W1:Y:S01]  /*df10*/  MUFU.TANH R232, R232 ;  /* 0x000000e800e87308 */ /* 0x000e620000002400 */
[----:B--2---:R-:W-:Y:S01]  /*df20*/  FFMA.FTZ R250, R224, UR5, R250 ;  /* 0x00000005e0fa7c23 */ /* 0x004fe200080100fa */
[----:B------:R-:W-:Y:S04]  /*df30*/  FMUL.FTZ R224, R32, UR8 ;  /* 0x0000000820e07c20 */ /* 0x000fe80008410000 */
[----:B------:R-:W-:Y:S04]  /*df40*/  FMNMX.FTZ R133, R250, R3, !PT ;  /* 0x00000003fa857209 */ /* 0x000fe80007810000 */
[----:B------:R-:W2:Y:S01]  /*df50*/  MUFU.TANH R229, R229 ;  /* 0x000000e500e57308 */ /* 0x000ea20000002400 */
[----:B---3--:R-:W-:Y:S01]  /*df60*/  FFMA.FTZ R231, R222, UR5, R231 ;  /* 0x00000005dee77c23 */ /* 0x008fe200080100e7 */
[----:B------:R-:W-:Y:S01]  /*df70*/  FMNMX.FTZ R9, R244, R133, !PT ;  /* 0x00000085f4097209 */ /* 0x000fe20007810000 */
[----:B------:R-:W-:Y:S03]  /*df80*/  FMUL.FTZ R133, R35, UR8 ;  /* 0x0000000823857c20 */ /* 0x000fe60008410000 */
[----:B------:R-:W-:Y:S04]  /*df90*/  FMNMX.FTZ R9, R242, R9, !PT ;  /* 0x00000009f2097209 */ /* 0x000fe80007810000 */
[----:B------:R-:W3:Y:S01]  /*dfa0*/  MUFU.TANH R230, R230 ;  /* 0x000000e600e67308 */ /* 0x000ee20000002400 */
[----:B-1----:R-:W-:Y:S01]  /*dfb0*/  FFMA.FTZ R232, R222, UR5, R232 ;  /* 0x00000005dee87c23 */ /* 0x002fe200080100e8 */
[----:B------:R-:W-:Y:S04]  /*dfc0*/  FMNMX.FTZ R222, R249, R134, !PT ;  /* 0x00000086f9de7209 */ /* 0x000fe80007810000 */
[----:B------:R-:W-:Y:S01]  /*dfd0*/  FMNMX.FTZ R3, R241, R222, !PT ;  /* 0x000000def1037209 */ /* 0x000fe20007810000 */
[----:B------:R-:W-:Y:S03]  /*dfe0*/  FMUL.FTZ R222, R33, UR8 ;  /* 0x0000000821de7c20 */ /* 0x000fe60008410000 */
[----:B------:R-:W1:Y:S01]  /*dff0*/  MUFU.TANH R227, R227 ;  /* 0x000000e300e37308 */ /* 0x000e620000002400 */
[C---:B--2---:R-:W-:Y:S01]  /*e000*/  FFMA.FTZ R229, R132.reuse, UR5, R229 ;  /* 0x0000000584e57c23 */ /* 0x044fe200080100e5 */
[----:B------:R-:W-:Y:S08]  /*e010*/  FMNMX.FTZ R3, R243, R3, !PT ;  /* 0x00000003f3037209 */ /* 0x000ff00007810000 */
[----:B------:R-:W2:Y:S01]  /*e020*/  MUFU.TANH R228, R228 ;  /* 0x000000e400e47308 */ /* 0x000ea20000002400 */
[----:B---3--:R-:W-:Y:S01]  /*e030*/  FFMA.FTZ R230, R132, UR5, R230 ;  /* 0x0000000584e67c23 */ /* 0x008fe200080100e6 */
[----:B------:R-:W-:Y:S04]  /*e040*/  IADD3 R132, R2, 0x30, RZ ;  /* 0x0000003002847810 */ /* 0x000fe80007ffe0ff */
[----:B------:R-:W-:Y:S04]  /*e050*/  I2FP.F32.S32 R132, R132 ;  /* 0x0000008400847245 */ /* 0x000fe80000201400 */
[----:B------:R-:W3:Y:S01]  /*e060*/  MUFU.TANH R225, R225 ;  /* 0x000000e100e17308 */ /* 0x000ee20000002400 */
[C---:B-1----:R-:W-:Y:S09]  /*e070*/  FFMA.FTZ R227, R132.reuse, UR5, R227 ;  /* 0x0000000584e37c23 */ /* 0x042ff200080100e3 */
[----:B------:R-:W1:Y:S01]  /*e080*/  MUFU.TANH R226, R226 ;  /* 0x000000e200e27308 */ /* 0x000e620000002400 */
[----:B--2---:R-:W-:Y:S01]  /*e090*/  FFMA.FTZ R228, R132, UR5, R228 ;  /* 0x0000000584e47c23 */ /* 0x004fe200080100e4 */
[----:B------:R-:W-:Y:S02]  /*e0a0*/  FMNMX.FTZ R132, R237, R3, !PT ;  /* 0x00000003ed847209 */ /* 0x000fe40007810000 */
[----:B------:R-:W-:Y:S02]  /*e0b0*/  FMNMX.FTZ R3, R238, R9, !PT ;  /* 0x00000009ee037209 */ /* 0x000fe40007810000 */
[----:B------:R-:W-:Y:S02]  /*e0c0*/  FMNMX.FTZ R10, R239, R132, !PT ;  /* 0x00000084ef0a7209 */ /* 0x000fe40007810000 */
[----:B------:R-:W-:Y:S02]  /*e0d0*/  FMNMX.FTZ R132, R240, R3, !PT ;  /* 0x00000003f0847209 */ /* 0x000fe40007810000 */
[----:B------:R-:W2:Y:S01]  /*e0e0*/  MUFU.TANH R134, R34 ;  /* 0x0000002200867308 */ /* 0x000ea20000002400 */
[----:B------:R-:W-:Y:S01]  /*e0f0*/  FMNMX.FTZ R10, R235, R10, !PT ;  /* 0x0000000aeb0a7209 */ /* 0x000fe20007810000 */
[----:B---3--:R-:W-:Y:S01]  /*e100*/  FFMA.FTZ R225, R14, UR5, R225 ;  /* 0x000000050ee17c23 */ /* 0x008fe200080100e1 */
[----:B------:R-:W-:Y:S02]  /*e110*/  FMNMX.FTZ R132, R236, R132, !PT ;  /* 0x00000084ec847209 */ /* 0x000fe40007810000 */
[----:B------:R-:W-:Y:S02]  /*e120*/  FMNMX.FTZ R10, R233, R10, !PT ;  /* 0x0000000ae90a7209 */ /* 0x000fe40007810000 */
[----:B------:R-:W-:Y:S03]  /*e130*/  FMNMX.FTZ R132, R234, R132, !PT ;  /* 0x00000084ea847209 */ /* 0x000fe60007810000 */
[----:B------:R-:W3:Y:S01]  /*e140*/  MUFU.TANH R224, R224 ;  /* 0x000000e000e07308 */ /* 0x000ee20000002400 */
[----:B------:R-:W-:Y:S01]  /*e150*/  FMNMX.FTZ R10, R231, R10, !PT ;  /* 0x0000000ae70a7209 */ /* 0x000fe20007810000 */
[----:B-1----:R-:W-:Y:S01]  /*e160*/  FFMA.FTZ R226, R14, UR5, R226 ;  /* 0x000000050ee27c23 */ /* 0x002fe200080100e2 */
[----:B------:R-:W-:Y:S02]  /*e170*/  FMNMX.FTZ R132, R232, R132, !PT ;  /* 0x00000084e8847209 */ /* 0x000fe40007810000 */
[C---:B------:R-:W-:Y:S01]  /*e180*/  IADD3 R3, R2.reuse, 0x38, RZ ;  /* 0x0000003802037810 */ /* 0x040fe20007ffe0ff */
[----:B------:R-:W-:Y:S01]  /*e190*/  VIADD R2, R2, 0x39 ;  /* 0x0000003902027836 */ /* 0x000fe20000000000 */
[----:B------:R-:W-:Y:S03]  /*e1a0*/  FMNMX.FTZ R10, R229, R10, !PT ;  /* 0x0000000ae50a7209 */ /* 0x000fe60007810000 */
[----:B------:R-:W1:Y:S01]  /*e1b0*/  MUFU.TANH R133, R133 ;  /* 0x0000008500857308 */ /* 0x000e620000002400 */
[----:B------:R-:W-:Y:S02]  /*e1c0*/  FMNMX.FTZ R132, R230, R132, !PT ;  /* 0x00000084e6847209 */ /* 0x000fe40007810000 */
[----:B------:R-:W-:Y:S02]  /*e1d0*/  I2FP.F32.S32 R3, R3 ;  /* 0x0000000300037245 */ /* 0x000fe40000201400 */
[----:B------:R-:W-:Y:S02]  /*e1e0*/  FMNMX.FTZ R10, R227, R10, !PT ;  /* 0x0000000ae30a7209 */ /* 0x000fe40007810000 */
[----:B------:R-:W-:Y:S03]  /*e1f0*/  FMNMX.FTZ R132, R228, R132, !PT ;  /* 0x00000084e4847209 */ /* 0x000fe60007810000 */
[----:B------:R-:W4:Y:S01]  /*e200*/  MUFU.TANH R222, R222 ;  /* 0x000000de00de7308 */ /* 0x000f220000002400 */
[----:B------:R-:W-:Y:S01]  /*e210*/  I2FP.F32.S32 R2, R2 ;  /* 0x0000000200027245 */ /* 0x000fe20000201400 */
[C---:B--2---:R-:W-:Y:S01]  /*e220*/  FFMA.FTZ R134, R3.reuse, UR5, R134 ;  /* 0x0000000503867c23 */ /* 0x044fe20008010086 */
[----:B------:R-:W-:Y:S01]  /*e230*/  FMNMX.FTZ R132, R226, R132, !PT ;  /* 0x00000084e2847209 */ /* 0x000fe20007810000 */
[----:B---3--:R-:W-:Y:S01]  /*e240*/  FFMA.FTZ R224, R3, UR5, R224 ;  /* 0x0000000503e07c23 */ /* 0x008fe200080100e0 */
[----:B------:R-:W-:Y:S01]  /*e250*/  FMNMX.FTZ R3, R225, R10, !PT ;  /* 0x0000000ae1037209 */ /* 0x000fe20007810000 */
[C---:B-1----:R-:W-:Y:S01]  /*e260*/  FFMA.FTZ R133, R2.reuse, UR5, R133 ;  /* 0x0000000502857c23 */ /* 0x042fe20008010085 */
[----:B----4-:R-:W-:Y:S02]  /*e270*/  FFMA.FTZ R222, R2, UR5, R222 ;  /* 0x0000000502de7c23 */ /* 0x010fe400080100de */
[----:B------:R-:W-:Y:S02]  /*e280*/  FMNMX.FTZ R2, R134, R3, !PT ;  /* 0x0000000386027209 */ /* 0x000fe40007810000 */
[----:B------:R-:W-:Y:S02]  /*e290*/  FMNMX.FTZ R3, R224, R132, !PT ;  /* 0x00000084e0037209 */ /* 0x000fe40007810000 */
[----:B------:R-:W-:Y:S02]  /*e2a0*/  FMNMX.FTZ R5, R133, R2, !PT ;  /* 0x0000000285057209 */ /* 0x000fe40007810000 */
[----:B------:R-:W-:Y:S01]  /*e2b0*/  FMNMX.FTZ R17, R222, R3, !PT ;  /* 0x00000003de117209 */ /* 0x000fe20007810000 */
[----:B------:R-:W-:Y:S06]  /*e2c0*/  @P5 BRA `(.L_x_296) ;  /* 0xffffffe400145947 */ /* 0x000fec000383ffff */
.L_x_295:
[----:B--2---:R-:W1:Y:S01]  /*e2d0*/  SHFL.BFLY PT, R2, R5, 0x2, 0x1f ;  /* 0x0c401f0005027f89 */ /* 0x004e6200000e0000 */
[----:B------:R-:W-:Y:S07]  /*e2e0*/  UIADD3 UR20, UR20, -0x1, URZ ;  /* 0xffffffff14147890 */ /* 0x000fee000fffe03f */
[----:B------:R-:W2:Y:S08]  /*e2f0*/  SHFL.BFLY PT, R4, R17, 0x2, 0x1f ;  /* 0x0c401f0011047f89 */ /* 0x000eb000000e0000 */
        /* <DEDUP_REMOVED lines=39> */
[----:B------:R-:W2:Y:S01]  /*e570*/  MUFU.EX2 R2, R5 ;  /* 0x0000000500027308 */ /* 0x000ea20000000800 */
        /* <DEDUP_REMOVED lines=16> */
[C---:B--2---:R-:W-:Y:S01]  /*e680*/  FMUL.FTZ R4, R2.reuse, R128 ;  /* 0x0000008002047220 */ /* 0x044fe20000410000 */
[C---:B------:R-:W-:Y:S01]  /*e690*/  FMUL.FTZ R5, R2.reuse, R129 ;  /* 0x0000008102057220 */ /* 0x040fe20000410000 */
[C---:B------:R-:W-:Y:S01]  /*e6a0*/  FMUL.FTZ R8, R2.reuse, R124 ;  /* 0x0000007c02087220 */ /* 0x040fe20000410000 */
[C---:B------:R-:W-:Y:S01]  /*e6b0*/  FMUL.FTZ R9, R2.reuse, R125 ;  /* 0x0000007d02097220 */ /* 0x040fe20000410000 */
[C---:B------:R-:W-:Y:S01]  /*e6c0*/  FMUL.FTZ R16, R2.reuse, R116 ;  /* 0x0000007402107220 */ /* 0x040fe20000410000 */
[----:B------:R-:W-:Y:S01]  /*e6d0*/  FMUL.FTZ R17, R2, R117 ;  /* 0x0000007502117220 */ /* 0x000fe20000410000 */
[----:B------:R-:W2:Y:S03]  /*e6e0*/  LDSM.16.MT88.4 R124, [R196+0x12000] ;  /* 0x01200000c47c783b */ /* 0x000ea60000004200 */
[----:B------:R-:W-:Y:S01]  /*e6f0*/  MUFU.EX2 R156, R156 ;  /* 0x0000009c009c7308 */ /* 0x000fe20000000800 */
[----:B------:R-:W-:Y:S01]  /*e700*/  FMUL.FTZ R27, R0, R111 ;  /* 0x0000006f001b7220 */ /* 0x000fe20000410000 */
[C---:B------:R-:W-:Y:S01]  /*e710*/  FMUL.FTZ R24, R2.reuse, R108 ;  /* 0x0000006c02187220 */ /* 0x040fe20000410000 */
[----:B------:R-:W-:Y:S01]  /*e720*/  FMUL.FTZ R25, R2, R109 ;  /* 0x0000006d02197220 */ /* 0x000fe20000410000 */
[C---:B------:R-:W-:Y:S01]  /*e730*/  FMUL.FTZ R34, R0.reuse, R102 ;  /* 0x0000006600227220 */ /* 0x040fe20000410000 */
[----:B------:R-:W-:Y:S01]  /*e740*/  FMUL.FTZ R35, R0, R103 ;  /* 0x0000006700237220 */ /* 0x000fe20000410000 */
[C---:B------:R-:W-:Y:S01]  /*e750*/  FMUL.FTZ R32, R2.reuse, R100 ;  /* 0x0000006402207220 */ /* 0x040fe20000410000 */
[----:B------:R-:W3:Y:S03]  /*e760*/  LDSM.16.MT88.4 R116, [R200+0x14000] ;  /* 0x01400000c874783b */ /* 0x000ee60000004200 */
[----:B------:R-:W4:Y:S01]  /*e770*/  MUFU.EX2 R135, R135 ;  /* 0x0000008700877308 */ /* 0x000f220000000800 */
[----:B-1----:R-:W-:Y:S01]  /*e780*/  F2FP.BF16.F32.PACK_AB R129, R157, R161 ;  /* 0x000000a19d81723e */ /* 0x002fe200000010ff */
[----:B------:R-:W-:Y:S01]  /*e790*/  FMUL.FTZ R33, R2, R101 ;  /* 0x0000006502217220 */ /* 0x000fe20000410000 */
        /* <DEDUP_REMOVED lines=12> */
[----:B------:R-:W5:Y:S03]  /*e860*/  LDSM.16.MT88.4 R100, [R197+0x14000] ;  /* 0x01400000c564783b */ /* 0x000f660000004200 */
[----:B------:R-:W2:Y:S01]  /*e870*/  MUFU.EX2 R160, R160 ;  /* 0x000000a000a07308 */ /* 0x000ea20000000800 */
[----:B----4-:R-:W-:Y:S01]  /*e880*/  F2FP.BF16.F32.PACK_AB R131, R135, R156 ;  /* 0x0000009c8783723e */ /* 0x010fe200000010ff */
        /* <DEDUP_REMOVED lines=14> */
[----:B------:R-:W4:Y:S01]  /*e970*/  MUFU.EX2 R158, R158 ;  /* 0x0000009e009e7308 */ /* 0x000f220000000800 */
[----:B--2---:R-:W-:Y:S01]  /*e980*/  F2FP.BF16.F32.PACK_AB R128, R160, R163 ;  /* 0x000000a3a080723e */ /* 0x004fe200000010ff */
        /* <DEDUP_REMOVED lines=15> */
[----:B----4-:R-:W-:Y:S01]  /*ea80*/  F2FP.BF16.F32.PACK_AB R130, R158, R159 ;  /* 0x0000009f9e82723e */ /* 0x010fe200000010ff */
        /* <DEDUP_REMOVED lines=8> */
[----:B------:R-:W-:Y:S01]  /*eb10*/  FMUL.FTZ R82, R0, R82 ;  /* 0x0000005200527220 */ /* 0x000fe20000410000 */
[C---:B------:R-:W-:Y:S05]  /*eb20*/  HMMA.16816.F32.BF16 R8, R128.reuse, R14, R8 ;  /* 0x0000000e8008723c */ /* 0x040fea0000041808 */
[----:B------:R-:W2:Y:S01]  /*eb30*/  MUFU.EX2 R165, R165 ;  /* 0x000000a500a57308 */ /* 0x000ea20000000800 */
[C---:B------:R-:W-:Y:S01]  /*eb40*/  FMUL.FTZ R12, R2.reuse, R120 ;  /* 0x00000078020c7220 */ /* 0x040fe20000410000 */
[----:B------:R-:W-:Y:S01]  /*eb50*/  FMUL.FTZ R13, R2, R121 ;  /* 0x00000079020d7220 */ /* 0x000fe20000410000 */
[C---:B------:R-:W-:Y:S03]  /*eb60*/  FMUL.FTZ R14, R0.reuse, R122 ;  /* 0x0000007a000e7220 */ /* 0x040fe60000410000 */
[C---:B------:R-:W-:Y:S02]  /*eb70*/  FMUL.FTZ R15, R0.reuse, R123 ;  /* 0x0000007b000f7220 */ /* 0x040fe40000410000 */
        /* <DEDUP_REMOVED lines=9> */
[C---:B------:R-:W-:Y:S01]  /*ec10*/  FMUL.FTZ R85, R2.reuse, R85 ;  /* 0x0000005502557220 */ /* 0x040fe20000410000 */
[C---:B------:R-:W-:Y:S05]  /*ec20*/  HMMA.16816.F32.BF16 R16, R128.reuse, R22, R16 ;  /* 0x000000168010723c */ /* 0x040fea0000041810 */
[----:B------:R-:W4:Y:S01]  /*ec30*/  MUFU.EX2 R164, R164 ;  /* 0x000000a400a47308 */ /* 0x000f220000000800 */
[C---:B------:R-:W-:Y:S01]  /*ec40*/  FMUL.FTZ R20, R2.reuse, R112 ;  /* 0x0000007002147220 */ /* 0x040fe20000410000 */
[----:B------:R-:W-:Y:S01]  /*ec50*/  FMUL.FTZ R21, R2, R113 ;  /* 0x0000007102157220 */ /* 0x000fe20000410000 */
[C---:B------:R-:W-:Y:S03]  /*ec60*/  FMUL.FTZ R22, R0.reuse, R114 ;  /* 0x0000007200167220 */ /* 0x040fe60000410000 */
[C---:B------:R-:W-:Y:S02]  /*ec70*/  FMUL.FTZ R23, R0.reuse, R115 ;  /* 0x0000007300177220 */ /* 0x040fe40000410000 */
        /* <DEDUP_REMOVED lines=9> */
[C---:B------:R-:W-:Y:S01]  /*ed10*/  FMUL.FTZ R92, R2.reuse, R92 ;  /* 0x0000005c025c7220 */ /* 0x040fe20000410000 */
[C---:B------:R-:W-:Y:S05]  /*ed20*/  HMMA.16816.F32.BF16 R24, R128.reuse, R30, R24 ;  /* 0x0000001e8018723c */ /* 0x040fea0000041818 */
[----:B------:R-:W4:Y:S01]  /*ed30*/  MUFU.EX2 R169, R169 ;  /* 0x000000a900a97308 */ /* 0x000f220000000800 */
[C---:B------:R-:W-:Y:S01]  /*ed40*/  FMUL.FTZ R28, R2.reuse, R104 ;  /* 0x00000068021c7220 */ /* 0x040fe20000410000 */
[----:B------:R-:W-:Y:S01]  /*ed50*/  FMUL.FTZ R29, R2, R105 ;  /* 0x00000069021d7220 */ /* 0x000fe20000410000 */
[C---:B------:R-:W-:Y:S03]  /*ed60*/  FMUL.FTZ R30, R0.reuse, R106 ;  /* 0x0000006a001e7220 */ /* 0x040fe60000410000 */
[----:B------:R-:W-:Y:S02]  /*ed70*/  FMUL.FTZ R31, R0, R107 ;  /* 0x0000006b001f7220 */ /* 0x000fe40000410000 */
[----:B------:R-:W2:Y:S02]  /*ed80*/  LDSM.16.MT88.4 R104, [R196+0x14000] ;  /* 0x01400000c468783b */ /* 0x000ea40000004200 */
[----:B------:R-:W-:Y:S01]  /*ed90*/  MUFU.EX2 R168, R168 ;  /* 0x000000a800a87308 */ /* 0x000fe20000000800 */
[----:B------:R-:W-:Y:S01]  /*eda0*/  FMUL.FTZ R93, R2, R93 ;  /* 0x0000005d025d7220 */ /* 0x000fe20000410000 */
[C---:B------:R-:W-:Y:S01]  /*edb0*/  FMUL.FTZ R98, R0.reuse, R98 ;  /* 0x0000006200627220 */ /* 0x040fe20000410000 */
[----:B------:R-:W-:Y:S01]  /*edc0*/  FMUL.FTZ R99, R0, R99 ;  /* 0x0000006300637220 */ /* 0x000fe20000410000 */
[C---:B------:R-:W-:Y:S03]  /*edd0*/  HMMA.16816.F32.BF16 R28, R128.reuse, R124, R28 ;  /* 0x0000007c801c723c */ /* 0x040fe6000004181c */
[C---:B------:R-:W-:Y:S03]  /*ede0*/  FMUL.FTZ R96, R2.reuse, R96 ;  /* 0x0000006002607220 */ /* 0x040fe60000410000 */
[----:B------:R-:W4:Y:S01]  /*edf0*/  MUFU.EX2 R171, R171 ;  /* 0x000000ab00ab7308 */ /* 0x000f220000000800 */
[----:B------:R-:W-:Y:S01]  /*ee00*/  FMUL.FTZ R97, R2, R97 ;  /* 0x0000006102617220 */ /* 0x000fe20000410000 */
[C---:B------:R-:W-:Y:S01]  /*ee10*/  HMMA.16816.F32.BF16 R32, R128.reuse, R126, R32 ;  /* 0x0000007e8020723c */ /* 0x040fe20000041820 */
[----:B------:R-:W-:Y:S02]  /*ee20*/  LDSM.16.MT88.4 R124, [R196+0x12800] ;  /* 0x01280000c47c783b */ /* 0x000fe40000004200 */
[--C-:B------:R-:W-:Y:S03]  /*ee30*/  FFMA.FTZ R176, R232, UR4, -R149.reuse ;  /* 0x00000004e8b07c23 */ /* 0x100fe60008010895 */
[C---:B---3--:R-:W-:Y:S02]  /*ee40*/  HMMA.16816.F32.BF16 R36, R128.reuse, R116, R36 ;  /* 0x000000748024723c */ /* 0x048fe40000041824 */
[----:B------:R-:W-:Y:S03]  /*ee50*/  MUFU.EX2 R170, R170 ;  /* 0x000000aa00aa7308 */ /* 0x000fe60000000800 */
[--C-:B------:R-:W-:Y:S01]  /*ee60*/  FFMA.FTZ R179, R230, UR4, -R149.reuse ;  /* 0x00000004e6b37c23 */ /* 0x100fe20008010895 */
[C---:B------:R-:W-:Y:S01]  /*ee70*/  HMMA.16816.F32.BF16 R40, R128.reuse, R118, R40 ;  /* 0x000000768028723c */ /* 0x040fe20000041828 */
[----:B------:R-:W-:Y:S05]  /*ee80*/  LDSM.16.MT88.4 R116, [R198+0x12800] ;  /* 0x01280000c674783b */ /* 0x000fea0000004200 */
[----:B------:R-:W3:Y:S01]  /*ee90*/  MUFU.EX2 R173, R173 ;  /* 0x000000ad00ad7308 */ /* 0x000ee20000000800 */
[--C-:B------:R-:W-:Y:S01]  /*eea0*/  FFMA.FTZ R178, R227, UR4, -R148.reuse ;  /* 0x00000004e3b27c23 */ /* 0x100fe20008010894 */
[C---:B-1----:R-:W-:Y:S03]  /*eeb0*/  HMMA.16816.F32.BF16 R44, R128.reuse, R108, R44 ;  /* 0x0000006c802c723c */ /* 0x042fe6000004182c */
[--C-:B------:R-:W-:Y:S03]  /*eec0*/  FFMA.FTZ R181, R225, UR4, -R148.reuse ;  /* 0x00000004e1b57c23 */ /* 0x100fe60008010894 */
[C---:B------:R-:W-:Y:S01]  /*eed0*/  HMMA.16816.F32.BF16 R48, R128.reuse, R110, R48 ;  /* 0x0000006e8030723c */ /* 0x040fe20000041830 */
[----:B------:R-:W1:Y:S01]  /*eee0*/  LDSM.16.MT88.4 R108, [R200+0x16000] ;  /* 0x01600000c86c783b */ /* 0x000e620000004200 */
[----:B------:R-:W-:Y:S03]  /*eef0*/  MUFU.EX2 R172, R172 ;  /* 0x000000ac00ac7308 */ /* 0x000fe60000000800 */
[--C-:B------:R-:W-:Y:S01]  /*ef00*/  FFMA.FTZ R134, R134, UR4, -R148.reuse ;  /* 0x0000000486867c23 */ /* 0x100fe20008010894 */
[C---:B-----5:R-:W-:Y:S06]  /*ef10*/  HMMA.16816.F32.BF16 R52, R128.reuse, R100, R52 ;  /* 0x000000648034723c */ /* 0x060fec0000041834 */
[----:B------:R-:W5:Y:S01]  /*ef20*/  MUFU.EX2 R175, R175 ;  /* 0x000000af00af7308 */ /* 0x000f620000000800 */
[----:B------:R-:W-:Y:S01]  /*ef30*/  FFMA.FTZ R148, R133, UR4, -R148 ;  /* 0x0000000485947c23 */ /* 0x000fe20008010894 */
[C---:B------:R-:W-:Y:S01]  /*ef40*/  HMMA.16816.F32.BF16 R56, R128.reuse, R102, R56 ;  /* 0x000000668038723c */ /* 0x040fe20000041838 */
[----:B------:R-:W4:Y:S02]  /*ef50*/  LDSM.16.MT88.4 R100, [R198+0x16000] ;  /* 0x01600000c664783b */ /* 0x000f240000004200 */
[--C-:B------:R-:W-:Y:S03]  /*ef60*/  FFMA.FTZ R180, R228, UR4, -R149.reuse ;  /* 0x00000004e4b47c23 */ /* 0x100fe60008010895 */
[C---:B--2---:R-:W-:Y:S02]  /*ef70*/  HMMA.16816.F32.BF16 R60, R128.reuse, R104, R60 ;  /* 0x00000068803c723c */ /* 0x044fe4000004183c */
[----:B------:R-:W-:Y:S03]  /*ef80*/  MUFU.EX2 R133, R148 ;  /* 0x0000009400857308 */ /* 0x000fe60000000800 */
[--C-:B------:R-:W-:Y:S01]  /*ef90*/  FFMA.FTZ R183, R226, UR4, -R149.reuse ;  /* 0x00000004e2b77c23 */ /* 0x100fe20008010895 */
[C---:B------:R-:W-:Y:S01]  /*efa0*/  HMMA.16816.F32.BF16 R64, R128.reuse, R106, R64 ;  /* 0x0000006a8040723c */ /* 0x040fe20000041840 */
[----:B------:R-:W2:Y:S05]  /*efb0*/  LDSM.16.MT88.4 R104, [R197+0x16000] ;  /* 0x01600000c568783b */ /* 0x000eaa0000004200 */
[----:B------:R-:W-:Y:S01]  /*efc0*/  MUFU.EX2 R174, R174 ;  /* 0x000000ae00ae7308 */ /* 0x000fe20000000800 */
[--C-:B------:R-:W-:Y:S01]  /*efd0*/  FFMA.FTZ R182, R224, UR4, -R149.reuse ;  /* 0x00000004e0b67c23 */ /* 0x100fe20008010895 */
[----:B------:R-:W-:Y:S03]  /*efe0*/  FFMA.FTZ R149, R222, UR4, -R149 ;  /* 0x00000004de957c23 */ /* 0x000fe60008010895 */
[----:B------:R-:W-:Y:S01]  /*eff0*/  FFMA.FTZ R161, R0, R219, R161 ;  /* 0x000000db00a17223 */ /* 0x000fe200000100a1 */
[----:B------:R-:W-:Y:S04]  /*f000*/  MOV R0, R3 ;  /* 0x0000000300007202 */ /* 0x000fe80000000f00 */
[----:B------:R3:W-:Y:S01]  /*f010*/  MUFU.EX2 R225, R149 ;  /* 0x0000009500e17308 */ /* 0x0007e20000000800 */
[----:B------:R-:W-:Y:S01]  /*f020*/  FFMA.FTZ R163, R2, R223, R163 ;  /* 0x000000df02a37223 */ /* 0x000fe200000100a3 */
[----:B------:R-:W-:Y:S03]  /*f030*/  FADD.FTZ R161, R157, R161 ;  /* 0x000000a19da17221 */ /* 0x000fe60000010000 */
[----:B------:R-:W-:Y:S01]  /*f040*/  FADD.FTZ R160, R160, R163 ;  /* 0x000000a3a0a07221 */ /* 0x000fe20000010000 */
[C---:B-1----:R-:W-:Y:S04]  /*f050*/  HMMA.16816.F32.BF16 R68, R128.reuse, R108, R68 ;  /* 0x0000006c8044723c */ /* 0x042fe80000041844 */
[----:B------:R-:W1:Y:S01]  /*f060*/  MUFU.EX2 R177, R177 ;  /* 0x000000b100b17308 */ /* 0x000e620000000800 */
[----:B------:R-:W-:Y:S01]  /*f070*/  FADD.FTZ R156, R156, R161 ;  /* 0x000000a19c9c7221 */ /* 0x000fe20000010000 */
[----:B------:R-:W-:Y:S01]  /*f080*/  FADD.FTZ R159, R159, R160 ;  /* 0x000000a09f9f7221 */ /* 0x000fe20000010000 */
[C---:B------:R-:W-:Y:S01]  /*f090*/  HMMA.16816.F32.BF16 R72, R128.reuse, R110, R72 ;  /* 0x0000006e8048723c */ /* 0x040fe20000041848 */
[----:B------:R-:W5:Y:S06]  /*f0a0*/  LDSM.16.MT88.4 R108, [R196+0x16000] ;  /* 0x01600000c46c783b */ /* 0x000f6c0000004200 */
[----:B------:R-:W-:Y:S01]  /*f0b0*/  MUFU.EX2 R176, R176 ;  /* 0x000000b000b07308 */ /* 0x000fe20000000800 */
[----:B------:R-:W-:Y:S01]  /*f0c0*/  FADD.FTZ R135, R135, R156 ;  /* 0x0000009c87877221 */ /* 0x000fe20000010000 */
[C---:B----4-:R-:W-:Y:S01]  /*f0d0*/  HMMA.16816.F32.BF16 R76, R128.reuse, R100, R76 ;  /* 0x00000064804c723c */ /* 0x050fe2000004184c */
[----:B---3--:R-:W-:Y:S02]  /*f0e0*/  LDSM.16.MT88.4 R148, [R200+0x15800] ;  /* 0x01580000c894783b */ /* 0x008fe40000004200 */
[----:B------:R-:W-:Y:S03]  /*f0f0*/  FADD.FTZ R159, R158, R159 ;  /* 0x0000009f9e9f7221 */ /* 0x000fe60000010000 */
[C---:B------:R-:W-:Y:S02]  /*f100*/  HMMA.16816.F32.BF16 R80, R128.reuse, R102, R80 ;  /* 0x000000668050723c */ /* 0x040fe40000041850 */
[----:B------:R-:W3:Y:S03]  /*f110*/  MUFU.EX2 R179, R179 ;  /* 0x000000b300b37308 */ /* 0x000ee60000000800 */
[----:B------:R-:W-:Y:S01]  /*f120*/  F2FP.BF16.F32.PACK_AB R101, R165, R162 ;  /* 0x000000a2a565723e */ /* 0x000fe200000010ff */
[C---:B--2---:R-:W-:Y:S06]  /*f130*/  HMMA.16816.F32.BF16 R84, R128.reuse, R104, R84 ;  /* 0x000000688054723c */ /* 0x044fec0000041854 */
[----:B------:R-:W-:Y:S01]  /*f140*/  MUFU.EX2 R178, R178 ;  /* 0x000000b200b27308 */ /* 0x000fe20000000800 */
[----:B------:R-:W-:Y:S01]  /*f150*/  F2FP.BF16.F32.PACK_AB R103, R164, R167 ;  /* 0x000000a7a467723e */ /* 0x000fe200000010ff */
[C---:B------:R-:W-:Y:S01]  /*f160*/  HMMA.16816.F32.BF16 R88, R128.reuse, R106, R88 ;  /* 0x0000006a8058723c */ /* 0x040fe20000041858 */
[----:B------:R-:W2:Y:S02]  /*f170*/  LDSM.16.MT88.4 R104, [R200+0x14800] ;  /* 0x01480000c868783b */ /* 0x000ea40000004200 */
[----:B------:R-:W-:Y:S05]  /*f180*/  F2FP.BF16.F32.PACK_AB R100, R169, R166 ;  /* 0x000000a6a964723e */ /* 0x000fea00000010ff */
[----:B------:R-:W4:Y:S03]  /*f190*/  MUFU.EX2 R181, R181 ;  /* 0x000000b500b57308 */ /* 0x000f260000000800 */
[----:B------:R-:W-:Y:S01]  /*f1a0*/  F2FP.BF16.F32.PACK_AB R102, R171, R168 ;  /* 0x000000a8ab66723e */ /* 0x000fe200000010ff */
[----:B------:R-:W-:Y:S01]  /*f1b0*/  FADD.FTZ R162, R162, R135 ;  /* 0x00000087a2a27221 */ /* 0x000fe20000010000 */
[----:B------:R-:W-:Y:S01]  /*f1c0*/  MOV R135, R132 ;  /* 0x0000008400877202 */ /* 0x000fe20000000f00 */
[----:B------:R-:W-:Y:S02]  /*f1d0*/  FADD.FTZ R166, R166, R159 ;  /* 0x0000009fa6a67221 */ /* 0x000fe40000010000 */
[----:B------:R-:W-:Y:S02]  /*f1e0*/  FADD.FTZ R162, R165, R162 ;  /* 0x000000a2a5a27221 */ /* 0x000fe40000010000 */
[----:B------:R-:W4:Y:S01]  /*f1f0*/  MUFU.EX2 R134, R134 ;  /* 0x0000008600867308 */ /* 0x000f220000000800 */
[----:B------:R-:W-:Y:S01]  /*f200*/  FADD.FTZ R169, R169, R166 ;  /* 0x000000a6a9a97221 */ /* 0x000fe20000010000 */
[C---:B-----5:R-:W-:Y:S03]  /*f210*/  HMMA.16816.F32.BF16 R92, R128.reuse, R108, R92 ;  /* 0x0000006c805c723c */ /* 0x060fe6000004185c */
[----:B------:R-:W-:Y:S01]  /*f220*/  FADD.FTZ R167, R167, R162 ;  /* 0x000000a2a7a77221 */ /* 0x000fe20000010000 */
[----:B------:R-:W-:Y:S04]  /*f230*/  FADD.FTZ R168, R168, R169 ;  /* 0x000000a9a8a87221 */ /* 0x000fe80000010000 */
[----:B------:R-:W-:Y:S01]  /*f240*/  MUFU.EX2 R180, R180 ;  /* 0x000000b400b47308 */ /* 0x000fe20000000800 */
[----:B------:R-:W-:Y:S01]  /*f250*/  HMMA.16816.F32.BF16 R96, R128, R110, R96 ;  /* 0x0000006e8060723c */ /* 0x000fe20000041860 */
[----:B------:R-:W5:Y:S02]  /*f260*/  LDSM.16.MT88.4 R108, [R196+0x14800] ;  /* 0x01480000c46c783b */ /* 0x000f640000004200 */
[----:B------:R-:W-:Y:S03]  /*f270*/  FADD.FTZ R167, R164, R167 ;  /* 0x000000a7a4a77221 */ /* 0x000fe60000010000 */
[C---:B------:R-:W-:Y:S03]  /*f280*/  HMMA.16816.F32.BF16 R4, R100.reuse, R112, R4 ;  /* 0x000000706404723c */ /* 0x040fe60000041804 */
[----:B------:R-:W4:Y:S01]  /*f290*/  MUFU.EX2 R183, R183 ;  /* 0x000000b700b77308 */ /* 0x000f220000000800 */
[----:B------:R-:W-:Y:S01]  /*f2a0*/  LDSM.16.MT88.4 R128, [R196+0x13000] ;  /* 0x01300000c480783b */ /* 0x000fe20000004200 */
[----:B------:R-:W-:Y:S01]  /*f2b0*/  FADD.FTZ R171, R171, R168 ;  /* 0x000000a8abab7221 */ /* 0x000fe20000010000 */
[C---:B------:R-:W-:Y:S07]  /*f2c0*/  HMMA.16816.F32.BF16 R8, R100.reuse, R114, R8 ;  /* 0x000000726408723c */ /* 0x040fee0000041808 */
[----:B------:R-:W4:Y:S01]  /*f2d0*/  MUFU.EX2 R182, R182 ;  /* 0x000000b600b67308 */ /* 0x000f220000000800 */
[----:B------:R-:W1:Y:S01]  /*f2e0*/  LDSM.16.MT88.4 R112, [R200+0x16800] ;  /* 0x01680000c870783b */ /* 0x000e620000004200 */
        /* <DEDUP_REMOVED lines=14> */
[----:B------:R-:W-:Y:S05]  /*f3d0*/  LDSM.16.MT88.4 R136, [R200+0x15000] ;  /* 0x01500000c888783b */ /* 0x000fea0000004200 */
[C---:B------:R-:W-:Y:S06]  /*f3e0*/  HMMA.16816.F32.BF16 R52, R100.reuse, R140, R52 ;  /* 0x0000008c6434723c */ /* 0x040fec0000041834 */
[C---:B------:R-:W-:Y:S01]  /*f3f0*/  HMMA.16816.F32.BF16 R56, R100.reuse, R142, R56 ;  /* 0x0000008e6438723c */ /* 0x040fe20000041838 */
[----:B------:R-:W-:Y:S05]  /*f400*/  LDSM.16.MT88.4 R140, [R198+0x15000] ;  /* 0x01500000c68c783b */ /* 0x000fea0000004200 */
[C---:B-----5:R-:W-:Y:S06]  /*f410*/  HMMA.16816.F32.BF16 R60, R100.reuse, R108, R60 ;  /* 0x0000006c643c723c */ /* 0x060fec000004183c */
[C---:B------:R-:W-:Y:S01]  /*f420*/  HMMA.16816.F32.BF16 R64, R100.reuse, R110, R64 ;  /* 0x0000006e6440723c */ /* 0x040fe20000041840 */
[----:B------:R-:W5:Y:S05]  /*f430*/  LDSM.16.MT88.4 R108, [R200+0x13000] ;  /* 0x01300000c86c783b */ /* 0x000f6a0000004200 */
[C---:B-1----:R-:W-:Y:S06]  /*f440*/  HMMA.16816.F32.BF16 R68, R100.reuse, R112, R68 ;  /* 0x000000706444723c */ /* 0x042fec0000041844 */
[C---:B------:R-:W-:Y:S01]  /*f450*/  HMMA.16816.F32.BF16 R72, R100.reuse, R114, R72 ;  /* 0x000000726448723c */ /* 0x040fe20000041848 */
[----:B------:R-:W1:Y:S05]  /*f460*/  LDSM.16.MT88.4 R112, [R197+0x13000] ;  /* 0x01300000c570783b */ /* 0x000e6a0000004200 */
[C---:B--2---:R-:W-:Y:S06]  /*f470*/  HMMA.16816.F32.BF16 R76, R100.reuse, R104, R76 ;  /* 0x00000068644c723c */ /* 0x044fec000004184c */
[C---:B------:R-:W-:Y:S05]  /*f480*/  HMMA.16816.F32.BF16 R80, R100.reuse, R106, R80 ;  /* 0x0000006a6450723c */ /* 0x040fea0000041850 */
[----:B------:R-:W-:Y:S01]  /*f490*/  F2FP.BF16.F32.PACK_AB R105, R173, R170 ;  /* 0x000000aaad69723e */ /* 0x000fe200000010ff */
[C---:B------:R-:W-:Y:S05]  /*f4a0*/  HMMA.16816.F32.BF16 R84, R100.reuse, R116, R84 ;  /* 0x000000746454723c */ /* 0x040fea0000041854 */
[----:B------:R-:W-:Y:S01]  /*f4b0*/  F2FP.BF16.F32.PACK_AB R107, R175, R172 ;  /* 0x000000acaf6b723e */ /* 0x000fe200000010ff */
[C---:B------:R-:W-:Y:S01]  /*f4c0*/  HMMA.16816.F32.BF16 R88, R100.reuse, R118, R88 ;  /* 0x000000766458723c */ /* 0x040fe20000041858 */
[----:B------:R-:W2:Y:S04]  /*f4d0*/  LDSM.16.MT88.4 R116, [R197+0x15000] ;  /* 0x01500000c574783b */ /* 0x000ea80000004200 */
[----:B------:R-:W-:Y:S01]  /*f4e0*/  F2FP.BF16.F32.PACK_AB R104, R177, R174 ;  /* 0x000000aeb168723e */ /* 0x000fe200000010ff */
[C---:B------:R-:W-:Y:S05]  /*f4f0*/  HMMA.16816.F32.BF16 R92, R100.reuse, R120, R92 ;  /* 0x00000078645c723c */ /* 0x040fea000004185c */
[----:B---3--:R-:W-:Y:S01]  /*f500*/  F2FP.BF16.F32.PACK_AB R106, R179, R176 ;  /* 0x000000b0b36a723e */ /* 0x008fe200000010ff */
[----:B------:R-:W-:Y:S01]  /*f510*/  HMMA.16816.F32.BF16 R96, R100, R122, R96 ;  /* 0x0000007a6460723c */ /* 0x000fe20000041860 */
[----:B------:R-:W3:Y:S04]  /*f520*/  LDSM.16.MT88.4 R100, [R200+0x17000] ;  /* 0x01700000c864783b */ /* 0x000ee80000004200 */
[----:B------:R-:W-:Y:S01]  /*f530*/  FADD.FTZ R170, R170, R167 ;  /* 0x000000a7aaaa7221 */ /* 0x000fe20000010000 */
[C---:B-----5:R-:W-:Y:S05]  /*f540*/  HMMA.16816.F32.BF16 R4, R104.reuse, R108, R4 ;  /* 0x0000006c6804723c */ /* 0x060fea0000041804 */
[----:B------:R-:W-:Y:S01]  /*f550*/  FADD.FTZ R174, R174, R171 ;  /* 0x000000abaeae7221 */ /* 0x000fe20000010000 */
[C---:B------:R-:W-:Y:S01]  /*f560*/  HMMA.16816.F32.BF16 R8, R104.reuse, R110, R8 ;  /* 0x0000006e6808723c */ /* 0x040fe20000041808 */
[----:B------:R-:W5:Y:S04]  /*f570*/  LDSM.16.MT88.4 R108, [R198+0x17000] ;  /* 0x01700000c66c783b */ /* 0x000f680000004200 */
[----:B------:R-:W-:Y:S01]  /*f580*/  FADD.FTZ R173, R173, R170 ;  /* 0x000000aaadad7221 */ /* 0x000fe20000010000 */
[C---:B------:R-:W-:Y:S05]  /*f590*/  HMMA.16816.F32.BF16 R12, R104.reuse, R124, R12 ;  /* 0x0000007c680c723c */ /* 0x040fea000004180c */
[----:B------:R-:W-:Y:S01]  /*f5a0*/  FADD.FTZ R177, R177, R174 ;  /* 0x000000aeb1b17221 */ /* 0x000fe20000010000 */
[C---:B------:R-:W-:Y:S01]  /*f5b0*/  HMMA.16816.F32.BF16 R16, R104.reuse, R126, R16 ;  /* 0x0000007e6810723c */ /* 0x040fe20000041810 */
[----:B------:R-:W-:Y:S04]  /*f5c0*/  LDSM.16.MT88.4 R124, [R200+0x13800] ;  /* 0x01380000c87c783b */ /* 0x000fe80000004200 */
        /* <DEDUP_REMOVED lines=8> */
[C---:B------:R-:W-:Y:S06]  /*f650*/  HMMA.16816.F32.BF16 R32, R104.reuse, R130, R32 ;  /* 0x000000826820723c */ /* 0x040fec0000041820 */
[C---:B------:R-:W-:Y:S06]  /*f660*/  HMMA.16816.F32.BF16 R36, R104.reuse, R136, R36 ;  /* 0x000000886824723c */ /* 0x040fec0000041824 */
[C---:B------:R-:W-:Y:S05]  /*f670*/  HMMA.16816.F32.BF16 R40, R104.reuse, R138, R40 ;  /* 0x0000008a6828723c */ /* 0x040fea0000041828 */
[----:B----4-:R-:W-:Y:S01]  /*f680*/  F2FP.BF16.F32.PACK_AB R137, R181, R178 ;  /* 0x000000b2b589723e */ /* 0x010fe200000010ff */
[C---:B------:R-:W-:Y:S05]  /*f690*/  HMMA.16816.F32.BF16 R44, R104.reuse, R140, R44 ;  /* 0x0000008c682c723c */ /* 0x040fea000004182c */
[----:B------:R-:W-:Y:S01]  /*f6a0*/  F2FP.BF16.F32.PACK_AB R139, R133, R134 ;  /* 0x00000086858b723e */ /* 0x000fe200000010ff */
[C---:B------:R-:W-:Y:S01]  /*f6b0*/  HMMA.16816.F32.BF16 R48, R104.reuse, R142, R48 ;  /* 0x0000008e6830723c */ /* 0x040fe20000041830 */
[----:B------:R-:W-:Y:S04]  /*f6c0*/  LDSM.16.MT88.4 R140, [R197+0x13800] ;  /* 0x01380000c58c783b */ /* 0x000fe80000004200 */
[----:B------:R-:W-:Y:S01]  /*f6d0*/  F2FP.BF16.F32.PACK_AB R136, R183, R180 ;  /* 0x000000b4b788723e */ /* 0x000fe200000010ff */
[C---:B--2---:R-:W-:Y:S05]  /*f6e0*/  HMMA.16816.F32.BF16 R52, R104.reuse, R116, R52 ;  /* 0x000000746834723c */ /* 0x044fea0000041834 */
        /* <DEDUP_REMOVED lines=9> */
[C---:B---3--:R-:W-:Y:S05]  /*f780*/  HMMA.16816.F32.BF16 R68, R104.reuse, R100, R68 ;  /* 0x000000646844723c */ /* 0x048fea0000041844 */
[----:B------:R-:W-:Y:S01]  /*f790*/  FADD.FTZ R183, R183, R180 ;  /* 0x000000b4b7b77221 */ /* 0x000fe20000010000 */
[C---:B------:R-:W-:Y:S01]  /*f7a0*/  HMMA.16816.F32.BF16 R72, R104.reuse, R102, R72 ;  /* 0x000000666848723c */ /* 0x040fe20000041848 */
[----:B------:R-:W3:Y:S04]  /*f7b0*/  LDSM.16.MT88.4 R100, [R198+0x13800] ;  /* 0x01380000c664783b */ /* 0x000ee80000004200 */
[----:B------:R-:W-:Y:S01]  /*f7c0*/  FADD.FTZ R134, R134, R181 ;  /* 0x000000b586867221 */ /* 0x000fe20000010000 */
[C---:B-----5:R-:W-:Y:S05]  /*f7d0*/  HMMA.16816.F32.BF16 R76, R104.reuse, R108, R76 ;  /* 0x0000006c684c723c */ /* 0x060fea000004184c */
[----:B------:R-:W-:Y:S01]  /*f7e0*/  FADD.FTZ R182, R182, R183 ;  /* 0x000000b7b6b67221 */ /* 0x000fe20000010000 */
[C---:B------:R-:W-:Y:S05]  /*f7f0*/  HMMA.16816.F32.BF16 R80, R104.reuse, R110, R80 ;  /* 0x0000006e6850723c */ /* 0x040fea0000041850 */
[----:B------:R-:W-:Y:S01]  /*f800*/  FADD.FTZ R219, R133, R134 ;  /* 0x0000008685db7221 */ /* 0x000fe20000010000 */
[C---:B-1----:R-:W-:Y:S05]  /*f810*/  HMMA.16816.F32.BF16 R84, R104.reuse, R112, R84 ;  /* 0x000000706854723c */ /* 0x042fea0000041854 */
[----:B------:R-:W-:Y:S01]  /*f820*/  FADD.FTZ R223, R225, R182 ;  /* 0x000000b6e1df7221 */ /* 0x000fe20000010000 */
[C---:B------:R-:W-:Y:S06]  /*f830*/  HMMA.16816.F32.BF16 R88, R104.reuse, R114, R88 ;  /* 0x000000726858723c */ /* 0x040fec0000041858 */
[C---:B--2---:R-:W-:Y:S06]  /*f840*/  HMMA.16816.F32.BF16 R92, R104.reuse, R116, R92 ;  /* 0x00000074685c723c */ /* 0x044fec000004185c */
[----:B------:R-:W-:Y:S06]  /*f850*/  HMMA.16816.F32.BF16 R96, R104, R118, R96 ;  /* 0x000000766860723c */ /* 0x000fec0000041860 */
[C---:B------:R-:W-:Y:S06]  /*f860*/  HMMA.16816.F32.BF16 R128, R136.reuse, R124, R4 ;  /* 0x0000007c8880723c */ /* 0x040fec0000041804 */
[C---:B------:R-:W-:Y:S01]  /*f870*/  HMMA.16816.F32.BF16 R124, R136.reuse, R126, R8 ;  /* 0x0000007e887c723c */ /* 0x040fe20000041808 */
[----:B------:R-:W1:Y:S05]  /*f880*/  LDSM.16.MT88.4 R8, [R197+0x15800] ;  /* 0x01580000c508783b */ /* 0x000e6a0000004200 */
[C---:B---3--:R-:W-:Y:S03]  /*f890*/  HMMA.16816.F32.BF16 R120, R136.reuse, R100, R12 ;  /* 0x000000648878723c */ /* 0x048fe6000004180c */
[----:B------:R-:W2:Y:S03]  /*f8a0*/  LDSM.16.MT88.4 R12, [R196+0x15800] ;  /* 0x01580000c40c783b */ /* 0x000ea60000004200 */
[C---:B------:R-:W-:Y:S05]  /*f8b0*/  HMMA.16816.F32.BF16 R116, R136.reuse, R102, R16 ;  /* 0x000000668874723c */ /* 0x040fea0000041810 */
        /* <DEDUP_REMOVED lines=27> */
.L_x_293:
        /* <DEDUP_REMOVED lines=219> */
.L_x_297:
        /* <DEDUP_REMOVED lines=24> */
.L_x_298:
        /* <DEDUP_REMOVED lines=111> */
.L_x_300:
[----:B------:R-:W-:Y:S05]  /*11090*/  BSYNC B0 ;  /* 0x0000000000007941 */ /* 0x000fea0003800000 */
.L_x_299:
        /* <DEDUP_REMOVED lines=38> */
.L_x_302:
[----:B------:R-:W-:Y:S05]  /*11300*/  BSYNC B0 ;  /* 0x0000000000007941 */ /* 0x000fea0003800000 */
.L_x_301:
        /* <DEDUP_REMOVED lines=24> */
.L_x_304:
[----:B------:R-:W-:Y:S05]  /*11490*/  BSYNC B0 ;  /* 0x0000000000007941 */ /* 0x000fea0003800000 */
.L_x_303:
        /* <DEDUP_REMOVED lines=24> */
.L_x_306:
[----:B------:R-:W-:Y:S05]  /*11620*/  BSYNC B0 ;  /* 0x0000000000007941 */ /* 0x000fea0003800000 */
.L_x_305:
        /* <DEDUP_REMOVED lines=23> */
.L_x_263:
        /* <DEDUP_REMOVED lines=89> */
.L_x_308:
[----:B------:R-:W-:Y:S05]  /*11d30*/  BSYNC B0 ;  /* 0x0000000000007941 */ /* 0x000fea0003800000 */
.L_x_307:
        /* <DEDUP_REMOVED lines=22> */
.L_x_310:
[----:B------:R-:W-:Y:S05]  /*11ea0*/  BSYNC B0 ;  /* 0x0000000000007941 */ /* 0x000fea0003800000 */
.L_x_309:
        /* <DEDUP_REMOVED lines=22> */
.L_x_312:
[----:B------:R-:W-:Y:S05]  /*12010*/  BSYNC B0 ;  /* 0x0000000000007941 */ /* 0x000fea0003800000 */
.L_x_311:
        /* <DEDUP_REMOVED lines=23> */
.L_x_314:
[----:B------:R-:W-:Y:S05]  /*12190*/  BSYNC B0 ;  /* 0x0000000000007941 */ /* 0x000fea0003800000 */
.L_x_313:
        /* <DEDUP_REMOVED lines=10> */
.L_x_316:
[----:B------:R-:W-:Y:S05]  /*12240*/  BSYNC B0 ;  /* 0x0000000000007941 */ /* 0x000fea0003800000 */
.L_x_315:
        /* <DEDUP_REMOVED lines=10> */
.L_x_318:
[----:B------:R-:W-:Y:S05]  /*122f0*/  BSYNC B0 ;  /* 0x0000000000007941 */ /* 0x000fea0003800000 */
.L_x_317:
        /* <DEDUP_REMOVED lines=10> */
.L_x_320:
[----:B------:R-:W-:Y:S05]  /*123a0*/  BSYNC B0 ;  /* 0x0000000000007941 */ /* 0x000fea0003800000 */
.L_x_319:
        /* <DEDUP_REMOVED lines=10> */
.L_x_321:
        /* <DEDUP_REMOVED lines=11> */
.L_x_804:


//--------------------- .text._ZN5flash16flash_fwd_kernelI23Flash_fwd_kernel_traitsILi192ELi64ELi64ELi4ELb0ELb0EN7cutlass10bfloat16_tE19Flash_kernel_traitsILi192ELi64ELi64ELi4ES3_EELb1ELb1ELb0ELb0ELb0ELb0ELb0ELb0EEEvNS_16Flash_fwd_paramsE --------------------------
	.section	.text._ZN5flash16flash_fwd_kernelI23Flash_fwd_kernel_traitsILi192ELi64ELi64ELi4ELb0ELb0EN7cutlass10bfloat16_tE19Flash_kernel_traitsILi192ELi64ELi64ELi4ES3_EELb1ELb1ELb0ELb0ELb0ELb0ELb0ELb0EEEvNS_16Flash_fwd_paramsE,"ax",@progbits
	.align	128
        .global         _ZN5flash16flash_fwd_kernelI23Flash_fwd_kernel_traitsILi192ELi64ELi64ELi4ELb0ELb0EN7cutlass10bfloat16_tE19Flash_kernel_traitsILi192ELi64ELi64ELi4ES3_EELb1ELb1ELb0ELb0ELb0ELb0ELb0ELb0EEEvNS_16Flash_fwd_paramsE
        .type           _ZN5flash16flash_fwd_kernelI23Flash_fwd_kernel_traitsILi192ELi64ELi64ELi4ELb0ELb0EN7cutlass10bfloat16_tE19Flash_kernel_traitsILi192ELi64ELi64ELi4ES3_EELb1ELb1ELb0ELb0ELb0ELb0ELb0ELb0EEEvNS_16Flash_fwd_paramsE,@function
        .size           _ZN5flash16flash_fwd_kernelI23Flash_fwd_kernel_traitsILi192ELi64ELi64ELi4ELb0ELb0EN7cutlass10bfloat16_tE19Flash_kernel_traitsILi192ELi64ELi64ELi4ES3_EELb1ELb1ELb0ELb0ELb0ELb0ELb0ELb0EEEvNS_16Flash_fwd_paramsE,(.L_x_805 - _ZN5flash16flash_fwd_kernelI23Flash_fwd_kernel_traitsILi192ELi64ELi64ELi4ELb0ELb0EN7cutlass10bfloat16_tE19Flash_kernel_traitsILi192ELi64ELi64ELi4ES3_EELb1ELb1ELb0ELb0ELb0ELb0ELb0ELb0EEEvNS_16Flash_fwd_paramsE)
        .other          _ZN5flash16flash_fwd_kernelI23Flash_fwd_kernel_traitsILi192ELi64ELi64ELi4ELb0ELb0EN7cutlass10bfloat16_tE19Flash_kernel_traitsILi192ELi64ELi64ELi4ES3_EELb1ELb1ELb0ELb0ELb0ELb0ELb0ELb0EEEvNS_16Flash_fwd_paramsE,@"STO_CUDA_ENTRY STV_DEFAULT"
_ZN5flash16flash_fwd_kernelI23Flash_fwd_kernel_traitsILi192ELi64ELi64ELi4ELb0ELb0EN7cutlass10bfloat16_tE19Flash_kernel_traitsILi192ELi64ELi64ELi4ES3_EELb1ELb1ELb0ELb0ELb0ELb0ELb0ELb0EEEvNS_16Flash_fwd_paramsE:
.text._ZN5flash16flash_fwd_kernelI23Flash_fwd_kernel_traitsILi192ELi64ELi64ELi4ELb0ELb0EN7cutlass10bfloat16_tE19Flash_kernel_traitsILi192ELi64ELi64ELi4ES3_EELb1ELb1ELb0ELb0ELb0ELb0ELb0ELb0EEEvNS_16Flash_fwd_paramsE:
[----:B------:R-:W-:Y:S08]  /*0000*/  LDC R1, c[0x0][0x28] ;  /* 0x00000a00ff017b82 */ /* 0x000ff00000000800 */
[----:B------:R-:W1:Y:S01]  /*0010*/  LDC R2, c[0x0][0x3a8] ;  /* 0x0000ea00ff027b82 */ /* 0x000e620000000800 */
[----:B------:R-:W-:Y:S01]  /*0020*/  ULDC.U8 UR4, c[0x0][0x3b4] ;  /* 0x0000ed0000047ab9 */ /* 0x000fe20000000000 */
[----:B------:R-:W-:Y:S01]  /*0030*/  ULDC.64 UR20, c[0x0][0x208] ;  /* 0x0000820000147ab9 */ /* 0x000fe20000000a00 */
[----:B------:R-:W-:-:S05]  /*0040*/  ISETP.NE.AND P2, PT, RZ, UR4, PT ;  /* 0x00000004ff007c0c */ /* 0x000fca000bf45270 */
[----:B------:R-:W1:Y:S01]  /*0050*/  LDC R3, c[0x0][0x3ac] ;  /* 0x0000eb00ff037b82 */ /* 0x000e620000000800 */
[----:B------:R-:W-:Y:S01]  /*0060*/  ULDC.64 UR4, c[0x0][0x3a0] ;  /* 0x0000e80000047ab9 */ /* 0x000fe20000000a00 */
[----:B------:R-:W2:Y:S01]  /*0070*/  S2R R6, SR_TID.X ;  /* 0x0000000000067919 */ /* 0x000ea20000002100 */
[----:B------:R-:W-:Y:S01]  /*0080*/  IMAD.U32 R214, RZ, RZ, UR4 ;  /* 0x00000004ffd67e24 */ /* 0x000fe2000f8e00ff */
[----:B------:R-:W-:Y:S01]  /*0090*/  ULDC.64 UR6, c[0x0][0x2f0] ;  /* 0x0000bc0000067ab9 */ /* 0x000fe20000000a00 */
[----:B------:R-:W-:Y:S01]  /*00a0*/  IMAD.U32 R215, RZ, RZ, UR5 ;  /* 0x00000005ffd77e24 */ /* 0x000fe2000f8e00ff */
[----:B------:R-:W-:Y:S02]  /*00b0*/  ULDC.64 UR8, c[0x0][0x2f0] ;  /* 0x0000bc0000087ab9 */ /* 0x000fe40000000a00 */
[----:B------:R-:W-:Y:S08]  /*00c0*/  S2UR UR13, SR_CTAID.X ;  /* 0x00000000000d79c3 */ /* 0x000ff00000002500 */
[----:B------:R-:W-:Y:S01]  /*00d0*/  S2UR UR11, SR_CTAID.Y ;  /* 0x00000000000b79c3 */ /* 0x000fe20000002600 */
[----:B------:R-:W3:Y:S07]  /*00e0*/  @P2 LDG.E.64 R214, desc[UR20][R214.64] ;  /* 0x00000014d6d62981 */ /* 0x000eee000c1e1b00 */
[----:B------:R-:W4:Y:S01]  /*00f0*/  S2UR UR25, SR_CTAID.Z ;  /* 0x00000000001979c3 */ /* 0x000f220000002700 */
[----:B-1----:R-:W5:Y:S01]  /*0100*/  @P2 LDG.E.64 R4, desc[UR20][R2.64] ;  /* 0x0000001402042981 */ /* 0x002f62000c1e1b00 */
[----:B------:R-:W-:Y:S01]  /*0110*/  UMOV UR12, 0xffffffff ;  /* 0xffffffff000c7882 */ /* 0x000fe20000000000 */
[----:B------:R-:W-:-:S05]  /*0120*/  ULDC UR10, c[0x0][0x270] ;  /* 0x00009c00000a7ab9 */ /* 0x000fca0000000800 */
[----:B------:R-:W5:Y:S01]  /*0130*/  @P2 LDC R0, c[0x0][0x3b0] ;  /* 0x0000ec00ff002b82 */ /* 0x000f620000000800 */
[----:B----4-:R-:W-:-:S06]  /*0140*/  ULOP3.LUT UR4, UR25, UR13, UR11, 0xfe, !UPT ;  /* 0x0000000d19047292 */ /* 0x010fcc000f8efe0b */
[----:B--2---:R-:W-:Y:S01]  /*0150*/  LOP3.LUT P3, RZ, R6, UR4, RZ, 0xfc, !PT ;  /* 0x0000000406ff7c12 */ /* 0x004fe2000f86fcff */
[----:B------:R-:W-:Y:S01]  /*0160*/  UISETP.NE.U32.AND UP2, UPT, UR6, URZ, UPT ;  /* 0x0000003f0600728c */ /* 0x000fe2000bf45070 */
[----:B------:R-:W-:Y:S02]  /*0170*/  ULDC.64 UR4, c[0x0][0x300] ;  /* 0x0000c00000047ab9 */ /* 0x000fe40000000a00 */
[----:B------:R-:W-:Y:S02]  /*0180*/  UISETP.NE.U32.AND UP1, UPT, UR4, URZ, UPT ;  /* 0x0000003f0400728c */ /* 0x000fe4000bf25070 */
[----:B------:R-:W-:-:S07]  /*0190*/  UISETP.NE.AND.EX UP2, UPT, UR7, URZ, UPT, UP2 ;  /* 0x0000003f0700728c */ /* 0x000fce000bf45320 */
[----:B------:R-:W3:Y:S01]  /*01a0*/  @!P3 LDC.64 R14, c[0x0][0x3b8] ;  /* 0x0000ee00ff0ebb82 */ /* 0x000ee20000000a00 */
[----:B------:R-:W-:Y:S01]  /*01b0*/  UISETP.NE.AND.EX UP1, UPT, UR5, URZ, UPT, UP1 ;  /* 0x0000003f0500728c */ /* 0x000fe2000bf25310 */
[----:B------:R-:W-:Y:S02]  /*01c0*/  ULDC.U8 UR6, c[0x0][0x3c2] ;  /* 0x0000f08000067ab9 */ /* 0x000fe40000000000 */
[----:B------:R-:W-:Y:S01]  /*01d0*/  ULDC.64 UR4, c[0x0][0x2f8] ;  /* 0x0000be0000047ab9 */ /* 0x000fe20000000a00 */
[----:B------:R-:W-:Y:S01]  /*01e0*/  UISETP.NE.AND UP3, UPT, UR6, URZ, UPT ;  /* 0x0000003f0600728c */ /* 0x000fe2000bf65270 */
[----:B------:R-:W-:Y:S01]  /*01f0*/  PLOP3.LUT P0, PT, PT, PT, UP2, 0x80, 0x0 ;  /* 0x000000000000781c */ /* 0x000fe20003f0f028 */
[----:B------:R-:W-:Y:S02]  /*0200*/  UISETP.EQ.U32.AND UP0, UPT, UR4, URZ, UPT ;  /* 0x0000003f0400728c */ /* 0x000fe4000bf02070 */
[----:B------:R-:W-:Y:S02]  /*0210*/  UIMAD.WIDE UR8, UR11, 0x4, UR8 ;  /* 0x000000040b0878a5 */ /* 0x000fe4000f8e0208 */
[----:B------:R-:W-:Y:S01]  /*0220*/  UISETP.EQ.OR.EX UP0, UPT, UR5, URZ, !UP3, UP0 ;  /* 0x0000003f0500728c */ /* 0x000fe2000df02700 */
[----:B------:R-:W-:-:S03]  /*0230*/  ULDC.64 UR6, c[0x0][0x2f8] ;  /* 0x0000be0000067ab9 */ /* 0x000fc60000000a00 */
[----:B------:R-:W-:Y:S02]  /*0240*/  IMAD.U32 R12, RZ, RZ, UR8 ;  /* 0x00000008ff0c7e24 */ /* 0x000fe4000f8e00ff */
[----:B------:R-:W-:Y:S01]  /*0250*/  IMAD.U32 R13, RZ, RZ, UR9 ;  /* 0x00000009ff0d7e24 */ /* 0x000fe2000f8e00ff */
[----:B------:R-:W-:Y:S01]  /*0260*/  UIMAD.WIDE UR6, UR11, 0x4, UR6 ;  /* 0x000000040b0678a5 */ /* 0x000fe2000f8e0206 */
[----:B------:R-:W-:Y:S02]  /*0270*/  @UP1 ULDC.64 UR8, c[0x0][0x300] ;  /* 0x0000c00000081ab9 */ /* 0x000fe40000000a00 */
[----:B------:R-:W-:-:S03]  /*0280*/  @UP1 UIMAD.WIDE UR8, UR11, 0x4, UR8 ;  /* 0x000000040b0818a5 */ /* 0x000fc6000f8e0208 */
[----:B------:R-:W-:Y:S02]  /*0290*/  IMAD.U32 R8, RZ, RZ, UR6 ;  /* 0x00000006ff087e24 */ /* 0x000fe4000f8e00ff */
[----:B------:R-:W-:Y:S02]  /*02a0*/  IMAD.U32 R9, RZ, RZ, UR7 ;  /* 0x00000007ff097e24 */ /* 0x000fe4000f8e00ff */
[----:B------:R-:W-:Y:S02]  /*02b0*/  IMAD.U32 R10, RZ, RZ, UR8 ;  /* 0x00000008ff0a7e24 */ /* 0x000fe4000f8e00ff */
[----:B------:R-:W-:Y:S01]  /*02c0*/  IMAD.U32 R11, RZ, RZ, UR9 ;  /* 0x00000009ff0b7e24 */ /* 0x000fe2000f8e00ff */
[----:B-----5:R-:W-:-:S05]  /*02d0*/  @P2 IADD3 R2, P1, R4, R0, RZ ;  /* 0x0000000004022210 */ /* 0x020fca0007f3e0ff */
[----:B------:R-:W-:Y:S01]  /*02e0*/  @P2 IMAD.X R3, RZ, RZ, R5, P1 ;  /* 0x000000ffff032224 */ /* 0x000fe200008e0605 */
[----:B------:R-:W-:Y:S01]  /*02f0*/  PLOP3.LUT P2, PT, PT, PT, UP0, 0x80, 0x0 ;  /* 0x000000000000781c */ /* 0x000fe20003f4f008 */
[----:B---3--:R-:W-:Y:S01]  /*0300*/  @!P3 STG.E.64 desc[UR20][R14.64], R214 ;  /* 0x000000d60e00b986 */ /* 0x008fe2000c101b14 */
[----:B------:R-:W-:-:S03]  /*0310*/  PLOP3.LUT P1, PT, PT, PT, UP1, 0x80, 0x0 ;  /* 0x000000000000781c */ /* 0x000fc60003f2f018 */
[----:B------:R1:W-:Y:S04]  /*0320*/  @!P3 STG.E.64 desc[UR20][R14.64+0x8], R2 ;  /* 0x000008020e00b986 */ /* 0x0003e8000c101b14 */
[----:B------:R-:W2:Y:S04]  /*0330*/  @P0 LDG.E R7, desc[UR20][R12.64] ;  /* 0x000000140c070981 */ /* 0x000ea8000c1e1900 */
[----:B------:R-:W3:Y:S04]  /*0340*/  @P0 LDG.E R5, desc[UR20][R12.64+0x4] ;  /* 0x000004140c050981 */ /* 0x000ee8000c1e1900 */
[----:B------:R-:W4:Y:S04]  /*0350*/  @!P2 LDG.E R0, desc[UR20][R8.64] ;  /* 0x000000140800a981 */ /* 0x000f28000c1e1900 */
[----:B------:R-:W5:Y:S01]  /*0360*/  @P1 LDG.E R4, desc[UR20][R10.64] ;  /* 0x000000140a041981 */ /* 0x000f62000c1e1900 */
[----:B------:R-:W-:Y:S01]  /*0370*/  UIMAD UR7, UR11, UR10, UR25 ;  /* 0x0000000a0b0772a4 */ /* 0x000fe2000f8e0219 */
[----:B------:R-:W-:Y:S01]  /*0380*/  UMOV UR6, 0xffffffff ;  /* 0xffffffff00067882 */ /* 0x000fe20000000000 */
[----:B------:R-:W-:Y:S01]  /*0390*/  UMOV UR27, URZ ;  /* 0x0000003f001b7c82 */ /* 0x000fe20008000000 */
[----:B--2---:R-:W-:-:S02]  /*03a0*/  @P0 R2UR UR12, R7 ;  /* 0x00000000070c02ca */ /* 0x004fc400000e0000 */
[----:B------:R-:W-:Y:S02]  /*03b0*/  SHF.R.S32.HI R7, RZ, 0x1f, R6 ;  /* 0x0000001fff077819 */ /* 0x000fe40000011406 */
[----:B---3--:R-:W-:Y:S02]  /*03c0*/  @P0 R2UR UR14, R5 ;  /* 0x00000000050e02ca */ /* 0x008fe400000e0000 */
[----:B------:R-:W-:Y:S02]  /*03d0*/  LEA.HI R83, R7, R6, RZ, 0x5 ;  /* 0x0000000607537211 */ /* 0x000fe400078f28ff */
[----:B------:R-:W-:Y:S02]  /*03e0*/  ISETP.NE.U32.AND P0, PT, RZ, UR4, PT ;  /* 0x00000004ff007c0c */ /* 0x000fe4000bf05070 */
[----:B------:R-:W-:Y:S02]  /*03f0*/  LOP3.LUT R5, R83, 0xffffffe0, RZ, 0xc0, !PT ;  /* 0xffffffe053057812 */ /* 0x000fe400078ec0ff */
[----:B----4-:R-:W-:-:S02]  /*0400*/  @!P2 R2UR UR6, R0 ;  /* 0x000000000006a2ca */ /* 0x010fc400000e0000 */
[----:B------:R-:W-:Y:S01]  /*0410*/  ISETP.NE.AND.EX P2, PT, RZ, UR5, PT, P0 ;  /* 0x00000005ff007c0c */ /* 0x000fe2000bf45300 */
[----:B------:R-:W-:Y:S01]  /*0420*/  USHF.L.U32 UR4, UR7, 0x5, URZ ;  /* 0x0000000507047899 */ /* 0x000fe2000800063f */
[----:B-----5:R-:W-:Y:S01]  /*0430*/  @P1 R2UR UR27, R4 ;  /* 0x00000000041b12ca */ /* 0x020fe200000e0000 */
[----:B------:R-:W-:Y:S01]  /*0440*/  IMAD.IADD R4, R6, 0x1, -R5 ;  /* 0x0000000106047824 */ /* 0x000fe200078e0a05 */
[----:B------:R-:W-:Y:S02]  /*0450*/  @UP2 UIADD3 UR14, UR14, -UR12, URZ ;  /* 0x8000000c0e0e2290 */ /* 0x000fe4000fffe03f */
[----:B------:R-:W-:Y:S02]  /*0460*/  USHF.R.S32.HI UR5, URZ, 0x1f, UR4 ;  /* 0x0000001f3f057899 */ /* 0x000fe40008011404 */
[--C-:B------:R-:W-:Y:S02]  /*0470*/  IADD3 R218, P1, P0, R2, UR4, R4.reuse ;  /* 0x0000000402da7c10 */ /* 0x100fe4000f83e004 */
[----:B------:R-:W-:Y:S01]  /*0480*/  SHF.R.S32.HI R0, RZ, 0x1f, R4 ;  /* 0x0000001fff007819 */ /* 0x000fe20000011404 */
[----:B------:R-:W-:-:S03]  /*0490*/  @!UP2 ULDC UR14, c[0x0][0x2c4] ;  /* 0x0000b100000eaab9 */ /* 0x000fc60000000800 */
[----:B-1----:R-:W-:Y:S01]  /*04a0*/  IADD3.X R3, R3, UR5, R0, P1, P0 ;  /* 0x0000000503037c10 */ /* 0x002fe20008fe0400 */
[----:B------:R-:W-:Y:S06]  /*04b0*/  @!P2 BRA `(.L_x_322) ;  /* 0x00000000001ca947 */ /* 0x000fec0003800000 */
[----:B------:R-:W-:-:S13]  /*04c0*/  PLOP3.LUT P0, PT, PT, PT, UP3, 0x80, 0x0 ;  /* 0x000000000000781c */ /* 0x000fda0003f0f038 */
[----:B------:R-:W2:Y:S04]  /*04d0*/  @P0 LDG.E R0, desc[UR20][R8.64+0x4] ;  /* 0x0000041408000981 */ /* 0x000ea8000c1e1900 */
[----:B------:R-:W3:Y:S01]  /*04e0*/  @!P0 LDG.E R2, desc[UR20][R8.64] ;  /* 0x0000001408028981 */ /* 0x000ee2000c1e1900 */
[----:B--2---:R-:W-:-:S13]  /*04f0*/  @P0 R2UR UR7, R0 ;  /* 0x00000000000702ca */ /* 0x004fda00000e0000 */
[----:B------:R-:W-:-:S07]  /*0500*/  @UP3 UIADD3 UR7, UR7, -UR6, URZ ;  /* 0x8000000607073290 */ /* 0x000fce000fffe03f */
[----:B---3--:R-:W-:Y:S01]  /*0510*/  @!P0 R2UR UR7, R2 ;  /* 0x00000000020782ca */ /* 0x008fe200000e0000 */
[----:B------:R-:W-:-:S14]  /*0520*/  BRA `(.L_x_323) ;  /* 0x0000000000047947 */ /* 0x000fdc0003800000 */
.L_x_322:
[----:B------:R-:W-:-:S05]  /*0530*/  ULDC UR7, c[0x0][0x2c8] ;  /* 0x0000b20000077ab9 */ /* 0x000fca0000000800 */
.L_x_323:
        /* <DEDUP_REMOVED lines=38> */
[----:B------:R-:W-:Y:S02]  /*07a0*/  UISETP.NE.AND UP1, UPT, UR12, -0x1, UPT ;  /* 0xffffffff0c00788c */ /* 0x000fe4000bf25270 */
[----:B------:R-:W-:Y:S02]  /*07b0*/  UISETP.NE.AND UP0, UPT, UR6, -0x1, UPT ;  /* 0xffffffff0600788c */ /* 0x000fe4000bf05270 */
[----:B------:R-:W-:Y:S02]  /*07c0*/  UIADD3 UR16, UR17, -0x1, URZ ;  /* 0xffffffff11107890 */ /* 0x000fe4000fffe03f */
[----:B------:R-:W-:Y:S02]  /*07d0*/  UIADD3 UR23, -UR19, UR14, URZ ;  /* 0x0000000e13177290 */ /* 0x000fe4000fffe13f */
[----:B------:R-:W-:Y:S01]  /*07e0*/  PLOP3.LUT P0, PT, PT, PT, UP0, 0x80, 0x0 ;  /* 0x000000000000781c */ /* 0x000fe20003f0f008 */
[----:B------:R-:W-:-:S02]  /*07f0*/  UIMAD UR15, UR16, -0x40, UR22 ;  /* 0xffffffc0100f78a4 */ /* 0x000fc4000f8e0216 */
[----:B------:R-:W-:Y:S01]  /*0800*/  @UP1 ULDC.64 UR4, c[0x0][0x240] ;  /* 0x0000900000041ab9 */ /* 0x000fe20000000a00 */
[----:B------:R-:W-:Y:S02]  /*0810*/  @!UP1 USHF.R.S32.HI UR7, URZ, 0x1f, UR11 ;  /* 0x0000001f3f079899 */ /* 0x000fe4000801140b */
[----:B------:R-:W-:Y:S01]  /*0820*/  @UP1 UIMAD.WIDE.U32 UR28, UR12, UR4, URZ ;  /* 0x000000040c1c12a5 */ /* 0x000fe2000f8e003f */
[----:B------:R-:W-:-:S03]  /*0830*/  @UP0 ULDC.64 UR8, c[0x0][0x248] ;  /* 0x0000920000080ab9 */ /* 0x000fc60000000a00 */
[----:B------:R-:W-:Y:S02]  /*0840*/  @UP1 UIMAD UR24, UR12, UR5, UR29 ;  /* 0x000000050c1812a4 */ /* 0x000fe4000f8e021d */
[----:B------:R-:W-:Y:S01]  /*0850*/  @UP0 UIADD3 UR29, UR27, UR6, URZ ;  /* 0x000000061b1d0290 */ /* 0x000fe2000fffe03f */
[----:B-1----:R-:W-:Y:S01]  /*0860*/  IABS R2, R0 ;  /* 0x0000000000027213 */ /* 0x002fe20000000000 */
[----:B------:R-:W-:Y:S02]  /*0870*/  @!UP1 ULDC.64 UR4, c[0x0][0x228] ;  /* 0x00008a0000049ab9 */ /* 0x000fe40000000a00 */
[----:B------:R-:W-:Y:S01]  /*0880*/  @UP0 UIMAD.WIDE.U32 UR32, UR29, UR8, URZ ;  /* 0x000000081d2002a5 */ /* 0x000fe2000f8e003f */
[----:B------:R-:W1:Y:S01]  /*0890*/  I2F.RP R9, R2 ;  /* 0x0000000200097306 */ /* 0x000e620000209400 */
[----:B------:R-:W-:Y:S02]  /*08a0*/  @!UP1 UIMAD UR7, UR7, UR4, URZ ;  /* 0x00000004070792a4 */ /* 0x000fe4000f8e023f */
[----:B------:R-:W-:Y:S01]  /*08b0*/  @!UP1 UIMAD.WIDE.U32 UR30, UR11, UR4, URZ ;  /* 0x000000040b1e92a5 */ /* 0x000fe2000f8e003f */
[----:B--2---:R-:W-:Y:S01]  /*08c0*/  IABS R5, R5 ;  /* 0x0000000500057213 */ /* 0x004fe20000000000 */
[----:B------:R-:W-:-:S02]  /*08d0*/  @!UP1 UIMAD UR5, UR11, UR5, UR7 ;  /* 0x000000050b0592a4 */ /* 0x000fc4000f8e0207 */
[----:B------:R-:W-:Y:S01]  /*08e0*/  @UP0 UIMAD UR29, UR29, UR9, URZ ;  /* 0x000000091d1d02a4 */ /* 0x000fe2000f8e023f */
[----:B------:R-:W-:Y:S01]  /*08f0*/  @UP1 UMOV UR10, UR28 ;  /* 0x0000001c000a1c82 */ /* 0x000fe20008000000 */
[----:B------:R-:W-:Y:S02]  /*0900*/  @!UP1 UIADD3 UR24, UR31, UR5, URZ ;  /* 0x000000051f189290 */ /* 0x000fe4000fffe03f */
[----:B------:R-:W-:Y:S01]  /*0910*/  @UP0 UIADD3 UR29, UR33, UR29, URZ ;  /* 0x0000001d211d0290 */ /* 0x000fe2000fffe03f */
[----:B-1----:R-:W1:Y:S01]  /*0920*/  MUFU.RCP R10, R9 ;  /* 0x00000009000a7308 */ /* 0x002e620000001000 */
[----:B------:R-:W-:Y:S01]  /*0930*/  @!UP1 UMOV UR10, UR30 ;  /* 0x0000001e000a9c82 */ /* 0x000fe20008000000 */
[----:B-1----:R-:W-:-:S06]  /*0940*/  VIADD R10, R10, 0xffffffe ;  /* 0x0ffffffe0a0a7836 */ /* 0x002fcc0000000000 */
[----:B------:R-:W1:Y:S02]  /*0950*/  F2I.FTZ.U32.TRUNC.NTZ R11, R10 ;  /* 0x0000000a000b7305 */ /* 0x000e64000021f000 */
[----:B-1----:R-:W-:Y:S02]  /*0960*/  IMAD.MOV R8, RZ, RZ, -R11 ;  /* 0x000000ffff087224 */ /* 0x002fe400078e0a0b */
[----:B------:R-:W-:Y:S02]  /*0970*/  IMAD.MOV.U32 R10, RZ, RZ, RZ ;  /* 0x000000ffff0a7224 */ /* 0x000fe400078e00ff */
[----:B------:R-:W-:-:S04]  /*0980*/  IMAD R8, R8, R2, RZ ;  /* 0x0000000208087224 */ /* 0x000fc800078e02ff */
[----:B------:R-:W-:-:S06]  /*0990*/  IMAD.HI.U32 R8, R11, R8, R10 ;  /* 0x000000080b087227 */ /* 0x000fcc00078e000a */
[----:B------:R-:W-:-:S04]  /*09a0*/  IMAD.HI.U32 R229, R8, R5, RZ ;  /* 0x0000000508e57227 */ /* 0x000fc800078e00ff */
[----:B------:R-:W-:-:S04]  /*09b0*/  IMAD.MOV R9, RZ, RZ, -R229 ;  /* 0x000000ffff097224 */ /* 0x000fc800078e0ae5 */
[----:B------:R-:W-:Y:S01]  /*09c0*/  IMAD R9, R2, R9, R5 ;  /* 0x0000000902097224 */ /* 0x000fe200078e0205 */
[----:B------:R-:W-:-:S04]  /*09d0*/  LEA.HI R5, R7, R6, RZ, 0x3 ;  /* 0x0000000607057211 */ /* 0x000fc800078f18ff */
[----:B------:R-:W-:Y:S02]  /*09e0*/  SHF.R.S32.HI R12, RZ, 0x3, R5 ;  /* 0x00000003ff0c7819 */ /* 0x000fe40000011405 */
[----:B------:R-:W-:Y:S02]  /*09f0*/  LOP3.LUT R5, R5, 0xfffffff8, RZ, 0xc0, !PT ;  /* 0xfffffff805057812 */ /* 0x000fe400078ec0ff */
[----:B------:R-:W-:Y:S01]  /*0a00*/  ISETP.GT.U32.AND P3, PT, R2, R9, PT ;  /* 0x000000090200720c */ /* 0x000fe20003f64070 */
[----:B------:R-:W-:Y:S02]  /*0a10*/  IMAD.SHL.U32 R199, R12, 0x40, RZ ;  /* 0x000000400cc77824 */ /* 0x000fe400078e00ff */
[----:B------:R-:W-:Y:S02]  /*0a20*/  IMAD.IADD R5, R6, 0x1, -R5 ;  /* 0x0000000106057824 */ /* 0x000fe400078e0a05 */
[----:B------:R-:W-:Y:S01]  /*0a30*/  VIADD R10, R12, 0x10 ;  /* 0x000000100c0a7836 */ /* 0x000fe20000000000 */
[----:B------:R-:W-:Y:S01]  /*0a40*/  LOP3.LUT R199, R199, 0x1c0, RZ, 0xc0, !PT ;  /* 0x000001c0c7c77812 */ /* 0x000fe200078ec0ff */
[----:B------:R-:W-:-:S03]  /*0a50*/  IMAD.SHL.U32 R204, R5, 0x8, RZ ;  /* 0x0000000805cc7824 */ /* 0x000fc600078e00ff */
[C---:B------:R-:W-:Y:S02]  /*0a60*/  ISETP.GE.AND P1, PT, R10.reuse, UR23, PT ;  /* 0x000000170a007c0c */ /* 0x040fe4000bf26270 */
[----:B------:R-:W-:Y:S02]  /*0a70*/  LOP3.LUT R14, R199, 0x38, R204, 0xf8, !PT ;  /* 0x00000038c70e7812 */ /* 0x000fe400078ef8cc */
[----:B------:R-:W-:Y:S02]  /*0a80*/  ISETP.GE.AND P5, PT, R10, UR15, PT ;  /* 0x0000000f0a007c0c */ /* 0x000fe4000bfa6270 */
[----:B------:R-:W-:Y:S01]  /*0a90*/  SHF.R.U32.HI R199, RZ, 0x3, R199 ;  /* 0x00000003ffc77819 */ /* 0x000fe200000116c7 */
[----:B------:R-:W-:Y:S10]  /*0aa0*/  @P0 BRA `(.L_x_325) ;  /* 0x0000000000300947 */ /* 0x000ff40003800000 */
        /* <DEDUP_REMOVED lines=12> */
.L_x_325:
[----:B------:R-:W-:Y:S01]  /*0b70*/  @UP0 UIADD3 UR28, UR27, UR6, URZ ;  /* 0x000000061b1c0290 */ /* 0x000fe2000fffe03f */
[----:B------:R-:W-:Y:S01]  /*0b80*/  LOP3.LUT R8, R0, UR25, RZ, 0x3c, !PT ;  /* 0x0000001900087c12 */ /* 0x000fe2000f8e3cff */
[----:B------:R-:W-:Y:S01]  /*0b90*/  @!P3 IMAD.IADD R9, R9, 0x1, -R2 ;  /* 0x000000010909b824 */ /* 0x000fe200078e0a02 */
[----:B------:R-:W-:Y:S01]  /*0ba0*/  @UP0 ULDC.64 UR6, c[0x0][0x250] ;  /* 0x0000940000060ab9 */ /* 0x000fe20000000a00 */
[----:B------:R-:W-:Y:S01]  /*0bb0*/  USHF.R.S32.HI UR26, URZ, 0x1f, UR25 ;  /* 0x0000001f3f1a7899 */ /* 0x000fe20008011419 */
[----:B------:R-:W-:Y:S01]  /*0bc0*/  ISETP.GE.AND P2, PT, R8, RZ, PT ;  /* 0x000000ff0800720c */ /* 0x000fe20003f46270 */
[----:B------:R-:W-:Y:S01]  /*0bd0*/  @UP0 UIMAD.WIDE.U32 UR30, UR28, UR6, URZ ;  /* 0x000000061c1e02a5 */ /* 0x000fe2000f8e003f */
[----:B------:R-:W-:Y:S01]  /*0be0*/  @!P3 VIADD R229, R229, 0x1 ;  /* 0x00000001e5e5b836 */ /* 0x000fe20000000000 */
[----:B------:R-:W-:Y:S01]  /*0bf0*/  @UP0 UIMAD UR28, UR28, UR7, URZ ;  /* 0x000000071c1c02a4 */ /* 0x000fe2000f8e023f */
[----:B------:R-:W-:Y:S01]  /*0c00*/  ISETP.GE.AND P6, PT, R10, UR15, PT ;  /* 0x0000000f0a007c0c */ /* 0x000fe2000bfc6270 */
[----:B------:R-:W-:Y:S01]  /*0c10*/  IMAD.U32 R21, RZ, RZ, UR13 ;  /* 0x0000000dff157e24 */ /* 0x000fe2000f8e00ff */
[----:B------:R-:W-:Y:S01]  /*0c20*/  LOP3.LUT R199, R14, R199, RZ, 0x3c, !PT ;  /* 0x000000c70ec77212 */ /* 0x000fe200078e3cff */
[----:B------:R-:W-:Y:S01]  /*0c30*/  @UP0 UIADD3 UR28, UR31, UR28, URZ ;  /* 0x0000001c1f1c0290 */ /* 0x000fe2000fffe03f */
[----:B------:R-:W-:-:S02]  /*0c40*/  ISETP.GE.U32.AND P4, PT, R9, R2, PT ;  /* 0x000000020900720c */ /* 0x000fc40003f86070 */
[----:B------:R-:W-:Y:S02]  /*0c50*/  LEA.HI R8, R7, R6, RZ, 0x6 ;  /* 0x0000000607087211 */ /* 0x000fe400078f30ff */
[----:B------:R-:W-:Y:S02]  /*0c60*/  ISETP.NE.AND P3, PT, R0, RZ, PT ;  /* 0x000000ff0000720c */ /* 0x000fe40003f65270 */
[----:B------:R-:W-:Y:S02]  /*0c70*/  SHF.R.S32.HI R205, RZ, 0x1f, R204 ;  /* 0x0000001fffcd7819 */ /* 0x000fe400000114cc */
[----:B------:R-:W-:Y:S01]  /*0c80*/  SHF.R.S32.HI R13, RZ, 0x1f, R12 ;  /* 0x0000001fff0d7819 */ /* 0x000fe2000001140c */
[----:B------:R-:W-:Y:S08]  /*0c90*/  @P0 BRA `(.L_x_326) ;  /* 0x0000000000300947 */ /* 0x000ff00003800000 */
        /* <DEDUP_REMOVED lines=12> */
.L_x_326:
[----:B------:R-:W-:Y:S01]  /*0d60*/  IMAD R9, R13, UR8, RZ ;  /* 0x000000080d097c24 */ /* 0x000fe2000f8e02ff */
[----:B------:R-:W1:Y:S01]  /*0d70*/  S2UR UR27, SR_CgaCtaId ;  /* 0x00000000001b79c3 */ /* 0x000e620000008800 */
[----:B------:R-:W-:Y:S01]  /*0d80*/  IMAD.WIDE.U32 R10, R12, UR8, R204 ;  /* 0x000000080c0a7c25 */ /* 0x000fe2000f8e00cc */
[----:B------:R-:W-:Y:S01]  /*0d90*/  @P4 IADD3 R229, R229, 0x1, RZ ;  /* 0x00000001e5e54810 */ /* 0x000fe20007ffe0ff */
[----:B------:R-:W-:Y:S01]  /*0da0*/  ULDC.64 UR4, c[0x0][0x258] ;  /* 0x0000960000047ab9 */ /* 0x000fe20000000a00 */
[----:B------:R-:W-:Y:S01]  /*0db0*/  SHF.L.U32 R8, R8, 0x3, RZ ;  /* 0x0000000308087819 */ /* 0x000fe200000006ff */
[----:B------:R-:W-:Y:S01]  /*0dc0*/  IMAD R2, R12, UR9, R9 ;  /* 0x000000090c027c24 */ /* 0x000fe2000f8e0209 */
[----:B------:R-:W-:Y:S01]  /*0dd0*/  IADD3 R210, P0, R10, UR32, RZ ;  /* 0x000000200ad27c10 */ /* 0x000fe2000ff1e0ff */
[----:B------:R-:W-:Y:S01]  /*0de0*/  IMAD R9, R13, UR6, RZ ;  /* 0x000000060d097c24 */ /* 0x000fe2000f8e02ff */
[----:B------:R-:W-:Y:S01]  /*0df0*/  @!P2 IADD3 R229, -R229, RZ, RZ ;  /* 0x000000ffe5e5a210 */ /* 0x000fe20007ffe1ff */
[----:B------:R-:W-:Y:S01]  /*0e00*/  UIMAD UR26, UR26, UR4, URZ ;  /* 0x000000041a1a72a4 */ /* 0x000fe2000f8e023f */
[----:B------:R-:W-:Y:S01]  /*0e10*/  IADD3.X R211, R11, UR29, R2, P0, !PT ;  /* 0x0000001d0bd37c10 */ /* 0x000fe200087fe402 */
[C---:B------:R-:W-:Y:S01]  /*0e20*/  IMAD.WIDE.U32 R10, R12.reuse, UR6, R204 ;  /* 0x000000060c0a7c25 */ /* 0x040fe2000f8e00cc */
[----:B------:R-:W-:Y:S01]  /*0e30*/  @!P3 LOP3.LUT R229, RZ, R0, RZ, 0x33, !PT ;  /* 0x00000000ffe5b212 */ /* 0x000fe200078e33ff */
[----:B------:R-:W-:Y:S01]  /*0e40*/  UIMAD UR5, UR25, UR5, UR26 ;  /* 0x00000005190572a4 */ /* 0x000fe2000f8e021a */
[----:B------:R-:W-:Y:S01]  /*0e50*/  LOP3.LUT R199, R199, 0xfffffe00, R8, 0xf8, !PT ;  /* 0xfffffe00c7c77812 */ /* 0x000fe200078ef808 */
[----:B------:R-:W-:Y:S01]  /*0e60*/  IMAD R2, R12, UR7, R9 ;  /* 0x000000070c027c24 */ /* 0x000fe2000f8e0209 */
[----:B------:R-:W-:Y:S01]  /*0e70*/  IADD3 R8, P0, R204, UR10, RZ ;  /* 0x0000000acc087c10 */ /* 0x000fe2000ff1e0ff */
[----:B------:R-:W-:Y:S01]  /*0e80*/  ULDC.64 UR10, c[0x0][0x260] ;  /* 0x00009800000a7ab9 */ /* 0x000fe20000000a00 */
[----:B------:R-:W-:Y:S01]  /*0e90*/  IADD3 R226, P2, R10, UR30, RZ ;  /* 0x0000001e0ae27c10 */ /* 0x000fe2000ff5e0ff */
[----:B------:R-:W-:Y:S01]  /*0ea0*/  IMAD.U32 R14, RZ, RZ, UR4 ;  /* 0x00000004ff0e7e24 */ /* 0x000fe2000f8e00ff */
[----:B------:R-:W-:Y:S01]  /*0eb0*/  SHF.R.S32.HI R0, RZ, 0x1f, R229 ;  /* 0x0000001fff007819 */ /* 0x000fe200000114e5 */
[----:B------:R-:W-:Y:S01]  /*0ec0*/  IMAD.WIDE.U32 R210, R229, UR10, R210 ;  /* 0x0000000ae5d27c25 */ /* 0x000fe2000f8e00d2 */
[----:B------:R-:W-:Y:S01]  /*0ed0*/  IADD3.X R9, R205, UR24, RZ, P0, !PT ;  /* 0x00000018cd097c10 */ /* 0x000fe200087fe4ff */
[----:B------:R-:W-:Y:S01]  /*0ee0*/  UMOV UR4, 0x400 ;  /* 0x0000040000047882 */ /* 0x000fe20000000000 */
[----:B------:R-:W-:Y:S01]  /*0ef0*/  IADD3.X R227, R11, UR28, R2, P2, !PT ;  /* 0x0000001c0be37c10 */ /* 0x000fe200097fe402 */
[----:B------:R-:W-:Y:S01]  /*0f00*/  IMAD R2, R0, UR10, RZ ;  /* 0x0000000a00027c24 */ /* 0x000fe2000f8e02ff */
[----:B------:R-:W-:Y:S01]  /*0f10*/  ISETP.GE.AND P0, PT, R12, UR23, PT ;  /* 0x000000170c007c0c */ /* 0x000fe2000bf06270 */
[----:B------:R-:W-:Y:S01]  /*0f20*/  IMAD.WIDE.U32 R14, R14, UR25, R8 ;  /* 0x000000190e0e7c25 */ /* 0x000fe2000f8e0008 */
[----:B-1----:R-:W-:Y:S01]  /*0f30*/  ULEA UR4, UR27, UR4, 0x18 ;  /* 0x000000041b047291 */ /* 0x002fe2000f8ec03f */
[----:B------:R-:W-:Y:S01]  /*0f40*/  BSSY B0, `(.L_x_327) ;  /* 0x0000030000007945 */ /* 0x000fe20003800000 */
[----:B------:R-:W-:Y:S01]  /*0f50*/  IADD3 R208, R204, 0x80, RZ ;  /* 0x00000080ccd07810 */ /* 0x000fe20007ffe0ff */
[----:B------:R-:W-:Y:S01]  /*0f60*/  IMAD R213, R229, UR11, R2 ;  /* 0x0000000be5d57c24 */ /* 0x000fe2000f8e0202 */
[----:B------:R-:W-:Y:S01]  /*0f70*/  ULDC.64 UR10, c[0x0][0x268] ;  /* 0x00009a00000a7ab9 */ /* 0x000fe20000000a00 */
[----:B------:R-:W-:Y:S01]  /*0f80*/  IADD3 R17, R15, UR5, RZ ;  /* 0x000000050f117c10 */ /* 0x000fe2000fffe0ff */
[----:B------:R-:W-:Y:S01]  /*0f90*/  IMAD R0, R0, UR10, RZ ;  /* 0x0000000a00007c24 */ /* 0x000fe2000f8e02ff */
[----:B------:R-:W-:Y:S01]  /*0fa0*/  IADD3 R2, R12, 0x20, RZ ;  /* 0x000000200c027810 */ /* 0x000fe20007ffe0ff */
[----:B------:R-:W-:Y:S01]  /*0fb0*/  IMAD.WIDE.U32 R226, R229, UR10, R226 ;  /* 0x0000000ae5e27c25 */ /* 0x000fe2000f8e00e2 */
[----:B------:R-:W-:-:S03]  /*0fc0*/  LEA R199, R199, UR4, 0x1 ;  /* 0x00000004c7c77c11 */ /* 0x000fc6000f8e08ff */
[----:B------:R-:W-:Y:S02]  /*0fd0*/  IMAD R229, R229, UR11, R0 ;  /* 0x0000000be5e57c24 */ /* 0x000fe4000f8e0200 */
[----:B------:R-:W-:-:S04]  /*0fe0*/  IMAD.WIDE R20, R21, 0x40, R12 ;  /* 0x0000004015147825 */ /* 0x000fc800078e020c */
[----:B------:R-:W-:Y:S01]  /*0ff0*/  VIADD R209, R204, 0x40 ;  /* 0x00000040ccd17836 */ /* 0x000fe20000000000 */
        /* <DEDUP_REMOVED lines=36> */
.L_x_328:
[----:B------:R-:W-:Y:S05]  /*1240*/  BSYNC B0 ;  /* 0x0000000000007941 */ /* 0x000fea0003800000 */
.L_x_327:
[----:B------:R-:W-:Y:S01]  /*1250*/  BSSY B0, `(.L_x_329) ;  /* 0x000002a000007945 */ /* 0x000fe20003800000 */
[----:B------:R-:W-:Y:S02]  /*1260*/  ISETP.GE.AND P0, PT, R2, UR23, PT ;  /* 0x0000001702007c0c */ /* 0x000fe4000bf06270 */
[----:B------:R-:W-:Y:S01]  /*1270*/  IADD3 R0, R12, 0x30, RZ ;  /* 0x000000300c007810 */ /* 0x000fe20007ffe0ff */
        /* <DEDUP_REMOVED lines=39> */
.L_x_330:
[----:B------:R-:W-:Y:S05]  /*14f0*/  BSYNC B0 ;  /* 0x0000000000007941 */ /* 0x000fea0003800000 */
.L_x_329:
[----:B------:R-:W-:Y:S01]  /*1500*/  BSSY B0, `(.L_x_331) ;  /* 0x000002a000007945 */ /* 0x000fe20003800000 */
[----:B------:R-:W-:Y:S02]  /*1510*/  ISETP.GE.AND P4, PT, R0, UR23, PT ;  /* 0x0000001700007c0c */ /* 0x000fe4000bf86270 */
[----:B------:R-:W-:Y:S01]  /*1520*/  LEA.HI R18, R7, R6, RZ, 0x4 ;  /* 0x0000000607127211 */ /* 0x000fe200078f20ff */
[----:B------:R-:W-:Y:S10]  /*1530*/  @P0 BRA `(.L_x_332) ;  /* 0x0000000000980947 */ /* 0x000ff40003800000 */
        /* <DEDUP_REMOVED lines=38> */
.L_x_332:
[----:B------:R-:W-:Y:S05]  /*17a0*/  BSYNC B0 ;  /* 0x0000000000007941 */ /* 0x000fea0003800000 */
.L_x_331:
        /* <DEDUP_REMOVED lines=39> */
.L_x_334:
[----:B------:R-:W-:Y:S05]  /*1a20*/  BSYNC B0 ;  /* 0x0000000000007941 */ /* 0x000fea0003800000 */
.L_x_333:
[----:B------:R-:W-:Y:S01]  /*1a30*/  USHF.L.U32 UR23, UR8, 0x6, URZ ;  /* 0x0000000608177899 */ /* 0x000fe2000800063f */
[----:B------:R-:W-:Y:S01]  /*1a40*/  ISETP.GE.AND P0, PT, R12, UR15, PT ;  /* 0x0000000f0c007c0c */ /* 0x000fe2000bf06270 */
[----:B------:R-:W-:Y:S01]  /*1a50*/  USHF.L.U64.HI UR5, UR8, 0x6, UR9 ;  /* 0x0000000608057899 */ /* 0x000fe20008010209 */
[----:B-1234-:R-:W-:Y:S01]  /*1a60*/  LOP3.LUT R9, R18, 0xfffffff0, RZ, 0xc0, !PT ;  /* 0xfffffff012097812 */ /* 0x01efe200078ec0ff */
[----:B------:R-:W-:Y:S01]  /*1a70*/  USHF.R.S32.HI UR28, URZ, 0x1f, UR16 ;  /* 0x0000001f3f1c7899 */ /* 0x000fe20008011410 */
[----:B------:R-:W-:Y:S01]  /*1a80*/  IMAD.IADD R213, R211, 0x1, R213 ;  /* 0x00000001d3d57824 */ /* 0x000fe200078e02d5 */
[----:B------:R-:W-:Y:S01]  /*1a90*/  UIMAD UR10, UR5, UR16, URZ ;  /* 0x00000010050a72a4 */ /* 0x000fe2000f8e023f */
[----:B------:R-:W-:Y:S01]  /*1aa0*/  IMAD.U32 R81, RZ, RZ, UR23 ;  /* 0x00000017ff517e24 */ /* 0x000fe2000f8e00ff */
[----:B------:R-:W-:Y:S01]  /*1ab0*/  SHF.R.S32.HI R7, RZ, 0x1f, R4 ;  /* 0x0000001fff077819 */ /* 0x000fe20000011404 */
[----:B------:R-:W-:Y:S01]  /*1ac0*/  IMAD.MOV.U32 R212, RZ, RZ, R210 ;  /* 0x000000ffffd47224 */ /* 0x000fe200078e00d2 */
[----:B------:R-:W-:Y:S01]  /*1ad0*/  UIMAD UR10, UR28, UR23, UR10 ;  /* 0x000000171c0a72a4 */ /* 0x000fe2000f8e020a */
[----:B------:R-:W-:Y:S01]  /*1ae0*/  IMAD.IADD R16, R6, 0x1, -R9 ;  /* 0x0000000106107824 */ /* 0x000fe200078e0a09 */
[----:B------:R-:W-:Y:S01]  /*1af0*/  SHF.R.S32.HI R197, RZ, 0x4, R18 ;  /* 0x00000004ffc57819 */ /* 0x000fe20000011412 */
[----:B------:R-:W-:Y:S01]  /*1b00*/  IMAD.WIDE.U32 R14, R81, UR16, R212 ;  /* 0x00000010510e7c25 */ /* 0x000fe2000f8e00d4 */
[----:B------:R-:W-:Y:S01]  /*1b10*/  BSSY B0, `(.L_x_335) ;  /* 0x0000025000007945 */ /* 0x000fe20003800000 */
[----:B------:R-:W-:-:S02]  /*1b20*/  LEA.HI R7, R7, R4, RZ, 0x2 ;  /* 0x0000000407077211 */ /* 0x000fc400078f10ff */
[----:B------:R-:W-:Y:S01]  /*1b30*/  SHF.R.S32.HI R9, RZ, 0x1f, R16 ;  /* 0x0000001fff097819 */ /* 0x000fe20000011410 */
[----:B------:R-:W-:Y:S01]  /*1b40*/  VIADD R17, R15, UR10 ;  /* 0x0000000a0f117c36 */ /* 0x000fe20008000000 */
[----:B------:R-:W-:Y:S02]  /*1b50*/  ISETP.GE.AND P1, PT, R2, UR15, PT ;  /* 0x0000000f02007c0c */ /* 0x000fe4000bf26270 */
[----:B------:R-:W-:Y:S02]  /*1b60*/  LEA.HI R18, R18, R197, RZ, 0x1 ;  /* 0x000000c512127211 */ /* 0x000fe400078f08ff */
[----:B------:R-:W-:Y:S01]  /*1b70*/  LEA.HI R4, R9, R16, RZ, 0x3 ;  /* 0x0000001009047211 */ /* 0x000fe200078f18ff */
[----:B------:R-:W-:Y:S08]  /*1b80*/  @P0 BRA `(.L_x_336) ;  /* 0x0000000000740947 */ /* 0x000ff00003800000 */
        /* <DEDUP_REMOVED lines=29> */
.L_x_336:
[----:B------:R-:W-:Y:S05]  /*1d60*/  BSYNC B0 ;  /* 0x0000000000007941 */ /* 0x000fea0003800000 */
.L_x_335:
        /* <DEDUP_REMOVED lines=9> */
[----:B------:R-:W-:Y:S02]  /*1e00*/  ISETP.GE.AND P0, PT, R208, UR10, PT ;  /* 0x0000000ad0007c0c */ /* 0x000fe4000bf06270 */
[----:B------:R-:W-:-:S07]  /*1e10*/  IADD3.X R20, R17, UR24, RZ, P2, !PT ;  /* 0x0000001811147c10 */ /* 0x000fce00097fe4ff */
        /* <DEDUP_REMOVED lines=25> */
.L_x_338:
[----:B------:R-:W-:Y:S05]  /*1fb0*/  BSYNC B0 ;  /* 0x0000000000007941 */ /* 0x000fea0003800000 */
.L_x_337:
[----:B------:R-:W-:Y:S01]  /*1fc0*/  ISETP.GE.AND P5, PT, R2, UR15, PT ;  /* 0x0000000f02007c0c */ /* 0x000fe2000bfa6270 */
[----:B------:R-:W-:Y:S01]  /*1fd0*/  IMAD.IADD R2, R16, 0x1, -R21 ;  /* 0x0000000110027824 */ /* 0x000fe200078e0a15 */
[----:B------:R-:W-:Y:S01]  /*1fe0*/  LOP3.LUT R18, R18, 0xfffffffe, RZ, 0xc0, !PT ;  /* 0xfffffffe12127812 */ /* 0x000fe200078ec0ff */
[----:B------:R-:W-:Y:S01]  /*1ff0*/  BSSY B0, `(.L_x_339) ;  /* 0x000002c000007945 */ /* 0x000fe20003800000 */
[----:B------:R-:W-:Y:S01]  /*2000*/  SHF.R.S32.HI R83, RZ, 0x5, R83 ;  /* 0x00000005ff537819 */ /* 0x000fe20000011453 */
[----:B------:R-:W-:Y:S01]  /*2010*/  IMAD.SHL.U32 R25, R2, 0x40, RZ ;  /* 0x0000004002197824 */ /* 0x000fe200078e00ff */
[----:B------:R-:W-:Y:S01]  /*2020*/  ISETP.GE.AND P0, PT, R12, UR15, PT ;  /* 0x0000000f0c007c0c */ /* 0x000fe2000bf06270 */
[----:B------:R-:W-:Y:S01]  /*2030*/  IMAD.IADD R197, R197, 0x1, -R18 ;  /* 0x00000001c5c57824 */ /* 0x000fe200078e0a12 */
[----:B------:R-:W-:Y:S02]  /*2040*/  LEA R18, R83, UR19, 0x4 ;  /* 0x0000001353127c11 */ /* 0x000fe4000f8e20ff */
[----:B------:R-:W-:Y:S01]  /*2050*/  SHF.R.S32.HI R23, RZ, 0x2, R7 ;  /* 0x00000002ff177819 */ /* 0x000fe20000011407 */
[----:B------:R-:W-:Y:S01]  /*2060*/  IMAD.SHL.U32 R20, R197, 0x8, RZ ;  /* 0x00000008c5147824 */ /* 0x000fe200078e00ff */
[----:B------:R-:W-:Y:S01]  /*2070*/  LOP3.LUT R25, R25, 0x1c0, RZ, 0xc0, !PT ;  /* 0x000001c019197812 */ /* 0x000fe200078ec0ff */
[----:B------:R-:W-:Y:S06]  /*2080*/  @P1 BRA `(.L_x_340) ;  /* 0x0000000000881947 */ /* 0x000fec0003800000 */
[----:B------:R-:W-:Y:S01]  /*2090*/  ULDC UR10, c[0x0][0x2d0] ;  /* 0x0000b400000a7ab9 */ /* 0x000fe20000000800 */
[----:B------:R-:W-:Y:S01]  /*20a0*/  IMAD.U32 R21, RZ, RZ, UR8 ;  /* 0x00000008ff157e24 */ /* 0x000fe2000f8e00ff */
[----:B------:R-:W-:Y:S01]  /*20b0*/  ISETP.GE.AND P4, PT, R204, UR10, PT ;  /* 0x0000000acc007c0c */ /* 0x000fe2000bf86270 */
[----:B------:R-:W-:Y:S01]  /*20c0*/  IMAD.U32 R19, RZ, RZ, UR8 ;  /* 0x00000008ff137e24 */ /* 0x000fe2000f8e00ff */
[----:B------:R-:W-:Y:S01]  /*20d0*/  ISETP.GE.AND P3, PT, R209, UR10, PT ;  /* 0x0000000ad1007c0c */ /* 0x000fe2000bf66270 */
[----:B------:R-:W-:Y:S01]  /*20e0*/  IMAD.U32 R7, RZ, RZ, UR9 ;  /* 0x00000009ff077e24 */ /* 0x000fe2000f8e00ff */
[----:B------:R-:W-:-:S04]  /*20f0*/  LEA R21, P1, R21, R14, 0x5 ;  /* 0x0000000e15157211 */ /* 0x000fc800078228ff */
[----:B------:R-:W-:Y:S02]  /*2100*/  LEA.HI.X R22, R19, R17, R7, 0x5, P1 ;  /* 0x0000001113167211 */ /* 0x000fe400008f2c07 */
[----:B------:R-:W-:-:S03]  /*2110*/  ISETP.GE.AND P1, PT, R208, UR10, PT ;  /* 0x0000000ad0007c0c */ /* 0x000fc6000bf26270 */
[----:B--23--:R-:W2:Y:S01]  /*2120*/  @!P4 LDC.64 R10, c[0x0][0x218] ;  /* 0x00008600ff0acb82 */ /* 0x00cea20000000a00 */
[----:B------:R3:W-:Y:S07]  /*2130*/  @P4 STS.128 [R199+0x7000], RZ ;  /* 0x007000ffc7004388 */ /* 0x0007ee0000000c00 */
        /* <DEDUP_REMOVED lines=23> */
.L_x_340:
[----:B------:R-:W-:Y:S05]  /*22b0*/  BSYNC B0 ;  /* 0x0000000000007941 */ /* 0x000fea0003800000 */
.L_x_339:
[----:B------:R-:W-:Y:S01]  /*22c0*/  ISETP.GE.AND P1, PT, R0, UR15, PT ;  /* 0x0000000f00007c0c */ /* 0x000fe2000bf26270 */
[----:B------:R-:W-:Y:S01]  /*22d0*/  IMAD.SHL.U32 R19, R5, 0x40, RZ ;  /* 0x0000004005137824 */ /* 0x000fe200078e00ff */
[----:B------:R-:W-:Y:S01]  /*22e0*/  LOP3.LUT R7, R25, 0x8, R20, 0xf8, !PT ;  /* 0x0000000819077812 */ /* 0x000fe200078ef814 */
[----:B------:R-:W-:Y:S01]  /*22f0*/  BSSY B0, `(.L_x_341) ;  /* 0x0000029000007945 */ /* 0x000fe20003800000 */
[----:B-1234-:R-:W-:Y:S01]  /*2300*/  SHF.R.U32.HI R8, RZ, 0x3, R25 ;  /* 0x00000003ff087819 */ /* 0x01efe20000011619 */
[----:B------:R-:W-:Y:S01]  /*2310*/  IMAD.SHL.U32 R12, R12, 0x8, RZ ;  /* 0x000000080c0c7824 */ /* 0x000fe200078e00ff */
[----:B------:R-:W-:Y:S02]  /*2320*/  IADD3 R18, R18, 0x1, R23 ;  /* 0x0000000112127810 */ /* 0x000fe40007ffe017 */
[----:B------:R-:W-:Y:S02]  /*2330*/  LOP3.LUT R7, R7, R8, RZ, 0x3c, !PT ;  /* 0x0000000807077212 */ /* 0x000fe400078e3cff */
[----:B------:R-:W-:-:S03]  /*2340*/  LOP3.LUT R19, R19, 0x1c0, RZ, 0xc0, !PT ;  /* 0x000001c013137812 */ /* 0x000fc600078ec0ff */
[----:B------:R-:W-:Y:S05]  /*2350*/  @P1 BRA `(.L_x_342) ;  /* 0x0000000000881947 */ /* 0x000fea0003800000 */
[----:B------:R-:W-:Y:S01]  /*2360*/  ULDC UR10, c[0x0][0x2d0] ;  /* 0x0000b400000a7ab9 */ /* 0x000fe20000000800 */
[----:B------:R-:W-:Y:S01]  /*2370*/  IMAD.U32 R13, RZ, RZ, UR8 ;  /* 0x00000008ff0d7e24 */ /* 0x000fe2000f8e00ff */
[----:B------:R-:W-:Y:S01]  /*2380*/  ISETP.GE.AND P4, PT, R204, UR10, PT ;  /* 0x0000000acc007c0c */ /* 0x000fe2000bf86270 */
[----:B------:R-:W-:Y:S01]  /*2390*/  IMAD.MOV.U32 R16, RZ, RZ, R14 ;  /* 0x000000ffff107224 */ /* 0x000fe200078e000e */
[----:B------:R-:W-:Y:S01]  /*23a0*/  ISETP.GE.AND P3, PT, R209, UR10, PT ;  /* 0x0000000ad1007c0c */ /* 0x000fe2000bf66270 */
[----:B------:R-:W-:Y:S01]  /*23b0*/  UIMAD UR11, UR9, 0x30, URZ ;  /* 0x00000030090b78a4 */ /* 0x000fe2000f8e023f */
[----:B------:R-:W-:Y:S01]  /*23c0*/  ISETP.GE.AND P1, PT, R208, UR10, PT ;  /* 0x0000000ad0007c0c */ /* 0x000fe2000bf26270 */
[----:B------:R-:W-:-:S04]  /*23d0*/  IMAD.WIDE.U32 R16, R13, 0x30, R16 ;  /* 0x000000300d107825 */ /* 0x000fc800078e0010 */
[----:B------:R-:W-:-:S04]  /*23e0*/  VIADD R14, R17, UR11 ;  /* 0x0000000b110e7c36 */ /* 0x000fc80008000000 */
        /* <DEDUP_REMOVED lines=25> */
.L_x_342:
[----:B------:R-:W-:Y:S05]  /*2580*/  BSYNC B0 ;  /* 0x0000000000007941 */ /* 0x000fea0003800000 */
.L_x_341:
[----:B------:R-:W0:Y:S01]  /*2590*/  LDGDEPBAR ;  /* 0x00000000000079af */ /* 0x000e220000000000 */
[----:B------:R-:W-:Y:S01]  /*25a0*/  LOP3.LUT R12, R19, 0x8, R12, 0xf8, !PT ;  /* 0x00000008130c7812 */ /* 0x000fe200078ef80c */
[----:B------:R-:W-:Y:S01]  /*25b0*/  USHF.L.U64.HI UR26, UR6, 0x6, UR7 ;  /* 0x00000006061a7899 */ /* 0x000fe20008010207 */
[----:B------:R-:W-:Y:S01]  /*25c0*/  SHF.R.U32.HI R19, RZ, 0x3, R19 ;  /* 0x00000003ff137819 */ /* 0x000fe20000011613 */
[----:B-12---:R-:W-:Y:S01]  /*25d0*/  IMAD.SHL.U32 R8, R4, 0x40, RZ ;  /* 0x0000004004087824 */ /* 0x006fe200078e00ff */
[----:B------:R-:W-:Y:S01]  /*25e0*/  USHF.L.U32 UR27, UR6, 0x6, URZ ;  /* 0x00000006061b7899 */ /* 0x000fe2000800063f */
[----:B------:R-:W-:Y:S01]  /*25f0*/  MOV R13, UR16 ;  /* 0x00000010000d7c02 */ /* 0x000fe20008000f00 */
[----:B------:R-:W-:Y:S01]  /*2600*/  UIMAD UR10, UR26, UR16, URZ ;  /* 0x000000101a0a72a4 */ /* 0x000fe2000f8e023f */
[----:B------:R-:W-:Y:S01]  /*2610*/  LOP3.LUT R12, R12, R19, RZ, 0x3c, !PT ;  /* 0x000000130c0c7212 */ /* 0x000fe200078e3cff */
[----:B------:R-:W-:Y:S01]  /*2620*/  IMAD.IADD R229, R227, 0x1, R229 ;  /* 0x00000001e3e57824 */ /* 0x000fe200078e02e5 */
[----:B------:R-:W-:Y:S01]  /*2630*/  MOV R228, R226 ;  /* 0x000000e200e47202 */ /* 0x000fe20000000f00 */
[----:B------:R-:W-:Y:S01]  /*2640*/  IMAD.U32 R9, RZ, RZ, UR22 ;  /* 0x00000016ff097e24 */ /* 0x000fe2000f8e00ff */
[----:B------:R-:W-:Y:S01]  /*2650*/  ISETP.GE.AND P4, PT, R0, UR15, PT ;  /* 0x0000000f00007c0c */ /* 0x000fe2000bf86270 */
[----:B------:R-:W-:Y:S01]  /*2660*/  IMAD R197, R197, 0x200, R12 ;  /* 0x00000200c5c57824 */ /* 0x000fe200078e020c */
[----:B------:R-:W-:Y:S01]  /*2670*/  LOP3.LUT R0, R7, 0xfffffe00, R8, 0xf8, !PT ;  /* 0xfffffe0007007812 */ /* 0x000fe200078ef808 */
[----:B------:R-:W-:Y:S01]  /*2680*/  UIMAD UR10, UR28, UR27, UR10 ;  /* 0x0000001b1c0a72a4 */ /* 0x000fe2000f8e020a */
[----:B------:R-:W-:Y:S01]  /*2690*/  IMAD.WIDE.U32 R12, R13, UR27, R228 ;  /* 0x0000001b0d0c7c25 */ /* 0x000fe2000f8e00e4 */
[----:B------:R-:W-:Y:S01]  /*26a0*/  IADD3 R4, R9, -UR14, R18 ;  /* 0x8000000e09047c10 */ /* 0x000fe2000fffe012 */
[----:B------:R-:W-:Y:S02]  /*26b0*/  BSSY B0, `(.L_x_343) ;  /* 0x0000028000007945 */ /* 0x000fe40003800000 */
[----:B------:R-:W-:Y:S01]  /*26c0*/  IMAD R198, R83, 0x400, R0 ;  /* 0x0000040053c67824 */ /* 0x000fe200078e0200 */
[----:B------:R-:W-:Y:S01]  /*26d0*/  IADD3 R15, R13, UR10, RZ ;  /* 0x0000000a0d0f7c10 */ /* 0x000fe2000fffe0ff */
[----:B------:R-:W-:Y:S01]  /*26e0*/  VIADD R4, R4, UR18 ;  /* 0x0000001204047c36 */ /* 0x000fe20008000000 */
[----:B------:R-:W-:-:S04]  /*26f0*/  DEPBAR.LE SB0, 0x0 ;  /* 0x000080000000791a */ /* 0x000fc80000000000 */
[----:B------:R-:W-:Y:S01]  /*2700*/  BAR.SYNC.DEFER_BLOCKING 0x0 ;  /* 0x0000000000007b1d */ /* 0x000fe20000010000 */
[----:B------:R-:W-:-:S05]  /*2710*/  LEA R198, R198, UR4, 0x1 ;  /* 0x00000004c6c67c11 */ /* 0x000fca000f8e08ff */
        /* <DEDUP_REMOVED lines=33> */
.L_x_344:
[----:B------:R-:W-:Y:S05]  /*2930*/  BSYNC B0 ;  /* 0x0000000000007941 */ /* 0x000fea0003800000 */
.L_x_343:
        /* <DEDUP_REMOVED lines=12> */
[----:B------:R-:W-:Y:S02]  /*2a00*/  ISETP.GE.AND P0, PT, R208, UR10, PT ;  /* 0x0000000ad0007c0c */ /* 0x000fe4000bf06270 */
[----:B------:R-:W-:-:S07]  /*2a10*/  IADD3.X R16, R15, UR18, RZ, P1, !PT ;  /* 0x000000120f107c10 */ /* 0x000fce0008ffe4ff */
        /* <DEDUP_REMOVED lines=25> */
.L_x_346:
[----:B------:R-:W-:Y:S05]  /*2bb0*/  BSYNC B0 ;  /* 0x0000000000007941 */ /* 0x000fea0003800000 */
.L_x_345:
[----:B------:R1:W-:Y:S01]  /*2bc0*/  @P5 STS.128 [R199+0xd000], RZ ;  /* 0x00d000ffc7005388 */ /* 0x0003e20000000c00 */
[----:B------:R-:W-:Y:S03]  /*2bd0*/  BSSY B0, `(.L_x_347) ;  /* 0x0000025000007945 */ /* 0x000fe60003800000 */
[----:B------:R1:W-:Y:S04]  /*2be0*/  @P5 STS.128 [R199+0xf000], RZ ;  /* 0x00f000ffc7005388 */ /* 0x0003e80000000c00 */
[----:B------:R1:W-:Y:S01]  /*2bf0*/  @P5 STS.128 [R199+0x11000], RZ ;  /* 0x011000ffc7005388 */ /* 0x0003e20000000c00 */
[----:B------:R-:W-:Y:S05]  /*2c00*/  @P5 BRA `(.L_x_348) ;  /* 0x0000000000845947 */ /* 0x000fea0003800000 */
[----:B------:R-:W-:Y:S01]  /*2c10*/  ULDC UR10, c[0x0][0x2d0] ;  /* 0x0000b400000a7ab9 */ /* 0x000fe20000000800 */
[----:B------:R-:W-:Y:S01]  /*2c20*/  IMAD.U32 R17, RZ, RZ, UR6 ;  /* 0x00000006ff117e24 */ /* 0x000fe2000f8e00ff */
[----:B------:R-:W-:Y:S01]  /*2c30*/  ISETP.GE.AND P3, PT, R204, UR10, PT ;  /* 0x0000000acc007c0c */ /* 0x000fe2000bf66270 */
[----:B------:R-:W-:Y:S01]  /*2c40*/  IMAD.U32 R7, RZ, RZ, UR7 ;  /* 0x00000007ff077e24 */ /* 0x000fe2000f8e00ff */
[----:B------:R-:W-:Y:S02]  /*2c50*/  ISETP.GE.AND P2, PT, R209, UR10, PT ;  /* 0x0000000ad1007c0c */ /* 0x000fe4000bf46270 */
[----:B------:R-:W-:-:S04]  /*2c60*/  LEA R16, P0, R17, R12, 0x5 ;  /* 0x0000000c11107211 */ /* 0x000fc800078028ff */
[----:B------:R-:W-:Y:S02]  /*2c70*/  LEA.HI.X R7, R17, R15, R7, 0x5, P0 ;  /* 0x0000000f11077211 */ /* 0x000fe400000f2c07 */
[----:B------:R-:W-:-:S03]  /*2c80*/  ISETP.GE.AND P0, PT, R208, UR10, PT ;  /* 0x0000000ad0007c0c */ /* 0x000fc6000bf06270 */
[----:B-1-3--:R-:W1:Y:S01]  /*2c90*/  @!P3 LDC.64 R10, c[0x0][0x220] ;  /* 0x00008800ff0abb82 */ /* 0x00ae620000000a00 */
[----:B------:R3:W-:Y:S07]  /*2ca0*/  @P3 STS.128 [R199+0xd000], RZ ;  /* 0x00d000ffc7003388 */ /* 0x0007ee0000000c00 */
[----:B--2---:R-:W2:Y:S01]  /*2cb0*/  @!P2 LDC.64 R8, c[0x0][0x220] ;  /* 0x00008800ff08ab82 */ /* 0x004ea20000000a00 */
[----:B-1----:R-:W-:-:S04]  /*2cc0*/  @!P3 LEA R10, P5, R16, R10, 0x1 ;  /* 0x0000000a100ab211 */ /* 0x002fc800078a08ff */
        /* <DEDUP_REMOVED lines=21> */
.L_x_348:
[----:B------:R-:W-:Y:S05]  /*2e20*/  BSYNC B0 ;  /* 0x0000000000007941 */ /* 0x000fea0003800000 */
.L_x_347:
        /* <DEDUP_REMOVED lines=39> */
.L_x_350:
[----:B------:R-:W-:Y:S05]  /*30a0*/  BSYNC B0 ;  /* 0x0000000000007941 */ /* 0x000fea0003800000 */
.L_x_349:
[----:B------:R-:W-:Y:S01]  /*30b0*/  LDSM.16.M88.4 R60, [R198] ;  /* 0x00000000c63c783b */ /* 0x000fe20000000200 */
[----:B------:R-:W-:Y:S01]  /*30c0*/  R2P PR, R5, 0x6 ;  /* 0x0000000605007804 */ /* 0x000fe20000000000 */
[----:B------:R-:W-:Y:S01]  /*30d0*/  IMAD.MOV.U32 R7, RZ, RZ, 0x10 ;  /* 0x00000010ff077424 */ /* 0x000fe200078e00ff */
[C---:B------:R-:W-:Y:S01]  /*30e0*/  LOP3.LUT P0, RZ, R2.reuse, 0x2, RZ, 0xc0, !PT ;  /* 0x0000000202ff7812 */ /* 0x040fe2000780c0ff */
[----:B------:R-:W5:Y:S01]  /*30f0*/  LDSM.16.M88.4 R52, [R197+0x6000] ;  /* 0x00600000c534783b */ /* 0x000f620000000200 */
[C---:B------:R-:W-:Y:S01]  /*3100*/  VIADD R5, R197.reuse, 0x6000 ;  /* 0x00006000c5057836 */ /* 0x040fe20000000000 */
[----:B------:R-:W-:Y:S01]  /*3110*/  IADD3 R195, R197, 0x6020, RZ ;  /* 0x00006020c5c37810 */ /* 0x000fe20007ffe0ff */
[----:B------:R-:W-:Y:S01]  /*3120*/  UISETP.GE.AND UP0, UPT, UR17, 0x2, UPT ;  /* 0x000000021100788c */ /* 0x000fe2000bf06270 */
[----:B------:R-:W-:Y:S01]  /*3130*/  SEL R7, R7, 0xfffffff0, !P0 ;  /* 0xfffffff007077807 */ /* 0x000fe20004000000 */
[----:B------:R-:W4:Y:S01]  /*3140*/  LDSM.16.M88.4 R44, [R197+0x6800] ;  /* 0x00680000c52c783b */ /* 0x000f220000000200 */
[----:B------:R-:W-:Y:S01]  /*3150*/  LOP3.LUT P0, RZ, R2, 0x4, RZ, 0xc0, !PT ;  /* 0x0000000402ff7812 */ /* 0x000fe2000780c0ff */
[----:B------:R-:W-:Y:S01]  /*3160*/  IMAD.MOV.U32 R2, RZ, RZ, 0x40 ;  /* 0x00000040ff027424 */ /* 0x000fe200078e00ff */
[----:B------:R-:W-:Y:S01]  /*3170*/  MOV R216, UR13 ;  /* 0x0000000d00d87c02 */ /* 0x000fe20008000f00 */
[----:B------:R-:W4:Y:S01]  /*3180*/  LDSM.16.M88.4 R36, [R197+0x7000] ;  /* 0x00700000c524783b */ /* 0x000f220000000200 */
[--C-:B------:R-:W-:Y:S01]  /*3190*/  IMAD R196, R7, 0x2, R198.reuse ;  /* 0x0000000207c47824 */ /* 0x100fe200078e02c6 */
[----:B------:R-:W-:Y:S01]  /*31a0*/  MOV R133, UR22 ;  /* 0x0000001600857c02 */ /* 0x000fe20008000f00 */
[----:B------:R-:W-:Y:S01]  /*31b0*/  @P1 VIADD R195, R5, 0xffffffe0 ;  /* 0xffffffe005c31836 */ /* 0x000fe20000000000 */
[----:B------:R-:W4:Y:S01]  /*31c0*/  LDSM.16.M88.4 R24, [R197+0x7800] ;  /* 0x00780000c518783b */ /* 0x000f220000000200 */
[----:B------:R-:W-:Y:S01]  /*31d0*/  MOV R5, 0x20 ;  /* 0x0000002000057802 */ /* 0x000fe20000000f00 */
[----:B------:R-:W-:Y:S01]  /*31e0*/  IMAD.SHL.U32 R6, R6, 0x2, RZ ;  /* 0x0000000206067824 */ /* 0x000fe200078e00ff */
[----:B------:R-:W-:Y:S01]  /*31f0*/  SEL R2, R2, 0xffffffc0, !P2 ;  /* 0xffffffc002027807 */ /* 0x000fe20005000000 */
[----:B------:R-:W-:Y:S01]  /*3200*/  LDSM.16.M88.4 R12, [R196] ;  /* 0x00000000c40c783b */ /* 0x000fe20000000200 */
[----:B------:R-:W-:Y:S01]  /*3210*/  SEL R5, R5, 0xffffffe0, !P0 ;  /* 0xffffffe005057807 */ /* 0x000fe20004000000 */
[----:B------:R-:W-:Y:S01]  /*3220*/  IMAD R216, R216, 0x4, R83 ;  /* 0x00000004d8d87824 */ /* 0x000fe200078e0253 */
[----:B------:R-:W-:Y:S01]  /*3230*/  IADD3 R191, R197, R2, RZ ;  /* 0x00000002c5bf7210 */ /* 0x000fe20007ffe0ff */
[----:B-123--:R-:W1:Y:S01]  /*3240*/  LDSM.16.M88.4 R8, [R195] ;  /* 0x00000000c308783b */ /* 0x00ee620000000200 */
[----:B------:R-:W-:Y:S01]  /*3250*/  IMAD.IADD R184, R2, 0x1, R195 ;  /* 0x0000000102b87824 */ /* 0x000fe200078e02c3 */
[----:B------:R-:W-:Y:S01]  /*3260*/  PLOP3.LUT P0, PT, PT, PT, UP0, 0x80, 0x0 ;  /* 0x000000000000781c */ /* 0x000fe20003f0f008 */
[C---:B------:R-:W-:Y:S01]  /*3270*/  IMAD R194, R5.reuse, 0x2, R198 ;  /* 0x0000000205c27824 */ /* 0x040fe200078e02c6 */
[----:B------:R-:W2:Y:S01]  /*3280*/  LDSM.16.M88.4 R64, [R195+0x800] ;  /* 0x00080000c340783b */ /* 0x000ea20000000200 */
[----:B------:R-:W-:Y:S01]  /*3290*/  IMAD R193, R5, 0x2, R196 ;  /* 0x0000000205c17824 */ /* 0x000fe200078e02c4 */
[----:B------:R-:W3:Y:S01]  /*32a0*/  LDC.U8 R2, c[0x0][0x388] ;  /* 0x0000e200ff027b82 */ /* 0x000ee20000000000 */
[----:B------:R-:W-:Y:S01]  /*32b0*/  LOP3.LUT R6, R6, 0x6, RZ, 0xc0, !PT ;  /* 0x0000000606067812 */ /* 0x000fe200078ec0ff */
[----:B------:R-:W3:Y:S01]  /*32c0*/  LDSM.16.M88.4 R68, [R195+0x1000] ;  /* 0x00100000c344783b */ /* 0x000ee20000000200 */
[C---:B------:R-:W-:Y:S01]  /*32d0*/  VIADDMNMX R133, R4.reuse, 0x8, R133, PT ;  /* 0x0000000804857846 */ /* 0x040fe20003800185 */
[C---:B------:R-:W-:Y:S01]  /*32e0*/  VIADD R187, R195.reuse, 0x800 ;  /* 0x00000800c3bb7836 */ /* 0x040fe20000000000 */
[----:B------:R-:W-:Y:S01]  /*32f0*/  VIMNMX R134, R4, UR22, PT ;  /* 0x0000001604867c48 */ /* 0x000fe2000bfe0100 */
[----:B------:R-:W3:Y:S01]  /*3300*/  LDSM.16.M88.4 R20, [R195+0x1800] ;  /* 0x00180000c314783b */ /* 0x000ee20000000200 */
[C---:B------:R-:W-:Y:S01]  /*3310*/  IADD3 R186, R195.reuse, 0x1000, RZ ;  /* 0x00001000c3ba7810 */ /* 0x040fe20007ffe0ff */
[C---:B------:R-:W-:Y:S01]  /*3320*/  VIADD R185, R195.reuse, 0x1800 ;  /* 0x00001800c3b97836 */ /* 0x040fe20000000000 */
[C---:B------:R-:W-:Y:S01]  /*3330*/  IADD3 R182, R195.reuse, 0x2800, RZ ;  /* 0x00002800c3b67810 */ /* 0x040fe20007ffe0ff */
[----:B------:R-:W-:Y:S01]  /*3340*/  LDSM.16.M88.4 R28, [R194] ;  /* 0x00000000c21c783b */ /* 0x000fe20000000200 */
[C---:B------:R-:W-:Y:S01]  /*3350*/  VIADD R183, R195.reuse, 0x2000 ;  /* 0x00002000c3b77836 */ /* 0x040fe20000000000 */
[C---:B------:R-:W-:Y:S01]  /*3360*/  IADD3 R180, R195.reuse, 0x3800, RZ ;  /* 0x00003800c3b47810 */ /* 0x040fe20007ffe0ff */
[C---:B-----5:R-:W-:Y:S01]  /*3370*/  HMMA.16816.F32.BF16 R56, R60.reuse, R52, RZ ;  /* 0x000000343c38723c */ /* 0x060fe200000418ff */
[----:B------:R-:W5:Y:S01]  /*3380*/  LDSM.16.M88.4 R16, [R191+0x6000] ;  /* 0x00600000bf10783b */ /* 0x000f620000000200 */
[C---:B------:R-:W-:Y:S01]  /*3390*/  VIADD R181, R195.reuse, 0x3000 ;  /* 0x00003000c3b57836 */ /* 0x040fe20000000000 */
[C---:B------:R-:W-:Y:S01]  /*33a0*/  IADD3 R178, R195.reuse, 0x4800, RZ ;  /* 0x00004800c3b27810 */ /* 0x040fe20007ffe0ff */
[C---:B------:R-:W-:Y:S01]  /*33b0*/  VIADD R179, R195.reuse, 0x4000 ;  /* 0x00004000c3b37836 */ /* 0x040fe20000000000 */
[----:B------:R-:W-:Y:S01]  /*33c0*/  LDSM.16.M88.4 R72, [R184+0x800] ;  /* 0x00080000b848783b */ /* 0x000fe20000000200 */
[C---:B------:R-:W-:Y:S01]  /*33d0*/  HMMA.16816.F32.BF16 R52, R60.reuse, R54, RZ ;  /* 0x000000363c34723c */ /* 0x040fe200000418ff */
[C---:B------:R-:W-:Y:S01]  /*33e0*/  VIADD R177, R195.reuse, 0x5000 ;  /* 0x00005000c3b17836 */ /* 0x040fe20000000000 */
[----:B------:R-:W-:Y:S01]  /*33f0*/  IADD3 R176, R195, 0x5800, RZ ;  /* 0x00005800c3b07810 */ /* 0x000fe20007ffe0ff */
[----:B------:R-:W-:Y:S03]  /*3400*/  LDSM.16.M88.4 R76, [R195+0x3800] ;  /* 0x00380000c34c783b */ /* 0x000fe60000000200 */
[C---:B----4-:R-:W-:Y:S01]  /*3410*/  HMMA.16816.F32.BF16 R48, R60.reuse, R44, RZ ;  /* 0x0000002c3c30723c */ /* 0x050fe200000418ff */
[----:B------:R-:W0:Y:S05]  /*3420*/  LDGDEPBAR ;  /* 0x00000000000079af */ /* 0x000e2a0000000000 */
[C---:B------:R-:W-:Y:S06]  /*3430*/  HMMA.16816.F32.BF16 R40, R60.reuse, R36, RZ ;  /* 0x000000243c28723c */ /* 0x040fec00000418ff */
[C---:B------:R-:W-:Y:S06]  /*3440*/  HMMA.16816.F32.BF16 R44, R60.reuse, R46, RZ ;  /* 0x0000002e3c2c723c */ /* 0x040fec00000418ff */
[C---:B------:R-:W-:Y:S06]  /*3450*/  HMMA.16816.F32.BF16 R36, R60.reuse, R38, RZ ;  /* 0x000000263c24723c */ /* 0x040fec00000418ff */
[C---:B------:R-:W-:Y:S06]  /*3460*/  HMMA.16816.F32.BF16 R32, R60.reuse, R24, RZ ;  /* 0x000000183c20723c */ /* 0x040fec00000418ff */
[----:B------:R-:W-:Y:S01]  /*3470*/  HMMA.16816.F32.BF16 R60, R60, R26, RZ ;  /* 0x0000001a3c3c723c */ /* 0x000fe200000418ff */
[----:B------:R-:W4:Y:S05]  /*3480*/  LDSM.16.M88.4 R24, [R191+0x6800] ;  /* 0x00680000bf18783b */ /* 0x000f2a0000000200 */
        /* <DEDUP_REMOVED lines=8> */
[----:B------:R-:W-:Y:S05]  /*3510*/  LDSM.16.M88.4 R68, [R184+0x1800] ;  /* 0x00180000b844783b */ /* 0x000fea0000000200 */
[C---:B------:R-:W-:Y:S06]  /*3520*/  HMMA.16816.F32.BF16 R32, R12.reuse, R20, R32 ;  /* 0x000000140c20723c */ /* 0x040fec0000041820 */
[----:B------:R-:W-:Y:S01]  /*3530*/  HMMA.16816.F32.BF16 R60, R12, R22, R60 ;  /* 0x000000160c3c723c */ /* 0x000fe2000004183c */
[----:B------:R-:W-:Y:S04]  /*3540*/  LDSM.16.M88.4 R12, [R193] ;  /* 0x00000000c10c783b */ /* 0x000fe80000000200 */
[----:B------:R-:W3:Y:S01]  /*3550*/  LDSM.16.M88.4 R20, [R184] ;  /* 0x00000000b814783b */ /* 0x000ee20000000200 */
[C---:B-----5:R-:W-:Y:S06]  /*3560*/  HMMA.16816.F32.BF16 R56, R28.reuse, R16, R56 ;  /* 0x000000101c38723c */ /* 0x060fec0000041838 */
[C---:B------:R-:W-:Y:S01]  /*3570*/  HMMA.16816.F32.BF16 R52, R28.reuse, R18, R52 ;  /* 0x000000121c34723c */ /* 0x040fe20000041834 */
[----:B------:R-:W5:Y:S05]  /*3580*/  LDSM.16.M88.4 R16, [R184+0x1000] ;  /* 0x00100000b810783b */ /* 0x000f6a0000000200 */
[C---:B----4-:R-:W-:Y:S06]  /*3590*/  HMMA.16816.F32.BF16 R48, R28.reuse, R24, R48 ;  /* 0x000000181c30723c */ /* 0x050fec0000041830 */
[C---:B------:R-:W-:Y:S01]  /*35a0*/  HMMA.16816.F32.BF16 R44, R28.reuse, R26, R44 ;  /* 0x0000001a1c2c723c */ /* 0x040fe2000004182c */
[----:B------:R-:W-:Y:S05]  /*35b0*/  LDSM.16.M88.4 R24, [R198+0x2000] ;  /* 0x00200000c618783b */ /* 0x000fea0000000200 */
[C---:B-1----:R-:W-:Y:S06]  /*35c0*/  HMMA.16816.F32.BF16 R40, R28.reuse, R8, R40 ;  /* 0x000000081c28723c */ /* 0x042fec0000041828 */
[C---:B------:R-:W-:Y:S01]  /*35d0*/  HMMA.16816.F32.BF16 R36, R28.reuse, R10, R36 ;  /* 0x0000000a1c24723c */ /* 0x040fe20000041824 */
[----:B------:R-:W1:Y:S05]  /*35e0*/  LDSM.16.M88.4 R8, [R197+0x8000] ;  /* 0x00800000c508783b */ /* 0x000e6a0000000200 */
[----:B--2---:R-:W-:Y:S06]  /*35f0*/  HMMA.16816.F32.BF16 R32, R28, R64, R32 ;  /* 0x000000401c20723c */ /* 0x004fec0000041820 */
[C---:B---3--:R-:W-:Y:S06]  /*3600*/  HMMA.16816.F32.BF16 R56, R12.reuse, R20, R56 ;  /* 0x000000140c38723c */ /* 0x048fec0000041838 */
[----:B------:R-:W-:Y:S01]  /*3610*/  HMMA.16816.F32.BF16 R52, R12, R22, R52 ;  /* 0x000000160c34723c */ /* 0x000fe20000041834 */
[----:B------:R-:W2:Y:S05]  /*3620*/  LDSM.16.M88.4 R20, [R197+0x9000] ;  /* 0x00900000c514783b */ /* 0x000eaa0000000200 */
[----:B------:R-:W-:Y:S01]  /*3630*/  HMMA.16816.F32.BF16 R28, R28, R66, R60 ;  /* 0x000000421c1c723c */ /* 0x000fe2000004183c */
[----:B------:R-:W3:Y:S04]  /*3640*/  LDSM.16.M88.4 R60, [R197+0x8800] ;  /* 0x00880000c53c783b */ /* 0x000ee80000000200 */
[----:B------:R-:W-:Y:S01]  /*3650*/  LDSM.16.M88.4 R64, [R197+0x9800] ;  /* 0x00980000c540783b */ /* 0x000fe20000000200 */
[C---:B------:R-:W-:Y:S06]  /*3660*/  HMMA.16816.F32.BF16 R48, R12.reuse, R72, R48 ;  /* 0x000000480c30723c */ /* 0x040fec0000041830 */
[C---:B------:R-:W-:Y:S01]  /*3670*/  HMMA.16816.F32.BF16 R44, R12.reuse, R74, R44 ;  /* 0x0000004a0c2c723c */ /* 0x040fe2000004182c */
[----:B------:R-:W-:Y:S05]  /*3680*/  LDSM.16.M88.4 R72, [R196+0x2000] ;  /* 0x00200000c448783b */ /* 0x000fea0000000200 */
[C---:B-----5:R-:W-:Y:S06]  /*3690*/  HMMA.16816.F32.BF16 R40, R12.reuse, R16, R40 ;  /* 0x000000100c28723c */ /* 0x060fec0000041828 */
[----:B------:R-:W-:Y:S01]  /*36a0*/  HMMA.16816.F32.BF16 R36, R12, R18, R36 ;  /* 0x000000120c24723c */ /* 0x000fe20000041824 */
[----:B------:R-:W4:Y:S05]  /*36b0*/  LDSM.16.M88.4 R16, [R195+0x2000] ;  /* 0x00200000c310783b */ /* 0x000f2a0000000200 */
        /* <DEDUP_REMOVED lines=10> */
[C---:B---3--:R-:W-:Y:S06]  /*3760*/  HMMA.16816.F32.BF16 R48, R24.reuse, R60, R48 ;  /* 0x0000003c1830723c */ /* 0x048fec0000041830 */
[----:B------:R-:W-:Y:S01]  /*3770*/  HMMA.16816.F32.BF16 R44, R24, R62, R44 ;  /* 0x0000003e182c723c */ /* 0x000fe2000004182c */
[----:B------:R-:W2:Y:S05]  /*3780*/  LDSM.16.M88.4 R60, [R194+0x2000] ;  /* 0x00200000c23c783b */ /* 0x000eaa0000000200 */
[C---:B----4-:R-:W-:Y:S06]  /*3790*/  HMMA.16816.F32.BF16 R56, R72.reuse, R16, R56 ;  /* 0x000000104838723c */ /* 0x050fec0000041838 */
[----:B------:R-:W-:Y:S01]  /*37a0*/  HMMA.16816.F32.BF16 R52, R72, R18, R52 ;  /* 0x000000124834723c */ /* 0x000fe20000041834 */
[----:B------:R-:W3:Y:S05]  /*37b0*/  LDSM.16.M88.4 R16, [R191+0x9000] ;  /* 0x00900000bf10783b */ /* 0x000eea0000000200 */
        /* <DEDUP_REMOVED lines=17> */
[C---:B---3--:R-:W-:Y:S06]  /*38d0*/  HMMA.16816.F32.BF16 R40, R60.reuse, R16, R40 ;  /* 0x000000103c28723c */ /* 0x048fec0000041828 */
[C---:B------:R-:W-:Y:S01]  /*38e0*/  HMMA.16816.F32.BF16 R36, R60.reuse, R18, R36 ;  /* 0x000000123c24723c */ /* 0x040fe20000041824 */
[----:B------:R-:W3:Y:S05]  /*38f0*/  LDSM.16.M88.4 R16, [R184+0x3800] ;  /* 0x00380000b810783b */ /* 0x000eea0000000200 */
[C---:B------:R-:W-:Y:S06]  /*3900*/  HMMA.16816.F32.BF16 R48, R60.reuse, R68, R48 ;  /* 0x000000443c30723c */ /* 0x040fec0000041830 */
[C---:B------:R-:W-:Y:S01]  /*3910*/  HMMA.16816.F32.BF16 R44, R60.reuse, R70, R44 ;  /* 0x000000463c2c723c */ /* 0x040fe2000004182c */
[----:B------:R-:W-:Y:S05]  /*3920*/  LDSM.16.M88.4 R68, [R197+0xb000] ;  /* 0x00b00000c544783b */ /* 0x000fea0000000200 */
[C---:B----4-:R-:W-:Y:S06]  /*3930*/  HMMA.16816.F32.BF16 R32, R60.reuse, R64, R32 ;  /* 0x000000403c20723c */ /* 0x050fec0000041820 */
        /* <DEDUP_REMOVED lines=12> */
[C---:B---3--:R-:W-:Y:S06]  /*3a00*/  HMMA.16816.F32.BF16 R32, R8.reuse, R16, R32 ;  /* 0x000000100820723c */ /* 0x048fec0000041820 */
[----:B------:R-:W-:Y:S01]  /*3a10*/  HMMA.16816.F32.BF16 R28, R8, R18, R28 ;  /* 0x00000012081c723c */ /* 0x000fe2000004181c */
[----:B------:R-:W3:Y:S04]  /*3a20*/  LDSM.16.M88.4 R8, [R195+0x5000] ;  /* 0x00500000c308783b */ /* 0x000ee80000000200 */
[----:B------:R-:W5:Y:S01]  /*3a30*/  LDSM.16.M88.4 R16, [R195+0x5800] ;  /* 0x00580000c310783b */ /* 0x000f620000000200 */
[C---:B----4-:R-:W-:Y:S06]  /*3a40*/  HMMA.16816.F32.BF16 R56, R60.reuse, R76, R56 ;  /* 0x0000004c3c38723c */ /* 0x050fec0000041838 */
[C---:B------:R-:W-:Y:S01]  /*3a50*/  HMMA.16816.F32.BF16 R52, R60.reuse, R78, R52 ;  /* 0x0000004e3c34723c */ /* 0x040fe20000041834 */
[----:B------:R-:W-:Y:S05]  /*3a60*/  LDSM.16.M88.4 R76, [R194+0x4000] ;  /* 0x00400000c24c783b */ /* 0x000fea0000000200 */
[C---:B------:R-:W-:Y:S06]  /*3a70*/  HMMA.16816.F32.BF16 R48, R60.reuse, R72, R48 ;  /* 0x000000483c30723c */ /* 0x040fec0000041830 */
[C---:B------:R-:W-:Y:S01]  /*3a80*/  HMMA.16816.F32.BF16 R44, R60.reuse, R74, R44 ;  /* 0x0000004a3c2c723c */ /* 0x040fe2000004182c */
[----:B------:R-:W4:Y:S05]  /*3a90*/  LDSM.16.M88.4 R72, [R191+0xa000] ;  /* 0x00a00000bf48783b */ /* 0x000f2a0000000200 */
[C---:B------:R-:W-:Y:S06]  /*3aa0*/  HMMA.16816.F32.BF16 R40, R60.reuse, R68, R40 ;  /* 0x000000443c28723c */ /* 0x040fec0000041828 */
        /* <DEDUP_REMOVED lines=9> */
[C---:B--2---:R-:W-:Y:S06]  /*3b40*/  HMMA.16816.F32.BF16 R48, R12.reuse, R20, R48 ;  /* 0x000000140c30723c */ /* 0x044fec0000041830 */
[C---:B------:R-:W-:Y:S01]  /*3b50*/  HMMA.16816.F32.BF16 R44, R12.reuse, R22, R44 ;  /* 0x000000160c2c723c */ /* 0x040fe2000004182c */
[----:B------:R-:W-:Y:S05]  /*3b60*/  LDSM.16.M88.4 R20, [R184+0x4800] ;  /* 0x00480000b814783b */ /* 0x000fea0000000200 */
[C---:B---3--:R-:W-:Y:S06]  /*3b70*/  HMMA.16816.F32.BF16 R40, R12.reuse, R8, R40 ;  /* 0x000000080c28723c */ /* 0x048fec0000041828 */
[C---:B------:R-:W-:Y:S01]  /*3b80*/  HMMA.16816.F32.BF16 R36, R12.reuse, R10, R36 ;  /* 0x0000000a0c24723c */ /* 0x040fe20000041824 */
[----:B------:R-:W1:Y:S05]  /*3b90*/  LDSM.16.M88.4 R8, [R193+0x4000] ;  /* 0x00400000c108783b */ /* 0x000e6a0000000200 */
[C---:B-----5:R-:W-:Y:S06]  /*3ba0*/  HMMA.16816.F32.BF16 R32, R12.reuse, R16, R32 ;  /* 0x000000100c20723c */ /* 0x060fec0000041820 */
[----:B------:R-:W-:Y:S01]  /*3bb0*/  HMMA.16816.F32.BF16 R28, R12, R18, R28 ;  /* 0x000000120c1c723c */ /* 0x000fe2000004181c */
[----:B------:R-:W2:Y:S04]  /*3bc0*/  LDSM.16.M88.4 R16, [R184+0x5000] ;  /* 0x00500000b810783b */ /* 0x000ea80000000200 */
[----:B------:R-:W3:Y:S01]  /*3bd0*/  LDSM.16.M88.4 R12, [R184+0x5800] ;  /* 0x00580000b80c783b */ /* 0x000ee20000000200 */
[----:B----4-:R-:W-:Y:S01]  /*3be0*/  HMMA.16816.F32.BF16 R56, R76, R72, R56 ;  /* 0x000000484c38723c */ /* 0x010fe20000041838 */
[----:B------:R-:W-:-:S05]  /*3bf0*/  DEPBAR.LE SB0, 0x0 ;  /* 0x000080000000791a */ /* 0x000fca0000000000 */
[C---:B------:R-:W-:Y:S06]  /*3c00*/  HMMA.16816.F32.BF16 R52, R76.reuse, R74, R52 ;  /* 0x0000004a4c34723c */ /* 0x040fec0000041834 */
[C---:B------:R-:W-:Y:S06]  /*3c10*/  HMMA.16816.F32.BF16 R48, R76.reuse, R68, R48 ;  /* 0x000000444c30723c */ /* 0x040fec0000041830 */
[C---:B------:R-:W-:Y:S06]  /*3c20*/  HMMA.16816.F32.BF16 R44, R76.reuse, R70, R44 ;  /* 0x000000464c2c723c */ /* 0x040fec000004182c */
[C---:B------:R-:W-:Y:S06]  /*3c30*/  HMMA.16816.F32.BF16 R40, R76.reuse, R64, R40 ;  /* 0x000000404c28723c */ /* 0x040fec0000041828 */
[C---:B------:R-:W-:Y:S06]  /*3c40*/  HMMA.16816.F32.BF16 R36, R76.reuse, R66, R36 ;  /* 0x000000424c24723c */ /* 0x040fec0000041824 */
[C---:B------:R-:W-:Y:S06]  /*3c50*/  HMMA.16816.F32.BF16 R32, R76.reuse, R60, R32 ;  /* 0x0000003c4c20723c */ /* 0x040fec0000041820 */
[----:B------:R-:W-:Y:S06]  /*3c60*/  HMMA.16816.F32.BF16 R28, R76, R62, R28 ;  /* 0x0000003e4c1c723c */ /* 0x000fec000004181c */
[C---:B-1----:R-:W-:Y:S06]  /*3c70*/  HMMA.16816.F32.BF16 R56, R8.reuse, R24, R56 ;  /* 0x000000180838723c */ /* 0x042fec0000041838 */
[C---:B------:R-:W-:Y:S06]  /*3c80*/  HMMA.16816.F32.BF16 R52, R8.reuse, R26, R52 ;  /* 0x0000001a0834723c */ /* 0x040fec0000041834 */
[C---:B------:R-:W-:Y:S06]  /*3c90*/  HMMA.16816.F32.BF16 R48, R8.reuse, R20, R48 ;  /* 0x000000140830723c */ /* 0x040fec0000041830 */
[C---:B------:R-:W-:Y:S06]  /*3ca0*/  HMMA.16816.F32.BF16 R44, R8.reuse, R22, R44 ;  /* 0x00000016082c723c */ /* 0x040fec000004182c */
[C---:B--2---:R-:W-:Y:S06]  /*3cb0*/  HMMA.16816.F32.BF16 R40, R8.reuse, R16, R40 ;  /* 0x000000100828723c */ /* 0x044fec0000041828 */
[C---:B------:R-:W-:Y:S06]  /*3cc0*/  HMMA.16816.F32.BF16 R36, R8.reuse, R18, R36 ;  /* 0x000000120824723c */ /* 0x040fec0000041824 */
[C---:B---3--:R-:W-:Y:S06]  /*3cd0*/  HMMA.16816.F32.BF16 R232, R8.reuse, R12, R32 ;  /* 0x0000000c08e8723c */ /* 0x048fec0000041820 */
[----:B------:R-:W-:Y:S01]  /*3ce0*/  HMMA.16816.F32.BF16 R28, R8, R14, R28 ;  /* 0x0000000e081c723c */ /* 0x000fe2000004181c */
[----:B------:R-:W-:Y:S01]  /*3cf0*/  VIADD R33, R214, 0xb54cda56 ;  /* 0xb54cda56d6217836 */ /* 0x000fe20000000000 */
[----:B------:R-:W-:Y:S06]  /*3d00*/  BAR.SYNC.DEFER_BLOCKING 0x0 ;  /* 0x0000000000007b1d */ /* 0x000fec0000010000 */
[----:B------:R-:W-:-:S01]  /*3d10*/  NOP ;  /* 0x0000000000007918 */ /* 0x000fc20000000000 */
[----:B------:R-:W-:-:S15]  /*3d20*/  @!P0 BRA `(.L_x_351) ;  /* 0x0000000400d08947 */ /* 0x000fde0003800000 */
        /* <DEDUP_REMOVED lines=9> */
[----:B------:R-:W-:Y:S01]  /*3dc0*/  UIMAD UR5, UR6, UR23, UR5 ;  /* 0x00000017060572a4 */ /* 0x000fe2000f8e0205 */
[----:B------:R-:W-:-:S03]  /*3dd0*/  IADD3 R4, P6, R24, UR25, RZ ;  /* 0x0000001918047c10 */ /* 0x000fc6000ffde0ff */
[----:B------:R-:W1:Y:S01]  /*3de0*/  @!P5 LDC.64 R14, c[0x0][0x218] ;  /* 0x00008600ff0edb82 */ /* 0x000e620000000a00 */
[----:B------:R2:W-:Y:S01]  /*3df0*/  @P5 STS.128 [R199+0x6000], RZ ;  /* 0x006000ffc7005388 */ /* 0x0005e20000000c00 */
[----:B------:R-:W-:-:S05]  /*3e00*/  VIADD R22, R25, UR5 ;  /* 0x0000000519167c36 */ /* 0x000fca0008000000 */
[----:B------:R-:W-:Y:S01]  /*3e10*/  IADD3.X R23, R22, UR24, RZ, P6, !PT ;  /* 0x0000001816177c10 */ /* 0x000fe2000b7fe4ff */
[----:B------:R-:W3:Y:S08]  /*3e20*/  @!P4 LDC.64 R12, c[0x0][0x218] ;  /* 0x00008600ff0ccb82 */ /* 0x000ef00000000a00 */
[----:B------:R-:W4:Y:S08]  /*3e30*/  @!P3 LDC.64 R10, c[0x0][0x218] ;  /* 0x00008600ff0abb82 */ /* 0x000f300000000a00 */
[----:B------:R-:W5:Y:S01]  /*3e40*/  @!P5 LDC.64 R8, c[0x0][0x218] ;  /* 0x00008600ff08db82 */ /* 0x000f620000000a00 */
[----:B-1----:R-:W-:-:S04]  /*3e50*/  @!P5 LEA R62, P2, R24, R14, 0x1 ;  /* 0x0000000e183ed211 */ /* 0x002fc800078408ff */
[----:B------:R-:W-:-:S03]  /*3e60*/  @!P5 LEA.HI.X R63, R24, R15, R22, 0x1, P2 ;  /* 0x0000000f183fd211 */ /* 0x000fc600010f0c16 */
[----:B------:R-:W1:Y:S01]  /*3e70*/  @!P4 LDC.64 R20, c[0x0][0x218] ;  /* 0x00008600ff14cb82 */ /* 0x000e620000000a00 */
[C---:B---3--:R-:W-:Y:S01]  /*3e80*/  @!P4 LEA R60, P1, R24.reuse, R12, 0x1 ;  /* 0x0000000c183cc211 */ /* 0x048fe200078208ff */
[----:B------:R-:W-:Y:S01]  /*3e90*/  @!PT LDS RZ, [RZ] ;  /* 0x00000000fffff984 */ /* 0x000fe20000000800 */
[----:B------:R-:W-:Y:S01]  /*3ea0*/  @!PT LDS RZ, [RZ] ;  /* 0x00000000fffff984 */ /* 0x000fe20000000800 */
[----:B------:R-:W-:Y:S01]  /*3eb0*/  @!PT LDS RZ, [RZ] ;  /* 0x00000000fffff984 */ /* 0x000fe20000000800 */
[----:B------:R-:W-:Y:S03]  /*3ec0*/  @!P5 LDGSTS.E.BYPASS.LTC128B.128 [R199+0x6000], desc[UR20][R62.64] ;  /* 0x060000003ec7dfae */ /* 0x000fe6000b901d54 */
[C-C-:B------:R-:W-:Y:S01]  /*3ed0*/  @!P4 LEA.HI.X R61, R24.reuse, R13, R22.reuse, 0x1, P1 ;  /* 0x0000000d183dc211 */ /* 0x140fe200008f0c16 */
[----:B------:R2:W-:Y:S02]  /*3ee0*/  @P4 STS.128 [R199+0x8000], RZ ;  /* 0x008000ffc7004388 */ /* 0x0005e40000000c00 */
[----:B------:R-:W3:Y:S01]  /*3ef0*/  @!P3 LDC.64 R18, c[0x0][0x218] ;  /* 0x00008600ff12bb82 */ /* 0x000ee20000000a00 */
[C---:B----4-:R-:W-:Y:S01]  /*3f00*/  @!P3 LEA R26, P1, R24.reuse, R10, 0x1 ;  /* 0x0000000a181ab211 */ /* 0x050fe200078208ff */
[----:B------:R-:W-:Y:S01]  /*3f10*/  @!PT LDS RZ, [RZ] ;  /* 0x00000000fffff984 */ /* 0x000fe20000000800 */
[----:B------:R-:W-:Y:S01]  /*3f20*/  @!PT LDS RZ, [RZ] ;  /* 0x00000000fffff984 */ /* 0x000fe20000000800 */
[----:B------:R-:W-:Y:S01]  /*3f30*/  @!PT LDS RZ, [RZ] ;  /* 0x00000000fffff984 */ /* 0x000fe20000000800 */
[----:B------:R-:W-:Y:S03]  /*3f40*/  @!P4 LDGSTS.E.BYPASS.LTC128B.128 [R199+0x8000], desc[UR20][R60.64+0x80] ;  /* 0x080000803cc7cfae */ /* 0x000fe6000b901d54 */
[----:B------:R-:W-:Y:S01]  /*3f50*/  @!P3 LEA.HI.X R27, R24, R11, R22, 0x1, P1 ;  /* 0x0000000b181bb211 */ /* 0x000fe200008f0c16 */
[----:B------:R2:W-:Y:S02]  /*3f60*/  @P3 STS.128 [R199+0xa000], RZ ;  /* 0x00a000ffc7003388 */ /* 0x0005e40000000c00 */
[----:B------:R-:W4:Y:S01]  /*3f70*/  @!P5 LDC.64 R16, c[0x0][0x218] ;  /* 0x00008600ff10db82 */ /* 0x000f220000000a00 */
[C---:B-----5:R-:W-:Y:S01]  /*3f80*/  @!P5 LEA R34, P2, R4.reuse, R8, 0x1 ;  /* 0x000000080422d211 */ /* 0x060fe200078408ff */
[----:B------:R-:W-:Y:S01]  /*3f90*/  @!PT LDS RZ, [RZ] ;  /* 0x00000000fffff984 */ /* 0x000fe20000000800 */
[----:B------:R-:W-:Y:S01]  /*3fa0*/  @!PT LDS RZ, [RZ] ;  /* 0x00000000fffff984 */ /* 0x000fe20000000800 */
[----:B------:R-:W-:Y:S01]  /*3fb0*/  @!PT LDS RZ, [RZ] ;  /* 0x00000000fffff984 */ /* 0x000fe20000000800 */
[----:B------:R5:W-:Y:S03]  /*3fc0*/  @!P3 LDGSTS.E.BYPASS.LTC128B.128 [R199+0xa000], desc[UR20][R26.64+0x100] ;  /* 0x0a0001001ac7bfae */ /* 0x000be6000b901d54 */
[C---:B------:R-:W-:Y:S01]  /*3fd0*/  @!P5 LEA.HI.X R35, R4.reuse, R9, R23, 0x1, P2 ;  /* 0x000000090423d211 */ /* 0x040fe200010f0c17 */
[----:B------:R2:W-:Y:S02]  /*3fe0*/  @P5 STS.128 [R199+0x6800], RZ ;  /* 0x006800ffc7005388 */ /* 0x0005e40000000c00 */
[----:B------:R-:W2:Y:S01]  /*3ff0*/  @!P4 LDC.64 R14, c[0x0][0x218] ;  /* 0x00008600ff0ecb82 */ /* 0x000ea20000000a00 */
[C---:B-1----:R-:W-:Y:S01]  /*4000*/  @!P4 LEA R24, P1, R4.reuse, R20, 0x1 ;  /* 0x000000140418c211 */ /* 0x042fe200078208ff */
[----:B------:R-:W-:Y:S01]  /*4010*/  @!PT LDS RZ, [RZ] ;  /* 0x00000000fffff984 */ /* 0x000fe20000000800 */
[----:B------:R-:W-:Y:S01]  /*4020*/  @!PT LDS RZ, [RZ] ;  /* 0x00000000fffff984 */ /* 0x000fe20000000800 */
[----:B------:R-:W-:Y:S01]  /*4030*/  @!PT LDS RZ, [RZ] ;  /* 0x00000000fffff984 */ /* 0x000fe20000000800 */
[----:B------:R1:W-:Y:S01]  /*4040*/  @!P5 LDGSTS.E.BYPASS.LTC128B.128 [R199+0x6800], desc[UR20][R34.64] ;  /* 0x0680000022c7dfae */ /* 0x0003e2000b901d54 */
[----:B------:R-:W-:-:S02]  /*4050*/  IADD3 R20, P6, R4, UR25, RZ ;  /* 0x0000001904147c10 */ /* 0x000fc4000ffde0ff */
[C-C-:B------:R-:W-:Y:S01]  /*4060*/  @!P4 LEA.HI.X R25, R4.reuse, R21, R23.reuse, 0x1, P1 ;  /* 0x000000150419c211 */ /* 0x140fe200008f0c17 */
[----:B------:R1:W-:Y:S02]  /*4070*/  @P4 STS.128 [R199+0x8800], RZ ;  /* 0x008800ffc7004388 */ /* 0x0003e40000000c00 */
[----:B------:R-:W5:Y:S01]  /*4080*/  @!P3 LDC.64 R12, c[0x0][0x218] ;  /* 0x00008600ff0cbb82 */ /* 0x000f620000000a00 */
[C---:B---3--:R-:W-:Y:S01]  /*4090*/  @!P3 LEA R18, P1, R4.reuse, R18, 0x1 ;  /* 0x000000120412b211 */ /* 0x048fe200078208ff */
[----:B------:R-:W-:Y:S01]  /*40a0*/  @!PT LDS RZ, [RZ] ;  /* 0x00000000fffff984 */ /* 0x000fe20000000800 */
[----:B------:R-:W-:Y:S01]  /*40b0*/  @!PT LDS RZ, [RZ] ;  /* 0x00000000fffff984 */ /* 0x000fe20000000800 */
[----:B------:R-:W-:Y:S01]  /*40c0*/  @!PT LDS RZ, [RZ] ;  /* 0x00000000fffff984 */ /* 0x000fe20000000800 */
[----:B------:R1:W-:Y:S03]  /*40d0*/  @!P4 LDGSTS.E.BYPASS.LTC128B.128 [R199+0x8800], desc[UR20][R24.64+0x80] ;  /* 0x0880008018c7cfae */ /* 0x0003e6000b901d54 */
[----:B------:R-:W-:Y:S01]  /*40e0*/  @!P3 LEA.HI.X R19, R4, R19, R23, 0x1, P1 ;  /* 0x000000130413b211 */ /* 0x000fe200008f0c17 */
[----:B------:R1:W-:Y:S02]  /*40f0*/  @P3 STS.128 [R199+0xa800], RZ ;  /* 0x00a800ffc7003388 */ /* 0x0003e40000000c00 */
[----:B------:R-:W3:Y:S01]  /*4100*/  @!P5 LDC.64 R10, c[0x0][0x218] ;  /* 0x00008600ff0adb82 */ /* 0x000ee20000000a00 */
[----:B----4-:R-:W-:Y:S01]  /*4110*/  @!P5 LEA R22, P2, R20, R16, 0x1 ;  /* 0x000000101416d211 */ /* 0x010fe200078408ff */
[----:B------:R-:W-:Y:S01]  /*4120*/  @!PT LDS RZ, [RZ] ;  /* 0x00000000fffff984 */ /* 0x000fe20000000800 */
[----:B------:R-:W-:Y:S01]  /*4130*/  @!PT LDS RZ, [RZ] ;  /* 0x00000000fffff984 */ /* 0x000fe20000000800 */
[----:B------:R-:W-:Y:S01]  /*4140*/  @!PT LDS RZ, [RZ] ;  /* 0x00000000fffff984 */ /* 0x000fe20000000800 */
[----:B------:R1:W-:Y:S01]  /*4150*/  @!P3 LDGSTS.E.BYPASS.LTC128B.128 [R199+0xa800], desc[UR20][R18.64+0x100] ;  /* 0x0a80010012c7bfae */ /* 0x0003e2000b901d54 */
[----:B------:R-:W-:-:S02]  /*4160*/  IADD3.X R16, R23, UR24, RZ, P6, !PT ;  /* 0x0000001817107c10 */ /* 0x000fc4000b7fe4ff */
[C---:B------:R-:W-:Y:S01]  /*4170*/  IADD3 R4, P6, R20.reuse, UR25, RZ ;  /* 0x0000001914047c10 */ /* 0x040fe2000ffde0ff */
[----:B------:R1:W-:Y:S01]  /*4180*/  @P5 STS.128 [R199+0x7000], RZ ;  /* 0x007000ffc7005388 */ /* 0x0003e20000000c00 */
[C---:B------:R-:W-:Y:S01]  /*4190*/  @!P5 LEA.HI.X R23, R20.reuse, R17, R16, 0x1, P2 ;  /* 0x000000111417d211 */ /* 0x040fe200010f0c10 */
[----:B------:R-:W4:Y:S01]  /*41a0*/  @!P4 LDC.64 R8, c[0x0][0x218] ;  /* 0x00008600ff08cb82 */ /* 0x000f220000000a00 */
[----:B--2---:R-:W-:-:S03]  /*41b0*/  @!P4 LEA R14, P2, R20, R14, 0x1 ;  /* 0x0000000e140ec211 */ /* 0x004fc600078408ff */
[----:B------:R-:W-:Y:S01]  /*41c0*/  @!PT LDS RZ, [RZ] ;  /* 0x00000000fffff984 */ /* 0x000fe20000000800 */
[----:B------:R-:W-:Y:S01]  /*41d0*/  @!PT LDS RZ, [RZ] ;  /* 0x00000000fffff984 */ /* 0x000fe20000000800 */
[----:B------:R-:W-:Y:S01]  /*41e0*/  @!PT LDS RZ, [RZ] ;  /* 0x00000000fffff984 */ /* 0x000fe20000000800 */
[----:B------:R1:W-:Y:S01]  /*41f0*/  @!P5 LDGSTS.E.BYPASS.LTC128B.128 [R199+0x7000], desc[UR20][R22.64] ;  /* 0x0700000016c7dfae */ /* 0x0003e2000b901d54 */
[C-C-:B------:R-:W-:Y:S02]  /*4200*/  @!P4 LEA.HI.X R15, R20.reuse, R15, R16.reuse, 0x1, P2 ;  /* 0x0000000f140fc211 */ /* 0x140fe400010f0c10 */
[C---:B-----5:R-:W-:Y:S01]  /*4210*/  @!P3 LEA R26, P1, R20.reuse, R12, 0x1 ;  /* 0x0000000c141ab211 */ /* 0x060fe200078208ff */
[----:B------:R1:W-:Y:S03]  /*4220*/  @P4 STS.128 [R199+0x9000], RZ ;  /* 0x009000ffc7004388 */ /* 0x0003e60000000c00 */
[----:B------:R-:W-:Y:S01]  /*4230*/  @!P3 LEA.HI.X R27, R20, R13, R16, 0x1, P1 ;  /* 0x0000000d141bb211 */ /* 0x000fe200008f0c10 */
[----:B------:R-:W-:Y:S01]  /*4240*/  @!PT LDS RZ, [RZ] ;  /* 0x00000000fffff984 */ /* 0x000fe20000000800 */
[----:B------:R-:W-:Y:S01]  /*4250*/  @!PT LDS RZ, [RZ] ;  /* 0x00000000fffff984 */ /* 0x000fe20000000800 */
[----:B------:R-:W-:Y:S01]  /*4260*/  @!PT LDS RZ, [RZ] ;  /* 0x00000000fffff984 */ /* 0x000fe20000000800 */
[----:B------:R1:W-:Y:S01]  /*4270*/  @!P4 LDGSTS.E.BYPASS.LTC128B.128 [R199+0x9000], desc[UR20][R14.64+0x80] ;  /* 0x090000800ec7cfae */ /* 0x0003e2000b901d54 */
[----:B------:R-:W-:Y:S02]  /*4280*/  IADD3.X R13, R16, UR24, RZ, P6, !PT ;  /* 0x00000018100d7c10 */ /* 0x000fe4000b7fe4ff */
[C---:B---3--:R-:W-:Y:S01]  /*4290*/  @!P5 LEA R10, P2, R4.reuse, R10, 0x1 ;  /* 0x0000000a040ad211 */ /* 0x048fe200078408ff */
[----:B------:R1:W-:Y:S03]  /*42a0*/  @P3 STS.128 [R199+0xb000], RZ ;  /* 0x00b000ffc7003388 */ /* 0x0003e60000000c00 */
[C---:B------:R-:W-:Y:S01]  /*42b0*/  @!P5 LEA.HI.X R11, R4.reuse, R11, R13, 0x1, P2 ;  /* 0x0000000b040bd211 */ /* 0x040fe200010f0c0d */
[----:B------:R-:W-:Y:S01]  /*42c0*/  @!PT LDS RZ, [RZ] ;  /* 0x00000000fffff984 */ /* 0x000fe20000000800 */
[----:B------:R-:W-:Y:S01]  /*42d0*/  @!PT LDS RZ, [RZ] ;  /* 0x00000000fffff984 */ /* 0x000fe20000000800 */
[----:B------:R-:W-:Y:S01]  /*42e0*/  @!PT LDS RZ, [RZ] ;  /* 0x00000000fffff984 */ /* 0x000fe20000000800 */
[----:B------:R1:W-:Y:S01]  /*42f0*/  @!P3 LDGSTS.E.BYPASS.LTC128B.128 [R199+0xb000], desc[UR20][R26.64+0x100] ;  /* 0x0b0001001ac7bfae */ /* 0x0003e2000b901d54 */
[----:B----4-:R-:W-:-:S03]  /*4300*/  @!P4 LEA R8, P1, R4, R8, 0x1 ;  /* 0x000000080408c211 */ /* 0x010fc600078208ff */
        /* <DEDUP_REMOVED lines=20> */
.L_x_353:
[----:B------:R-:W-:Y:S05]  /*4450*/  BSYNC B0 ;  /* 0x0000000000007941 */ /* 0x000fea0003800000 */
.L_x_352:
[----:B------:R-:W0:Y:S02]  /*4460*/  LDGDEPBAR ;  /* 0x00000000000079af */ /* 0x000e240000000000 */
.L_x_351:
[----:B-12---:R-:W-:Y:S01]  /*4470*/  IMAD.U32 R9, RZ, RZ, UR16 ;  /* 0x00000010ff097e24 */ /* 0x006fe2000f8e00ff */
[----:B------:R-:W-:Y:S01]  /*4480*/  LOP3.LUT R219, R3, R214, RZ, 0x3c, !PT ;  /* 0x000000d603db7212 */ /* 0x000fe200078e3cff */
[----:B------:R-:W-:Y:S01]  /*4490*/  IMAD.WIDE.U32 R172, R216, -0x326172a9, RZ ;  /* 0xcd9e8d57d8ac7825 */ /* 0x000fe200078e00ff */
[----:B------:R-:W-:Y:S01]  /*44a0*/  USHF.L.U32 UR5, UR16, 0x1, URZ ;  /* 0x0000000110057899 */ /* 0x000fe2000800063f */
[----:B------:R-:W-:Y:S01]  /*44b0*/  LEA R192, R0, UR4, 0x1 ;  /* 0x0000000400c07c11 */ /* 0x000fe2000f8e08ff */
[----:B------:R-:W-:Y:S01]  /*44c0*/  ULDC UR6, c[0x0][0x2ec] ;  /* 0x0000bb0000067ab9 */ /* 0x000fe20000000800 */
[----:B------:R-:W-:Y:S01]  /*44d0*/  IMAD R9, R9, 0x40, R6 ;  /* 0x0000004009097824 */ /* 0x000fe200078e0206 */
[----:B------:R-:W-:Y:S01]  /*44e0*/  LOP3.LUT R166, R173, R219, RZ, 0x3c, !PT ;  /* 0x000000dbada67212 */ /* 0x000fe200078e3cff */
[----:B------:R-:W-:Y:S01]  /*44f0*/  IMAD.WIDE.U32 R170, R218, -0x2daee0ad, RZ ;  /* 0xd2511f53daaa7825 */ /* 0x000fe200078e00ff */
[----:B------:R-:W-:Y:S03]  /*4500*/  LDSM.16.MT88.4 R124, [R192+0xc000] ;  /* 0x00c00000c07c783b */ /* 0x000fe60000004200 */
[C---:B------:R-:W-:Y:S01]  /*4510*/  VIADD R6, R9.reuse, 0x1 ;  /* 0x0000000109067836 */ /* 0x040fe20000000000 */
[----:B------:R-:W-:Y:S01]  /*4520*/  LDSM.16.MT88.4 R64, [R192+0xe000] ;  /* 0x00e00000c040783b */ /* 0x000fe20000004200 */
[----:B------:R-:W-:-:S02]  /*4530*/  VIADD R4, R9, 0x8 ;  /* 0x0000000809047836 */ /* 0x000fc40000000000 */
[C---:B------:R-:W-:Y:S01]  /*4540*/  VIADD R10, R9.reuse, 0x19 ;  /* 0x00000019090a7836 */ /* 0x040fe20000000000 */
[CC--:B------:R-:W-:Y:S01]  /*4550*/  ISETP.GE.AND P6, PT, R6.reuse, R134.reuse, PT ;  /* 0x000000860600720c */ /* 0x0c0fe20003fc6270 */
[C---:B------:R-:W-:Y:S01]  /*4560*/  VIADD R19, R9.reuse, 0x28 ;  /* 0x0000002809137836 */ /* 0x040fe20000000000 */
[-C--:B------:R-:W-:Y:S01]  /*4570*/  ISETP.GE.AND P2, PT, R6, R133.reuse, PT ;  /* 0x000000850600720c */ /* 0x080fe20003f46270 */
        /* <DEDUP_REMOVED lines=8> */
[----:B------:R-:W-:Y:S01]  /*4600*/  VIADD R6, R9, 0x11 ;  /* 0x0000001109067836 */ /* 0x000fe20000000000 */
[----:B------:R-:W-:Y:S01]  /*4610*/  FSEL R22, R53, -INF , !P3 ;  /* 0xff80000035167808 */ /* 0x000fe20005800000 */
[----:B------:R-:W-:Y:S01]  /*4620*/  VIADD R13, R9, 0x31 ;  /* 0x00000031090d7836 */ /* 0x000fe20000000000 */
[----:B------:R-:W-:Y:S01]  /*4630*/  FSEL R20, R52, -INF , !P4 ;  /* 0xff80000034147808 */ /* 0x000fe20006000000 */
[----:B------:R-:W-:Y:S01]  /*4640*/  VIADD R3, R215, 0xbb67ae85 ;  /* 0xbb67ae85d7037836 */ /* 0x000fe20000000000 */
[-C--:B------:R-:W-:Y:S01]  /*4650*/  ISETP.GE.AND P3, PT, R6, R134.reuse, PT ;  /* 0x000000860600720c */ /* 0x080fe20003f66270 */
[----:B------:R-:W-:Y:S01]  /*4660*/  IMAD.WIDE.U32 R166, R166, -0x2daee0ad, RZ ;  /* 0xd2511f53a6a67825 */ /* 0x000fe200078e00ff */
[-C--:B------:R-:W-:Y:S01]  /*4670*/  ISETP.GE.AND P4, PT, R4, R134.reuse, PT ;  /* 0x000000860400720c */ /* 0x080fe20003f86270 */
[----:B------:R-:W-:Y:S01]  /*4680*/  LDSM.16.MT88.4 R96, [R192+0x10000] ;  /* 0x01000000c060783b */ /* 0x000fe20000004200 */
[----:B------:R-:W-:Y:S01]  /*4690*/  FSEL R16, R49, -INF , !P3 ;  /* 0xff80000031107808 */ /* 0x000fe20005800000 */
[----:B------:R-:W-:Y:S01]  /*46a0*/  VIADD R151, R214, 0x3c6ef372 ;  /* 0x3c6ef372d6977836 */ /* 0x000fe20000000000 */
[-C--:B------:R-:W-:Y:S01]  /*46b0*/  ISETP.GE.AND P3, PT, R9, R134.reuse, PT ;  /* 0x000000860900720c */ /* 0x080fe20003f66270 */
[C---:B------:R-:W-:Y:S01]  /*46c0*/  VIADD R149, R215.reuse, 0x76cf5d0a ;  /* 0x76cf5d0ad7957836 */ /* 0x040fe20000000000 */
[----:B------:R-:W-:Y:S01]  /*46d0*/  FSEL R54, R54, -INF , !P5 ;  /* 0xff80000036367808 */ /* 0x000fe20006800000 */
[----:B------:R-:W-:Y:S01]  /*46e0*/  VIADD R143, R215, 0x32370b8f ;  /* 0x32370b8fd78f7836 */ /* 0x000fe20000000000 */
[----:B------:R-:W-:Y:S01]  /*46f0*/  FSEL R18, R48, -INF , !P4 ;  /* 0xff80000030127808 */ /* 0x000fe20006000000 */
[----:B------:R-:W-:Y:S01]  /*4700*/  VIADD R141, R214, 0xdaa66d2b ;  /* 0xdaa66d2bd68d7836 */ /* 0x000fe20000000000 */
[----:B------:R-:W-:Y:S01]  /*4710*/  ISETP.GE.AND P5, PT, R4, R133, PT ;  /* 0x000000850400720c */ /* 0x000fe20003fa6270 */
[----:B------:R-:W-:Y:S01]  /*4720*/  VIADD R4, R9, 0x18 ;  /* 0x0000001809047836 */ /* 0x000fe20000000000 */
[----:B------:R-:W-:Y:S01]  /*4730*/  FSEL R56, R56, -INF , !P3 ;  /* 0xff80000038387808 */ /* 0x000fe20005800000 */
[----:B------:R-:W-:Y:S01]  /*4740*/  VIADD R139, R214, 0x78dde6e4 ;  /* 0x78dde6e4d68b7836 */ /* 0x000fe20000000000 */
[----:B------:R-:W-:Y:S01]  /*4750*/  FSEL R48, R57, -INF , !P6 ;  /* 0xff80000039307808 */ /* 0x000fe20007000000 */
[C---:B------:R-:W-:Y:S01]  /*4760*/  VIADD R35, R215.reuse, 0xed9eba14 ;  /* 0xed9eba14d7237836 */ /* 0x040fe20000000000 */
[----:B------:R-:W-:Y:S01]  /*4770*/  ISETP.GE.AND P4, PT, R4, R134, PT ;  /* 0x000000860400720c */ /* 0x000fe20003f86270 */
[----:B------:R-:W-:Y:S01]  /*4780*/  VIADD R137, R215, 0xa9066899 ;  /* 0xa9066899d7897836 */ /* 0x000fe20000000000 */
[----:B------:R-:W-:Y:S01]  /*4790*/  FMNMX.FTZ R11, R56, R48, !PT ;  /* 0x00000030380b7209 */ /* 0x000fe20007810000 */
[--C-:B------:R-:W-:Y:S01]  /*47a0*/  IMAD R190, R7, 0x2, R192.reuse ;  /* 0x0000000207be7824 */ /* 0x100fe200078e02c0 */
[----:B------:R-:W-:Y:S01]  /*47b0*/  FSEL R14, R44, -INF , !P4 ;  /* 0xff8000002c0e7808 */ /* 0x000fe20006000000 */
[C---:B------:R-:W-:Y:S01]  /*47c0*/  IMAD R189, R5.reuse, 0x2, R192 ;  /* 0x0000000205bd7824 */ /* 0x040fe200078e02c0 */
[----:B------:R-:W-:Y:S01]  /*47d0*/  FMNMX.FTZ R11, R20, R11, !PT ;  /* 0x0000000b140b7209 */ /* 0x000fe20007810000 */
[----:B------:R-:W-:Y:S01]  /*47e0*/  IMAD R188, R5, 0x2, R190 ;  /* 0x0000000205bc7824 */ /* 0x000fe200078e02be */
[----:B------:R-:W-:Y:S01]  /*47f0*/  ISETP.GE.AND P4, PT, R9, R133, PT ;  /* 0x000000850900720c */ /* 0x000fe20003f86270 */
[----:B------:R-:W-:Y:S01]  /*4800*/  VIADD R207, R214, 0x1715609d ;  /* 0x1715609dd6cf7836 */ /* 0x000fe20000000000 */
[----:B------:R-:W-:Y:S01]  /*4810*/  FMNMX.FTZ R11, R22, R11, !PT ;  /* 0x0000000b160b7209 */ /* 0x000fe20007810000 */
[----:B------:R-:W-:Y:S01]  /*4820*/  VIADD R201, R215, 0x646e171e ;  /* 0x646e171ed7c97836 */ /* 0x000fe20000000000 */
[----:B------:R-:W-:Y:S01]  /*4830*/  FSEL R52, R55, -INF , !P1 ;  /* 0xff80000037347808 */ /* 0x000fe20004800000 */
[----:B------:R-:W-:Y:S01]  /*4840*/  LDSM.16.MT88.4 R72, [R190+0xe000] ;  /* 0x00e00000be48783b */ /* 0x000fe20000004200 */
[----:B------:R-:W-:-:S02]  /*4850*/  ISETP.GE.AND P1, PT, R6, R133, PT ;  /* 0x000000850600720c */ /* 0x000fc40003f26270 */
[----:B------:R-:W-:Y:S01]  /*4860*/  FSEL R26, R59, -INF , !P2 ;  /* 0xff8000003b1a7808 */ /* 0x000fe20005000000 */
[----:B------:R-:W-:Y:S01]  /*4870*/  LDSM.16.MT88.4 R88, [R188+0xe000] ;  /* 0x00e00000bc58783b */ /* 0x000fe20000004200 */
[----:B------:R-:W-:Y:S02]  /*4880*/  FSEL R58, R58, -INF , !P4 ;  /* 0xff8000003a3a7808 */ /* 0x000fe40006000000 */
[----:B------:R-:W-:Y:S01]  /*4890*/  FMNMX.FTZ R23, R18, R11, !PT ;  /* 0x0000000b12177209 */ /* 0x000fe20007810000 */
[C---:B------:R-:W-:Y:S01]  /*48a0*/  VIADD R11, R9.reuse, 0x38 ;  /* 0x00000038090b7836 */ /* 0x040fe20000000000 */
[----:B------:R-:W-:Y:S01]  /*48b0*/  FSEL R6, R50, -INF , !P5 ;  /* 0xff80000032067808 */ /* 0x000fe20006800000 */
[----:B------:R-:W-:Y:S01]  /*48c0*/  LDSM.16.MT88.4 R80, [R189+0xe000] ;  /* 0x00e00000bd50783b */ /* 0x000fe20000004200 */
[----:B------:R-:W-:Y:S01]  /*48d0*/  ISETP.GE.AND P5, PT, R4, R133, PT ;  /* 0x000000850400720c */ /* 0x000fe20003fa6270 */
[----:B------:R-:W-:Y:S01]  /*48e0*/  VIADD R4, R9, 0x20 ;  /* 0x0000002009047836 */ /* 0x000fe20000000000 */
[----:B------:R-:W-:Y:S01]  /*48f0*/  FSEL R8, R51, -INF , !P1 ;  /* 0xff80000033087808 */ /* 0x000fe20004800000 */
[----:B------:R-:W-:Y:S01]  /*4900*/  LDSM.16.MT88.4 R104, [R190+0x10000] ;  /* 0x01000000be68783b */ /* 0x000fe20000004200 */
[----:B------:R-:W-:-:S02]  /*4910*/  FMNMX.FTZ R21, R58, R26, !PT ;  /* 0x0000001a3a157209 */ /* 0x000fc40007810000 */
[-C--:B------:R-:W-:Y:S01]  /*4920*/  ISETP.GE.AND P1, PT, R10, R134.reuse, PT ;  /* 0x000000860a00720c */ /* 0x080fe20003f26270 */
[----:B------:R-:W-:Y:S01]  /*4930*/  LDSM.16.MT88.4 R108, [R189+0x10000] ;  /* 0x01000000bd6c783b */ /* 0x000fe20000004200 */
[----:B------:R-:W-:Y:S02]  /*4940*/  FMNMX.FTZ R23, R16, R23, !PT ;  /* 0x0000001710177209 */ /* 0x000fe40007810000 */
[----:B------:R-:W-:Y:S01]  /*4950*/  ISETP.GE.AND P3, PT, R10, R133, PT ;  /* 0x000000850a00720c */ /* 0x000fe20003f66270 */
[C---:B------:R-:W-:Y:S01]  /*4960*/  VIADD R10, R9.reuse, 0x21 ;  /* 0x00000021090a7836 */ /* 0x040fe20000000000 */
[----:B------:R-:W-:Y:S01]  /*4970*/  FMNMX.FTZ R21, R54, R21, !PT ;  /* 0x0000001536157209 */ /* 0x000fe20007810000 */
[----:B------:R-:W-:Y:S01]  /*4980*/  VIADD R9, R9, 0x39 ;  /* 0x0000003909097836 */ /* 0x000fe20000000000 */
[----:B------:R-:W-:Y:S02]  /*4990*/  ISETP.GE.AND P6, PT, R4, R134, PT ;  /* 0x000000860400720c */ /* 0x000fe40003fc6270 */
[----:B------:R-:W-:-:S02]  /*49a0*/  FSEL R12, R45, -INF , !P1 ;  /* 0xff8000002d0c7808 */ /* 0x000fc40004800000 */
[----:B------:R-:W-:Y:S02]  /*49b0*/  FMNMX.FTZ R23, R14, R23, !PT ;  /* 0x000000170e177209 */ /* 0x000fe40007810000 */
[----:B------:R-:W-:Y:S02]  /*49c0*/  ISETP.GE.AND P2, PT, R4, R133, PT ;  /* 0x000000850400720c */ /* 0x000fe40003f46270 */
[----:B------:R-:W-:Y:S02]  /*49d0*/  FSEL R4, R46, -INF , !P5 ;  /* 0xff8000002e047808 */ /* 0x000fe40006800000 */
[----:B------:R-:W-:Y:S02]  /*49e0*/  FMNMX.FTZ R21, R52, R21, !PT ;  /* 0x0000001534157209 */ /* 0x000fe40007810000 */
        /* <DEDUP_REMOVED lines=9> */
[----:B------:R-:W-:Y:S02]  /*4a80*/  FMNMX.FTZ R21, R8, R21, !PT ;  /* 0x0000001508157209 */ /* 0x000fe40007810000 */
[----:B------:R-:W-:Y:S02]  /*4a90*/  ISETP.GE.AND P4, PT, R17, R134, PT ;  /* 0x000000861100720c */ /* 0x000fe40003f86270 */
[----:B------:R-:W-:Y:S02]  /*4aa0*/  FSEL R142, R36, -INF , !P3 ;  /* 0xff800000248e7808 */ /* 0x000fe40005800000 */
[----:B------:R-:W-:Y:S02]  /*4ab0*/  FMNMX.FTZ R23, R148, R23, !PT ;  /* 0x0000001794177209 */ /* 0x000fe40007810000 */
[----:B------:R-:W-:-:S02]  /*4ac0*/  FMNMX.FTZ R21, R4, R21, !PT ;  /* 0x0000001504157209 */ /* 0x000fc40007810000 */
[-C--:B------:R-:W-:Y:S02]  /*4ad0*/  ISETP.GE.AND P3, PT, R15, R134.reuse, PT ;  /* 0x000000860f00720c */ /* 0x080fe40003f66270 */
[----:B------:R-:W-:Y:S02]  /*4ae0*/  FSEL R140, R37, -INF , !P4 ;  /* 0xff800000258c7808 */ /* 0x000fe40006000000 */
[----:B------:R-:W-:Y:S02]  /*4af0*/  FMNMX.FTZ R23, R142, R23, !PT ;  /* 0x000000178e177209 */ /* 0x000fe40007810000 */
[----:B------:R-:W-:Y:S02]  /*4b00*/  FSEL R138, R42, -INF , !P2 ;  /* 0xff8000002a8a7808 */ /* 0x000fe40005000000 */
[----:B------:R-:W-:Y:S02]  /*4b10*/  FMNMX.FTZ R21, R10, R21, !PT ;  /* 0x000000150a157209 */ /* 0x000fe40007810000 */
[----:B------:R-:W-:-:S02]  /*4b20*/  ISETP.GE.AND P4, PT, R13, R134, PT ;  /* 0x000000860d00720c */ /* 0x000fc40003f86270 */
[----:B------:R-:W-:Y:S02]  /*4b30*/  FSEL R232, R232, -INF , !P3 ;  /* 0xff800000e8e87808 */ /* 0x000fe40005800000 */
[----:B------:R-:W-:Y:S02]  /*4b40*/  FMNMX.FTZ R23, R140, R23, !PT ;  /* 0x000000178c177209 */ /* 0x000fe40007810000 */
[----:B------:R-:W-:Y:S02]  /*4b50*/  ISETP.GE.AND P2, PT, R19, R133, PT ;  /* 0x000000851300720c */ /* 0x000fe40003f46270 */
[----:B------:R-:W-:Y:S02]  /*4b60*/  FSEL R136, R43, -INF , !P1 ;  /* 0xff8000002b887808 */ /* 0x000fe40004800000 */
[----:B------:R-:W-:Y:S01]  /*4b70*/  FMNMX.FTZ R21, R138, R21, !PT ;  /* 0x000000158a157209 */ /* 0x000fe20007810000 */
[----:B------:R-:W-:Y:S01]  /*4b80*/  LDSM.16.MT88.4 R40, [R190+0xc000] ;  /* 0x00c00000be28783b */ /* 0x000fe20000004200 */
[----:B------:R-:W-:-:S02]  /*4b90*/  ISETP.GE.AND P3, PT, R11, R134, PT ;  /* 0x000000860b00720c */ /* 0x000fc40003f66270 */
[----:B------:R-:W-:Y:S02]  /*4ba0*/  FSEL R230, R233, -INF , !P4 ;  /* 0xff800000e9e67808 */ /* 0x000fe40006000000 */
[----:B------:R-:W-:Y:S02]  /*4bb0*/  FMNMX.FTZ R23, R232, R23, !PT ;  /* 0x00000017e8177209 */ /* 0x000fe40007810000 */
[----:B------:R-:W-:Y:S02]  /*4bc0*/  ISETP.GE.AND P1, PT, R17, R133, PT ;  /* 0x000000851100720c */ /* 0x000fe40003f26270 */
        /* <DEDUP_REMOVED lines=8> */
[----:B------:R-:W-:-:S02]  /*4c50*/  FSEL R222, R29, -INF , !P4 ;  /* 0xff8000001dde7808 */ /* 0x000fc40006000000 */
[----:B------:R-:W-:Y:S02]  /*4c60*/  FMNMX.FTZ R23, R224, R23, !PT ;  /* 0x00000017e0177209 */ /* 0x000fe40007810000 */
[----:B------:R-:W-:Y:S02]  /*4c70*/  ISETP.GE.AND P1, PT, R13, R133, PT ;  /* 0x000000850d00720c */ /* 0x000fe40003f26270 */
[----:B------:R-:W-:Y:S02]  /*4c80*/  FSEL R220, R234, -INF , !P2 ;  /* 0xff800000eadc7808 */ /* 0x000fe40005000000 */
[----:B------:R-:W-:Y:S02]  /*4c90*/  FMNMX.FTZ R21, R32, R21, !PT ;  /* 0x0000001520157209 */ /* 0x000fe40007810000 */
[----:B------:R-:W-:Y:S02]  /*4ca0*/  FMNMX.FTZ R19, R222, R23, !PT ;  /* 0x00000017de137209 */ /* 0x000fe40007810000 */
[----:B------:R-:W-:-:S02]  /*4cb0*/  ISETP.GE.AND P2, PT, R11, R133, PT ;  /* 0x000000850b00720c */ /* 0x000fc40003f46270 */
[----:B------:R-:W-:Y:S01]  /*4cc0*/  FSEL R206, R235, -INF , !P1 ;  /* 0xff800000ebce7808 */ /* 0x000fe20004800000 */
[----:B------:R-:W1:Y:S01]  /*4cd0*/  SHFL.BFLY PT, R24, R19, 0x2, 0x1f ;  /* 0x0c401f0013187f89 */ /* 0x000e6200000e0000 */
[----:B------:R-:W-:Y:S02]  /*4ce0*/  FMNMX.FTZ R21, R220, R21, !PT ;  /* 0x00000015dc157209 */ /* 0x000fe40007810000 */
[----:B------:R-:W-:Y:S02]  /*4cf0*/  ISETP.GE.AND P1, PT, R9, R133, PT ;  /* 0x000000850900720c */ /* 0x000fe40003f26270 */
[----:B------:R-:W-:Y:S02]  /*4d00*/  FSEL R202, R30, -INF , !P2 ;  /* 0xff8000001eca7808 */ /* 0x000fe40005000000 */
[----:B------:R-:W-:Y:S02]  /*4d10*/  FMNMX.FTZ R21, R206, R21, !PT ;  /* 0x00000015ce157209 */ /* 0x000fe40007810000 */
[----:B------:R-:W-:-:S02]  /*4d20*/  FSEL R200, R31, -INF , !P1 ;  /* 0xff8000001fc87808 */ /* 0x000fc40004800000 */
[----:B------:R-:W-:Y:S02]  /*4d30*/  FMNMX.FTZ R13, R202, R21, !PT ;  /* 0x00000015ca0d7209 */ /* 0x000fe40007810000 */
[----:B------:R-:W-:Y:S01]  /*4d40*/  LOP3.LUT R9, R171, UR5, R215, 0x96, !PT ;  /* 0x00000005ab097c12 */ /* 0x000fe2000f8e96d7 */
[----:B------:R-:W-:Y:S01]  /*4d50*/  UIADD3 UR5, UR5, 0x1, URZ ;  /* 0x0000000105057890 */ /* 0x000fe2000fffe03f */
[----:B------:R-:W-:Y:S02]  /*4d60*/  FMNMX.FTZ R13, R200, R13, !PT ;  /* 0x0000000dc80d7209 */ /* 0x000fe40007810000 */
[----:B------:R-:W-:Y:S01]  /*4d70*/  LOP3.LUT R3, R167, R170, R3, 0x96, !PT ;  /* 0x000000aaa7037212 */ /* 0x000fe200078e9603 */
[----:B------:R-:W-:Y:S02]  /*4d80*/  IMAD.WIDE.U32 R30, R9, -0x326172a9, RZ ;  /* 0xcd9e8d57091e7825 */ /* 0x000fe400078e00ff */
[----:B------:R-:W2:Y:S01]  /*4d90*/  SHFL.BFLY PT, R28, R13, 0x2, 0x1f ;  /* 0x0c401f000d1c7f89 */ /* 0x000ea200000e0000 */
[----:B------:R-:W-:Y:S01]  /*4da0*/  LOP3.LUT R171, R171, UR5, R215, 0x96, !PT ;  /* 0x00000005abab7c12 */ /* 0x000fe2000f8e96d7 */
[----:B------:R-:W-:Y:S01]  /*4db0*/  VIADD R167, R214, 0x9e3779b9 ;  /* 0x9e3779b9d6a77836 */ /* 0x000fe20000000000 */
[----:B-1----:R-:W-:Y:S01]  /*4dc0*/  FMNMX.FTZ R11, R19, R24, !PT ;  /* 0x00000018130b7209 */ /* 0x002fe20007810000 */
[----:B------:R-:W-:-:S03]  /*4dd0*/  IMAD.WIDE.U32 R168, R3, -0x326172a9, RZ ;  /* 0xcd9e8d5703a87825 */ /* 0x000fc600078e00ff */
[----:B------:R-:W-:Y:S01]  /*4de0*/  LOP3.LUT R9, R31, R172, R167, 0x96, !PT ;  /* 0x000000ac1f097212 */ /* 0x000fe200078e96a7 */
[----:B------:R-:W1:Y:S01]  /*4df0*/  SHFL.BFLY PT, R132, R11, 0x1, 0x1f ;  /* 0x0c201f000b847f89 */ /* 0x000e6200000e0000 */
[----:B------:R-:W-:Y:S01]  /*4e00*/  LOP3.LUT R30, R169, R30, R151, 0x96, !PT ;  /* 0x0000001ea91e7212 */ /* 0x000fe200078e9697 */
[----:B------:R-:W-:Y:S02]  /*4e10*/  IMAD R170, R2, 0x10000, R2 ;  /* 0x0001000002aa7824 */ /* 0x000fe400078e0202 */
[----:B------:R-:W-:-:S04]  /*4e20*/  IMAD.WIDE.U32 R24, R9, -0x2daee0ad, RZ ;  /* 0xd2511f5309187825 */ /* 0x000fc800078e00ff */
[----:B------:R-:W-:Y:S01]  /*4e30*/  IMAD.WIDE.U32 R30, R30, -0x2daee0ad, RZ ;  /* 0xd2511f531e1e7825 */ /* 0x000fe200078e00ff */
[----:B------:R-:W-:-:S04]  /*4e40*/  LOP3.LUT R9, R25, R166, R149, 0x96, !PT ;  /* 0x000000a619097212 */ /* 0x000fc800078e9695 */
[----:B------:R-:W-:Y:S01]  /*4e50*/  LOP3.LUT R24, R31, R24, R143, 0x96, !PT ;  /* 0x000000181f187212 */ /* 0x000fe200078e968f */
[----:B------:R-:W-:Y:S01]  /*4e60*/  IMAD.WIDE.U32 R36, R9, -0x326172a9, RZ ;  /* 0xcd9e8d5709247825 */ /* 0x000fe200078e00ff */
[----:B--2---:R-:W-:-:S03]  /*4e70*/  FMNMX.FTZ R28, R13, R28, !PT ;  /* 0x0000001c0d1c7209 */ /* 0x004fc60007810000 */
[----:B------:R-:W-:Y:S01]  /*4e80*/  IMAD.WIDE.U32 R24, R24, -0x326172a9, RZ ;  /* 0xcd9e8d5718187825 */ /* 0x000fe200078e00ff */
[----:B------:R-:W-:Y:S01]  /*4e90*/  LOP3.LUT R9, R37, R168, R141, 0x96, !PT ;  /* 0x000000a825097212 */ /* 0x000fe200078e968d */
[----:B------:R-:W2:Y:S03]  /*4ea0*/  SHFL.BFLY PT, R3, R28, 0x1, 0x1f ;  /* 0x0c201f001c037f89 */ /* 0x000ea600000e0000 */
[----:B------:R-:W-:Y:S02]  /*4eb0*/  LOP3.LUT R21, R25, R36, R139, 0x96, !PT ;  /* 0x0000002419157212 */ /* 0x000fe400078e968b */
[----:B-1----:R-:W-:-:S04]  /*4ec0*/  FMNMX.FTZ R132, R11, R132, !PT ;  /* 0x000000840b847209 */ /* 0x002fc80007810000 */
[C---:B------:R-:W-:Y:S01]  /*4ed0*/  FSETP.NEU.FTZ.AND P1, PT, R132.reuse, -INF , PT ;  /* 0xff8000008400780b */ /* 0x040fe20003f3d000 */
[----:B------:R-:W-:-:S05]  /*4ee0*/  FMUL.FTZ R203, R132, UR6 ;  /* 0x0000000684cb7c20 */ /* 0x000fca0008410000 */
[----:B------:R-:W-:-:S05]  /*4ef0*/  FSEL R203, R203, RZ, P1 ;  /* 0x000000ffcbcb7208 */ /* 0x000fca0000800000 */
[----:B------:R-:W-:Y:S01]  /*4f00*/  FFMA.FTZ R161, R20, UR6, -R203 ;  /* 0x0000000614a17c23 */ /* 0x000fe200080108cb */
[----:B------:R-:W-:-:S04]  /*4f10*/  IMAD.WIDE.U32 R20, R21, -0x2daee0ad, RZ ;  /* 0xd2511f5315147825 */ /* 0x000fc800078e00ff */
[--C-:B------:R-:W-:Y:S01]  /*4f20*/  FFMA.FTZ R158, R22, UR6, -R203.reuse ;  /* 0x00000006169e7c23 */ /* 0x100fe200080108cb */
[----:B------:R-:W-:Y:S01]  /*4f30*/  FFMA.FTZ R163, R56, UR6, -R203 ;  /* 0x0000000638a37c23 */ /* 0x000fe200080108cb */
[----:B--2---:R-:W-:Y:S01]  /*4f40*/  FMNMX.FTZ R3, R28, R3, !PT ;  /* 0x000000031c037209 */ /* 0x004fe20007810000 */
[----:B------:R-:W-:-:S04]  /*4f50*/  IMAD.WIDE.U32 R28, R9, -0x2daee0ad, RZ ;  /* 0xd2511f53091c7825 */ /* 0x000fc800078e00ff */
[----:B------:R-:W-:Y:S01]  /*4f60*/  FFMA.FTZ R162, R48, UR6, -R203 ;  /* 0x0000000630a27c23 */ /* 0x000fe200080108cb */
[----:B------:R-:W-:Y:S01]  /*4f70*/  MUFU.EX2 R161, R161 ;  /* 0x000000a100a17308 */ /* 0x000fe20000000800 */
[C---:B------:R-:W-:Y:S01]  /*4f80*/  FSETP.NEU.FTZ.AND P1, PT, R3.reuse, -INF , PT ;  /* 0xff8000000300780b */ /* 0x040fe20003f3d000 */
[----:B------:R-:W-:Y:S01]  /*4f90*/  FMUL.FTZ R175, R3, UR6 ;  /* 0x0000000603af7c20 */ /* 0x000fe20008410000 */
[----:B------:R-:W-:Y:S01]  /*4fa0*/  LOP3.LUT R23, R29, R30, R35, 0x96, !PT ;  /* 0x0000001e1d177212 */ /* 0x000fe200078e9623 */
[----:B------:R-:W1:Y:S01]  /*4fb0*/  LDSM.16.MT88.4 R48, [R189+0xc000] ;  /* 0x00c00000bd30783b */ /* 0x000e620000004200 */
[----:B------:R-:W-:Y:S01]  /*4fc0*/  LOP3.LUT R9, R21, R28, R137, 0x96, !PT ;  /* 0x0000001c15097212 */ /* 0x000fe200078e9689 */
[--C-:B------:R-:W-:Y:S01]  /*4fd0*/  FFMA.FTZ R153, R14, UR6, -R203.reuse ;  /* 0x000000060e997c23 */ /* 0x100fe200080108cb */
[----:B------:R-:W-:Y:S01]  /*4fe0*/  FSEL R175, R175, RZ, P1 ;  /* 0x000000ffafaf7208 */ /* 0x000fe20000800000 */
[----:B------:R-:W-:Y:S01]  /*4ff0*/  IMAD.WIDE.U32 R22, R23, -0x326172a9, RZ ;  /* 0xcd9e8d5717167825 */ /* 0x000fe200078e00ff */
[----:B------:R-:W-:Y:S03]  /*5000*/  MUFU.EX2 R163, R163 ;  /* 0x000000a300a37308 */ /* 0x000fe60000000800 */
[--C-:B------:R-:W-:Y:S01]  /*5010*/  FFMA.FTZ R157, R18, UR6, -R203.reuse ;  /* 0x00000006129d7c23 */ /* 0x100fe200080108cb */
[----:B------:R-:W-:Y:S01]  /*5020*/  FFMA.FTZ R154, R16, UR6, -R203 ;  /* 0x00000006109a7c23 */ /* 0x000fe200080108cb */
[----:B------:R-:W-:-:S04]  /*5030*/  IMAD.WIDE.U32 R30, R9, -0x326172a9, RZ ;  /* 0xcd9e8d57091e7825 */ /* 0x000fc800078e00ff */
[--C-:B------:R-:W-:Y:S01]  /*5040*/  FFMA.FTZ R165, R26, UR6, -R175.reuse ;  /* 0x000000061aa57c23 */ /* 0x100fe200080108af */
[----:B------:R-:W-:Y:S01]  /*5050*/  FFMA.FTZ R164, R58, UR6, -R175 ;  /* 0x000000063aa47c23 */ /* 0x000fe200080108af */
[----:B------:R-:W-:Y:S01]  /*5060*/  LOP3.LUT R14, R23, R24, R207, 0x96, !PT ;  /* 0x00000018170e7212 */ /* 0x000fe200078e96cf */
[----:B------:R-:W-:Y:S01]  /*5070*/  FFMA.FTZ R160, R54, UR6, -R175 ;  /* 0x0000000636a07c23 */ /* 0x000fe200080108af */
[----:B------:R-:W-:Y:S01]  /*5080*/  LOP3.LUT R22, R31, R22, R33, 0x96, !PT ;  /* 0x000000161f167212 */ /* 0x000fe200078e9621 */
[----:B------:R-:W2:Y:S01]  /*5090*/  MUFU.EX2 R162, R162 ;  /* 0x000000a200a27308 */ /* 0x000ea20000000800 */
[----:B------:R-:W-:Y:S01]  /*50a0*/  LOP3.LUT R9, R30, 0xffff, RZ, 0xc0, !PT ;  /* 0x0000ffff1e097812 */ /* 0x000fe200078ec0ff */
[----:B------:R-:W-:Y:S01]  /*50b0*/  FFMA.FTZ R159, R52, UR6, -R175 ;  /* 0x00000006349f7c23 */ /* 0x000fe200080108af */
[----:B------:R-:W-:Y:S01]  /*50c0*/  LOP3.LUT R26, R22, 0xffff, RZ, 0xc0, !PT ;  /* 0x0000ffff161a7812 */ /* 0x000fe200078ec0ff */
[----:B------:R-:W-:Y:S01]  /*50d0*/  IMAD.WIDE.U32 R14, R14, -0x2daee0ad, RZ ;  /* 0xd2511f530e0e7825 */ /* 0x000fe200078e00ff */
[----:B------:R-:W-:-:S03]  /*50e0*/  LOP3.LUT R5, R22, 0xff, RZ, 0xc0, !PT ;  /* 0x000000ff16057812 */ /* 0x000fc600078ec0ff */
[--C-:B------:R-:W-:Y:S01]  /*50f0*/  FFMA.FTZ R156, R6, UR6, -R175.reuse ;  /* 0x00000006069c7c23 */ /* 0x100fe200080108af */
[----:B------:R-:W-:Y:S01]  /*5100*/  SHF.R.U32.HI R26, RZ, 0x8, R26 ;  /* 0x00000008ff1a7819 */ /* 0x000fe2000001161a */
[----:B------:R-:W3:Y:S01]  /*5110*/  MUFU.EX2 R158, R158 ;  /* 0x0000009e009e7308 */ /* 0x000ee20000000800 */
[----:B------:R-:W-:Y:S01]  /*5120*/  LOP3.LUT R0, R30, 0xff, RZ, 0xc0, !PT ;  /* 0x000000ff1e007812 */ /* 0x000fe200078ec0ff */
[--C-:B------:R-:W-:Y:S01]  /*5130*/  FFMA.FTZ R152, R4, UR6, -R175.reuse ;  /* 0x0000000604987c23 */ /* 0x100fe200080108af */
[----:B------:R-:W-:Y:S01]  /*5140*/  PRMT R5, R5, 0x5410, R26 ;  /* 0x0000541005057816 */ /* 0x000fe2000000001a */
[----:B------:R-:W-:Y:S01]  /*5150*/  FFMA.FTZ R135, R10, UR6, -R175 ;  /* 0x000000060a877c23 */ /* 0x000fe200080108af */
[----:B------:R-:W-:Y:S01]  /*5160*/  SHF.R.U32.HI R7, RZ, 0x8, R9 ;  /* 0x00000008ff077819 */ /* 0x000fe20000011609 */
[--C-:B------:R-:W-:Y:S01]  /*5170*/  FFMA.FTZ R155, R8, UR6, -R175.reuse ;  /* 0x00000006089b7c23 */ /* 0x100fe200080108af */
[--C-:B------:R-:W-:Y:S01]  /*5180*/  SHF.R.U32.HI R113, RZ, 0x10, R22.reuse ;  /* 0x00000010ff717819 */ /* 0x100fe20000011616 */
[----:B------:R-:W-:Y:S01]  /*5190*/  MUFU.EX2 R164, R164 ;  /* 0x000000a400a47308 */ /* 0x000fe20000000800 */
[--C-:B------:R-:W-:Y:S01]  /*51a0*/  HSET2.LE.AND R112, R5, R170.reuse, PT ;  /* 0x000000aa05707233 */ /* 0x100fe20003803000 */
[----:B------:R-:W4:Y:S01]  /*51b0*/  LDSM.16.MT88.4 R56, [R188+0xc000] ;  /* 0x00c00000bc38783b */ /* 0x000f220000004200 */
[----:B--2---:R-:W-:Y:S01]  /*51c0*/  F2FP.BF16.F32.PACK_AB R5, R162, R163 ;  /* 0x000000a3a205723e */ /* 0x004fe200000010ff */
[----:B------:R-:W-:Y:S01]  /*51d0*/  FFMA.FTZ R174, R138, UR6, -R175 ;  /* 0x000000068aae7c23 */ /* 0x000fe200080108af */
[----:B------:R-:W-:Y:S01]  /*51e0*/  SHF.R.U32.HI R22, RZ, 0x18, R22 ;  /* 0x00000018ff167819 */ /* 0x000fe20000011616 */
[----:B------:R-:W-:Y:S01]  /*51f0*/  LDSM.16.MT88.4 R16, [R192+0xc800] ;  /* 0x00c80000c010783b */ /* 0x000fe20000004200 */
[----:B------:R-:W-:Y:S01]  /*5200*/  LOP3.LUT R113, R113, 0xff, RZ, 0xc0, !PT ;  /* 0x000000ff71717812 */ /* 0x000fe200078ec0ff */
[----:B------:R-:W2:Y:S01]  /*5210*/  MUFU.EX2 R165, R165 ;  /* 0x000000a500a57308 */ /* 0x000ea20000000800 */
[----:B------:R-:W-:Y:S01]  /*5220*/  PRMT R7, R0, 0x5410, R7 ;  /* 0x0000541000077816 */ /* 0x000fe20000000007 */
[----:B------:R-:W-:Y:S01]  /*5230*/  LDSM.16.MT88.4 R24, [R190+0xc800] ;  /* 0x00c80000be18783b */ /* 0x000fe20000004200 */
[----:B------:R-:W-:Y:S01]  /*5240*/  LOP3.LUT R112, R112, R5, RZ, 0xc0, !PT ;  /* 0x0000000570707212 */ /* 0x000fe200078ec0ff */
[----:B------:R-:W-:Y:S01]  /*5250*/  FFMA.FTZ R173, R34, UR6, -R175 ;  /* 0x0000000622ad7c23 */ /* 0x000fe200080108af */
[----:B------:R-:W-:Y:S01]  /*5260*/  SHF.R.U32.HI R28, RZ, 0x10, R30 ;  /* 0x00000010ff1c7819 */ /* 0x000fe2000001161e */
[----:B------:R-:W-:Y:S01]  /*5270*/  FFMA.FTZ R221, R222, UR6, -R203 ;  /* 0x00000006dedd7c23 */ /* 0x000fe200080108cb */
[----:B------:R-:W-:Y:S01]  /*5280*/  LOP3.LUT R5, R14, 0xffff, RZ, 0xc0, !PT ;  /* 0x0000ffff0e057812 */ /* 0x000fe200078ec0ff */
[----:B------:R-:W-:Y:S01]  /*5290*/  MUFU.EX2 R160, R160 ;  /* 0x000000a000a07308 */ /* 0x000fe20000000800 */
[----:B------:R-:W-:Y:S01]  /*52a0*/  PRMT R113, R113, 0x5410, R22 ;  /* 0x0000541071717816 */ /* 0x000fe20000000016 */
[----:B------:R-:W-:Y:S01]  /*52b0*/  FFMA.FTZ R217, R200, UR6, -R175 ;  /* 0x00000006c8d97c23 */ /* 0x000fe200080108af */
[----:B------:R-:W-:Y:S01]  /*52c0*/  HSET2.LE.AND R114, R7, R170, PT ;  /* 0x000000aa07727233 */ /* 0x000fe20003803000 */
[----:B------:R-:W-:Y:S01]  /*52d0*/  FADD.FTZ R162, R163, R162 ;  /* 0x000000a2a3a27221 */ /* 0x000fe20000010000 */
[----:B------:R-:W-:-:S02]  /*52e0*/  SHF.R.U32.HI R115, RZ, 0x18, R30 ;  /* 0x00000018ff737819 */ /* 0x000fc4000001161e */
[----:B------:R-:W-:Y:S01]  /*52f0*/  LOP3.LUT R28, R28, 0xff, RZ, 0xc0, !PT ;  /* 0x000000ff1c1c7812 */ /* 0x000fe200078ec0ff */
[----:B------:R-:W5:Y:S01]  /*5300*/  MUFU.EX2 R159, R159 ;  /* 0x0000009f009f7308 */ /* 0x000f620000000800 */
[----:B---3--:R-:W-:Y:S01]  /*5310*/  F2FP.BF16.F32.PACK_AB R7, R158, R161 ;  /* 0x000000a19e07723e */ /* 0x008fe200000010ff */
[----:B------:R-:W-:Y:S01]  /*5320*/  FADD.FTZ R161, R161, R162 ;  /* 0x000000a2a1a17221 */ /* 0x000fe20000010000 */
[----:B------:R-:W-:Y:S02]  /*5330*/  SHF.R.U32.HI R6, RZ, 0x8, R5 ;  /* 0x00000008ff067819 */ /* 0x000fe40000011605 */
[----:B------:R-:W-:Y:S01]  /*5340*/  LOP3.LUT R21, R14, 0xff, RZ, 0xc0, !PT ;  /* 0x000000ff0e157812 */ /* 0x000fe200078ec0ff */
[----:B------:R-:W-:Y:S01]  /*5350*/  FADD.FTZ R158, R158, R161 ;  /* 0x000000a19e9e7221 */ /* 0x000fe20000010000 */
[----:B------:R-:W-:Y:S01]  /*5360*/  HSET2.LE.AND R113, R113, R170, PT ;  /* 0x000000aa71717233 */ /* 0x000fe20003803000 */
[----:B------:R-:W-:Y:S01]  /*5370*/  MUFU.EX2 R157, R157 ;  /* 0x0000009d009d7308 */ /* 0x000fe20000000800 */
[----:B------:R-:W-:-:S02]  /*5380*/  PRMT R115, R28, 0x5410, R115 ;  /* 0x000054101c737816 */ /* 0x000fc40000000073 */
[----:B--2---:R-:W-:Y:S01]  /*5390*/  F2FP.BF16.F32.PACK_AB R0, R165, R164 ;  /* 0x000000a4a500723e */ /* 0x004fe200000010ff */
[----:B------:R-:W-:Y:S01]  /*53a0*/  LDSM.16.MT88.4 R28, [R188+0x10000] ;  /* 0x01000000bc1c783b */ /* 0x000fe20000004200 */
[----:B------:R-:W-:Y:S01]  /*53b0*/  LOP3.LUT R114, R114, R7, RZ, 0xc0, !PT ;  /* 0x0000000772727212 */ /* 0x000fe200078ec0ff */
[----:B------:R-:W-:Y:S01]  /*53c0*/  FADD.FTZ R165, R164, R165 ;  /* 0x000000a5a4a57221 */ /* 0x000fe20000010000 */
[----:B------:R-:W-:Y:S01]  /*53d0*/  PRMT R21, R21, 0x5410, R6 ;  /* 0x0000541015157816 */ /* 0x000fe20000000006 */
[----:B------:R-:W-:Y:S01]  /*53e0*/  MUFU.EX2 R154, R154 ;  /* 0x0000009a009a7308 */ /* 0x000fe20000000800 */
[----:B------:R-:W2:Y:S01]  /*53f0*/  LDSM.16.MT88.4 R4, [R189+0xc800] ;  /* 0x00c80000bd04783b */ /* 0x000ea20000004200 */
[----:B------:R-:W-:Y:S01]  /*5400*/  LOP3.LUT R113, R113, R0, RZ, 0xc0, !PT ;  /* 0x0000000071717212 */ /* 0x000fe200078ec0ff */
[----:B------:R-:W-:Y:S01]  /*5410*/  FFMA.FTZ R0, R12, UR6, -R203 ;  /* 0x000000060c007c23 */ /* 0x000fe200080108cb */
[----:B------:R-:W-:Y:S02]  /*5420*/  HSET2.LE.AND R115, R115, R170, PT ;  /* 0x000000aa73737233 */ /* 0x000fe40003803000 */
[----:B-----5:R-:W-:Y:S01]  /*5430*/  F2FP.BF16.F32.PACK_AB R22, R159, R160 ;  /* 0x000000a09f16723e */ /* 0x020fe200000010ff */
[----:B------:R-:W-:Y:S01]  /*5440*/  FADD.FTZ R160, R160, R165 ;  /* 0x000000a5a0a07221 */ /* 0x000fe20000010000 */
[----:B------:R-:W-:Y:S01]  /*5450*/  LOP3.LUT R11, R15, R20, R201, 0x96, !PT ;  /* 0x000000140f0b7212 */ /* 0x000fe200078e96c9 */
[----:B------:R-:W-:Y:S01]  /*5460*/  MUFU.EX2 R153, R153 ;  /* 0x0000009900997308 */ /* 0x000fe20000000800 */
[----:B------:R-:W-:Y:S01]  /*5470*/  LOP3.LUT R115, R115, R22, RZ, 0xc0, !PT ;  /* 0x0000001673737212 */ /* 0x000fe200078ec0ff */
[----:B------:R-:W-:Y:S01]  /*5480*/  FADD.FTZ R159, R159, R160 ;  /* 0x000000a09f9f7221 */ /* 0x000fe20000010000 */
[----:B------:R-:W-:-:S02]  /*5490*/  SHF.R.U32.HI R20, RZ, 0x10, R14 ;  /* 0x00000010ff147819 */ /* 0x000fc4000001160e */
[C---:B------:R-:W-:Y:S02]  /*54a0*/  LOP3.LUT R22, R11.reuse, 0xffff, RZ, 0xc0, !PT ;  /* 0x0000ffff0b167812 */ /* 0x040fe400078ec0ff */
[----:B------:R-:W-:Y:S01]  /*54b0*/  LOP3.LUT R10, R20, 0xff, RZ, 0xc0, !PT ;  /* 0x000000ff140a7812 */ /* 0x000fe200078ec0ff */
[----:B------:R-:W3:Y:S01]  /*54c0*/  MUFU.EX2 R0, R0 ;  /* 0x0000000000007308 */ /* 0x000ee20000000800 */
[C---:B-1----:R-:W-:Y:S01]  /*54d0*/  HMMA.16816.F32.BF16 R44, R112.reuse, R48, RZ ;  /* 0x00000030702c723c */ /* 0x042fe200000418ff */
[----:B------:R-:W-:Y:S02]  /*54e0*/  LOP3.LUT R20, R11, 0xff, RZ, 0xc0, !PT ;  /* 0x000000ff0b147812 */ /* 0x000fe400078ec0ff */
[--C-:B------:R-:W-:Y:S02]  /*54f0*/  SHF.R.U32.HI R145, RZ, 0x10, R11.reuse ;  /* 0x00000010ff917819 */ /* 0x100fe4000001160b */
[----:B------:R-:W-:Y:S01]  /*5500*/  SHF.R.U32.HI R8, RZ, 0x18, R11 ;  /* 0x00000018ff087819 */ /* 0x000fe2000001160b */
[----:B------:R-:W-:Y:S01]  /*5510*/  HMMA.16816.F32.BF16 R48, R112, R50, RZ ;  /* 0x000000327030723c */ /* 0x000fe200000418ff */
[----:B------:R-:W-:Y:S01]  /*5520*/  MUFU.EX2 R152, R152 ;  /* 0x0000009800987308 */ /* 0x000fe20000000800 */
[----:B------:R-:W-:-:S02]  /*5530*/  SHF.R.U32.HI R11, RZ, 0x8, R22 ;  /* 0x00000008ff0b7819 */ /* 0x000fc40000011616 */
[----:B------:R-:W-:Y:S02]  /*5540*/  SHF.R.U32.HI R9, RZ, 0x18, R14 ;  /* 0x00000018ff097819 */ /* 0x000fe4000001160e */
[----:B------:R-:W-:Y:S01]  /*5550*/  LOP3.LUT R145, R145, 0xff, RZ, 0xc0, !PT ;  /* 0x000000ff91917812 */ /* 0x000fe200078ec0ff */
[C---:B------:R-:W-:Y:S01]  /*5560*/  HMMA.16816.F32.BF16 R128, R112.reuse, R124, RZ ;  /* 0x0000007c7080723c */ /* 0x040fe200000418ff */
[----:B------:R-:W-:Y:S01]  /*5570*/  HSET2.LE.AND R146, R21, R170, PT ;  /* 0x000000aa15927233 */ /* 0x000fe20003803000 */
[----:B------:R-:W1:Y:S01]  /*5580*/  MUFU.EX2 R135, R135 ;  /* 0x0000008700877308 */ /* 0x000e620000000800 */
[----:B------:R-:W-:Y:S01]  /*5590*/  PRMT R21, R20, 0x5410, R11 ;  /* 0x0000541014157816 */ /* 0x000fe2000000000b */
[----:B------:R-:W-:Y:S01]  /*55a0*/  LDSM.16.MT88.4 R12, [R188+0xc800] ;  /* 0x00c80000bc0c783b */ /* 0x000fe20000004200 */
[----:B------:R-:W-:Y:S01]  /*55b0*/  PRMT R147, R10, 0x5410, R9 ;  /* 0x000054100a937816 */ /* 0x000fe20000000009 */
[----:B------:R-:W-:Y:S01]  /*55c0*/  HMMA.16816.F32.BF16 R124, R112, R126, RZ ;  /* 0x0000007e707c723c */ /* 0x000fe200000418ff */
[----:B------:R-:W-:-:S02]  /*55d0*/  PRMT R145, R145, 0x5410, R8 ;  /* 0x0000541091917816 */ /* 0x000fc40000000008 */
[--C-:B------:R-:W-:Y:S01]  /*55e0*/  HSET2.LE.AND R144, R21, R170.reuse, PT ;  /* 0x000000aa15907233 */ /* 0x100fe20003803000 */
[----:B------:R-:W-:Y:S01]  /*55f0*/  MUFU.EX2 R156, R156 ;  /* 0x0000009c009c7308 */ /* 0x000fe20000000800 */
[----:B---3--:R-:W-:Y:S01]  /*5600*/  F2FP.BF16.F32.PACK_AB R23, R0, R153 ;  /* 0x000000990017723e */ /* 0x008fe200000010ff */
[----:B------:R-:W3:Y:S01]  /*5610*/  LDSM.16.MT88.4 R8, [R192+0xe800] ;  /* 0x00e80000c008783b */ /* 0x000ee20000004200 */
[--C-:B------:R-:W-:Y:S01]  /*5620*/  HSET2.LE.AND R147, R147, R170.reuse, PT ;  /* 0x000000aa93937233 */ /* 0x100fe20003803000 */
[C---:B------:R-:W-:Y:S01]  /*5630*/  HMMA.16816.F32.BF16 R36, R112.reuse, R40, RZ ;  /* 0x000000287024723c */ /* 0x040fe200000418ff */
[----:B------:R-:W-:Y:S01]  /*5640*/  F2FP.BF16.F32.PACK_AB R21, R154, R157 ;  /* 0x0000009d9a15723e */ /* 0x000fe200000010ff */
[----:B------:R-:W-:Y:S01]  /*5650*/  FADD.FTZ R157, R157, R158 ;  /* 0x0000009e9d9d7221 */ /* 0x000fe20000010000 */
[----:B------:R-:W-:Y:S01]  /*5660*/  HSET2.LE.AND R145, R145, R170, PT ;  /* 0x000000aa91917233 */ /* 0x000fe20003803000 */
[----:B------:R-:W5:Y:S01]  /*5670*/  MUFU.EX2 R155, R155 ;  /* 0x0000009b009b7308 */ /* 0x000f620000000800 */
[----:B-1----:R-:W-:Y:S01]  /*5680*/  F2FP.BF16.F32.PACK_AB R20, R135, R152 ;  /* 0x000000988714723e */ /* 0x002fe200000010ff */
[----:B------:R-:W-:Y:S01]  /*5690*/  HMMA.16816.F32.BF16 R60, R112, R64, RZ ;  /* 0x00000040703c723c */ /* 0x000fe200000418ff */
[----:B------:R-:W-:Y:S01]  /*56a0*/  LOP3.LUT R146, R146, R23, RZ, 0xc0, !PT ;  /* 0x0000001792927212 */ /* 0x000fe200078ec0ff */
[----:B------:R-:W-:Y:S01]  /*56b0*/  FADD.FTZ R154, R154, R157 ;  /* 0x0000009d9a9a7221 */ /* 0x000fe20000010000 */
[----:B------:R-:W-:-:S02]  /*56c0*/  LOP3.LUT R147, R147, R20, RZ, 0xc0, !PT ;  /* 0x0000001493937212 */ /* 0x000fc400078ec0ff */
[----:B------:R-:W-:Y:S01]  /*56d0*/  LOP3.LUT R144, R144, R21, RZ, 0xc0, !PT ;  /* 0x0000001590907212 */ /* 0x000fe200078ec0ff */
[----:B------:R-:W-:Y:S01]  /*56e0*/  HMMA.16816.F32.BF16 R64, R112, R66, RZ ;  /* 0x000000427040723c */ /* 0x000fe200000418ff */
[----:B------:R-:W1:Y:S01]  /*56f0*/  LDSM.16.MT88.4 R20, [R190+0xe800] ;  /* 0x00e80000be14783b */ /* 0x000e620000004200 */
[----:B------:R-:W-:Y:S01]  /*5700*/  MUFU.EX2 R174, R174 ;  /* 0x000000ae00ae7308 */ /* 0x000fe20000000800 */
[----:B------:R-:W-:-:S03]  /*5710*/  FADD.FTZ R153, R153, R154 ;  /* 0x0000009a99997221 */ /* 0x000fc60000010000 */
[C---:B------:R-:W-:Y:S01]  /*5720*/  HMMA.16816.F32.BF16 R68, R112.reuse, R72, RZ ;  /* 0x000000487044723c */ /* 0x040fe200000418ff */
[----:B------:R-:W-:Y:S01]  /*5730*/  FADD.FTZ R153, R0, R153 ;  /* 0x0000009900997221 */ /* 0x000fe20000010000 */
[----:B-----5:R-:W-:Y:S02]  /*5740*/  F2FP.BF16.F32.PACK_AB R116, R155, R156 ;  /* 0x0000009c9b74723e */ /* 0x020fe400000010ff */
[----:B------:R-:W-:Y:S01]  /*5750*/  MUFU.EX2 R173, R173 ;  /* 0x000000ad00ad7308 */ /* 0x000fe20000000800 */
[----:B------:R-:W-:Y:S01]  /*5760*/  FADD.FTZ R156, R156, R159 ;  /* 0x0000009f9c9c7221 */ /* 0x000fe20000010000 */
[----:B----4-:R-:W-:Y:S01]  /*5770*/  HMMA.16816.F32.BF16 R52, R112, R56, RZ ;  /* 0x000000387034723c */ /* 0x010fe200000418ff */
[----:B------:R-:W-:Y:S02]  /*5780*/  LOP3.LUT R145, R145, R116, RZ, 0xc0, !PT ;  /* 0x0000007491917212 */ /* 0x000fe400078ec0ff */
[----:B------:R-:W-:-:S03]  /*5790*/  FADD.FTZ R155, R155, R156 ;  /* 0x0000009c9b9b7221 */ /* 0x000fc60000010000 */
[----:B------:R-:W-:Y:S01]  /*57a0*/  HMMA.16816.F32.BF16 R56, R112, R58, RZ ;  /* 0x0000003a7038723c */ /* 0x000fe200000418ff */
[----:B------:R-:W-:Y:S01]  /*57b0*/  MUFU.EX2 R221, R221 ;  /* 0x000000dd00dd7308 */ /* 0x000fe20000000800 */
[----:B------:R-:W-:-:S04]  /*57c0*/  FADD.FTZ R152, R152, R155 ;  /* 0x0000009b98987221 */ /* 0x000fc80000010000 */
[C---:B--2---:R-:W-:Y:S01]  /*57d0*/  HMMA.16816.F32.BF16 R44, R144.reuse, R4, R44 ;  /* 0x00000004902c723c */ /* 0x044fe2000004182c */
[----:B------:R-:W-:Y:S02]  /*57e0*/  FADD.FTZ R135, R135, R152 ;  /* 0x0000009887877221 */ /* 0x000fe40000010000 */
[----:B------:R-:W-:Y:S03]  /*57f0*/  MUFU.EX2 R217, R217 ;  /* 0x000000d900d97308 */ /* 0x000fe60000000800 */
[----:B------:R-:W-:Y:S01]  /*5800*/  HMMA.16816.F32.BF16 R48, R144, R6, R48 ;  /* 0x000000069030723c */ /* 0x000fe20000041830 */
[----:B------:R-:W2:Y:S05]  /*5810*/  LDSM.16.MT88.4 R4, [R188+0xe800] ;  /* 0x00e80000bc04783b */ /* 0x000eaa0000004200 */
[----:B------:R-:W-:Y:S06]  /*5820*/  HMMA.16816.F32.BF16 R84, R112, R88, RZ ;  /* 0x000000587054723c */ /* 0x000fec00000418ff */
[C---:B------:R-:W-:Y:S06]  /*5830*/  HMMA.16816.F32.BF16 R128, R144.reuse, R16, R128 ;  /* 0x000000109080723c */ /* 0x040fec0000041880 */
[----:B------:R-:W-:Y:S01]  /*5840*/  HMMA.16816.F32.BF16 R124, R144, R18, R124 ;  /* 0x00000012907c723c */ /* 0x000fe2000004187c */
[----:B------:R-:W4:Y:S05]  /*5850*/  LDSM.16.MT88.4 R16, [R189+0xe800] ;  /* 0x00e80000bd10783b */ /* 0x000f2a0000004200 */
[----:B------:R-:W-:Y:S06]  /*5860*/  HMMA.16816.F32.BF16 R88, R112, R90, RZ ;  /* 0x0000005a7058723c */ /* 0x000fec00000418ff */
[C---:B------:R-:W-:Y:S06]  /*5870*/  HMMA.16816.F32.BF16 R36, R144.reuse, R24, R36 ;  /* 0x000000189024723c */ /* 0x040fec0000041824 */
[----:B---3--:R-:W-:Y:S01]  /*5880*/  HMMA.16816.F32.BF16 R60, R144, R8, R60 ;  /* 0x00000008903c723c */ /* 0x008fe2000004183c */
[----:B------:R-:W-:-:S04]  /*5890*/  IMAD.WIDE.U32 R24, R171, -0x326172a9, RZ ;  /* 0xcd9e8d57ab187825 */ /* 0x000fc800078e00ff */
[----:B------:R-:W-:Y:S01]  /*58a0*/  FFMA.FTZ R171, R136, UR6, -R175 ;  /* 0x0000000688ab7c23 */ /* 0x000fe200080108af */
[C---:B------:R-:W-:Y:S01]  /*58b0*/  HMMA.16816.F32.BF16 R64, R144.reuse, R10, R64 ;  /* 0x0000000a9040723c */ /* 0x040fe20000041840 */
[----:B------:R-:W3:Y:S01]  /*58c0*/  LDSM.16.MT88.4 R8, [R190+0x10800] ;  /* 0x01080000be08783b */ /* 0x000ee20000004200 */
[----:B------:R-:W-:Y:S01]  /*58d0*/  LOP3.LUT R167, R25, R172, R167, 0x96, !PT ;  /* 0x000000ac19a77212 */ /* 0x000fe200078e96a7 */
[----:B------:R-:W-:Y:S02]  /*58e0*/  FFMA.FTZ R172, R32, UR6, -R175 ;  /* 0x0000000620ac7c23 */ /* 0x000fe400080108af */
[----:B------:R-:W5:Y:S01]  /*58f0*/  MUFU.EX2 R171, R171 ;  /* 0x000000ab00ab7308 */ /* 0x000f620000000800 */
[----:B-1----:R-:W-:Y:S01]  /*5900*/  HMMA.16816.F32.BF16 R68, R144, R20, R68 ;  /* 0x000000149044723c */ /* 0x002fe20000041844 */
[----:B------:R-:W-:-:S04]  /*5910*/  IMAD.WIDE.U32 R234, R167, -0x2daee0ad, RZ ;  /* 0xd2511f53a7ea7825 */ /* 0x000fc800078e00ff */
[----:B------:R-:W-:Y:S01]  /*5920*/  FFMA.FTZ R167, R148, UR6, -R203 ;  /* 0x0000000694a77c23 */ /* 0x000fe200080108cb */
[----:B------:R-:W-:Y:S01]  /*5930*/  HMMA.16816.F32.BF16 R76, R112, R80, RZ ;  /* 0x00000050704c723c */ /* 0x000fe200000418ff */
[----:B------:R-:W-:Y:S01]  /*5940*/  LOP3.LUT R20, R169, R24, R151, 0x96, !PT ;  /* 0x00000018a9147212 */ /* 0x000fe200078e9697 */
[----:B------:R-:W-:Y:S01]  /*5950*/  FFMA.FTZ R169, R140, UR6, -R203 ;  /* 0x000000068ca97c23 */ /* 0x000fe200080108cb */
[----:B------:R-:W-:Y:S01]  /*5960*/  LOP3.LUT R149, R235, R166, R149, 0x96, !PT ;  /* 0x000000a6eb957212 */ /* 0x000fe200078e9695 */
[----:B------:R-:W-:Y:S01]  /*5970*/  FFMA.FTZ R166, R150, UR6, -R203 ;  /* 0x0000000696a67c23 */ /* 0x000fe200080108cb */
[----:B------:R-:W-:Y:S01]  /*5980*/  MUFU.EX2 R167, R167 ;  /* 0x000000a700a77308 */ /* 0x000fe20000000800 */
[----:B------:R-:W-:Y:S01]  /*5990*/  HMMA.16816.F32.BF16 R52, R144, R12, R52 ;  /* 0x0000000c9034723c */ /* 0x000fe20000041834 */
[----:B------:R-:W-:-:S04]  /*59a0*/  IMAD.WIDE.U32 R20, R20, -0x2daee0ad, RZ ;  /* 0xd2511f5314147825 */ /* 0x000fc800078e00ff */
[----:B------:R-:W-:Y:S01]  /*59b0*/  IMAD.WIDE.U32 R236, R149, -0x326172a9, RZ ;  /* 0xcd9e8d5795ec7825 */ /* 0x000fe200078e00ff */
[C---:B------:R-:W-:Y:S01]  /*59c0*/  HMMA.16816.F32.BF16 R56, R144.reuse, R14, R56 ;  /* 0x0000000e9038723c */ /* 0x040fe20000041838 */
[----:B------:R-:W1:Y:S01]  /*59d0*/  LDSM.16.MT88.4 R12, [R192+0x10800] ;  /* 0x01080000c00c783b */ /* 0x000e620000004200 */
[----:B------:R-:W-:Y:S01]  /*59e0*/  LOP3.LUT R234, R21, R234, R143, 0x96, !PT ;  /* 0x000000ea15ea7212 */ /* 0x000fe200078e968f */
[----:B------:R-:W5:Y:S01]  /*59f0*/  MUFU.EX2 R166, R166 ;  /* 0x000000a600a67308 */ /* 0x000f620000000800 */
[----:B------:R-:W-:Y:S01]  /*5a00*/  LOP3.LUT R141, R237, R168, R141, 0x96, !PT ;  /* 0x000000a8ed8d7212 */ /* 0x000fe200078e968d */
[----:B------:R-:W-:Y:S01]  /*5a10*/  FFMA.FTZ R168, R142, UR6, -R203 ;  /* 0x000000068ea87c23 */ /* 0x000fe200080108cb */
[C---:B--2---:R-:W-:Y:S01]  /*5a20*/  HMMA.16816.F32.BF16 R84, R144.reuse, R4, R84 ;  /* 0x000000049054723c */ /* 0x044fe20000041854 */
[----:B------:R-:W-:Y:S01]  /*5a30*/  IMAD.WIDE.U32 R234, R234, -0x326172a9, RZ ;  /* 0xcd9e8d57eaea7825 */ /* 0x000fe200078e00ff */
[----:B------:R-:W-:Y:S03]  /*5a40*/  LDSM.16.MT88.4 R148, [R188+0x10800] ;  /* 0x01080000bc94783b */ /* 0x000fe60000004200 */
[----:B------:R-:W2:Y:S01]  /*5a50*/  MUFU.EX2 R172, R172 ;  /* 0x000000ac00ac7308 */ /* 0x000ea20000000800 */
[----:B------:R-:W-:Y:S01]  /*5a60*/  HMMA.16816.F32.BF16 R88, R144, R6, R88 ;  /* 0x000000069058723c */ /* 0x000fe20000041858 */
[----:B------:R-:W5:Y:S01]  /*5a70*/  LDSM.16.MT88.4 R4, [R189+0x10800] ;  /* 0x01080000bd04783b */ /* 0x000f620000004200 */
[----:B------:R-:W-:-:S04]  /*5a80*/  LOP3.LUT R236, R235, R236, R139, 0x96, !PT ;  /* 0x000000ecebec7212 */ /* 0x000fc800078e968b */
[C---:B------:R-:W-:Y:S01]  /*5a90*/  HMMA.16816.F32.BF16 R100, R112.reuse, R104, RZ ;  /* 0x000000687064723c */ /* 0x040fe200000418ff */
[----:B------:R-:W-:Y:S01]  /*5aa0*/  IMAD.WIDE.U32 R236, R236, -0x2daee0ad, RZ ;  /* 0xd2511f53ecec7825 */ /* 0x000fe200078e00ff */
[----:B------:R-:W-:Y:S04]  /*5ab0*/  MUFU.EX2 R168, R168 ;  /* 0x000000a800a87308 */ /* 0x000fe80000000800 */
[C---:B------:R-:W-:Y:S04]  /*5ac0*/  HMMA.16816.F32.BF16 R92, R112.reuse, R96, RZ ;  /* 0x00000060705c723c */ /* 0x040fe800000418ff */
[----:B------:R-:W2:Y:S02]  /*5ad0*/  MUFU.EX2 R169, R169 ;  /* 0x000000a900a97308 */ /* 0x000ea40000000800 */
[C---:B------:R-:W-:Y:S06]  /*5ae0*/  HMMA.16816.F32.BF16 R96, R112.reuse, R98, RZ ;  /* 0x000000627060723c */ /* 0x040fec00000418ff */
[----:B------:R-:W-:Y:S06]  /*5af0*/  HMMA.16816.F32.BF16 R120, R112, R108, RZ ;  /* 0x0000006c7078723c */ /* 0x000fec00000418ff */
[----:B----4-:R-:W-:Y:S06]  /*5b00*/  HMMA.16816.F32.BF16 R76, R144, R16, R76 ;  /* 0x00000010904c723c */ /* 0x010fec000004184c */
[----:B------:R-:W-:Y:S01]  /*5b10*/  HMMA.16816.F32.BF16 R104, R112, R106, RZ ;  /* 0x0000006a7068723c */ /* 0x000fe200000418ff */
[----:B------:R-:W-:-:S02]  /*5b20*/  IMAD.WIDE.U32 R16, R141, -0x2daee0ad, RZ ;  /* 0xd2511f538d107825 */ /* 0x000fc400078e00ff */
[----:B------:R-:W-:Y:S03]  /*5b30*/  LDSM.16.MT88.4 R140, [R192+0xd000] ;  /* 0x00d00000c08c783b */ /* 0x000fe60000004200 */
[----:B------:R-:W-:Y:S01]  /*5b40*/  HMMA.16816.F32.BF16 R108, R112, R110, RZ ;  /* 0x0000006e706c723c */ /* 0x000fe200000418ff */
[----:B------:R-:W-:Y:S02]  /*5b50*/  LOP3.LUT R137, R237, R16, R137, 0x96, !PT ;  /* 0x00000010ed897212 */ /* 0x000fe400078e9689 */
[----:B------:R-:W-:-:S03]  /*5b60*/  LOP3.LUT R238, R17, R20, R35, 0x96, !PT ;  /* 0x0000001411ee7212 */ /* 0x000fc600078e9623 */
[----:B------:R-:W-:Y:S01]  /*5b70*/  IMAD.WIDE.U32 R16, R137, -0x326172a9, RZ ;  /* 0xcd9e8d5789107825 */ /* 0x000fe200078e00ff */
[----:B------:R-:W-:Y:S01]  /*5b80*/  HMMA.16816.F32.BF16 R40, R112, R42, RZ ;  /* 0x0000002a7028723c */ /* 0x000fe200000418ff */
[----:B------:R-:W-:Y:S02]  /*5b90*/  LDSM.16.MT88.4 R136, [R189+0xd000] ;  /* 0x00d00000bd88783b */ /* 0x000fe40000004200 */
[----:B------:R-:W-:-:S03]  /*5ba0*/  IMAD.WIDE.U32 R238, R238, -0x326172a9, RZ ;  /* 0xcd9e8d57eeee7825 */ /* 0x000fc600078e00ff */
[----:B---3--:R-:W-:Y:S06]  /*5bb0*/  HMMA.16816.F32.BF16 R100, R144, R8, R100 ;  /* 0x000000089064723c */ /* 0x008fec0000041864 */
[----:B------:R-:W-:Y:S01]  /*5bc0*/  HMMA.16816.F32.BF16 R80, R112, R82, RZ ;  /* 0x000000527050723c */ /* 0x000fe200000418ff */
[----:B------:R-:W-:-:S04]  /*5bd0*/  SHF.R.U32.HI R8, RZ, 0x10, R16 ;  /* 0x00000010ff087819 */ /* 0x000fc80000011610 */
[----:B------:R-:W-:Y:S01]  /*5be0*/  LOP3.LUT R8, R8, 0xff, RZ, 0xc0, !PT ;  /* 0x000000ff08087812 */ /* 0x000fe200078ec0ff */
[C---:B-1----:R-:W-:Y:S06]  /*5bf0*/  HMMA.16816.F32.BF16 R92, R144.reuse, R12, R92 ;  /* 0x0000000c905c723c */ /* 0x042fec000004185c */
[----:B------:R-:W-:Y:S01]  /*5c00*/  HMMA.16816.F32.BF16 R96, R144, R14, R96 ;  /* 0x0000000e9060723c */ /* 0x000fe20000041860 */
[----:B------:R-:W-:Y:S02]  /*5c10*/  SHF.R.U32.HI R13, RZ, 0x18, R16 ;  /* 0x00000018ff0d7819 */ /* 0x000fe40000011610 */
[----:B------:R-:W-:-:S02]  /*5c20*/  LOP3.LUT R12, R17, R238, R33, 0x96, !PT ;  /* 0x000000ee110c7212 */ /* 0x000fc400078e9621 */
[----:B------:R-:W-:Y:S01]  /*5c30*/  PRMT R13, R8, 0x5410, R13 ;  /* 0x00005410080d7816 */ /* 0x000fe2000000000d */
[C---:B------:R-:W-:Y:S01]  /*5c40*/  HMMA.16816.F32.BF16 R104, R144.reuse, R10, R104 ;  /* 0x0000000a9068723c */ /* 0x040fe20000041868 */
[C---:B------:R-:W-:Y:S01]  /*5c50*/  LOP3.LUT R14, R16.reuse, 0xffff, RZ, 0xc0, !PT ;  /* 0x0000ffff100e7812 */ /* 0x040fe200078ec0ff */
[----:B------:R-:W1:Y:S01]  /*5c60*/  LDSM.16.MT88.4 R8, [R190+0xd000] ;  /* 0x00d00000be08783b */ /* 0x000e620000004200 */
[----:B------:R-:W-:Y:S02]  /*5c70*/  LOP3.LUT R15, R16, 0xff, RZ, 0xc0, !PT ;  /* 0x000000ff100f7812 */ /* 0x000fe400078ec0ff */
[----:B------:R-:W-:Y:S01]  /*5c80*/  SHF.R.U32.HI R14, RZ, 0x8, R14 ;  /* 0x00000008ff0e7819 */ /* 0x000fe2000001160e */
[----:B-----5:R-:W-:Y:S01]  /*5c90*/  HMMA.16816.F32.BF16 R120, R144, R4, R120 ;  /* 0x000000049078723c */ /* 0x020fe20000041878 */
[----:B------:R-:W-:Y:S01]  /*5ca0*/  SHF.R.U32.HI R25, RZ, 0x10, R12 ;  /* 0x00000010ff197819 */ /* 0x000fe2000001160c */
[----:B------:R-:W-:Y:S01]  /*5cb0*/  LDSM.16.MT88.4 R32, [R188+0xd000] ;  /* 0x00d00000bc20783b */ /* 0x000fe20000004200 */
[----:B------:R-:W-:-:S02]  /*5cc0*/  PRMT R15, R15, 0x5410, R14 ;  /* 0x000054100f0f7816 */ /* 0x000fc4000000000e */
[----:B------:R-:W-:Y:S01]  /*5cd0*/  LOP3.LUT R14, R12, 0xffff, RZ, 0xc0, !PT ;  /* 0x0000ffff0c0e7812 */ /* 0x000fe200078ec0ff */
[C---:B------:R-:W-:Y:S01]  /*5ce0*/  HMMA.16816.F32.BF16 R108, R144.reuse, R6, R108 ;  /* 0x00000006906c723c */ /* 0x040fe2000004186c */
[----:B------:R-:W3:Y:S01]  /*5cf0*/  LDSM.16.MT88.4 R4, [R189+0xf000] ;  /* 0x00f00000bd04783b */ /* 0x000ee20000004200 */
[----:B------:R-:W-:Y:S02]  /*5d00*/  LOP3.LUT R25, R25, 0xff, RZ, 0xc0, !PT ;  /* 0x000000ff19197812 */ /* 0x000fe400078ec0ff */
[----:B------:R-:W-:Y:S02]  /*5d10*/  SHF.R.U32.HI R14, RZ, 0x8, R14 ;  /* 0x00000008ff0e7819 */ /* 0x000fe4000001160e */
[----:B------:R-:W-:Y:S01]  /*5d20*/  HMMA.16816.F32.BF16 R40, R144, R26, R40 ;  /* 0x0000001a9028723c */ /* 0x000fe20000041828 */
[--C-:B------:R-:W-:Y:S02]  /*5d30*/  HSET2.LE.AND R15, R15, R170.reuse, PT ;  /* 0x000000aa0f0f7233 */ /* 0x100fe40003803000 */
[----:B------:R-:W-:-:S03]  /*5d40*/  HSET2.LE.AND R13, R13, R170, PT ;  /* 0x000000aa0d0d7233 */ /* 0x000fc60003803000 */
[----:B------:R-:W-:Y:S01]  /*5d50*/  HMMA.16816.F32.BF16 R80, R144, R18, R80 ;  /* 0x000000129050723c */ /* 0x000fe20000041850 */
[----:B------:R-:W-:Y:S01]  /*5d60*/  LOP3.LUT R27, R12, 0xff, RZ, 0xc0, !PT ;  /* 0x000000ff0c1b7812 */ /* 0x000fe200078ec0ff */
[----:B------:R-:W-:Y:S01]  /*5d70*/  LDSM.16.MT88.4 R16, [R188+0xf000] ;  /* 0x00f00000bc10783b */ /* 0x000fe20000004200 */
[----:B------:R-:W-:Y:S02]  /*5d80*/  SHF.R.U32.HI R12, RZ, 0x18, R12 ;  /* 0x00000018ff0c7819 */ /* 0x000fe4000001160c */
[----:B------:R-:W-:Y:S01]  /*5d90*/  PRMT R27, R27, 0x5410, R14 ;  /* 0x000054101b1b7816 */ /* 0x000fe2000000000e */
[C---:B------:R-:W-:Y:S01]  /*5da0*/  HMMA.16816.F32.BF16 R72, R112.reuse, R74, RZ ;  /* 0x0000004a7048723c */ /* 0x040fe200000418ff */
[----:B------:R-:W-:Y:S02]  /*5db0*/  PRMT R25, R25, 0x5410, R12 ;  /* 0x0000541019197816 */ /* 0x000fe4000000000c */
[C---:B------:R-:W-:Y:S01]  /*5dc0*/  F2FP.BF16.F32.PACK_AB R14, R171.reuse, R174 ;  /* 0x000000aeab0e723e */ /* 0x040fe200000010ff */
[----:B------:R-:W-:Y:S01]  /*5dd0*/  FADD.FTZ R174, R174, R135 ;  /* 0x00000087aeae7221 */ /* 0x000fe20000010000 */
[--C-:B------:R-:W-:Y:S01]  /*5de0*/  HSET2.LE.AND R24, R27, R170.reuse, PT ;  /* 0x000000aa1b187233 */ /* 0x100fe20003803000 */
[C---:B------:R-:W-:Y:S01]  /*5df0*/  HMMA.16816.F32.BF16 R116, R112.reuse, R28, RZ ;  /* 0x0000001c7074723c */ /* 0x040fe200000418ff */
[----:B------:R-:W-:Y:S01]  /*5e00*/  HSET2.LE.AND R25, R25, R170, PT ;  /* 0x000000aa19197233 */ /* 0x000fe20003803000 */
[----:B------:R-:W-:Y:S01]  /*5e10*/  FADD.FTZ R174, R171, R174 ;  /* 0x000000aeabae7221 */ /* 0x000fe20000010000 */
[----:B------:R-:W-:Y:S01]  /*5e20*/  F2FP.BF16.F32.PACK_AB R27, R167, R166 ;  /* 0x000000a6a71b723e */ /* 0x000fe200000010ff */
[----:B------:R-:W-:Y:S01]  /*5e30*/  FADD.FTZ R166, R166, R153 ;  /* 0x00000099a6a67221 */ /* 0x000fe20000010000 */
[----:B--2---:R-:W-:Y:S01]  /*5e40*/  F2FP.BF16.F32.PACK_AB R12, R172, R173 ;  /* 0x000000adac0c723e */ /* 0x004fe200000010ff */
[----:B------:R-:W-:Y:S01]  /*5e50*/  HMMA.16816.F32.BF16 R112, R112, R30, RZ ;  /* 0x0000001e7070723c */ /* 0x000fe200000418ff */
[----:B------:R-:W-:Y:S01]  /*5e60*/  F2FP.BF16.F32.PACK_AB R26, R169, R168 ;  /* 0x000000a8a91a723e */ /* 0x000fe200000010ff */
[----:B------:R-:W-:Y:S01]  /*5e70*/  LDSM.16.MT88.4 R28, [R192+0xf000] ;  /* 0x00f00000c01c783b */ /* 0x000fe20000004200 */
[----:B------:R-:W-:Y:S01]  /*5e80*/  LOP3.LUT R24, R24, R27, RZ, 0xc0, !PT ;  /* 0x0000001b18187212 */ /* 0x000fe200078ec0ff */
[----:B------:R-:W-:Y:S01]  /*5e90*/  FADD.FTZ R167, R167, R166 ;  /* 0x000000a6a7a77221 */ /* 0x000fe20000010000 */
[----:B------:R-:W-:Y:S01]  /*5ea0*/  LOP3.LUT R25, R25, R14, RZ, 0xc0, !PT ;  /* 0x0000000e19197212 */ /* 0x000fe200078ec0ff */
[----:B------:R-:W-:Y:S01]  /*5eb0*/  FADD.FTZ R173, R173, R174 ;  /* 0x000000aeadad7221 */ /* 0x000fe20000010000 */
[----:B------:R-:W-:Y:S01]  /*5ec0*/  LOP3.LUT R26, R15, R26, RZ, 0xc0, !PT ;  /* 0x0000001a0f1a7212 */ /* 0x000fe200078ec0ff */
[----:B------:R-:W-:Y:S01]  /*5ed0*/  FADD.FTZ R168, R168, R167 ;  /* 0x000000a7a8a87221 */ /* 0x000fe20000010000 */
[----:B------:R-:W-:Y:S01]  /*5ee0*/  LOP3.LUT R27, R13, R12, RZ, 0xc0, !PT ;  /* 0x0000000c0d1b7212 */ /* 0x000fe200078ec0ff */
[----:B------:R-:W-:Y:S01]  /*5ef0*/  FADD.FTZ R172, R172, R173 ;  /* 0x000000adacac7221 */ /* 0x000fe20000010000 */
[----:B------:R-:W2:Y:S01]  /*5f00*/  LDSM.16.MT88.4 R12, [R192+0x11000] ;  /* 0x01100000c00c783b */ /* 0x000ea20000004200 */
[----:B------:R-:W-:Y:S01]  /*5f10*/  HMMA.16816.F32.BF16 R72, R144, R22, R72 ;  /* 0x000000169048723c */ /* 0x000fe20000041848 */
[----:B------:R-:W-:-:S02]  /*5f20*/  FADD.FTZ R169, R169, R168 ;  /* 0x000000a8a9a97221 */ /* 0x000fc40000010000 */
[----:B------:R-:W-:Y:S03]  /*5f30*/  LDSM.16.MT88.4 R20, [R190+0xf000] ;  /* 0x00f00000be14783b */ /* 0x000fe60000004200 */
[C---:B-1----:R-:W-:Y:S06]  /*5f40*/  HMMA.16816.F32.BF16 R36, R24.reuse, R8, R36 ;  /* 0x000000081824723c */ /* 0x042fec0000041824 */
[C---:B------:R-:W-:Y:S01]  /*5f50*/  HMMA.16816.F32.BF16 R40, R24.reuse, R10, R40 ;  /* 0x0000000a1828723c */ /* 0x040fe20000041828 */
[----:B------:R-:W1:Y:S05]  /*5f60*/  LDSM.16.MT88.4 R8, [R190+0x11000] ;  /* 0x01100000be08783b */ /* 0x000e6a0000004200 */
[C---:B---3--:R-:W-:Y:S06]  /*5f70*/  HMMA.16816.F32.BF16 R76, R24.reuse, R4, R76 ;  /* 0x00000004184c723c */ /* 0x048fec000004184c */
[----:B------:R-:W-:Y:S01]  /*5f80*/  HMMA.16816.F32.BF16 R80, R24, R6, R80 ;  /* 0x000000061850723c */ /* 0x000fe20000041850 */
[----:B------:R-:W3:Y:S05]  /*5f90*/  LDSM.16.MT88.4 R4, [R189+0x11000] ;  /* 0x01100000bd04783b */ /* 0x000eea0000004200 */
[C---:B------:R-:W-:Y:S06]  /*5fa0*/  HMMA.16816.F32.BF16 R116, R144.reuse, R148, R116 ;  /* 0x000000949074723c */ /* 0x040fec0000041874 */
[----:B------:R-:W-:Y:S06]  /*5fb0*/  HMMA.16816.F32.BF16 R112, R144, R150, R112 ;  /* 0x000000969070723c */ /* 0x000fec0000041870 */
[----:B--2---:R-:W-:Y:S01]  /*5fc0*/  HMMA.16816.F32.BF16 R92, R24, R12, R92 ;  /* 0x0000000c185c723c */ /* 0x004fe2000004185c */
[--C-:B------:R-:W-:Y:S01]  /*5fd0*/  FFMA.FTZ R144, R206, UR6, -R175.reuse ;  /* 0x00000006ce907c23 */ /* 0x100fe200080108af */
[----:B------:R-:W-:-:S04]  /*5fe0*/  FFMA.FTZ R146, R202, UR6, -R175 ;  /* 0x00000006ca927c23 */ /* 0x000fc800080108af */
[C---:B------:R-:W-:Y:S01]  /*5ff0*/  HMMA.16816.F32.BF16 R128, R24.reuse, R140, R128 ;  /* 0x0000008c1880723c */ /* 0x040fe20000041880 */
[----:B------:R-:W-:Y:S01]  /*6000*/  LOP3.LUT R12, R239, R234, R207, 0x96, !PT ;  /* 0x000000eaef0c7212 */ /* 0x000fe200078e96cf */
[----:B------:R-:W-:Y:S04]  /*6010*/  MUFU.EX2 R144, R144 ;  /* 0x0000009000907308 */ /* 0x000fe80000000800 */
[C---:B------:R-:W-:Y:S01]  /*6020*/  HMMA.16816.F32.BF16 R124, R24.reuse, R142, R124 ;  /* 0x0000008e187c723c */ /* 0x040fe2000004187c */
[--C-:B------:R-:W-:Y:S01]  /*6030*/  FFMA.FTZ R140, R232, UR6, -R203.reuse ;  /* 0x00000006e88c7c23 */ /* 0x100fe200080108cb */
[--C-:B------:R-:W-:Y:S01]  /*6040*/  FFMA.FTZ R141, R230, UR6, -R203.reuse ;  /* 0x00000006e68d7c23 */ /* 0x100fe200080108cb */
[----:B------:R-:W-:Y:S01]  /*6050*/  IMAD.WIDE.U32 R12, R12, -0x2daee0ad, RZ ;  /* 0xd2511f530c0c7825 */ /* 0x000fe200078e00ff */
[----:B------:R-:W-:Y:S02]  /*6060*/  MUFU.EX2 R146, R146 ;  /* 0x0000009200927308 */ /* 0x000fe40000000800 */
[----:B------:R-:W-:Y:S01]  /*6070*/  HMMA.16816.F32.BF16 R52, R24, R32, R52 ;  /* 0x000000201834723c */ /* 0x000fe20000041834 */
[----:B------:R-:W-:Y:S01]  /*6080*/  FFMA.FTZ R142, R224, UR6, -R203 ;  /* 0x00000006e08e7c23 */ /* 0x000fe200080108cb */
[----:B------:R-:W-:Y:S01]  /*6090*/  FFMA.FTZ R143, R220, UR6, -R175 ;  /* 0x00000006dc8f7c23 */ /* 0x000fe200080108af */
[----:B------:R-:W-:-:S03]  /*60a0*/  LOP3.LUT R201, R13, R236, R201, 0x96, !PT ;  /* 0x000000ec0dc97212 */ /* 0x000fc600078e96c9 */
[----:B------:R-:W-:Y:S01]  /*60b0*/  MUFU.EX2 R140, R140 ;  /* 0x0000008c008c7308 */ /* 0x000fe20000000800 */
[----:B-1----:R-:W-:Y:S01]  /*60c0*/  HMMA.16816.F32.BF16 R100, R24, R8, R100 ;  /* 0x000000081864723c */ /* 0x002fe20000041864 */
[----:B------:R-:W-:-:S05]  /*60d0*/  LOP3.LUT R33, R12, 0xff, RZ, 0xc0, !PT ;  /* 0x000000ff0c217812 */ /* 0x000fca00078ec0ff */
[C---:B------:R-:W-:Y:S01]  /*60e0*/  HMMA.16816.F32.BF16 R104, R24.reuse, R10, R104 ;  /* 0x0000000a1868723c */ /* 0x040fe20000041868 */
[----:B------:R-:W1:Y:S01]  /*60f0*/  MUFU.EX2 R141, R141 ;  /* 0x0000008d008d7308 */ /* 0x000e620000000800 */
[----:B------:R-:W-:Y:S02]  /*6100*/  LOP3.LUT R8, R12, 0xffff, RZ, 0xc0, !PT ;  /* 0x0000ffff0c087812 */ /* 0x000fe400078ec0ff */
[--C-:B------:R-:W-:Y:S02]  /*6110*/  SHF.R.U32.HI R9, RZ, 0x18, R12.reuse ;  /* 0x00000018ff097819 */ /* 0x100fe4000001160c */
[----:B---3--:R-:W-:Y:S01]  /*6120*/  HMMA.16816.F32.BF16 R120, R24, R4, R120 ;  /* 0x000000041878723c */ /* 0x008fe20000041878 */
[----:B------:R-:W-:Y:S02]  /*6130*/  SHF.R.U32.HI R10, RZ, 0x10, R12 ;  /* 0x00000010ff0a7819 */ /* 0x000fe4000001160c */
[----:B------:R-:W-:Y:S01]  /*6140*/  MUFU.EX2 R142, R142 ;  /* 0x0000008e008e7308 */ /* 0x000fe20000000800 */
[----:B------:R-:W-:-:S02]  /*6150*/  SHF.R.U32.HI R12, RZ, 0x10, R201 ;  /* 0x00000010ff0c7819 */ /* 0x000fc400000116c9 */
[C---:B------:R-:W-:Y:S01]  /*6160*/  HMMA.16816.F32.BF16 R96, R24.reuse, R14, R96 ;  /* 0x0000000e1860723c */ /* 0x040fe20000041860 */
[C---:B------:R-:W-:Y:S02]  /*6170*/  LOP3.LUT R4, R201.reuse, 0xffff, RZ, 0xc0, !PT ;  /* 0x0000ffffc9047812 */ /* 0x040fe400078ec0ff */
[----:B------:R-:W-:Y:S02]  /*6180*/  LOP3.LUT R11, R201, 0xff, RZ, 0xc0, !PT ;  /* 0x000000ffc90b7812 */ /* 0x000fe400078ec0ff */
[----:B------:R-:W2:Y:S01]  /*6190*/  MUFU.EX2 R143, R143 ;  /* 0x0000008f008f7308 */ /* 0x000ea20000000800 */
[----:B------:R-:W-:Y:S01]  /*61a0*/  LOP3.LUT R10, R10, 0xff, RZ, 0xc0, !PT ;  /* 0x000000ff0a0a7812 */ /* 0x000fe200078ec0ff */
[----:B------:R-:W-:Y:S01]  /*61b0*/  HMMA.16816.F32.BF16 R108, R24, R6, R108 ;  /* 0x00000006186c723c */ /* 0x000fe2000004186c */
[----:B------:R-:W-:Y:S02]  /*61c0*/  SHF.R.U32.HI R14, RZ, 0x8, R4 ;  /* 0x00000008ff0e7819 */ /* 0x000fe40000011604 */
[----:B------:R-:W-:-:S02]  /*61d0*/  SHF.R.U32.HI R5, RZ, 0x18, R201 ;  /* 0x00000018ff057819 */ /* 0x000fc400000116c9 */
[----:B------:R-:W-:Y:S01]  /*61e0*/  SHF.R.U32.HI R8, RZ, 0x8, R8 ;  /* 0x00000008ff087819 */ /* 0x000fe20000011608 */
[C---:B------:R-:W-:Y:S01]  /*61f0*/  HMMA.16816.F32.BF16 R60, R24.reuse, R28, R60 ;  /* 0x0000001c183c723c */ /* 0x040fe2000004183c */
[----:B------:R-:W-:Y:S02]  /*6200*/  LOP3.LUT R4, R12, 0xff, RZ, 0xc0, !PT ;  /* 0x000000ff0c047812 */ /* 0x000fe400078ec0ff */
[----:B------:R-:W-:Y:S02]  /*6210*/  PRMT R9, R10, 0x5410, R9 ;  /* 0x000054100a097816 */ /* 0x000fe40000000009 */
[----:B------:R-:W-:Y:S01]  /*6220*/  PRMT R11, R11, 0x5410, R14 ;  /* 0x000054100b0b7816 */ /* 0x000fe2000000000e */
[----:B------:R-:W-:Y:S01]  /*6230*/  HMMA.16816.F32.BF16 R64, R24, R30, R64 ;  /* 0x0000001e1840723c */ /* 0x000fe20000041840 */
[----:B------:R-:W-:Y:S01]  /*6240*/  PRMT R33, R33, 0x5410, R8 ;  /* 0x0000541021217816 */ /* 0x000fe20000000008 */
[----:B------:R-:W3:Y:S01]  /*6250*/  LDSM.16.MT88.4 R28, [R188+0x11000] ;  /* 0x01100000bc1c783b */ /* 0x000ee20000004200 */
[----:B------:R-:W-:-:S02]  /*6260*/  PRMT R5, R4, 0x5410, R5 ;  /* 0x0000541004057816 */ /* 0x000fc40000000005 */
[--C-:B------:R-:W-:Y:S01]  /*6270*/  HSET2.LE.AND R4, R11, R170.reuse, PT ;  /* 0x000000aa0b047233 */ /* 0x100fe20003803000 */
[C---:B------:R-:W-:Y:S01]  /*6280*/  HMMA.16816.F32.BF16 R68, R24.reuse, R20, R68 ;  /* 0x000000141844723c */ /* 0x040fe20000041844 */
[--C-:B------:R-:W-:Y:S01]  /*6290*/  HSET2.LE.AND R7, R9, R170.reuse, PT ;  /* 0x000000aa09077233 */ /* 0x100fe20003803000 */
[----:B------:R-:W-:Y:S01]  /*62a0*/  LDSM.16.MT88.4 R12, [R189+0xd800] ;  /* 0x00d80000bd0c783b */ /* 0x000fe20000004200 */
[--C-:B------:R-:W-:Y:S02]  /*62b0*/  HSET2.LE.AND R6, R33, R170.reuse, PT ;  /* 0x000000aa21067233 */ /* 0x100fe40003803000 */
[----:B-1----:R-:W-:Y:S01]  /*62c0*/  F2FP.BF16.F32.PACK_AB R11, R141, R140 ;  /* 0x0000008c8d0b723e */ /* 0x002fe200000010ff */
[C---:B------:R-:W-:Y:S01]  /*62d0*/  HMMA.16816.F32.BF16 R72, R24.reuse, R22, R72 ;  /* 0x000000161848723c */ /* 0x040fe20000041848 */
[----:B------:R-:W-:Y:S01]  /*62e0*/  HSET2.LE.AND R5, R5, R170, PT ;  /* 0x000000aa05057233 */ /* 0x000fe20003803000 */
[----:B------:R-:W1:Y:S01]  /*62f0*/  LDSM.16.MT88.4 R20, [R192+0xd800] ;  /* 0x00d80000c014783b */ /* 0x000e620000004200 */
[----:B--2---:R-:W-:Y:S01]  /*6300*/  F2FP.BF16.F32.PACK_AB R10, R144, R143 ;  /* 0x0000008f900a723e */ /* 0x004fe200000010ff */
[----:B------:R-:W-:Y:S01]  /*6310*/  FADD.FTZ R140, R140, R169 ;  /* 0x000000a98c8c7221 */ /* 0x000fe20000010000 */
[----:B------:R-:W-:Y:S01]  /*6320*/  F2FP.BF16.F32.PACK_AB R9, R221, R142 ;  /* 0x0000008edd09723e */ /* 0x000fe200000010ff */
[C---:B------:R-:W-:Y:S01]  /*6330*/  HMMA.16816.F32.BF16 R84, R24.reuse, R16, R84 ;  /* 0x000000101854723c */ /* 0x040fe20000041854 */
[----:B------:R-:W-:Y:S01]  /*6340*/  F2FP.BF16.F32.PACK_AB R8, R217, R146 ;  /* 0x00000092d908723e */ /* 0x000fe200000010ff */
[----:B------:R-:W-:Y:S01]  /*6350*/  FADD.FTZ R143, R143, R172 ;  /* 0x000000ac8f8f7221 */ /* 0x000fe20000010000 */
[----:B------:R-:W-:Y:S01]  /*6360*/  LOP3.LUT R4, R4, R11, RZ, 0xc0, !PT ;  /* 0x0000000b04047212 */ /* 0x000fe200078ec0ff */
[----:B------:R-:W-:Y:S01]  /*6370*/  FADD.FTZ R141, R141, R140 ;  /* 0x0000008c8d8d7221 */ /* 0x000fe20000010000 */
[----:B------:R-:W-:Y:S01]  /*6380*/  LOP3.LUT R5, R5, R10, RZ, 0xc0, !PT ;  /* 0x0000000a05057212 */ /* 0x000fe200078ec0ff */
[C---:B------:R-:W-:Y:S01]  /*6390*/  HMMA.16816.F32.BF16 R88, R24.reuse, R18, R88 ;  /* 0x000000121858723c */ /* 0x040fe20000041858 */
[----:B------:R-:W-:Y:S01]  /*63a0*/  LOP3.LUT R6, R6, R9, RZ, 0xc0, !PT ;  /* 0x0000000906067212 */ /* 0x000fe200078ec0ff */
[----:B------:R-:W2:Y:S01]  /*63b0*/  LDSM.16.MT88.4 R16, [R190+0xd800] ;  /* 0x00d80000be10783b */ /* 0x000ea20000004200 */
[----:B------:R-:W-:Y:S01]  /*63c0*/  LOP3.LUT R7, R7, R8, RZ, 0xc0, !PT ;  /* 0x0000000807077212 */ /* 0x000fe200078ec0ff */
[----:B------:R-:W-:Y:S01]  /*63d0*/  FADD.FTZ R143, R144, R143 ;  /* 0x0000008f908f7221 */ /* 0x000fe20000010000 */
[----:B------:R-:W-:Y:S01]  /*63e0*/  FADD.FTZ R142, R142, R141 ;  /* 0x0000008d8e8e7221 */ /* 0x000fe20000010000 */
[----:B------:R-:W4:Y:S01]  /*63f0*/  LDSM.16.MT88.4 R8, [R190+0xf800] ;  /* 0x00f80000be08783b */ /* 0x000f220000004200 */
[----:B------:R-:W-:Y:S01]  /*6400*/  HMMA.16816.F32.BF16 R44, R24, R136, R44 ;  /* 0x00000088182c723c */ /* 0x000fe2000004182c */
[----:B------:R-:W-:Y:S01]  /*6410*/  FADD.FTZ R146, R146, R143 ;  /* 0x0000008f92927221 */ /* 0x000fe20000010000 */
[----:B------:R-:W-:-:S03]  /*6420*/  FADD.FTZ R221, R221, R142 ;  /* 0x0000008edddd7221 */ /* 0x000fc60000010000 */
[----:B------:R-:W-:Y:S01]  /*6430*/  FADD.FTZ R217, R217, R146 ;  /* 0x00000092d9d97221 */ /* 0x000fe20000010000 */
[C---:B------:R-:W-:Y:S01]  /*6440*/  HMMA.16816.F32.BF16 R48, R24.reuse, R138, R48 ;  /* 0x0000008a1830723c */ /* 0x040fe20000041830 */
[----:B------:R-:W5:Y:S05]  /*6450*/  LDSM.16.MT88.4 R136, [R188+0xd800] ;  /* 0x00d80000bc88783b */ /* 0x000f6a0000004200 */
[C---:B------:R-:W-:Y:S01]  /*6460*/  HMMA.16816.F32.BF16 R56, R24.reuse, R34, R56 ;  /* 0x000000221838723c */ /* 0x040fe20000041838 */
[----:B------:R-:W5:Y:S05]  /*6470*/  LDSM.16.MT88.4 R32, [R192+0xf800] ;  /* 0x00f80000c020783b */ /* 0x000f6a0000004200 */
[C---:B---3--:R-:W-:Y:S06]  /*6480*/  HMMA.16816.F32.BF16 R116, R24.reuse, R28, R116 ;  /* 0x0000001c1874723c */ /* 0x048fec0000041874 */
[----:B------:R-:W-:Y:S01]  /*6490*/  HMMA.16816.F32.BF16 R112, R24, R30, R112 ;  /* 0x0000001e1870723c */ /* 0x000fe20000041870 */
[----:B------:R-:W3:Y:S04]  /*64a0*/  LDSM.16.MT88.4 R28, [R189+0xf800] ;  /* 0x00f80000bd1c783b */ /* 0x000ee80000004200 */
[----:B------:R-:W3:Y:S01]  /*64b0*/  LDSM.16.MT88.4 R24, [R188+0xf800] ;  /* 0x00f80000bc18783b */ /* 0x000ee20000004200 */
[C---:B-1----:R-:W-:Y:S06]  /*64c0*/  HMMA.16816.F32.BF16 R128, R4.reuse, R20, R128 ;  /* 0x000000140480723c */ /* 0x042fec0000041880 */
[C---:B------:R-:W-:Y:S01]  /*64d0*/  HMMA.16816.F32.BF16 R124, R4.reuse, R22, R124 ;  /* 0x00000016047c723c */ /* 0x040fe2000004187c */
[----:B------:R-:W1:Y:S05]  /*64e0*/  LDSM.16.MT88.4 R20, [R192+0x11800] ;  /* 0x01180000c014783b */ /* 0x000e6a0000004200 */
[C---:B--2---:R-:W-:Y:S06]  /*64f0*/  HMMA.16816.F32.BF16 R36, R4.reuse, R16, R36 ;  /* 0x000000100424723c */ /* 0x044fec0000041824 */
[C---:B------:R-:W-:Y:S01]  /*6500*/  HMMA.16816.F32.BF16 R40, R4.reuse, R18, R40 ;  /* 0x000000120428723c */ /* 0x040fe20000041828 */
[----:B------:R-:W2:Y:S05]  /*6510*/  LDSM.16.MT88.4 R16, [R190+0x11800] ;  /* 0x01180000be10783b */ /* 0x000eaa0000004200 */
[C---:B------:R-:W-:Y:S06]  /*6520*/  HMMA.16816.F32.BF16 R44, R4.reuse, R12, R44 ;  /* 0x0000000c042c723c */ /* 0x040fec000004182c */
[C---:B------:R-:W-:Y:S01]  /*6530*/  HMMA.16816.F32.BF16 R48, R4.reuse, R14, R48 ;  /* 0x0000000e0430723c */ /* 0x040fe20000041830 */
[----:B------:R-:W2:Y:S05]  /*6540*/  LDSM.16.MT88.4 R12, [R189+0x11800] ;  /* 0x01180000bd0c783b */ /* 0x000eaa0000004200 */
[C---:B----4-:R-:W-:Y:S06]  /*6550*/  HMMA.16816.F32.BF16 R68, R4.reuse, R8, R68 ;  /* 0x000000080444723c */ /* 0x050fec0000041844 */
[C---:B------:R-:W-:Y:S01]  /*6560*/  HMMA.16816.F32.BF16 R72, R4.reuse, R10, R72 ;  /* 0x0000000a0448723c */ /* 0x040fe20000041848 */
[----:B------:R-:W4:Y:S05]  /*6570*/  LDSM.16.MT88.4 R8, [R188+0x11800] ;  /* 0x01180000bc08783b */ /* 0x000f2a0000004200 */
[C---:B-----5:R-:W-:Y:S06]  /*6580*/  HMMA.16816.F32.BF16 R52, R4.reuse, R136, R52 ;  /* 0x000000880434723c */ /* 0x060fec0000041834 */
[C---:B------:R-:W-:Y:S06]  /*6590*/  HMMA.16816.F32.BF16 R56, R4.reuse, R138, R56 ;  /* 0x0000008a0438723c */ /* 0x040fec0000041838 */
[C---:B------:R-:W-:Y:S06]  /*65a0*/  HMMA.16816.F32.BF16 R60, R4.reuse, R32, R60 ;  /* 0x00000020043c723c */ /* 0x040fec000004183c */
[C---:B------:R-:W-:Y:S06]  /*65b0*/  HMMA.16816.F32.BF16 R64, R4.reuse, R34, R64 ;  /* 0x000000220440723c */ /* 0x040fec0000041840 */
[C---:B---3--:R-:W-:Y:S06]  /*65c0*/  HMMA.16816.F32.BF16 R76, R4.reuse, R28, R76 ;  /* 0x0000001c044c723c */ /* 0x048fec000004184c */
[C---:B------:R-:W-:Y:S06]  /*65d0*/  HMMA.16816.F32.BF16 R80, R4.reuse, R30, R80 ;  /* 0x0000001e0450723c */ /* 0x040fec0000041850 */
[C---:B------:R-:W-:Y:S06]  /*65e0*/  HMMA.16816.F32.BF16 R84, R4.reuse, R24, R84 ;  /* 0x000000180454723c */ /* 0x040fec0000041854 */
[C---:B------:R-:W-:Y:S06]  /*65f0*/  HMMA.16816.F32.BF16 R88, R4.reuse, R26, R88 ;  /* 0x0000001a0458723c */ /* 0x040fec0000041858 */
[C---:B-1----:R-:W-:Y:S06]  /*6600*/  HMMA.16816.F32.BF16 R92, R4.reuse, R20, R92 ;  /* 0x00000014045c723c */ /* 0x042fec000004185c */
[C---:B------:R-:W-:Y:S06]  /*6610*/  HMMA.16816.F32.BF16 R96, R4.reuse, R22, R96 ;  /* 0x000000160460723c */ /* 0x040fec0000041860 */
[C---:B--2---:R-:W-:Y:S06]  /*6620*/  HMMA.16816.F32.BF16 R100, R4.reuse, R16, R100 ;  /* 0x000000100464723c */ /* 0x044fec0000041864 */
[C---:B------:R-:W-:Y:S06]  /*6630*/  HMMA.16816.F32.BF16 R104, R4.reuse, R18, R104 ;  /* 0x000000120468723c */ /* 0x040fec0000041868 */
[C---:B------:R-:W-:Y:S06]  /*6640*/  HMMA.16816.F32.BF16 R120, R4.reuse, R12, R120 ;  /* 0x0000000c0478723c */ /* 0x040fec0000041878 */
[C---:B------:R-:W-:Y:S06]  /*6650*/  HMMA.16816.F32.BF16 R108, R4.reuse, R14, R108 ;  /* 0x0000000e046c723c */ /* 0x040fec000004186c */
[C---:B----4-:R-:W-:Y:S06]  /*6660*/  HMMA.16816.F32.BF16 R116, R4.reuse, R8, R116 ;  /* 0x000000080474723c */ /* 0x050fec0000041874 */
        /* <DEDUP_REMOVED lines=11> */
[----:B------:R-:W-:Y:S01]  /*6720*/  USHF.R.S32.HI UR5, URZ, 0x1f, UR16 ;  /* 0x0000001f3f057899 */ /* 0x000fe20008011410 */
[----:B------:R-:W-:-:S04]  /*6730*/  DEPBAR.LE SB0, 0x0 ;  /* 0x000080000000791a */ /* 0x000fc80000000000 */
[----:B------:R-:W-:Y:S01]  /*6740*/  IMAD.WIDE.U32 R20, R20, UR27, R4 ;  /* 0x0000001b14147c25 */ /* 0x000fe2000f8e0004 */
[----:B------:R-:W-:Y:S01]  /*6750*/  UIMAD UR4, UR26, UR16, URZ ;  /* 0x000000101a0472a4 */ /* 0x000fe2000f8e023f */
[----:B------:R-:W1:Y:S08]  /*6760*/  @!P4 LDC.64 R10, c[0x0][0x220] ;  /* 0x00008800ff0acb82 */ /* 0x000e700000000a00 */
[----:B------:R-:W-:Y:S01]  /*6770*/  BAR.SYNC.DEFER_BLOCKING 0x0 ;  /* 0x0000000000007b1d */ /* 0x000fe20000010000 */
[----:B------:R-:W-:-:S02]  /*6780*/  UISETP.GE.AND UP0, UPT, UR17, 0x3, UPT ;  /* 0x000000031100788c */ /* 0x000fc4000bf06270 */
[----:B------:R-:W-:-:S05]  /*6790*/  UIMAD UR4, UR5, UR27, UR4 ;  /* 0x0000001b050472a4 */ /* 0x000fca000f8e0204 */
[----:B------:R-:W2:Y:S01]  /*67a0*/  @!P5 LDC.64 R12, c[0x0][0x220] ;  /* 0x00008800ff0cdb82 */ /* 0x000ea20000000a00 */
[----:B------:R-:W-:-:S07]  /*67b0*/  VIADD R18, R21, UR4 ;  /* 0x0000000415127c36 */ /* 0x000fce0008000000 */
[----:B------:R-:W3:Y:S08]  /*67c0*/  @!P3 LDC.64 R8, c[0x0][0x220] ;  /* 0x00008800ff08bb82 */ /* 0x000ef00000000a00 */
[----:B------:R-:W4:Y:S01]  /*67d0*/  @!P5 LDC.64 R6, c[0x0][0x220] ;  /* 0x00008800ff06db82 */ /* 0x000f220000000a00 */
[C---:B-1----:R-:W-:Y:S01]  /*67e0*/  @!P4 LEA R26, P0, R20.reuse, R10, 0x1 ;  /* 0x0000000a141ac211 */ /* 0x042fe200078008ff */
[----:B------:R-:W-:Y:S03]  /*67f0*/  @P5 STS.128 [R199+0xc000], RZ ;  /* 0x00c000ffc7005388 */ /* 0x000fe60000000c00 */
[----:B------:R-:W-:-:S03]  /*6800*/  @!P4 LEA.HI.X R27, R20, R11, R18, 0x1, P0 ;  /* 0x0000000b141bc211 */ /* 0x000fc600000f0c12 */
[----:B------:R-:W1:Y:S01]  /*6810*/  @!P4 LDC.64 R4, c[0x0][0x220] ;  /* 0x00008800ff04cb82 */ /* 0x000e620000000a00 */
[----:B--2---:R-:W-:-:S04]  /*6820*/  @!P5 LEA R28, P1, R20, R12, 0x1 ;  /* 0x0000000c141cd211 */ /* 0x004fc800078208ff */
[C-C-:B------:R-:W-:Y:S02]  /*6830*/  @!P5 LEA.HI.X R29, R20.reuse, R13, R18.reuse, 0x1, P1 ;  /* 0x0000000d141dd211 */ /* 0x140fe400008f0c12 */
[C---:B------:R-:W-:Y:S01]  /*6840*/  IADD3 R0, P1, R20.reuse, UR19, RZ ;  /* 0x0000001314007c10 */ /* 0x040fe2000ff3e0ff */
[----:B------:R-:W2:Y:S01]  /*6850*/  @!P3 LDC.64 R16, c[0x0][0x220] ;  /* 0x00008800ff10bb82 */ /* 0x000ea20000000a00 */
[C---:B---3--:R-:W-:Y:S01]  /*6860*/  @!P3 LEA R24, P0, R20.reuse, R8, 0x1 ;  /* 0x000000081418b211 */ /* 0x048fe200078008ff */
[----:B------:R-:W-:Y:S01]  /*6870*/  @!PT LDS RZ, [RZ] ;  /* 0x00000000fffff984 */ /* 0x000fe20000000800 */
[----:B------:R-:W-:Y:S01]  /*6880*/  @!PT LDS RZ, [RZ] ;  /* 0x00000000fffff984 */ /* 0x000fe20000000800 */
[----:B------:R-:W-:Y:S01]  /*6890*/  @!PT LDS RZ, [RZ] ;  /* 0x00000000fffff984 */ /* 0x000fe20000000800 */
[----:B------:R-:W-:Y:S03]  /*68a0*/  @!P5 LDGSTS.E.BYPASS.LTC128B.128 [R199+0xc000], desc[UR20][R28.64] ;  /* 0x0c0000001cc7dfae */ /* 0x000fe6000b901d54 */
[----:B------:R-:W-:Y:S01]  /*68b0*/  @!P3 LEA.HI.X R25, R20, R9, R18, 0x1, P0 ;  /* 0x000000091419b211 */ /* 0x000fe200000f0c12 */
[----:B------:R-:W-:Y:S01]  /*68c0*/  @P4 STS.128 [R199+0xe000], RZ ;  /* 0x00e000ffc7004388 */ /* 0x000fe20000000c00 */
[----:B------:R-:W-:Y:S01]  /*68d0*/  IADD3.X R18, R18, UR18, RZ, P1, !PT ;  /* 0x0000001212127c10 */ /* 0x000fe20008ffe4ff */
[----:B------:R-:W3:Y:S01]  /*68e0*/  @!P5 LDC.64 R14, c[0x0][0x220] ;  /* 0x00008800ff0edb82 */ /* 0x000ee20000000a00 */
[C---:B----4-:R-:W-:Y:S01]  /*68f0*/  @!P5 LEA R22, P1, R0.reuse, R6, 0x1 ;  /* 0x000000060016d211 */ /* 0x050fe200078208ff */
[----:B------:R-:W-:Y:S01]  /*6900*/  @!PT LDS RZ, [RZ] ;  /* 0x00000000fffff984 */ /* 0x000fe20000000800 */
[----:B------:R-:W-:Y:S01]  /*6910*/  @!PT LDS RZ, [RZ] ;  /* 0x00000000fffff984 */ /* 0x000fe20000000800 */
[----:B------:R-:W-:Y:S01]  /*6920*/  @!PT LDS RZ, [RZ] ;  /* 0x00000000fffff984 */ /* 0x000fe20000000800 */
[----:B------:R-:W-:Y:S03]  /*6930*/  @!P4 LDGSTS.E.BYPASS.LTC128B.128 [R199+0xe000], desc[UR20][R26.64+0x80] ;  /* 0x0e0000801ac7cfae */ /* 0x000fe6000b901d54 */
[C-C-:B------:R-:W-:Y:S01]  /*6940*/  @!P5 LEA.HI.X R23, R0.reuse, R7, R18.reuse, 0x1, P1 ;  /* 0x000000070017d211 */ /* 0x140fe200008f0c12 */
[----:B------:R-:W-:Y:S01]  /*6950*/  @P3 STS.128 [R199+0x10000], RZ ;  /* 0x010000ffc7003388 */ /* 0x000fe20000000c00 */
[C---:B------:R-:W-:Y:S01]  /*6960*/  IADD3 R19, P1, R0.reuse, UR19, RZ ;  /* 0x0000001300137c10 */ /* 0x040fe2000ff3e0ff */
[----:B------:R-:W4:Y:S01]  /*6970*/  @!P4 LDC.64 R12, c[0x0][0x220] ;  /* 0x00008800ff0ccb82 */ /* 0x000f220000000a00 */
[C---:B-1----:R-:W-:Y:S01]  /*6980*/  @!P4 LEA R20, P0, R0.reuse, R4, 0x1 ;  /* 0x000000040014c211 */ /* 0x042fe200078008ff */
[----:B------:R-:W-:Y:S01]  /*6990*/  @!PT LDS RZ, [RZ] ;  /* 0x00000000fffff984 */ /* 0x000fe20000000800 */
[----:B------:R-:W-:Y:S01]  /*69a0*/  @!PT LDS RZ, [RZ] ;  /* 0x00000000fffff984 */ /* 0x000fe20000000800 */
[----:B------:R-:W-:Y:S01]  /*69b0*/  @!PT LDS RZ, [RZ] ;  /* 0x00000000fffff984 */ /* 0x000fe20000000800 */
[----:B------:R-:W-:Y:S03]  /*69c0*/  @!P3 LDGSTS.E.BYPASS.LTC128B.128 [R199+0x10000], desc[UR20][R24.64+0x100] ;  /* 0x1000010018c7bfae */ /* 0x000fe6000b901d54 */
[C-C-:B------:R-:W-:Y:S01]  /*69d0*/  @!P4 LEA.HI.X R21, R0.reuse, R5, R18.reuse, 0x1, P0 ;  /* 0x000000050015c211 */ /* 0x140fe200000f0c12 */
[----:B------:R-:W-:Y:S02]  /*69e0*/  @P5 STS.128 [R199+0xc800], RZ ;  /* 0x00c800ffc7005388 */ /* 0x000fe40000000c00 */
[----:B------:R-:W1:Y:S01]  /*69f0*/  @!P3 LDC.64 R10, c[0x0][0x220] ;  /* 0x00008800ff0abb82 */ /* 0x000e620000000a00 */
[C---:B--2---:R-:W-:Y:S01]  /*6a00*/  @!P3 LEA R16, P0, R0.reuse, R16, 0x1 ;  /* 0x000000100010b211 */ /* 0x044fe200078008ff */
[----:B------:R-:W-:Y:S01]  /*6a10*/  @!PT LDS RZ, [RZ] ;  /* 0x00000000fffff984 */ /* 0x000fe20000000800 */
[----:B------:R-:W-:Y:S01]  /*6a20*/  @!PT LDS RZ, [RZ] ;  /* 0x00000000fffff984 */ /* 0x000fe20000000800 */
[----:B------:R-:W-:Y:S01]  /*6a30*/  @!PT LDS RZ, [RZ] ;  /* 0x00000000fffff984 */ /* 0x000fe20000000800 */
[----:B------:R-:W-:Y:S03]  /*6a40*/  @!P5 LDGSTS.E.BYPASS.LTC128B.128 [R199+0xc800], desc[UR20][R22.64] ;  /* 0x0c80000016c7dfae */ /* 0x000fe6000b901d54 */
[----:B------:R-:W-:Y:S01]  /*6a50*/  @!P3 LEA.HI.X R17, R0, R17, R18, 0x1, P0 ;  /* 0x000000110011b211 */ /* 0x000fe200000f0c12 */
[----:B------:R-:W-:Y:S01]  /*6a60*/  @P4 STS.128 [R199+0xe800], RZ ;  /* 0x00e800ffc7004388 */ /* 0x000fe20000000c00 */
[----:B------:R-:W-:Y:S01]  /*6a70*/  IADD3.X R18, R18, UR18, RZ, P1, !PT ;  /* 0x0000001212127c10 */ /* 0x000fe20008ffe4ff */
[----:B------:R-:W2:Y:S01]  /*6a80*/  @!P5 LDC.64 R8, c[0x0][0x220] ;  /* 0x00008800ff08db82 */ /* 0x000ea20000000a00 */
[C---:B---3--:R-:W-:Y:S01]  /*6a90*/  @!P5 LEA R14, P0, R19.reuse, R14, 0x1 ;  /* 0x0000000e130ed211 */ /* 0x048fe200078008ff */
[----:B------:R-:W-:Y:S01]  /*6aa0*/  @!PT LDS RZ, [RZ] ;  /* 0x00000000fffff984 */ /* 0x000fe20000000800 */
[----:B------:R-:W-:Y:S01]  /*6ab0*/  @!PT LDS RZ, [RZ] ;  /* 0x00000000fffff984 */ /* 0x000fe20000000800 */
[----:B------:R-:W-:Y:S01]  /*6ac0*/  @!PT LDS RZ, [RZ] ;  /* 0x00000000fffff984 */ /* 0x000fe20000000800 */
[----:B------:R3:W-:Y:S01]  /*6ad0*/  @!P4 LDGSTS.E.BYPASS.LTC128B.128 [R199+0xe800], desc[UR20][R20.64+0x80] ;  /* 0x0e80008014c7cfae */ /* 0x0007e2000b901d54 */
[----:B------:R-:W-:-:S02]  /*6ae0*/  IADD3 R0, P2, R19, UR19, RZ ;  /* 0x0000001313007c10 */ /* 0x000fc4000ff5e0ff */
[C-C-:B------:R-:W-:Y:S01]  /*6af0*/  @!P5 LEA.HI.X R15, R19.reuse, R15, R18.reuse, 0x1, P0 ;  /* 0x0000000f130fd211 */ /* 0x140fe200000f0c12 */
[----:B------:R-:W-:Y:S02]  /*6b00*/  @P3 STS.128 [R199+0x10800], RZ ;  /* 0x010800ffc7003388 */ /* 0x000fe40000000c00 */
[----:B------:R-:W3:Y:S01]  /*6b10*/  @!P4 LDC.64 R6, c[0x0][0x220] ;  /* 0x00008800ff06cb82 */ /* 0x000ee20000000a00 */
[C---:B----4-:R-:W-:Y:S01]  /*6b20*/  @!P4 LEA R12, P1, R19.reuse, R12, 0x1 ;  /* 0x0000000c130cc211 */ /* 0x050fe200078208ff */
[----:B------:R-:W-:Y:S01]  /*6b30*/  @!PT LDS RZ, [RZ] ;  /* 0x00000000fffff984 */ /* 0x000fe20000000800 */
[----:B------:R-:W-:Y:S01]  /*6b40*/  @!PT LDS RZ, [RZ] ;  /* 0x00000000fffff984 */ /* 0x000fe20000000800 */
[----:B------:R-:W-:Y:S01]  /*6b50*/  @!PT LDS RZ, [RZ] ;  /* 0x00000000fffff984 */ /* 0x000fe20000000800 */
[----:B------:R4:W-:Y:S03]  /*6b60*/  @!P3 LDGSTS.E.BYPASS.LTC128B.128 [R199+0x10800], desc[UR20][R16.64+0x100] ;  /* 0x1080010010c7bfae */ /* 0x0009e6000b901d54 */
[C-C-:B------:R-:W-:Y:S01]  /*6b70*/  @!P4 LEA.HI.X R13, R19.reuse, R13, R18.reuse, 0x1, P1 ;  /* 0x0000000d130dc211 */ /* 0x140fe200008f0c12 */
[----:B------:R-:W-:Y:S02]  /*6b80*/  @P5 STS.128 [R199+0xd000], RZ ;  /* 0x00d000ffc7005388 */ /* 0x000fe40000000c00 */
[----:B------:R-:W5:Y:S01]  /*6b90*/  @!P3 LDC.64 R4, c[0x0][0x220] ;  /* 0x00008800ff04bb82 */ /* 0x000f620000000a00 */
[C---:B-1----:R-:W-:Y:S01]  /*6ba0*/  @!P3 LEA R10, P0, R19.reuse, R10, 0x1 ;  /* 0x0000000a130ab211 */ /* 0x042fe200078008ff */
[----:B------:R-:W-:Y:S01]  /*6bb0*/  @!PT LDS RZ, [RZ] ;  /* 0x00000000fffff984 */ /* 0x000fe20000000800 */
[----:B------:R-:W-:Y:S01]  /*6bc0*/  @!PT LDS RZ, [RZ] ;  /* 0x00000000fffff984 */ /* 0x000fe20000000800 */
[----:B------:R-:W-:Y:S01]  /*6bd0*/  @!PT LDS RZ, [RZ] ;  /* 0x00000000fffff984 */ /* 0x000fe20000000800 */
[----:B------:R-:W-:Y:S03]  /*6be0*/  @!P5 LDGSTS.E.BYPASS.LTC128B.128 [R199+0xd000], desc[UR20][R14.64] ;  /* 0x0d0000000ec7dfae */ /* 0x000fe6000b901d54 */
[----:B------:R-:W-:Y:S01]  /*6bf0*/  @!P3 LEA.HI.X R11, R19, R11, R18, 0x1, P0 ;  /* 0x0000000b130bb211 */ /* 0x000fe200000f0c12 */
[----:B------:R-:W-:Y:S01]  /*6c00*/  @P4 STS.128 [R199+0xf000], RZ ;  /* 0x00f000ffc7004388 */ /* 0x000fe20000000c00 */
[----:B------:R-:W-:-:S02]  /*6c10*/  IADD3.X R18, R18, UR18, RZ, P2, !PT ;  /* 0x0000001212127c10 */ /* 0x000fc400097fe4ff */
[C---:B--2---:R-:W-:Y:S01]  /*6c20*/  @!P5 LEA R8, P2, R0.reuse, R8, 0x1 ;  /* 0x000000080008d211 */ /* 0x044fe200078408ff */
[----:B------:R-:W-:Y:S01]  /*6c30*/  @!PT LDS RZ, [RZ] ;  /* 0x00000000fffff984 */ /* 0x000fe20000000800 */
[----:B------:R-:W-:Y:S01]  /*6c40*/  @!PT LDS RZ, [RZ] ;  /* 0x00000000fffff984 */ /* 0x000fe20000000800 */
[----:B------:R-:W-:Y:S01]  /*6c50*/  @!PT LDS RZ, [RZ] ;  /* 0x00000000fffff984 */ /* 0x000fe20000000800 */
[----:B------:R1:W-:Y:S03]  /*6c60*/  @!P4 LDGSTS.E.BYPASS.LTC128B.128 [R199+0xf000], desc[UR20][R12.64+0x80] ;  /* 0x0f0000800cc7cfae */ /* 0x0003e6000b901d54 */
[C---:B------:R-:W-:Y:S01]  /*6c70*/  @!P5 LEA.HI.X R9, R0.reuse, R9, R18, 0x1, P2 ;  /* 0x000000090009d211 */ /* 0x040fe200010f0c12 */
[----:B------:R-:W-:Y:S01]  /*6c80*/  @P3 STS.128 [R199+0x11000], RZ ;  /* 0x011000ffc7003388 */ /* 0x000fe20000000c00 */
[----:B---3--:R-:W-:-:S03]  /*6c90*/  @!P4 LEA R20, P1, R0, R6, 0x1 ;  /* 0x000000060014c211 */ /* 0x008fc600078208ff */
        /* <DEDUP_REMOVED lines=10> */
[----:B------:R2:W-:Y:S01]  /*6d40*/  @!P5 LDGSTS.E.BYPASS.LTC128B.128 [R199+0xd800], desc[UR20][R8.64] ;  /* 0x0d80000008c7dfae */ /* 0x0005e2000b901d54 */
[----:B------:R-:W-:-:S03]  /*6d50*/  @!P3 LEA.HI.X R23, R0, R5, R18, 0x1, P0 ;  /* 0x000000050017b211 */ /* 0x000fc600000f0c12 */
        /* <DEDUP_REMOVED lines=12> */
[----:B------:R-:W3:Y:S04]  /*6e20*/  LDSM.16.M88.4 R24, [R197+0x6800] ;  /* 0x00680000c518783b */ /* 0x000ee80000000200 */
[----:B----4-:R-:W4:Y:S04]  /*6e30*/  LDSM.16.M88.4 R16, [R197+0x7000] ;  /* 0x00700000c510783b */ /* 0x010f280000000200 */
[----:B-1----:R-:W1:Y:S04]  /*6e40*/  LDSM.16.M88.4 R12, [R197+0x7800] ;  /* 0x00780000c50c783b */ /* 0x002e680000000200 */
[----:B------:R-:W-:Y:S04]  /*6e50*/  LDSM.16.M88.4 R4, [R196] ;  /* 0x00000000c404783b */ /* 0x000fe80000000200 */
[----:B------:R-:W1:Y:S04]  /*6e60*/  LDSM.16.M88.4 R148, [R195] ;  /* 0x00000000c394783b */ /* 0x000e680000000200 */
[----:B------:R-:W1:Y:S04]  /*6e70*/  LDSM.16.M88.4 R144, [R187] ;  /* 0x00000000bb90783b */ /* 0x000e680000000200 */
[----:B------:R-:W1:Y:S04]  /*6e80*/  LDSM.16.M88.4 R140, [R186] ;  /* 0x00000000ba8c783b */ /* 0x000e680000000200 */
[----:B------:R-:W1:Y:S04]  /*6e90*/  LDSM.16.M88.4 R172, [R185] ;  /* 0x00000000b9ac783b */ /* 0x000e680000000200 */
[----:B--2---:R-:W-:Y:S01]  /*6ea0*/  LDSM.16.M88.4 R8, [R194] ;  /* 0x00000000c208783b */ /* 0x004fe20000000200 */
[C---:B-----5:R-:W-:Y:S03]  /*6eb0*/  HMMA.16816.F32.BF16 R136, R160.reuse, R32, RZ ;  /* 0x00000020a088723c */ /* 0x060fe600000418ff */
[----:B------:R-:W2:Y:S04]  /*6ec0*/  LDSM.16.M88.4 R168, [R191+0x6000] ;  /* 0x00600000bfa8783b */ /* 0x000ea80000000200 */
[----:B------:R-:W5:Y:S01]  /*6ed0*/  LDSM.16.M88.4 R156, [R191+0x6800] ;  /* 0x00680000bf9c783b */ /* 0x000f620000000200 */
[C---:B---3--:R-:W-:Y:S03]  /*6ee0*/  HMMA.16816.F32.BF16 R28, R160.reuse, R24, RZ ;  /* 0x00000018a01c723c */ /* 0x048fe600000418ff */
[----:B------:R-:W3:Y:S03]  /*6ef0*/  LDSM.16.M88.4 R152, [R191+0x7000] ;  /* 0x00700000bf98783b */ /* 0x000ee60000000200 */
[C---:B------:R-:W-:Y:S01]  /*6f00*/  HMMA.16816.F32.BF16 R32, R160.reuse, R34, RZ ;  /* 0x00000022a020723c */ /* 0x040fe200000418ff */
[----:B------:R-:W-:Y:S01]  /*6f10*/  LDSM.16.M88.4 R200, [R177] ;  /* 0x00000000b1c8783b */ /* 0x000fe20000000200 */
[----:B------:R-:W2:Y:S04]  /*6f20*/  S2R R0, SR_TID.X ;  /* 0x0000000000007919 */ /* 0x000ea80000002100 */
[C---:B------:R-:W-:Y:S01]  /*6f30*/  HMMA.16816.F32.BF16 R24, R160.reuse, R26, RZ ;  /* 0x0000001aa018723c */ /* 0x040fe200000418ff */
[----:B------:R-:W0:Y:S05]  /*6f40*/  LDGDEPBAR ;  /* 0x00000000000079af */ /* 0x000e2a0000000000 */
[C---:B----4-:R-:W-:Y:S06]  /*6f50*/  HMMA.16816.F32.BF16 R20, R160.reuse, R16, RZ ;  /* 0x00000010a014723c */ /* 0x050fec00000418ff */
[C---:B------:R-:W-:Y:S06]  /*6f60*/  HMMA.16816.F32.BF16 R16, R160.reuse, R18, RZ ;  /* 0x00000012a010723c */ /* 0x040fec00000418ff */
[C---:B-1----:R-:W-:Y:S06]  /*6f70*/  HMMA.16816.F32.BF16 R164, R160.reuse, R12, RZ ;  /* 0x0000000ca0a4723c */ /* 0x042fec00000418ff */
[----:B------:R-:W-:Y:S01]  /*6f80*/  HMMA.16816.F32.BF16 R160, R160, R14, RZ ;  /* 0x0000000ea0a0723c */ /* 0x000fe200000418ff */
[----:B------:R-:W1:Y:S05]  /*6f90*/  LDSM.16.M88.4 R12, [R191+0x7800] ;  /* 0x00780000bf0c783b */ /* 0x000e6a0000000200 */
[----:B------:R-:W-:Y:S01]  /*6fa0*/  HMMA.16816.F32.BF16 R136, R4, R148, R136 ;  /* 0x000000940488723c */ /* 0x000fe20000041888 */
[----:B--2---:R-:W-:-:S05]  /*6fb0*/  IMAD.SHL.U32 R0, R0, 0x2, RZ ;  /* 0x0000000200007824 */ /* 0x004fca00078e00ff */
[C---:B------:R-:W-:Y:S01]  /*6fc0*/  HMMA.16816.F32.BF16 R32, R4.reuse, R150, R32 ;  /* 0x000000960420723c */ /* 0x040fe20000041820 */
[----:B------:R-:W-:Y:S05]  /*6fd0*/  LDSM.16.M88.4 R148, [R184] ;  /* 0x00000000b894783b */ /* 0x000fea0000000200 */
[C---:B------:R-:W-:Y:S06]  /*6fe0*/  HMMA.16816.F32.BF16 R28, R4.reuse, R144, R28 ;  /* 0x00000090041c723c */ /* 0x040fec000004181c */
[C---:B------:R-:W-:Y:S01]  /*6ff0*/  HMMA.16816.F32.BF16 R24, R4.reuse, R146, R24 ;  /* 0x000000920418723c */ /* 0x040fe20000041818 */
[----:B------:R-:W-:Y:S05]  /*7000*/  LDSM.16.M88.4 R144, [R184+0x800] ;  /* 0x00080000b890783b */ /* 0x000fea0000000200 */
[C---:B------:R-:W-:Y:S06]  /*7010*/  HMMA.16816.F32.BF16 R20, R4.reuse, R140, R20 ;  /* 0x0000008c0414723c */ /* 0x040fec0000041814 */
[C---:B------:R-:W-:Y:S01]  /*7020*/  HMMA.16816.F32.BF16 R16, R4.reuse, R142, R16 ;  /* 0x0000008e0410723c */ /* 0x040fe20000041810 */
[----:B------:R-:W2:Y:S05]  /*7030*/  LDSM.16.M88.4 R140, [R193] ;  /* 0x00000000c18c783b */ /* 0x000eaa0000000200 */
[C---:B------:R-:W-:Y:S06]  /*7040*/  HMMA.16816.F32.BF16 R164, R4.reuse, R172, R164 ;  /* 0x000000ac04a4723c */ /* 0x040fec00000418a4 */
[----:B------:R-:W-:Y:S01]  /*7050*/  HMMA.16816.F32.BF16 R160, R4, R174, R160 ;  /* 0x000000ae04a0723c */ /* 0x000fe200000418a0 */
[----:B------:R-:W4:Y:S04]  /*7060*/  LDSM.16.M88.4 R4, [R184+0x1000] ;  /* 0x00100000b804783b */ /* 0x000f280000000200 */
[----:B------:R-:W-:Y:S01]  /*7070*/  LDSM.16.M88.4 R172, [R180] ;  /* 0x00000000b4ac783b */ /* 0x000fe20000000200 */
[C---:B------:R-:W-:Y:S06]  /*7080*/  HMMA.16816.F32.BF16 R136, R8.reuse, R168, R136 ;  /* 0x000000a80888723c */ /* 0x040fec0000041888 */
[C---:B------:R-:W-:Y:S01]  /*7090*/  HMMA.16816.F32.BF16 R32, R8.reuse, R170, R32 ;  /* 0x000000aa0820723c */ /* 0x040fe20000041820 */
[----:B------:R-:W4:Y:S05]  /*70a0*/  LDSM.16.M88.4 R168, [R184+0x1800] ;  /* 0x00180000b8a8783b */ /* 0x000f2a0000000200 */
[C---:B-----5:R-:W-:Y:S06]  /*70b0*/  HMMA.16816.F32.BF16 R28, R8.reuse, R156, R28 ;  /* 0x0000009c081c723c */ /* 0x060fec000004181c */
[C---:B------:R-:W-:Y:S01]  /*70c0*/  HMMA.16816.F32.BF16 R24, R8.reuse, R158, R24 ;  /* 0x0000009e0818723c */ /* 0x040fe20000041818 */
[----:B------:R-:W-:Y:S05]  /*70d0*/  LDSM.16.M88.4 R156, [R197+0x8800] ;  /* 0x00880000c59c783b */ /* 0x000fea0000000200 */
[C---:B---3--:R-:W-:Y:S06]  /*70e0*/  HMMA.16816.F32.BF16 R20, R8.reuse, R152, R20 ;  /* 0x000000980814723c */ /* 0x048fec0000041814 */
[C---:B------:R-:W-:Y:S01]  /*70f0*/  HMMA.16816.F32.BF16 R16, R8.reuse, R154, R16 ;  /* 0x0000009a0810723c */ /* 0x040fe20000041810 */
[----:B------:R-:W-:Y:S05]  /*7100*/  LDSM.16.M88.4 R152, [R197+0x9000] ;  /* 0x00900000c598783b */ /* 0x000fea0000000200 */
[C---:B-1----:R-:W-:Y:S06]  /*7110*/  HMMA.16816.F32.BF16 R164, R8.reuse, R12, R164 ;  /* 0x0000000c08a4723c */ /* 0x042fec00000418a4 */
[----:B------:R-:W-:Y:S01]  /*7120*/  HMMA.16816.F32.BF16 R160, R8, R14, R160 ;  /* 0x0000000e08a0723c */ /* 0x000fe200000418a0 */
[----:B------:R-:W-:Y:S04]  /*7130*/  LDSM.16.M88.4 R12, [R198+0x2000] ;  /* 0x00200000c60c783b */ /* 0x000fe80000000200 */
[----:B------:R-:W1:Y:S01]  /*7140*/  LDSM.16.M88.4 R8, [R197+0x8000] ;  /* 0x00800000c508783b */ /* 0x000e620000000200 */
[C---:B--2---:R-:W-:Y:S06]  /*7150*/  HMMA.16816.F32.BF16 R136, R140.reuse, R148, R136 ;  /* 0x000000948c88723c */ /* 0x044fec0000041888 */
[C---:B------:R-:W-:Y:S01]  /*7160*/  HMMA.16816.F32.BF16 R32, R140.reuse, R150, R32 ;  /* 0x000000968c20723c */ /* 0x040fe20000041820 */
[----:B------:R-:W-:Y:S05]  /*7170*/  LDSM.16.M88.4 R148, [R183] ;  /* 0x00000000b794783b */ /* 0x000fea0000000200 */
[C---:B------:R-:W-:Y:S06]  /*7180*/  HMMA.16816.F32.BF16 R28, R140.reuse, R144, R28 ;  /* 0x000000908c1c723c */ /* 0x040fec000004181c */
[C---:B------:R-:W-:Y:S01]  /*7190*/  HMMA.16816.F32.BF16 R24, R140.reuse, R146, R24 ;  /* 0x000000928c18723c */ /* 0x040fe20000041818 */
[----:B------:R-:W2:Y:S05]  /*71a0*/  LDSM.16.M88.4 R144, [R197+0x9800] ;  /* 0x00980000c590783b */ /* 0x000eaa0000000200 */
[C---:B----4-:R-:W-:Y:S06]  /*71b0*/  HMMA.16816.F32.BF16 R20, R140.reuse, R4, R20 ;  /* 0x000000048c14723c */ /* 0x050fec0000041814 */
[C---:B------:R-:W-:Y:S01]  /*71c0*/  HMMA.16816.F32.BF16 R16, R140.reuse, R6, R16 ;  /* 0x000000068c10723c */ /* 0x040fe20000041810 */
[----:B------:R-:W3:Y:S05]  /*71d0*/  LDSM.16.M88.4 R4, [R196+0x2000] ;  /* 0x00200000c404783b */ /* 0x000eea0000000200 */
[C---:B------:R-:W-:Y:S06]  /*71e0*/  HMMA.16816.F32.BF16 R164, R140.reuse, R168, R164 ;  /* 0x000000a88ca4723c */ /* 0x040fec00000418a4 */
[----:B------:R-:W-:Y:S01]  /*71f0*/  HMMA.16816.F32.BF16 R160, R140, R170, R160 ;  /* 0x000000aa8ca0723c */ /* 0x000fe200000418a0 */
[----:B------:R-:W4:Y:S04]  /*7200*/  LDSM.16.M88.4 R140, [R182] ;  /* 0x00000000b68c783b */ /* 0x000f280000000200 */
[----:B------:R-:W-:Y:S01]  /*7210*/  LDSM.16.M88.4 R168, [R191+0x8000] ;  /* 0x00800000bfa8783b */ /* 0x000fe20000000200 */
[C---:B-1----:R-:W-:Y:S06]  /*7220*/  HMMA.16816.F32.BF16 R136, R12.reuse, R8, R136 ;  /* 0x000000080c88723c */ /* 0x042fec0000041888 */
[C---:B------:R-:W-:Y:S01]  /*7230*/  HMMA.16816.F32.BF16 R32, R12.reuse, R10, R32 ;  /* 0x0000000a0c20723c */ /* 0x040fe20000041820 */
[----:B------:R-:W1:Y:S05]  /*7240*/  LDSM.16.M88.4 R8, [R181] ;  /* 0x00000000b508783b */ /* 0x000e6a0000000200 */
        /* <DEDUP_REMOVED lines=8> */
[----:B------:R-:W2:Y:S04]  /*72d0*/  LDSM.16.M88.4 R144, [R194+0x2000] ;  /* 0x00200000c290783b */ /* 0x000ea80000000200 */
[----:B------:R-:W5:Y:S01]  /*72e0*/  LDSM.16.M88.4 R12, [R191+0x9000] ;  /* 0x00900000bf0c783b */ /* 0x000f620000000200 */
[C---:B---3--:R-:W-:Y:S06]  /*72f0*/  HMMA.16816.F32.BF16 R136, R4.reuse, R148, R136 ;  /* 0x000000940488723c */ /* 0x048fec0000041888 */
[C---:B------:R-:W-:Y:S01]  /*7300*/  HMMA.16816.F32.BF16 R32, R4.reuse, R150, R32 ;  /* 0x000000960420723c */ /* 0x040fe20000041820 */
[----:B------:R-:W3:Y:S05]  /*7310*/  LDSM.16.M88.4 R148, [R191+0x9800] ;  /* 0x00980000bf94783b */ /* 0x000eea0000000200 */
[C---:B----4-:R-:W-:Y:S06]  /*7320*/  HMMA.16816.F32.BF16 R28, R4.reuse, R140, R28 ;  /* 0x0000008c041c723c */ /* 0x050fec000004181c */
[C---:B------:R-:W-:Y:S01]  /*7330*/  HMMA.16816.F32.BF16 R24, R4.reuse, R142, R24 ;  /* 0x0000008e0418723c */ /* 0x040fe20000041818 */
[----:B------:R-:W4:Y:S05]  /*7340*/  LDSM.16.M88.4 R140, [R184+0x2000] ;  /* 0x00200000b88c783b */ /* 0x000f2a0000000200 */
[C---:B-1----:R-:W-:Y:S06]  /*7350*/  HMMA.16816.F32.BF16 R20, R4.reuse, R8, R20 ;  /* 0x000000080414723c */ /* 0x042fec0000041814 */
[C---:B------:R-:W-:Y:S01]  /*7360*/  HMMA.16816.F32.BF16 R16, R4.reuse, R10, R16 ;  /* 0x0000000a0410723c */ /* 0x040fe20000041810 */
[----:B------:R-:W1:Y:S05]  /*7370*/  LDSM.16.M88.4 R8, [R184+0x2800] ;  /* 0x00280000b808783b */ /* 0x000e6a0000000200 */
[C---:B------:R-:W-:Y:S06]  /*7380*/  HMMA.16816.F32.BF16 R164, R4.reuse, R172, R164 ;  /* 0x000000ac04a4723c */ /* 0x040fec00000418a4 */
[----:B------:R-:W-:Y:S01]  /*7390*/  HMMA.16816.F32.BF16 R160, R4, R174, R160 ;  /* 0x000000ae04a0723c */ /* 0x000fe200000418a0 */
[----:B------:R-:W1:Y:S04]  /*73a0*/  LDSM.16.M88.4 R4, [R184+0x3000] ;  /* 0x00300000b804783b */ /* 0x000e680000000200 */
[----:B------:R-:W-:Y:S01]  /*73b0*/  LDSM.16.M88.4 R172, [R196+0x4000] ;  /* 0x00400000c4ac783b */ /* 0x000fe20000000200 */
[C---:B--2---:R-:W-:Y:S06]  /*73c0*/  HMMA.16816.F32.BF16 R32, R144.reuse, R170, R32 ;  /* 0x000000aa9020723c */ /* 0x044fec0000041820 */
[C---:B------:R-:W-:Y:S06]  /*73d0*/  HMMA.16816.F32.BF16 R28, R144.reuse, R152, R28 ;  /* 0x00000098901c723c */ /* 0x040fec000004181c */
[C---:B------:R-:W-:Y:S01]  /*73e0*/  HMMA.16816.F32.BF16 R136, R144.reuse, R168, R136 ;  /* 0x000000a89088723c */ /* 0x040fe20000041888 */
[----:B------:R-:W-:Y:S05]  /*73f0*/  LDSM.16.M88.4 R168, [R184+0x3800] ;  /* 0x00380000b8a8783b */ /* 0x000fea0000000200 */
[C---:B------:R-:W-:Y:S01]  /*7400*/  HMMA.16816.F32.BF16 R24, R144.reuse, R154, R24 ;  /* 0x0000009a9018723c */ /* 0x040fe20000041818 */
[----:B------:R-:W-:Y:S05]  /*7410*/  LDSM.16.M88.4 R152, [R197+0xa000] ;  /* 0x00a00000c598783b */ /* 0x000fea0000000200 */
[C---:B-----5:R-:W-:Y:S06]  /*7420*/  HMMA.16816.F32.BF16 R20, R144.reuse, R12, R20 ;  /* 0x0000000c9014723c */ /* 0x060fec0000041814 */
[C---:B------:R-:W-:Y:S01]  /*7430*/  HMMA.16816.F32.BF16 R16, R144.reuse, R14, R16 ;  /* 0x0000000e9010723c */ /* 0x040fe20000041810 */
[----:B------:R-:W2:Y:S05]  /*7440*/  LDSM.16.M88.4 R12, [R198+0x4000] ;  /* 0x00400000c60c783b */ /* 0x000eaa0000000200 */
[C---:B---3--:R-:W-:Y:S06]  /*7450*/  HMMA.16816.F32.BF16 R164, R144.reuse, R148, R164 ;  /* 0x0000009490a4723c */ /* 0x048fec00000418a4 */
[----:B------:R-:W-:Y:S01]  /*7460*/  HMMA.16816.F32.BF16 R160, R144, R150, R160 ;  /* 0x0000009690a0723c */ /* 0x000fe200000418a0 */
[----:B------:R-:W3:Y:S04]  /*7470*/  LDSM.16.M88.4 R148, [R197+0xa800] ;  /* 0x00a80000c594783b */ /* 0x000ee80000000200 */
[----:B------:R-:W5:Y:S01]  /*7480*/  LDSM.16.M88.4 R144, [R197+0xb000] ;  /* 0x00b00000c590783b */ /* 0x000f620000000200 */
[C---:B----4-:R-:W-:Y:S06]  /*7490*/  HMMA.16816.F32.BF16 R32, R156.reuse, R142, R32 ;  /* 0x0000008e9c20723c */ /* 0x050fec0000041820 */
[C---:B-1----:R-:W-:Y:S06]  /*74a0*/  HMMA.16816.F32.BF16 R28, R156.reuse, R8, R28 ;  /* 0x000000089c1c723c */ /* 0x042fec000004181c */
[C---:B------:R-:W-:Y:S01]  /*74b0*/  HMMA.16816.F32.BF16 R136, R156.reuse, R140, R136 ;  /* 0x0000008c9c88723c */ /* 0x040fe20000041888 */
[----:B------:R-:W-:Y:S05]  /*74c0*/  LDSM.16.M88.4 R140, [R197+0xb800] ;  /* 0x00b80000c58c783b */ /* 0x000fea0000000200 */
[C---:B------:R-:W-:Y:S01]  /*74d0*/  HMMA.16816.F32.BF16 R24, R156.reuse, R10, R24 ;  /* 0x0000000a9c18723c */ /* 0x040fe20000041818 */
[----:B------:R-:W1:Y:S05]  /*74e0*/  LDSM.16.M88.4 R8, [R179] ;  /* 0x00000000b308783b */ /* 0x000e6a0000000200 */
[C---:B------:R-:W-:Y:S06]  /*74f0*/  HMMA.16816.F32.BF16 R20, R156.reuse, R4, R20 ;  /* 0x000000049c14723c */ /* 0x040fec0000041814 */
[----:B------:R-:W-:Y:S01]  /*7500*/  HMMA.16816.F32.BF16 R16, R156, R6, R16 ;  /* 0x000000069c10723c */ /* 0x000fe20000041810 */
[----:B------:R-:W4:Y:S05]  /*7510*/  LDSM.16.M88.4 R4, [R178] ;  /* 0x00000000b204783b */ /* 0x000f2a0000000200 */
[C---:B--2---:R-:W-:Y:S06]  /*7520*/  HMMA.16816.F32.BF16 R32, R12.reuse, R154, R32 ;  /* 0x0000009a0c20723c */ /* 0x044fec0000041820 */
[----:B---3--:R-:W-:Y:S06]  /*7530*/  HMMA.16816.F32.BF16 R28, R12, R148, R28 ;  /* 0x000000940c1c723c */ /* 0x008fec000004181c */
[C---:B------:R-:W-:Y:S06]  /*7540*/  HMMA.16816.F32.BF16 R164, R156.reuse, R168, R164 ;  /* 0x000000a89ca4723c */ /* 0x040fec00000418a4 */
[----:B------:R-:W-:Y:S01]  /*7550*/  HMMA.16816.F32.BF16 R160, R156, R170, R160 ;  /* 0x000000aa9ca0723c */ /* 0x000fe200000418a0 */
[----:B------:R-:W-:Y:S04]  /*7560*/  LDSM.16.M88.4 R156, [R194+0x4000] ;  /* 0x00400000c29c783b */ /* 0x000fe80000000200 */
[----:B------:R-:W-:Y:S01]  /*7570*/  LDSM.16.M88.4 R168, [R176] ;  /* 0x00000000b0a8783b */ /* 0x000fe20000000200 */
[C---:B------:R-:W-:Y:S03]  /*7580*/  HMMA.16816.F32.BF16 R136, R12.reuse, R152, R136 ;  /* 0x000000980c88723c */ /* 0x040fe60000041888 */
[----:B------:R-:W2:Y:S03]  /*7590*/  LDSM.16.M88.4 R152, [R191+0xa000] ;  /* 0x00a00000bf98783b */ /* 0x000ea60000000200 */
[C---:B------:R-:W-:Y:S01]  /*75a0*/  HMMA.16816.F32.BF16 R24, R12.reuse, R150, R24 ;  /* 0x000000960c18723c */ /* 0x040fe20000041818 */
[----:B------:R-:W3:Y:S05]  /*75b0*/  LDSM.16.M88.4 R148, [R191+0xa800] ;  /* 0x00a80000bf94783b */ /* 0x000eea0000000200 */
[C---:B-----5:R-:W-:Y:S06]  /*75c0*/  HMMA.16816.F32.BF16 R20, R12.reuse, R144, R20 ;  /* 0x000000900c14723c */ /* 0x060fec0000041814 */
[----:B------:R-:W-:Y:S01]  /*75d0*/  HMMA.16816.F32.BF16 R16, R12, R146, R16 ;  /* 0x000000920c10723c */ /* 0x000fe20000041810 */
[----:B------:R-:W5:Y:S05]  /*75e0*/  LDSM.16.M88.4 R144, [R191+0xb000] ;  /* 0x00b00000bf90783b */ /* 0x000f6a0000000200 */
[C---:B-1----:R-:W-:Y:S06]  /*75f0*/  HMMA.16816.F32.BF16 R32, R172.reuse, R10, R32 ;  /* 0x0000000aac20723c */ /* 0x042fec0000041820 */
[----:B----4-:R-:W-:Y:S06]  /*7600*/  HMMA.16816.F32.BF16 R28, R172, R4, R28 ;  /* 0x00000004ac1c723c */ /* 0x010fec000004181c */
[C---:B------:R-:W-:Y:S06]  /*7610*/  HMMA.16816.F32.BF16 R164, R12.reuse, R140, R164 ;  /* 0x0000008c0ca4723c */ /* 0x040fec00000418a4 */
[----:B------:R-:W-:Y:S01]  /*7620*/  HMMA.16816.F32.BF16 R160, R12, R142, R160 ;  /* 0x0000008e0ca0723c */ /* 0x000fe200000418a0 */
[----:B------:R-:W-:Y:S04]  /*7630*/  LDSM.16.M88.4 R12, [R193+0x4000] ;  /* 0x00400000c10c783b */ /* 0x000fe80000000200 */
[----:B------:R-:W-:Y:S01]  /*7640*/  LDSM.16.M88.4 R140, [R191+0xb800] ;  /* 0x00b80000bf8c783b */ /* 0x000fe20000000200 */
[C---:B------:R-:W-:Y:S03]  /*7650*/  HMMA.16816.F32.BF16 R136, R172.reuse, R8, R136 ;  /* 0x00000008ac88723c */ /* 0x040fe60000041888 */
[----:B------:R-:W1:Y:S03]  /*7660*/  LDSM.16.M88.4 R8, [R184+0x4000] ;  /* 0x00400000b808783b */ /* 0x000e660000000200 */
[C---:B------:R-:W-:Y:S01]  /*7670*/  HMMA.16816.F32.BF16 R24, R172.reuse, R6, R24 ;  /* 0x00000006ac18723c */ /* 0x040fe20000041818 */
[----:B------:R-:W4:Y:S05]  /*7680*/  LDSM.16.M88.4 R4, [R184+0x4800] ;  /* 0x00480000b804783b */ /* 0x000f2a0000000200 */
[C---:B------:R-:W-:Y:S06]  /*7690*/  HMMA.16816.F32.BF16 R20, R172.reuse, R200, R20 ;  /* 0x000000c8ac14723c */ /* 0x040fec0000041814 */
[----:B------:R-:W-:Y:S01]  /*76a0*/  HMMA.16816.F32.BF16 R16, R172, R202, R16 ;  /* 0x000000caac10723c */ /* 0x000fe20000041810 */
[----:B------:R-:W4:Y:S05]  /*76b0*/  LDSM.16.M88.4 R200, [R184+0x5000] ;  /* 0x00500000b8c8783b */ /* 0x000f2a0000000200 */
[C---:B--2---:R-:W-:Y:S06]  /*76c0*/  HMMA.16816.F32.BF16 R32, R156.reuse, R154, R32 ;  /* 0x0000009a9c20723c */ /* 0x044fec0000041820 */
[----:B---3--:R-:W-:Y:S06]  /*76d0*/  HMMA.16816.F32.BF16 R28, R156, R148, R28 ;  /* 0x000000949c1c723c */ /* 0x008fec000004181c */
[----:B------:R-:W-:Y:S06]  /*76e0*/  HMMA.16816.F32.BF16 R164, R172, R168, R164 ;  /* 0x000000a8aca4723c */ /* 0x000fec00000418a4 */
[C---:B------:R-:W-:Y:S06]  /*76f0*/  HMMA.16816.F32.BF16 R24, R156.reuse, R150, R24 ;  /* 0x000000969c18723c */ /* 0x040fec0000041818 */
[C---:B-----5:R-:W-:Y:S06]  /*7700*/  HMMA.16816.F32.BF16 R20, R156.reuse, R144, R20 ;  /* 0x000000909c14723c */ /* 0x060fec0000041814 */
[----:B------:R-:W-:Y:S01]  /*7710*/  HMMA.16816.F32.BF16 R16, R156, R146, R16 ;  /* 0x000000929c10723c */ /* 0x000fe20000041810 */
[----:B------:R-:W2:Y:S01]  /*7720*/  LDSM.16.M88.4 R144, [R184+0x5800] ;  /* 0x00580000b890783b */ /* 0x000ea20000000200 */
[----:B------:R-:W-:-:S04]  /*7730*/  DEPBAR.LE SB0, 0x0 ;  /* 0x000080000000791a */ /* 0x000fc80000000000 */
[----:B-1----:R-:W-:Y:S06]  /*7740*/  HMMA.16816.F32.BF16 R32, R12, R10, R32 ;  /* 0x0000000a0c20723c */ /* 0x002fec0000041820 */
[----:B------:R-:W-:Y:S01]  /*7750*/  HMMA.16816.F32.BF16 R160, R172, R170, R160 ;  /* 0x000000aaaca0723c */ /* 0x000fe200000418a0 */
[----:B------:R-:W-:Y:S01]  /*7760*/  LOP3.LUT R11, R0, 0x6, RZ, 0xc0, !PT ;  /* 0x00000006000b7812 */ /* 0x000fe200078ec0ff */
[----:B------:R-:W-:-:S04]  /*7770*/  IMAD.U32 R10, RZ, RZ, UR16 ;  /* 0x00000010ff0a7e24 */ /* 0x000fc8000f8e00ff */
[----:B----4-:R-:W-:Y:S01]  /*7780*/  HMMA.16816.F32.BF16 R28, R12, R4, R28 ;  /* 0x000000040c1c723c */ /* 0x010fe2000004181c */
[----:B------:R-:W-:-:S05]  /*7790*/  IMAD R0, R10, 0x40, R11 ;  /* 0x000000400a007824 */ /* 0x000fca00078e020b */
[----:B------:R-:W-:Y:S01]  /*77a0*/  HMMA.16816.F32.BF16 R164, R156, R140, R164 ;  /* 0x0000008c9ca4723c */ /* 0x000fe200000418a4 */
[C---:B------:R-:W-:Y:S02]  /*77b0*/  VIADD R5, R0.reuse, 0x8 ;  /* 0x0000000800057836 */ /* 0x040fe40000000000 */
[----:B------:R-:W-:-:S03]  /*77c0*/  VIADD R4, R0, 0x9 ;  /* 0x0000000900047836 */ /* 0x000fc60000000000 */
[----:B------:R-:W-:Y:S01]  /*77d0*/  HMMA.16816.F32.BF16 R24, R12, R6, R24 ;  /* 0x000000060c18723c */ /* 0x000fe20000041818 */
[CC--:B------:R-:W-:Y:S02]  /*77e0*/  ISETP.GE.AND P2, PT, R5.reuse, R134.reuse, PT ;  /* 0x000000860500720c */ /* 0x0c0fe40003f46270 */
[-C--:B------:R-:W-:Y:S01]  /*77f0*/  ISETP.GE.AND P1, PT, R5, R133.reuse, PT ;  /* 0x000000850500720c */ /* 0x080fe20003f26270 */
[----:B------:R-:W-:Y:S01]  /*7800*/  VIADD R5, R0, 0x10 ;  /* 0x0000001000057836 */ /* 0x000fe20000000000 */
[----:B------:R-:W-:Y:S01]  /*7810*/  FSEL R135, R32, -INF , !P2 ;  /* 0xff80000020877808 */ /* 0x000fe20005000000 */
[----:B------:R-:W-:Y:S01]  /*7820*/  HMMA.16816.F32.BF16 R136, R156, R152, R136 ;  /* 0x000000989c88723c */ /* 0x000fe20000041888 */
[----:B------:R-:W-:Y:S02]  /*7830*/  FSEL R34, R34, -INF , !P1 ;  /* 0xff80000022227808 */ /* 0x000fe40004800000 */
[CC--:B------:R-:W-:Y:S02]  /*7840*/  ISETP.GE.AND P6, PT, R4.reuse, R134.reuse, PT ;  /* 0x000000860400720c */ /* 0x0c0fe40003fc6270 */
[-C--:B------:R-:W-:Y:S01]  /*7850*/  ISETP.GE.AND P0, PT, R4, R133.reuse, PT ;  /* 0x000000850400720c */ /* 0x080fe20003f06270 */
[C---:B------:R-:W-:Y:S01]  /*7860*/  HMMA.16816.F32.BF16 R20, R12.reuse, R200, R20 ;  /* 0x000000c80c14723c */ /* 0x040fe20000041814 */
[C---:B------:R-:W-:Y:S01]  /*7870*/  ISETP.GE.AND P2, PT, R5.reuse, R134, PT ;  /* 0x000000860500720c */ /* 0x040fe20003f46270 */
[C---:B------:R-:W-:Y:S01]  /*7880*/  VIADD R4, R0.reuse, 0x18 ;  /* 0x0000001800047836 */ /* 0x040fe20000000000 */
[----:B------:R-:W-:Y:S01]  /*7890*/  BAR.SYNC.DEFER_BLOCKING 0x0 ;  /* 0x0000000000007b1d */ /* 0x000fe20000010000 */
[----:B------:R-:W-:Y:S01]  /*78a0*/  ISETP.GE.AND P1, PT, R5, R133, PT ;  /* 0x000000850500720c */ /* 0x000fe20003f26270 */
[----:B------:R-:W-:Y:S01]  /*78b0*/  VIADD R5, R0, 0x11 ;  /* 0x0000001100057836 */ /* 0x000fe20000000000 */
[----:B------:R-:W-:Y:S01]  /*78c0*/  HMMA.16816.F32.BF16 R16, R12, R202, R16 ;  /* 0x000000ca0c10723c */ /* 0x000fe20000041810 */
[----:B------:R-:W-:-:S02]  /*78d0*/  FSEL R32, R35, -INF , !P0 ;  /* 0xff80000023207808 */ /* 0x000fc40004000000 */
[----:B------:R-:W-:Y:S02]  /*78e0*/  FSEL R149, R33, -INF , !P6 ;  /* 0xff80000021957808 */ /* 0x000fe40007000000 */
[----:B------:R-:W-:Y:S01]  /*78f0*/  FSEL R35, R28, -INF , !P2 ;  /* 0xff8000001c237808 */ /* 0x000fe20005000000 */
[----:B------:R-:W-:Y:S01]  /*7900*/  HMMA.16816.F32.BF16 R160, R156, R142, R160 ;  /* 0x0000008e9ca0723c */ /* 0x000fe200000418a0 */
[----:B------:R-:W-:Y:S02]  /*7910*/  FSEL R30, R30, -INF , !P1 ;  /* 0xff8000001e1e7808 */ /* 0x000fe40004800000 */
[CC--:B------:R-:W-:Y:S02]  /*7920*/  ISETP.GE.AND P6, PT, R5.reuse, R134.reuse, PT ;  /* 0x000000860500720c */ /* 0x0c0fe40003fc6270 */
[C---:B------:R-:W-:Y:S01]  /*7930*/  ISETP.GE.AND P2, PT, R4.reuse, R134, PT ;  /* 0x000000860400720c */ /* 0x040fe20003f46270 */
[C---:B--2---:R-:W-:Y:S01]  /*7940*/  HMMA.16816.F32.BF16 R164, R12.reuse, R144, R164 ;  /* 0x000000900ca4723c */ /* 0x044fe200000418a4 */
[-C--:B------:R-:W-:Y:S01]  /*7950*/  ISETP.GE.AND P1, PT, R4, R133.reuse, PT ;  /* 0x000000850400720c */ /* 0x080fe20003f26270 */
[C---:B------:R-:W-:Y:S01]  /*7960*/  VIADD R4, R0.reuse, 0x20 ;  /* 0x0000002000047836 */ /* 0x040fe20000000000 */
[----:B------:R-:W-:Y:S01]  /*7970*/  ISETP.GE.AND P0, PT, R5, R133, PT ;  /* 0x000000850500720c */ /* 0x000fe20003f06270 */
[----:B------:R-:W-:Y:S01]  /*7980*/  VIADD R5, R0, 0x19 ;  /* 0x0000001900057836 */ /* 0x000fe20000000000 */
[----:B------:R-:W-:Y:S01]  /*7990*/  FSEL R33, R29, -INF , !P6 ;  /* 0xff8000001d217808 */ /* 0x000fe20007000000 */
[----:B------:R-:W-:Y:S01]  /*79a0*/  HMMA.16816.F32.BF16 R136, R12, R8, R136 ;  /* 0x000000080c88723c */ /* 0x000fe20000041888 */
[----:B------:R-:W-:-:S02]  /*79b0*/  FSEL R29, R24, -INF , !P2 ;  /* 0xff800000181d7808 */ /* 0x000fc40005000000 */
[----:B------:R-:W-:Y:S02]  /*79c0*/  FSEL R26, R26, -INF , !P1 ;  /* 0xff8000001a1a7808 */ /* 0x000fe40004800000 */
[----:B------:R-:W-:Y:S02]  /*79d0*/  FSEL R238, R31, -INF , !P0 ;  /* 0xff8000001fee7808 */ /* 0x000fe40004000000 */
[CC--:B------:R-:W-:Y:S02]  /*79e0*/  ISETP.GE.AND P2, PT, R4.reuse, R134.reuse, PT ;  /* 0x000000860400720c */ /* 0x0c0fe40003f46270 */
[-C--:B------:R-:W-:Y:S01]  /*79f0*/  ISETP.GE.AND P1, PT, R4, R133.reuse, PT ;  /* 0x000000850400720c */ /* 0x080fe20003f26270 */
[C---:B------:R-:W-:Y:S01]  /*7a00*/  VIADD R4, R0.reuse, 0x28 ;  /* 0x0000002800047836 */ /* 0x040fe20000000000 */
[C---:B------:R-:W-:Y:S01]  /*7a10*/  ISETP.GE.AND P6, PT, R5.reuse, R134, PT ;  /* 0x000000860500720c */ /* 0x040fe20003fc6270 */
[----:B------:R-:W-:Y:S01]  /*7a20*/  HMMA.16816.F32.BF16 R12, R12, R146, R160 ;  /* 0x000000920c0c723c */ /* 0x000fe200000418a0 */
[----:B------:R-:W-:Y:S01]  /*7a30*/  ISETP.GE.AND P0, PT, R5, R133, PT ;  /* 0x000000850500720c */ /* 0x000fe20003f06270 */
[----:B------:R-:W-:Y:S01]  /*7a40*/  VIADD R5, R0, 0x21 ;  /* 0x0000002100057836 */ /* 0x000fe20000000000 */
[----:B------:R-:W-:-:S02]  /*7a50*/  FSEL R141, R20, -INF , !P2 ;  /* 0xff800000148d7808 */ /* 0x000fc40005000000 */
[----:B------:R-:W-:Y:S02]  /*7a60*/  FSEL R140, R22, -INF , !P1 ;  /* 0xff800000168c7808 */ /* 0x000fe40004800000 */
[----:B------:R-:W-:Y:S02]  /*7a70*/  FSEL R25, R25, -INF , !P6 ;  /* 0xff80000019197808 */ /* 0x000fe40007000000 */
[----:B------:R-:W-:Y:S02]  /*7a80*/  FSEL R24, R27, -INF , !P0 ;  /* 0xff8000001b187808 */ /* 0x000fe40004000000 */
[CC--:B------:R-:W-:Y:S02]  /*7a90*/  ISETP.GE.AND P2, PT, R4.reuse, R134.reuse, PT ;  /* 0x000000860400720c */ /* 0x0c0fe40003f46270 */
[----:B------:R-:W-:Y:S01]  /*7aa0*/  ISETP.GE.AND P1, PT, R4, R133, PT ;  /* 0x000000850400720c */ /* 0x000fe20003f26270 */
[----:B------:R-:W-:Y:S01]  /*7ab0*/  VIADD R4, R0, 0x30 ;  /* 0x0000003000047836 */ /* 0x000fe20000000000 */
[----:B------:R-:W-:-:S02]  /*7ac0*/  ISETP.GE.AND P6, PT, R5, R134, PT ;  /* 0x000000860500720c */ /* 0x000fc40003fc6270 */
[-C--:B------:R-:W-:Y:S01]  /*7ad0*/  ISETP.GE.AND P0, PT, R5, R133.reuse, PT ;  /* 0x000000850500720c */ /* 0x080fe20003f06270 */
[----:B------:R-:W-:Y:S01]  /*7ae0*/  VIADD R5, R0, 0x29 ;  /* 0x0000002900057836 */ /* 0x000fe20000000000 */
        /* <DEDUP_REMOVED lines=8> */
[----:B------:R-:W-:Y:S02]  /*7b70*/  FSEL R206, R19, -INF , !P0 ;  /* 0xff80000013ce7808 */ /* 0x000fe40004000000 */
[----:B------:R-:W-:Y:S02]  /*7b80*/  ISETP.GE.AND P0, PT, R4, R133, PT ;  /* 0x000000850400720c */ /* 0x000fe40003f06270 */
[-C--:B------:R-:W-:Y:S01]  /*7b90*/  ISETP.GE.AND P6, PT, R5, R134.reuse, PT ;  /* 0x000000860500720c */ /* 0x080fe20003fc6270 */
[C---:B------:R-:W-:Y:S01]  /*7ba0*/  VIADD R5, R0.reuse, 0x1 ;  /* 0x0000000100057836 */ /* 0x040fe20000000000 */
[----:B------:R-:W-:Y:S02]  /*7bb0*/  FSEL R159, R167, -INF , !P0 ;  /* 0xff800000a79f7808 */ /* 0x000fe40004000000 */
[----:B------:R-:W-:-:S02]  /*7bc0*/  ISETP.GE.AND P0, PT, R0, R134, PT ;  /* 0x000000860000720c */ /* 0x000fc40003f06270 */
[----:B------:R-:W-:Y:S02]  /*7bd0*/  FSEL R147, R17, -INF , !P6 ;  /* 0xff80000011937808 */ /* 0x000fe40007000000 */
[----:B------:R-:W-:Y:S02]  /*7be0*/  FSEL R171, R164, -INF , !P2 ;  /* 0xff800000a4ab7808 */ /* 0x000fe40005000000 */
[----:B------:R-:W-:Y:S02]  /*7bf0*/  FSEL R19, R136, -INF , !P0 ;  /* 0xff80000088137808 */ /* 0x000fe40004000000 */
[-C--:B------:R-:W-:Y:S01]  /*7c00*/  ISETP.GE.AND P6, PT, R4, R134.reuse, PT ;  /* 0x000000860400720c */ /* 0x080fe20003fc6270 */
[----:B------:R-:W-:Y:S01]  /*7c10*/  VIADD R4, R0, 0x38 ;  /* 0x0000003800047836 */ /* 0x000fe20000000000 */
[----:B------:R-:W-:Y:S02]  /*7c20*/  ISETP.GE.AND P2, PT, R5, R134, PT ;  /* 0x000000860500720c */ /* 0x000fe40003f46270 */
[----:B------:R-:W-:-:S02]  /*7c30*/  FSEL R162, R166, -INF , !P1 ;  /* 0xff800000a6a27808 */ /* 0x000fc40004800000 */
[----:B------:R-:W-:Y:S02]  /*7c40*/  PLOP3.LUT P0, PT, PT, PT, UP0, 0x80, 0x0 ;  /* 0x000000000000781c */ /* 0x000fe40003f0f008 */
[-C--:B------:R-:W-:Y:S02]  /*7c50*/  ISETP.GE.AND P1, PT, R5, R133.reuse, PT ;  /* 0x000000850500720c */ /* 0x080fe40003f26270 */
[----:B------:R-:W-:Y:S02]  /*7c60*/  FSEL R137, R137, -INF , !P2 ;  /* 0xff80000089897808 */ /* 0x000fe40005000000 */
[----:B------:R-:W-:Y:S02]  /*7c70*/  FSEL R169, R165, -INF , !P6 ;  /* 0xff800000a5a97808 */ /* 0x000fe40007000000 */
[C---:B------:R-:W-:Y:S01]  /*7c80*/  ISETP.GE.AND P2, PT, R0.reuse, R133, PT ;  /* 0x000000850000720c */ /* 0x040fe20003f46270 */
[----:B------:R-:W-:Y:S01]  /*7c90*/  VIADD R0, R0, 0x39 ;  /* 0x0000003900007836 */ /* 0x000fe20000000000 */
[----:B------:R-:W-:-:S02]  /*7ca0*/  FSEL R18, R139, -INF , !P1 ;  /* 0xff8000008b127808 */ /* 0x000fc40004800000 */
[CC--:B------:R-:W-:Y:S02]  /*7cb0*/  ISETP.GE.AND P6, PT, R4.reuse, R134.reuse, PT ;  /* 0x000000860400720c */ /* 0x0c0fe40003fc6270 */
[-C--:B------:R-:W-:Y:S02]  /*7cc0*/  ISETP.GE.AND P1, PT, R4, R133.reuse, PT ;  /* 0x000000850400720c */ /* 0x080fe40003f26270 */
        /* <DEDUP_REMOVED lines=22> */
[----:B------:R-:W-:Y:S01]  /*7e30*/  IMAD.U32 R13, RZ, RZ, UR4 ;  /* 0x00000004ff0d7e24 */ /* 0x000fe2000f8e00ff */
[C---:B------:R-:W-:Y:S02]  /*7e40*/  IADD3 R0, P6, R21.reuse, UR25, RZ ;  /* 0x0000001915007c10 */ /* 0x040fe4000ffde0ff */
[----:B------:R-:W5:Y:S01]  /*7e50*/  @!P5 LDC.64 R4, c[0x0][0x218] ;  /* 0x00008600ff04db82 */ /* 0x000f620000000a00 */
[----:B-1----:R-:W-:Y:S02]  /*7e60*/  @!P5 LEA R152, P2, R21, R10, 0x1 ;  /* 0x0000000a1598d211 */ /* 0x002fe400078408ff */
[----:B------:R-:W-:-:S04]  /*7e70*/  LEA.HI.X R22, R22, R213, R13, 0x6, P1 ;  /* 0x000000d516167211 */ /* 0x000fc800008f340d */
[C-C-:B------:R-:W-:Y:S01]  /*7e80*/  @!P5 LEA.HI.X R153, R21.reuse, R11, R22.reuse, 0x1, P2 ;  /* 0x0000000b1599d211 */ /* 0x140fe200010f0c16 */
[----:B------:R-:W1:Y:S01]  /*7e90*/  @!P4 LDC.64 R16, c[0x0][0x218] ;  /* 0x00008600ff10cb82 */ /* 0x000e620000000a00 */
[C---:B---3--:R-:W-:Y:S02]  /*7ea0*/  @!P4 LEA R154, P1, R21.reuse, R8, 0x1 ;  /* 0x00000008159ac211 */ /* 0x048fe400078208ff */
[----:B------:R-:W-:Y:S01]  /*7eb0*/  IADD3.X R23, R22, UR24, RZ, P6, !PT ;  /* 0x0000001816177c10 */ /* 0x000fe2000b7fe4ff */
[----:B------:R-:W-:Y:S01]  /*7ec0*/  @!PT LDS RZ, [RZ] ;  /* 0x00000000fffff984 */ /* 0x000fe20000000800 */
[----:B------:R-:W-:Y:S01]  /*7ed0*/  @!PT LDS RZ, [RZ] ;  /* 0x00000000fffff984 */ /* 0x000fe20000000800 */
[----:B------:R-:W-:Y:S01]  /*7ee0*/  @!PT LDS RZ, [RZ] ;  /* 0x00000000fffff984 */ /* 0x000fe20000000800 */
[----:B------:R1:W-:Y:S01]  /*7ef0*/  @!P5 LDGSTS.E.BYPASS.LTC128B.128 [R199+0x6000], desc[UR20][R152.64] ;  /* 0x0600000098c7dfae */ /* 0x0003e2000b901d54 */
[----:B------:R-:W-:-:S03]  /*7f00*/  @!P4 LEA.HI.X R155, R21, R9, R22, 0x1, P1 ;  /* 0x00000009159bc211 */ /* 0x000fc600008f0c16 */
[----:B------:R-:W3:Y:S01]  /*7f10*/  @!P3 LDC.64 R14, c[0x0][0x218] ;  /* 0x00008600ff0ebb82 */ /* 0x000ee20000000a00 */
[C---:B----4-:R-:W-:Y:S01]  /*7f20*/  @!P3 LEA R138, P1, R21.reuse, R6, 0x1 ;  /* 0x00000006158ab211 */ /* 0x050fe200078208ff */
[----:B------:R2:W-:Y:S03]  /*7f30*/  @P4 STS.128 [R199+0x8000], RZ ;  /* 0x008000ffc7004388 */ /* 0x0005e60000000c00 */
[----:B------:R-:W-:Y:S01]  /*7f40*/  @!P3 LEA.HI.X R139, R21, R7, R22, 0x1, P1 ;  /* 0x00000007158bb211 */ /* 0x000fe200008f0c16 */
[----:B------:R-:W-:Y:S01]  /*7f50*/  @!PT LDS RZ, [RZ] ;  /* 0x00000000fffff984 */ /* 0x000fe20000000800 */
[----:B------:R-:W-:Y:S01]  /*7f60*/  @!PT LDS RZ, [RZ] ;  /* 0x00000000fffff984 */ /* 0x000fe20000000800 */
[----:B------:R-:W-:Y:S01]  /*7f70*/  @!PT LDS RZ, [RZ] ;  /* 0x00000000fffff984 */ /* 0x000fe20000000800 */
[----:B------:R-:W-:Y:S02]  /*7f80*/  @!P4 LDGSTS.E.BYPASS.LTC128B.128 [R199+0x8000], desc[UR20][R154.64+0x80] ;  /* 0x080000809ac7cfae */ /* 0x000fe4000b901d54 */
[----:B------:R-:W4:Y:S01]  /*7f90*/  @!P5 LDC.64 R12, c[0x0][0x218] ;  /* 0x00008600ff0cdb82 */ /* 0x000f220000000a00 */
[C---:B-----5:R-:W-:Y:S01]  /*7fa0*/  @!P5 LEA R150, P2, R0.reuse, R4, 0x1 ;  /* 0x000000040096d211 */ /* 0x060fe200078408ff */
[----:B------:R2:W-:Y:S03]  /*7fb0*/  @P3 STS.128 [R199+0xa000], RZ ;  /* 0x00a000ffc7003388 */ /* 0x0005e60000000c00 */
[C-C-:B------:R-:W-:Y:S01]  /*7fc0*/  @!P5 LEA.HI.X R151, R0.reuse, R5, R23.reuse, 0x1, P2 ;  /* 0x000000050097d211 */ /* 0x140fe200010f0c17 */
[----:B------:R-:W-:Y:S01]  /*7fd0*/  @!PT LDS RZ, [RZ] ;  /* 0x00000000fffff984 */ /* 0x000fe20000000800 */
[----:B------:R-:W-:Y:S01]  /*7fe0*/  @!PT LDS RZ, [RZ] ;  /* 0x00000000fffff984 */ /* 0x000fe20000000800 */
[----:B------:R-:W-:Y:S01]  /*7ff0*/  @!PT LDS RZ, [RZ] ;  /* 0x00000000fffff984 */ /* 0x000fe20000000800 */
[----:B------:R5:W-:Y:S02]  /*8000*/  @!P3 LDGSTS.E.BYPASS.LTC128B.128 [R199+0xa000], desc[UR20][R138.64+0x100] ;  /* 0x0a0001008ac7bfae */ /* 0x000be4000b901d54 */
[----:B------:R-:W2:Y:S02]  /*8010*/  @!P4 LDC.64 R10, c[0x0][0x218] ;  /* 0x00008600ff0acb82 */ /* 0x000ea40000000a00 */
[----:B------:R2:W-:Y:S04]  /*8020*/  @P5 STS.128 [R199+0x6800], RZ ;  /* 0x006800ffc7005388 */ /* 0x0005e80000000c00 */
[----:B------:R-:W-:Y:S01]  /*8030*/  @!PT LDS RZ, [RZ] ;  /* 0x00000000fffff984 */ /* 0x000fe20000000800 */
[----:B------:R-:W-:Y:S01]  /*8040*/  @!PT LDS RZ, [RZ] ;  /* 0x00000000fffff984 */ /* 0x000fe20000000800 */
[----:B------:R-:W-:Y:S01]  /*8050*/  @!PT LDS RZ, [RZ] ;  /* 0x00000000fffff984 */ /* 0x000fe20000000800 */
[----:B------:R2:W-:Y:S01]  /*8060*/  @!P5 LDGSTS.E.BYPASS.LTC128B.128 [R199+0x6800], desc[UR20][R150.64] ;  /* 0x0680000096c7dfae */ /* 0x0005e2000b901d54 */
[C---:B-1----:R-:W-:Y:S01]  /*8070*/  @!P4 LEA R152, P1, R0.reuse, R16, 0x1 ;  /* 0x000000100098c211 */ /* 0x042fe200078208ff */
[----:B------:R-:W5:Y:S01]  /*8080*/  @!P3 LDC.64 R8, c[0x0][0x218] ;  /* 0x00008600ff08bb82 */ /* 0x000f620000000a00 */
[C---:B------:R-:W-:Y:S01]  /*8090*/  IADD3 R16, P6, R0.reuse, UR25, RZ ;  /* 0x0000001900107c10 */ /* 0x040fe2000ffde0ff */
[----:B------:R1:W-:Y:S01]  /*80a0*/  @P4 STS.128 [R199+0x8800], RZ ;  /* 0x008800ffc7004388 */ /* 0x0003e20000000c00 */
[----:B------:R-:W-:-:S02]  /*80b0*/  @!P4 LEA.HI.X R153, R0, R17, R23, 0x1, P1 ;  /* 0x000000110099c211 */ /* 0x000fc400008f0c17 */
[----:B---3--:R-:W-:-:S03]  /*80c0*/  @!P3 LEA R14, P1, R0, R14, 0x1 ;  /* 0x0000000e000eb211 */ /* 0x008fc600078208ff */
[----:B------:R-:W3:Y:S01]  /*80d0*/  @!P5 LDC.64 R6, c[0x0][0x218] ;  /* 0x00008600ff06db82 */ /* 0x000ee20000000a00 */
[----:B----4-:R-:W-:Y:S01]  /*80e0*/  @!P5 LEA R22, P2, R16, R12, 0x1 ;  /* 0x0000000c1016d211 */ /* 0x010fe200078408ff */
[----:B------:R-:W-:Y:S01]  /*80f0*/  @!PT LDS RZ, [RZ] ;  /* 0x00000000fffff984 */ /* 0x000fe20000000800 */
[----:B------:R-:W-:Y:S01]  /*8100*/  @!PT LDS RZ, [RZ] ;  /* 0x00000000fffff984 */ /* 0x000fe20000000800 */
[----:B------:R-:W-:Y:S01]  /*8110*/  @!PT LDS RZ, [RZ] ;  /* 0x00000000fffff984 */ /* 0x000fe20000000800 */
[----:B------:R1:W-:Y:S01]  /*8120*/  @!P4 LDGSTS.E.BYPASS.LTC128B.128 [R199+0x8800], desc[UR20][R152.64+0x80] ;  /* 0x0880008098c7cfae */ /* 0x0003e2000b901d54 */
[----:B------:R-:W-:Y:S02]  /*8130*/  IADD3.X R12, R23, UR24, RZ, P6, !PT ;  /* 0x00000018170c7c10 */ /* 0x000fe4000b7fe4ff */
[----:B------:R-:W-:Y:S01]  /*8140*/  @!P3 LEA.HI.X R15, R0, R15, R23, 0x1, P1 ;  /* 0x0000000f000fb211 */ /* 0x000fe200008f0c17 */
[----:B------:R1:W-:Y:S01]  /*8150*/  @P3 STS.128 [R199+0xa800], RZ ;  /* 0x00a800ffc7003388 */ /* 0x0003e20000000c00 */
[C---:B------:R-:W-:Y:S01]  /*8160*/  @!P5 LEA.HI.X R23, R16.reuse, R13, R12, 0x1, P2 ;  /* 0x0000000d1017d211 */ /* 0x040fe200010f0c0c */
[----:B------:R-:W4:Y:S01]  /*8170*/  @!P4 LDC.64 R4, c[0x0][0x218] ;  /* 0x00008600ff04cb82 */ /* 0x000f220000000a00 */
[C---:B--2---:R-:W-:Y:S01]  /*8180*/  @!P4 LEA R10, P2, R16.reuse, R10, 0x1 ;  /* 0x0000000a100ac211 */ /* 0x044fe200078408ff */
[----:B------:R-:W-:Y:S01]  /*8190*/  @!PT LDS RZ, [RZ] ;  /* 0x00000000fffff984 */ /* 0x000fe20000000800 */
[----:B------:R-:W-:Y:S01]  /*81a0*/  @!PT LDS RZ, [RZ] ;  /* 0x00000000fffff984 */ /* 0x000fe20000000800 */
[----:B------:R-:W-:Y:S01]  /*81b0*/  @!PT LDS RZ, [RZ] ;  /* 0x00000000fffff984 */ /* 0x000fe20000000800 */
[----:B------:R1:W-:Y:S01]  /*81c0*/  @!P3 LDGSTS.E.BYPASS.LTC128B.128 [R199+0xa800], desc[UR20][R14.64+0x100] ;  /* 0x0a8001000ec7bfae */ /* 0x0003e2000b901d54 */
[----:B------:R-:W-:-:S02]  /*81d0*/  IADD3 R0, P6, R16, UR25, RZ ;  /* 0x0000001910007c10 */ /* 0x000fc4000ffde0ff */
[C---:B------:R-:W-:Y:S01]  /*81e0*/  @!P4 LEA.HI.X R11, R16.reuse, R11, R12, 0x1, P2 ;  /* 0x0000000b100bc211 */ /* 0x040fe200010f0c0c */
[----:B------:R1:W-:Y:S01]  /*81f0*/  @P5 STS.128 [R199+0x7000], RZ ;  /* 0x007000ffc7005388 */ /* 0x0003e20000000c00 */
[----:B-----5:R-:W-:-:S03]  /*8200*/  @!P3 LEA R138, P1, R16, R8, 0x1 ;  /* 0x00000008108ab211 */ /* 0x020fc600078208ff */
[----:B------:R-:W-:Y:S01]  /*8210*/  @!PT LDS RZ, [RZ] ;  /* 0x00000000fffff984 */ /* 0x000fe20000000800 */
[----:B------:R-:W-:Y:S01]  /*8220*/  @!PT LDS RZ, [RZ] ;  /* 0x00000000fffff984 */ /* 0x000fe20000000800 */
[----:B------:R-:W-:Y:S01]  /*8230*/  @!PT LDS RZ, [RZ] ;  /* 0x00000000fffff984 */ /* 0x000fe20000000800 */
[----:B------:R1:W-:Y:S01]  /*8240*/  @!P5 LDGSTS.E.BYPASS.LTC128B.128 [R199+0x7000], desc[UR20][R22.64] ;  /* 0x0700000016c7dfae */ /* 0x0003e2000b901d54 */
[----:B------:R-:W-:Y:S02]  /*8250*/  @!P3 LEA.HI.X R139, R16, R9, R12, 0x1, P1 ;  /* 0x00000009108bb211 */ /* 0x000fe400008f0c0c */
[----:B------:R-:W-:Y:S01]  /*8260*/  IADD3.X R9, R12, UR24, RZ, P6, !PT ;  /* 0x000000180c097c10 */ /* 0x000fe2000b7fe4ff */
[----:B------:R1:W-:Y:S01]  /*8270*/  @P4 STS.128 [R199+0x9000], RZ ;  /* 0x009000ffc7004388 */ /* 0x0003e20000000c00 */
[----:B---3--:R-:W-:-:S03]  /*8280*/  @!P5 LEA R6, P2, R0, R6, 0x1 ;  /* 0x000000060006d211 */ /* 0x008fc600078408ff */
[----:B------:R-:W-:Y:S01]  /*8290*/  @!PT LDS RZ, [RZ] ;  /* 0x00000000fffff984 */ /* 0x000fe20000000800 */
[----:B------:R-:W-:Y:S01]  /*82a0*/  @!PT LDS RZ, [RZ] ;  /* 0x00000000fffff984 */ /* 0x000fe20000000800 */
[----:B------:R-:W-:Y:S01]  /*82b0*/  @!PT LDS RZ, [RZ] ;  /* 0x00000000fffff984 */ /* 0x000fe20000000800 */
[----:B------:R1:W-:Y:S01]  /*82c0*/  @!P4 LDGSTS.E.BYPASS.LTC128B.128 [R199+0x9000], desc[UR20][R10.64+0x80] ;  /* 0x090000800ac7cfae */ /* 0x0003e2000b901d54 */
[----:B------:R-:W-:-:S03]  /*82d0*/  @!P5 LEA.HI.X R7, R0, R7, R9, 0x1, P2 ;  /* 0x000000070007d211 */ /* 0x000fc600010f0c09 */
[----:B------:R1:W-:Y:S01]  /*82e0*/  @P3 STS.128 [R199+0xb000], RZ ;  /* 0x00b000ffc7003388 */ /* 0x0003e20000000c00 */
        /* <DEDUP_REMOVED lines=25> */
.L_x_357:
[----:B------:R-:W-:Y:S05]  /*8480*/  BSYNC B0 ;  /* 0x0000000000007941 */ /* 0x000fea0003800000 */
.L_x_356:
[----:B------:R-:W0:Y:S02]  /*8490*/  LDGDEPBAR ;  /* 0x00000000000079af */ /* 0x000e240000000000 */
.L_x_355:
[----:B------:R-:W-:Y:S01]  /*84a0*/  FMNMX.FTZ R0, R132, R19, !PT ;  /* 0x0000001384007209 */ /* 0x000fe20007810000 */
[----:B------:R-:W-:Y:S01]  /*84b0*/  IMAD.WIDE.U32 R234, R216, -0x326172a9, RZ ;  /* 0xcd9e8d57d8ea7825 */ /* 0x000fe200078e00ff */
[----:B-12---:R-:W-:Y:S01]  /*84c0*/  FMNMX.FTZ R5, R3, R20, !PT ;  /* 0x0000001403057209 */ /* 0x006fe20007810000 */
[----:B------:R-:W-:Y:S01]  /*84d0*/  USHF.L.U32 UR4, UR16, 0x1, URZ ;  /* 0x0000000110047899 */ /* 0x000fe2000800063f */
[----:B------:R-:W-:Y:S01]  /*84e0*/  FMNMX.FTZ R0, R137, R0, !PT ;  /* 0x0000000089007209 */ /* 0x000fe20007810000 */
[----:B------:R-:W-:Y:S01]  /*84f0*/  IMAD.WIDE.U32 R236, R218, -0x2daee0ad, RZ ;  /* 0xd2511f53daec7825 */ /* 0x000fe200078e00ff */
[----:B------:R-:W-:Y:S01]  /*8500*/  FMNMX.FTZ R5, R18, R5, !PT ;  /* 0x0000000512057209 */ /* 0x000fe20007810000 */
[----:B------:R-:W-:Y:S01]  /*8510*/  @UP0 UIADD3 UR17, UR17, -0x3, URZ ;  /* 0xfffffffd11110890 */ /* 0x000fe2000fffe03f */
[----:B------:R-:W-:Y:S01]  /*8520*/  FMNMX.FTZ R0, R135, R0, !PT ;  /* 0x0000000087007209 */ /* 0x000fe20007810000 */
[C---:B------:R-:W-:Y:S01]  /*8530*/  VIADD R223, R215.reuse, 0x32370b8f ;  /* 0x32370b8fd7df7836 */ /* 0x040fe20000000000 */
[----:B------:R-:W-:Y:S01]  /*8540*/  FMNMX.FTZ R5, R34, R5, !PT ;  /* 0x0000000522057209 */ /* 0x000fe20007810000 */
[----:B------:R-:W-:Y:S01]  /*8550*/  VIADD R144, R215, 0xa9066899 ;  /* 0xa9066899d7907836 */ /* 0x000fe20000000000 */
        /* <DEDUP_REMOVED lines=26> */
[----:B------:R-:W-:Y:S01]  /*8700*/  LOP3.LUT R232, R235, R219, RZ, 0x3c, !PT ;  /* 0x000000dbebe87212 */ /* 0x000fe200078e3cff */
[----:B------:R-:W1:Y:S01]  /*8710*/  SHFL.BFLY PT, R9, R0, 0x2, 0x1f ;  /* 0x0c401f0000097f89 */ /* 0x000e6200000e0000 */
[C---:B------:R-:W-:Y:S02]  /*8720*/  IADD3 R7, R215.reuse, -0x4498517b, RZ ;  /* 0xbb67ae85d7077810 */ /* 0x040fe40007ffe0ff */
[----:B------:R-:W-:Y:S01]  /*8730*/  IADD3 R230, R214, -0x61c88647, RZ ;  /* 0x9e3779b9d6e67810 */ /* 0x000fe20007ffe0ff */
[----:B------:R-:W2:Y:S01]  /*8740*/  SHFL.BFLY PT, R5, R4, 0x2, 0x1f ;  /* 0x0c401f0004057f89 */ /* 0x000ea200000e0000 */
[----:B------:R-:W-:Y:S01]  /*8750*/  IMAD.WIDE.U32 R232, R232, -0x2daee0ad, RZ ;  /* 0xd2511f53e8e87825 */ /* 0x000fe200078e00ff */
[----:B------:R-:W-:Y:S02]  /*8760*/  IADD3 R231, R214, 0x3c6ef372, RZ ;  /* 0x3c6ef372d6e77810 */ /* 0x000fe40007ffe0ff */
[----:B------:R-:W-:-:S02]  /*8770*/  IADD3 R222, R215, 0x76cf5d0a, RZ ;  /* 0x76cf5d0ad7de7810 */ /* 0x000fc40007ffe0ff */
[----:B------:R-:W-:Y:S02]  /*8780*/  LOP3.LUT R224, R233, R236, R7, 0x96, !PT ;  /* 0x000000ece9e07212 */ /* 0x000fe400078e9607 */
[C---:B------:R-:W-:Y:S02]  /*8790*/  IADD3 R220, R214.reuse, -0x255992d5, RZ ;  /* 0xdaa66d2bd6dc7810 */ /* 0x040fe40007ffe0ff */
[----:B------:R-:W-:Y:S01]  /*87a0*/  IADD3 R146, R214, 0x78dde6e4, RZ ;  /* 0x78dde6e4d6927810 */ /* 0x000fe20007ffe0ff */
[----:B------:R-:W-:Y:S01]  /*87b0*/  IMAD.WIDE.U32 R224, R224, -0x326172a9, RZ ;  /* 0xcd9e8d57e0e07825 */ /* 0x000fe200078e00ff */
[----:B------:R-:W-:Y:S02]  /*87c0*/  IADD3 R142, R215, -0x126145ec, RZ ;  /* 0xed9eba14d78e7810 */ /* 0x000fe40007ffe0ff */
[----:B------:R-:W-:Y:S02]  /*87d0*/  IADD3 R203, R214, -0x4ab325aa, RZ ;  /* 0xb54cda56d6cb7810 */ /* 0x000fe40007ffe0ff */
[----:B------:R-:W-:-:S02]  /*87e0*/  PRMT R157, R2, 0x7054, R2 ;  /* 0x00007054029d7816 */ /* 0x000fc40000000002 */
[----:B------:R-:W-:Y:S02]  /*87f0*/  IADD3 R207, R214, 0x1715609d, RZ ;  /* 0x1715609dd6cf7810 */ /* 0x000fe40007ffe0ff */
[----:B-1----:R-:W-:Y:S02]  /*8800*/  FMNMX.FTZ R9, R0, R9, !PT ;  /* 0x0000000900097209 */ /* 0x002fe40007810000 */
[--C-:B------:R-:W-:Y:S01]  /*8810*/  LOP3.LUT R0, R237, UR4, R215.reuse, 0x96, !PT ;  /* 0x00000004ed007c12 */ /* 0x100fe2000f8e96d7 */
[----:B------:R-:W-:Y:S01]  /*8820*/  UIADD3 UR4, UR4, 0x1, URZ ;  /* 0x0000000104047890 */ /* 0x000fe2000fffe03f */
[----:B--2---:R-:W-:Y:S01]  /*8830*/  FMNMX.FTZ R5, R4, R5, !PT ;  /* 0x0000000504057209 */ /* 0x004fe20007810000 */
[----:B------:R-:W1:Y:S01]  /*8840*/  SHFL.BFLY PT, R148, R9, 0x1, 0x1f ;  /* 0x0c201f0009947f89 */ /* 0x000e6200000e0000 */
[----:B------:R-:W-:Y:S01]  /*8850*/  IADD3 R233, R215, 0x646e171e, RZ ;  /* 0x646e171ed7e97810 */ /* 0x000fe20007ffe0ff */
[----:B------:R-:W-:Y:S02]  /*8860*/  IMAD.WIDE.U32 R6, R0, -0x326172a9, RZ ;  /* 0xcd9e8d5700067825 */ /* 0x000fe400078e00ff */
[----:B------:R-:W2:Y:S01]  /*8870*/  SHFL.BFLY PT, R0, R5, 0x1, 0x1f ;  /* 0x0c201f0005007f89 */ /* 0x000ea200000e0000 */
[----:B------:R-:W-:-:S02]  /*8880*/  LOP3.LUT R236, R237, UR4, R215, 0x96, !PT ;  /* 0x00000004edec7c12 */ /* 0x000fc4000f8e96d7 */
[----:B------:R-:W-:Y:S02]  /*8890*/  LOP3.LUT R4, R7, R234, R230, 0x96, !PT ;  /* 0x000000ea07047212 */ /* 0x000fe400078e96e6 */
[----:B------:R-:W-:Y:S01]  /*88a0*/  LOP3.LUT R6, R225, R6, R231, 0x96, !PT ;  /* 0x00000006e1067212 */ /* 0x000fe200078e96e7 */
[----:B------:R-:W-:-:S04]  /*88b0*/  IMAD.WIDE.U32 R236, R236, -0x326172a9, RZ ;  /* 0xcd9e8d57ecec7825 */ /* 0x000fc800078e00ff */
[----:B------:R-:W-:Y:S01]  /*88c0*/  IMAD.WIDE.U32 R138, R4, -0x2daee0ad, RZ ;  /* 0xd2511f53048a7825 */ /* 0x000fe200078e00ff */
[----:B------:R-:W-:-:S03]  /*88d0*/  LOP3.LUT R230, R237, R234, R230, 0x96, !PT ;  /* 0x000000eaede67212 */ /* 0x000fc600078e96e6 */
[----:B------:R-:W-:Y:S01]  /*88e0*/  IMAD.WIDE.U32 R6, R6, -0x2daee0ad, RZ ;  /* 0xd2511f5306067825 */ /* 0x000fe200078e00ff */
[----:B------:R-:W-:-:S04]  /*88f0*/  LOP3.LUT R4, R139, R232, R222, 0x96, !PT ;  /* 0x000000e88b047212 */ /* 0x000fc800078e96de */
[----:B------:R-:W-:Y:S02]  /*8900*/  LOP3.LUT R138, R7, R138, R223, 0x96, !PT ;  /* 0x0000008a078a7212 */ /* 0x000fe400078e96df */
[----:B-1----:R-:W-:Y:S01]  /*8910*/  FMNMX.FTZ R148, R9, R148, !PT ;  /* 0x0000009409947209 */ /* 0x002fe20007810000 */
[----:B------:R-:W-:Y:S01]  /*8920*/  IMAD.WIDE.U32 R8, R4, -0x326172a9, RZ ;  /* 0xcd9e8d5704087825 */ /* 0x000fe200078e00ff */
[----:B--2---:R-:W-:-:S03]  /*8930*/  FMNMX.FTZ R0, R5, R0, !PT ;  /* 0x0000000005007209 */ /* 0x004fc60007810000 */
[C---:B------:R-:W-:Y:S01]  /*8940*/  FMUL.FTZ R166, R148.reuse, UR6 ;  /* 0x0000000694a67c20 */ /* 0x040fe20008410000 */
[----:B------:R-:W-:Y:S01]  /*8950*/  FSETP.NEU.FTZ.AND P2, PT, R148, -INF , PT ;  /* 0xff8000009400780b */ /* 0x000fe20003f5d000 */
[----:B------:R-:W-:Y:S01]  /*8960*/  IMAD.WIDE.U32 R138, R138, -0x326172a9, RZ ;  /* 0xcd9e8d578a8a7825 */ /* 0x000fe200078e00ff */
[----:B------:R-:W-:-:S03]  /*8970*/  LOP3.LUT R4, R9, R224, R220, 0x96, !PT ;  /* 0x000000e009047212 */ /* 0x000fc600078e96dc */
[----:B------:R-:W-:Y:S01]  /*8980*/  FMUL.FTZ R163, R0, UR6 ;  /* 0x0000000600a37c20 */ /* 0x000fe20008410000 */
[----:B------:R-:W-:Y:S02]  /*8990*/  FSEL R166, R166, RZ, P2 ;  /* 0x000000ffa6a67208 */ /* 0x000fe40001000000 */
[----:B------:R-:W-:Y:S01]  /*89a0*/  LOP3.LUT R134, R139, R8, R146, 0x96, !PT ;  /* 0x000000088b867212 */ /* 0x000fe200078e9692 */
[----:B------:R-:W-:Y:S01]  /*89b0*/  IMAD.WIDE.U32 R4, R4, -0x2daee0ad, RZ ;  /* 0xd2511f5304047825 */ /* 0x000fe200078e00ff */
[----:B------:R-:W-:-:S03]  /*89c0*/  FSETP.NEU.FTZ.AND P1, PT, R0, -INF , PT ;  /* 0xff8000000000780b */ /* 0x000fc60003f3d000 */
[--C-:B------:R-:W-:Y:S01]  /*89d0*/  FFMA.FTZ R154, R135, UR6, -R166.reuse ;  /* 0x00000006879a7c23 */ /* 0x100fe200080108a6 */
[----:B------:R-:W-:Y:S01]  /*89e0*/  FFMA.FTZ R153, R137, UR6, -R166 ;  /* 0x0000000689997c23 */ /* 0x000fe200080108a6 */
[----:B------:R-:W-:Y:S01]  /*89f0*/  IMAD.WIDE.U32 R134, R134, -0x2daee0ad, RZ ;  /* 0xd2511f5386867825 */ /* 0x000fe200078e00ff */
[----:B------:R-:W-:-:S03]  /*8a00*/  LOP3.LUT R136, R5, R6, R142, 0x96, !PT ;  /* 0x0000000605887212 */ /* 0x000fc600078e968e */
[--C-:B------:R-:W-:Y:S01]  /*8a10*/  FFMA.FTZ R151, R149, UR6, -R166.reuse ;  /* 0x0000000695977c23 */ /* 0x100fe200080108a6 */
[----:B------:R-:W-:Y:S01]  /*8a20*/  FSEL R163, R163, RZ, P1 ;  /* 0x000000ffa3a37208 */ /* 0x000fe20000800000 */
[----:B------:R-:W-:Y:S01]  /*8a30*/  FFMA.FTZ R156, R19, UR6, -R166 ;  /* 0x00000006139c7c23 */ /* 0x000fe200080108a6 */
[----:B------:R-:W-:Y:S01]  /*8a40*/  LOP3.LUT R4, R135, R4, R144, 0x96, !PT ;  /* 0x0000000487047212 */ /* 0x000fe200078e9690 */
[----:B------:R-:W-:Y:S01]  /*8a50*/  IMAD.WIDE.U32 R136, R136, -0x326172a9, RZ ;  /* 0xcd9e8d5788887825 */ /* 0x000fe200078e00ff */
[----:B------:R-:W-:Y:S03]  /*8a60*/  MUFU.EX2 R153, R153 ;  /* 0x0000009900997308 */ /* 0x000fe60000000800 */
[--C-:B------:R-:W-:Y:S01]  /*8a70*/  FFMA.FTZ R152, R20, UR6, -R163.reuse ;  /* 0x0000000614987c23 */ /* 0x100fe200080108a3 */
[----:B------:R-:W-:Y:S01]  /*8a80*/  FFMA.FTZ R150, R18, UR6, -R163 ;  /* 0x0000000612967c23 */ /* 0x000fe200080108a3 */
[----:B------:R-:W-:-:S04]  /*8a90*/  IMAD.WIDE.U32 R14, R4, -0x326172a9, RZ ;  /* 0xcd9e8d57040e7825 */ /* 0x000fc800078e00ff */
[--C-:B------:R-:W-:Y:S01]  /*8aa0*/  FFMA.FTZ R149, R34, UR6, -R163.reuse ;  /* 0x0000000622957c23 */ /* 0x100fe200080108a3 */
[----:B------:R-:W-:Y:S01]  /*8ab0*/  FFMA.FTZ R158, R32, UR6, -R163 ;  /* 0x00000006209e7c23 */ /* 0x000fe200080108a3 */
[----:B------:R-:W-:Y:S01]  /*8ac0*/  FSEL R4, R0, RZ, P1 ;  /* 0x000000ff00047208 */ /* 0x000fe20000800000 */
[----:B------:R-:W-:Y:S01]  /*8ad0*/  LDSM.16.MT88.4 R16, [R192+0xc000] ;  /* 0x00c00000c010783b */ /* 0x000fe20000004200 */
[C---:B------:R-:W-:Y:S01]  /*8ae0*/  LOP3.LUT R7, R14.reuse, 0xffff, RZ, 0xc0, !PT ;  /* 0x0000ffff0e077812 */ /* 0x040fe200078ec0ff */
[----:B------:R-:W-:Y:S01]  /*8af0*/  MUFU.EX2 R156, R156 ;  /* 0x0000009c009c7308 */ /* 0x000fe20000000800 */
[----:B------:R-:W-:Y:S01]  /*8b00*/  LOP3.LUT R10, R14, 0xff, RZ, 0xc0, !PT ;  /* 0x000000ff0e0a7812 */ /* 0x000fe200078ec0ff */
[----:B------:R-:W-:Y:S01]  /*8b10*/  FADD.FTZ R3, R3, -R4 ;  /* 0x8000000403037221 */ /* 0x000fe20000010000 */
[----:B------:R-:W-:Y:S01]  /*8b20*/  SHF.R.U32.HI R7, RZ, 0x8, R7 ;  /* 0x00000008ff077819 */ /* 0x000fe20000011607 */
[----:B------:R-:W-:Y:S01]  /*8b30*/  LDSM.16.MT88.4 R20, [R189+0xc000] ;  /* 0x00c00000bd14783b */ /* 0x000fe20000004200 */
[----:B------:R-:W-:Y:S01]  /*8b40*/  LOP3.LUT R5, R15, R136, R203, 0x96, !PT ;  /* 0x000000880f057212 */ /* 0x000fe200078e96cb */
[----:B------:R-:W-:Y:S01]  /*8b50*/  FMUL.FTZ R3, R3, UR6 ;  /* 0x0000000603037c20 */ /* 0x000fe20008410000 */
[----:B------:R-:W-:Y:S01]  /*8b60*/  PRMT R10, R10, 0x5410, R7 ;  /* 0x000054100a0a7816 */ /* 0x000fe20000000007 */
[----:B------:R-:W-:Y:S01]  /*8b70*/  MUFU.EX2 R154, R154 ;  /* 0x0000009a009a7308 */ /* 0x000fe20000000800 */
[----:B------:R-:W-:Y:S01]  /*8b80*/  LOP3.LUT R7, R5, 0xffff, RZ, 0xc0, !PT ;  /* 0x0000ffff05077812 */ /* 0x000fe200078ec0ff */
[--C-:B------:R-:W-:Y:S01]  /*8b90*/  FFMA.FTZ R167, R35, UR6, -R166.reuse ;  /* 0x0000000623a77c23 */ /* 0x100fe200080108a6 */
[--C-:B------:R-:W-:Y:S01]  /*8ba0*/  SHF.R.U32.HI R12, RZ, 0x10, R5.reuse ;  /* 0x00000010ff0c7819 */ /* 0x100fe20000011605 */
[--C-:B------:R-:W-:Y:S01]  /*8bb0*/  FFMA.FTZ R168, R33, UR6, -R166.reuse ;  /* 0x0000000621a87c23 */ /* 0x100fe200080108a6 */
[----:B------:R-:W-:Y:S01]  /*8bc0*/  LOP3.LUT R8, R5, 0xff, RZ, 0xc0, !PT ;  /* 0x000000ff05087812 */ /* 0x000fe200078ec0ff */
[--C-:B------:R-:W-:Y:S01]  /*8bd0*/  FFMA.FTZ R173, R29, UR6, -R166.reuse ;  /* 0x000000061dad7c23 */ /* 0x100fe200080108a6 */
[----:B------:R-:W-:Y:S01]  /*8be0*/  SHF.R.U32.HI R5, RZ, 0x18, R5 ;  /* 0x00000018ff057819 */ /* 0x000fe20000011605 */
[----:B------:R-:W1:Y:S01]  /*8bf0*/  MUFU.EX2 R151, R151 ;  /* 0x0000009700977308 */ /* 0x000e620000000800 */
[----:B------:R-:W-:Y:S01]  /*8c00*/  SHF.R.U32.HI R7, RZ, 0x8, R7 ;  /* 0x00000008ff077819 */ /* 0x000fe20000011607 */
[----:B------:R-:W-:Y:S01]  /*8c10*/  FFMA.FTZ R170, R25, UR6, -R166 ;  /* 0x0000000619aa7c23 */ /* 0x000fe200080108a6 */
[----:B------:R-:W-:Y:S01]  /*8c20*/  LOP3.LUT R12, R12, 0xff, RZ, 0xc0, !PT ;  /* 0x000000ff0c0c7812 */ /* 0x000fe200078ec0ff */
[--C-:B------:R-:W-:Y:S01]  /*8c30*/  FFMA.FTZ R175, R26, UR6, -R163.reuse ;  /* 0x000000061aaf7c23 */ /* 0x100fe200080108a3 */
[--C-:B------:R-:W-:Y:S01]  /*8c40*/  SHF.R.U32.HI R9, RZ, 0x10, R14.reuse ;  /* 0x00000010ff097819 */ /* 0x100fe2000001160e */
[----:B------:R-:W-:Y:S01]  /*8c50*/  FFMA.FTZ R172, R24, UR6, -R163 ;  /* 0x0000000618ac7c23 */ /* 0x000fe200080108a3 */
[----:B------:R-:W-:Y:S01]  /*8c60*/  PRMT R8, R8, 0x5410, R7 ;  /* 0x0000541008087816 */ /* 0x000fe20000000007 */
[----:B------:R-:W-:Y:S01]  /*8c70*/  MUFU.EX2 R152, R152 ;  /* 0x0000009800987308 */ /* 0x000fe20000000800 */
[----:B------:R-:W-:Y:S01]  /*8c80*/  PRMT R12, R12, 0x5410, R5 ;  /* 0x000054100c0c7816 */ /* 0x000fe20000000005 */
[--C-:B------:R-:W-:Y:S01]  /*8c90*/  FFMA.FTZ R174, R30, UR6, -R163.reuse ;  /* 0x000000061eae7c23 */ /* 0x100fe200080108a3 */
[----:B------:R-:W2:Y:S01]  /*8ca0*/  LDSM.16.MT88.4 R4, [R190+0xc000] ;  /* 0x00c00000be04783b */ /* 0x000ea20000004200 */
[----:B------:R-:W-:Y:S01]  /*8cb0*/  FSEL R155, R148, RZ, P2 ;  /* 0x000000ff949b7208 */ /* 0x000fe20001000000 */
[----:B------:R-:W-:Y:S01]  /*8cc0*/  FFMA.FTZ R201, R238, UR6, -R163 ;  /* 0x00000006eec97c23 */ /* 0x000fe200080108a3 */
[----:B------:R-:W-:Y:S01]  /*8cd0*/  SHF.R.U32.HI R14, RZ, 0x18, R14 ;  /* 0x00000018ff0e7819 */ /* 0x000fe2000001160e */
[----:B------:R-:W-:Y:S01]  /*8ce0*/  FFMA.FTZ R141, R141, UR6, -R166 ;  /* 0x000000068d8d7c23 */ /* 0x000fe200080108a6 */
[----:B------:R-:W3:Y:S01]  /*8cf0*/  MUFU.EX2 R150, R150 ;  /* 0x0000009600967308 */ /* 0x000ee20000000800 */
[----:B------:R-:W-:Y:S01]  /*8d00*/  LOP3.LUT R9, R9, 0xff, RZ, 0xc0, !PT ;  /* 0x000000ff09097812 */ /* 0x000fe200078ec0ff */
[----:B------:R-:W-:Y:S01]  /*8d10*/  FADD.FTZ R155, R132, -R155 ;  /* 0x8000009b849b7221 */ /* 0x000fe20000010000 */
[--C-:B------:R-:W-:Y:S01]  /*8d20*/  HSET2.LE.AND R10, R10, R157.reuse, PT ;  /* 0x0000009d0a0a7233 */ /* 0x100fe20003803000 */
[----:B------:R-:W-:Y:S01]  /*8d30*/  LDSM.16.MT88.4 R32, [R190+0xc800] ;  /* 0x00c80000be20783b */ /* 0x000fe20000004200 */
[----:B------:R-:W-:Y:S01]  /*8d40*/  PRMT R14, R9, 0x5410, R14 ;  /* 0x00005410090e7816 */ /* 0x000fe2000000000e */
[----:B------:R-:W-:Y:S01]  /*8d50*/  FMUL.FTZ R155, R155, UR6 ;  /* 0x000000069b9b7c20 */ /* 0x000fe20008410000 */
[--C-:B------:R-:W-:Y:S01]  /*8d60*/  HSET2.LE.AND R9, R12, R157.reuse, PT ;  /* 0x0000009d0c097233 */ /* 0x100fe20003803000 */
[----:B------:R-:W-:Y:S01]  /*8d70*/  MUFU.EX2 R149, R149 ;  /* 0x0000009500957308 */ /* 0x000fe20000000800 */
[--C-:B------:R-:W-:Y:S01]  /*8d80*/  HSET2.LE.AND R8, R8, R157.reuse, PT ;  /* 0x0000009d08087233 */ /* 0x100fe20003803000 */
[----:B------:R-:W-:Y:S01]  /*8d90*/  LDSM.16.MT88.4 R28, [R189+0xc800] ;  /* 0x00c80000bd1c783b */ /* 0x000fe20000004200 */
[----:B------:R-:W-:Y:S01]  /*8da0*/  HSET2.LE.AND R11, R14, R157, PT ;  /* 0x0000009d0e0b7233 */ /* 0x000fe20003803000 */
[--C-:B------:R-:W-:Y:S01]  /*8db0*/  FFMA.FTZ R200, R200, UR6, -R163.reuse ;  /* 0x00000006c8c87c23 */ /* 0x100fe200080108a3 */
[----:B-1----:R-:W-:Y:S01]  /*8dc0*/  F2FP.BF16.F32.PACK_AB R15, R151, R154 ;  /* 0x0000009a970f723e */ /* 0x002fe200000010ff */
[----:B------:R-:W-:Y:S01]  /*8dd0*/  LDSM.16.MT88.4 R24, [R188+0xc800] ;  /* 0x00c80000bc18783b */ /* 0x000fe20000004200 */
[----:B------:R-:W-:Y:S01]  /*8de0*/  F2FP.BF16.F32.PACK_AB R13, R153, R156 ;  /* 0x0000009c990d723e */ /* 0x000fe200000010ff */
[----:B------:R-:W1:Y:S01]  /*8df0*/  MUFU.EX2 R158, R158 ;  /* 0x0000009e009e7308 */ /* 0x000e620000000800 */
[----:B---3--:R-:W-:Y:S01]  /*8e00*/  F2FP.BF16.F32.PACK_AB R12, R150, R152 ;  /* 0x00000098960c723e */ /* 0x008fe200000010ff */
[----:B------:R-:W-:Y:S01]  /*8e10*/  FFMA.FTZ R202, R202, UR6, -R163 ;  /* 0x00000006caca7c23 */ /* 0x000fe200080108a3 */
[----:B------:R-:W-:Y:S01]  /*8e20*/  LOP3.LUT R10, R10, R15, RZ, 0xc0, !PT ;  /* 0x0000000f0a0a7212 */ /* 0x000fe200078ec0ff */
[--C-:B------:R-:W-:Y:S01]  /*8e30*/  FFMA.FTZ R171, R171, UR6, -R166.reuse ;  /* 0x00000006abab7c23 */ /* 0x100fe200080108a6 */
[----:B------:R-:W-:Y:S01]  /*8e40*/  LOP3.LUT R8, R8, R13, RZ, 0xc0, !PT ;  /* 0x0000000d08087212 */ /* 0x000fe200078ec0ff */
[--C-:B------:R-:W-:Y:S01]  /*8e50*/  FFMA.FTZ R165, R165, UR6, -R166.reuse ;  /* 0x00000006a5a57c23 */ /* 0x100fe200080108a6 */
[----:B------:R-:W-:Y:S01]  /*8e60*/  LOP3.LUT R9, R9, R12, RZ, 0xc0, !PT ;  /* 0x0000000c09097212 */ /* 0x000fe200078ec0ff */
[----:B------:R-:W3:Y:S01]  /*8e70*/  MUFU.EX2 R155, R155 ;  /* 0x0000009b009b7308 */ /* 0x000ee20000000800 */
[----:B------:R-:W-:Y:S01]  /*8e80*/  LOP3.LUT R136, R137, R138, R207, 0x96, !PT ;  /* 0x0000008a89887212 */ /* 0x000fe200078e96cf */
[----:B------:R-:W-:Y:S01]  /*8e90*/  FFMA.FTZ R164, R164, UR6, -R166 ;  /* 0x00000006a4a47c23 */ /* 0x000fe200080108a6 */
[--C-:B------:R-:W-:Y:S01]  /*8ea0*/  FFMA.FTZ R162, R162, UR6, -R163.reuse ;  /* 0x00000006a2a27c23 */ /* 0x100fe200080108a3 */
[--C-:B------:R-:W-:Y:S01]  /*8eb0*/  FFMA.FTZ R159, R159, UR6, -R163.reuse ;  /* 0x000000069f9f7c23 */ /* 0x100fe200080108a3 */
[----:B------:R-:W-:Y:S01]  /*8ec0*/  FFMA.FTZ R160, R160, UR6, -R163 ;  /* 0x00000006a0a07c23 */ /* 0x000fe200080108a3 */
[----:B------:R-:W-:-:S04]  /*8ed0*/  IMAD.WIDE.U32 R136, R136, -0x2daee0ad, RZ ;  /* 0xd2511f5388887825 */ /* 0x000fc800078e00ff */
[----:B------:R-:W-:Y:S01]  /*8ee0*/  FFMA.FTZ R161, R161, UR6, -R163 ;  /* 0x00000006a1a17c23 */ /* 0x000fe200080108a3 */
[----:B------:R-:W4:Y:S01]  /*8ef0*/  MUFU.EX2 R3, R3 ;  /* 0x0000000300037308 */ /* 0x000f220000000800 */
[----:B-1----:R-:W-:-:S04]  /*8f00*/  F2FP.BF16.F32.PACK_AB R14, R158, R149 ;  /* 0x000000959e0e723e */ /* 0x002fc800000010ff */
[----:B------:R-:W-:Y:S02]  /*8f10*/  LOP3.LUT R11, R11, R14, RZ, 0xc0, !PT ;  /* 0x0000000e0b0b7212 */ /* 0x000fe400078ec0ff */
[----:B------:R-:W1:Y:S01]  /*8f20*/  LDSM.16.MT88.4 R12, [R188+0xc000] ;  /* 0x00c00000bc0c783b */ /* 0x000e620000004200 */
        /* <DEDUP_REMOVED lines=25> */
[----:B------:R-:W-:Y:S01]  /*90c0*/  FMUL.FTZ R57, R57, R155 ;  /* 0x0000009b39397220 */ /* 0x000fe20000410000 */
[-C--:B------:R-:W-:Y:S01]  /*90d0*/  FMUL.FTZ R58, R58, R3.reuse ;  /* 0x000000033a3a7220 */ /* 0x080fe20000410000 */
[----:B------:R-:W-:Y:S01]  /*90e0*/  FMUL.FTZ R59, R59, R3 ;  /* 0x000000033b3b7220 */ /* 0x000fe20000410000 */
[-C--:B------:R-:W-:Y:S01]  /*90f0*/  FMUL.FTZ R68, R68, R155.reuse ;  /* 0x0000009b44447220 */ /* 0x080fe20000410000 */
[C---:B------:R-:W-:Y:S01]  /*9100*/  HMMA.16816.F32.BF16 R128, R8.reuse, R16, R128 ;  /* 0x000000100880723c */ /* 0x040fe20000041880 */
[----:B------:R-:W-:Y:S01]  /*9110*/  FMUL.FTZ R69, R69, R155 ;  /* 0x0000009b45457220 */ /* 0x000fe20000410000 */
        /* <DEDUP_REMOVED lines=58> */
[----:B------:R-:W-:Y:S01]  /*94c0*/  MUFU.EX2 R168, R168 ;  /* 0x000000a800a87308 */ /* 0x000fe20000000800 */
[-C--:B------:R-:W-:Y:S01]  /*94d0*/  FMUL.FTZ R108, R108, R155.reuse ;  /* 0x0000009b6c6c7220 */ /* 0x080fe20000410000 */
[----:B------:R-:W-:Y:S01]  /*94e0*/  FMUL.FTZ R109, R109, R155 ;  /* 0x0000009b6d6d7220 */ /* 0x000fe20000410000 */
[-C--:B------:R-:W-:Y:S01]  /*94f0*/  FMUL.FTZ R110, R110, R3.reuse ;  /* 0x000000036e6e7220 */ /* 0x080fe20000410000 */
[----:B------:R-:W-:Y:S01]  /*9500*/  FMUL.FTZ R111, R111, R3 ;  /* 0x000000036f6f7220 */ /* 0x000fe20000410000 */
[C---:B------:R-:W-:Y:S01]  /*9510*/  HMMA.16816.F32.BF16 R88, R8.reuse, R14, R88 ;  /* 0x0000000e0858723c */ /* 0x040fe20000041858 */
[----:B------:R-:W1:Y:S01]  /*9520*/  LDSM.16.MT88.4 R12, [R189+0x10000] ;  /* 0x01000000bd0c783b */ /* 0x000e620000004200 */
[-C--:B------:R-:W-:Y:S01]  /*9530*/  FMUL.FTZ R96, R96, R155.reuse ;  /* 0x0000009b60607220 */ /* 0x080fe20000410000 */
[----:B------:R-:W-:Y:S01]  /*9540*/  MUFU.EX2 R173, R173 ;  /* 0x000000ad00ad7308 */ /* 0x000fe20000000800 */
[----:B------:R-:W-:Y:S01]  /*9550*/  FMUL.FTZ R97, R97, R155 ;  /* 0x0000009b61617220 */ /* 0x000fe20000410000 */
[-C--:B------:R-:W-:Y:S01]  /*9560*/  FMUL.FTZ R98, R98, R3.reuse ;  /* 0x0000000362627220 */ /* 0x080fe20000410000 */
[C---:B------:R-:W-:Y:S01]  /*9570*/  HMMA.16816.F32.BF16 R44, R8.reuse, R20, R44 ;  /* 0x00000014082c723c */ /* 0x040fe2000004182c */
[----:B------:R-:W-:Y:S01]  /*9580*/  FMUL.FTZ R99, R99, R3 ;  /* 0x0000000363637220 */ /* 0x000fe20000410000 */
[-C--:B------:R-:W-:Y:S01]  /*9590*/  FMUL.FTZ R76, R76, R155.reuse ;  /* 0x0000009b4c4c7220 */ /* 0x080fe20000410000 */
[----:B------:R-:W-:Y:S01]  /*95a0*/  FMUL.FTZ R77, R77, R155 ;  /* 0x0000009b4d4d7220 */ /* 0x000fe20000410000 */
[-C--:B------:R-:W-:Y:S01]  /*95b0*/  FMUL.FTZ R78, R78, R3.reuse ;  /* 0x000000034e4e7220 */ /* 0x080fe20000410000 */
[----:B------:R-:W4:Y:S01]  /*95c0*/  MUFU.EX2 R170, R170 ;  /* 0x000000aa00aa7308 */ /* 0x000f220000000800 */
[C---:B------:R-:W-:Y:S01]  /*95d0*/  HMMA.16816.F32.BF16 R48, R8.reuse, R22, R48 ;  /* 0x000000160830723c */ /* 0x040fe20000041830 */
[----:B------:R-:W5:Y:S01]  /*95e0*/  LDSM.16.MT88.4 R20, [R189+0xe000] ;  /* 0x00e00000bd14783b */ /* 0x000f620000004200 */
[----:B------:R-:W-:Y:S01]  /*95f0*/  FMUL.FTZ R79, R79, R3 ;  /* 0x000000034f4f7220 */ /* 0x000fe20000410000 */
[-C--:B------:R-:W-:Y:S01]  /*9600*/  FMUL.FTZ R80, R80, R155.reuse ;  /* 0x0000009b50507220 */ /* 0x080fe20000410000 */
[----:B------:R-:W-:Y:S01]  /*9610*/  FMUL.FTZ R81, R81, R155 ;  /* 0x0000009b51517220 */ /* 0x000fe20000410000 */
[-C--:B------:R-:W-:Y:S01]  /*9620*/  FMUL.FTZ R82, R82, R3.reuse ;  /* 0x0000000352527220 */ /* 0x080fe20000410000 */
[C---:B--2---:R-:W-:Y:S01]  /*9630*/  HMMA.16816.F32.BF16 R100, R8.reuse, R4, R100 ;  /* 0x000000040864723c */ /* 0x044fe20000041864 */
[----:B------:R-:W-:Y:S01]  /*9640*/  MUFU.EX2 R175, R175 ;  /* 0x000000af00af7308 */ /* 0x000fe20000000800 */
[----:B------:R-:W-:Y:S01]  /*9650*/  FMUL.FTZ R83, R83, R3 ;  /* 0x0000000353537220 */ /* 0x000fe20000410000 */
[-C--:B------:R-:W-:Y:S01]  /*9660*/  FMUL.FTZ R116, R116, R155.reuse ;  /* 0x0000009b74747220 */ /* 0x080fe20000410000 */
[----:B------:R-:W-:Y:S01]  /*9670*/  FMUL.FTZ R117, R117, R155 ;  /* 0x0000009b75757220 */ /* 0x000fe20000410000 */
[-C--:B------:R-:W-:Y:S01]  /*9680*/  FMUL.FTZ R118, R118, R3.reuse ;  /* 0x0000000376767220 */ /* 0x080fe20000410000 */
[C---:B------:R-:W-:Y:S01]  /*9690*/  HMMA.16816.F32.BF16 R104, R8.reuse, R6, R104 ;  /* 0x000000060868723c */ /* 0x040fe20000041868 */
[--C-:B------:R-:W-:Y:S01]  /*96a0*/  SHF.R.U32.HI R5, RZ, 0x10, R136.reuse ;  /* 0x00000010ff057819 */ /* 0x100fe20000011688 */
[----:B------:R-:W-:Y:S01]  /*96b0*/  FMUL.FTZ R119, R119, R3 ;  /* 0x0000000377777220 */ /* 0x000fe20000410000 */
[----:B------:R-:W-:Y:S01]  /*96c0*/  LOP3.LUT R4, R136, 0xff, RZ, 0xc0, !PT ;  /* 0x000000ff88047812 */ /* 0x000fe200078ec0ff */
[----:B------:R-:W2:Y:S01]  /*96d0*/  MUFU.EX2 R172, R172 ;  /* 0x000000ac00ac7308 */ /* 0x000ea20000000800 */
[-C--:B------:R-:W-:Y:S01]  /*96e0*/  FMUL.FTZ R112, R112, R155.reuse ;  /* 0x0000009b70707220 */ /* 0x080fe20000410000 */
[C---:B---3--:R-:W-:Y:S01]  /*96f0*/  HMMA.16816.F32.BF16 R92, R8.reuse, R16, R92 ;  /* 0x00000010085c723c */ /* 0x048fe2000004185c */
[----:B------:R-:W-:Y:S01]  /*9700*/  LOP3.LUT R7, R136, 0xffff, RZ, 0xc0, !PT ;  /* 0x0000ffff88077812 */ /* 0x000fe200078ec0ff */
[----:B------:R-:W-:Y:S01]  /*9710*/  FMUL.FTZ R113, R113, R155 ;  /* 0x0000009b71717220 */ /* 0x000fe20000410000 */
[----:B------:R-:W-:Y:S01]  /*9720*/  SHF.R.U32.HI R6, RZ, 0x18, R136 ;  /* 0x00000018ff067819 */ /* 0x000fe20000011688 */
[-C--:B------:R-:W-:Y:S01]  /*9730*/  FMUL.FTZ R114, R114, R3.reuse ;  /* 0x0000000372727220 */ /* 0x080fe20000410000 */
[----:B------:R-:W-:Y:S01]  /*9740*/  SHF.R.U32.HI R7, RZ, 0x8, R7 ;  /* 0x00000008ff077819 */ /* 0x000fe20000011607 */
[C---:B------:R-:W-:Y:S01]  /*9750*/  HMMA.16816.F32.BF16 R96, R8.reuse, R18, R96 ;  /* 0x000000120860723c */ /* 0x040fe20000041860 */
[----:B------:R-:W-:Y:S01]  /*9760*/  LOP3.LUT R17, R5, 0xff, RZ, 0xc0, !PT ;  /* 0x000000ff05117812 */ /* 0x000fe200078ec0ff */
[----:B------:R-:W-:Y:S01]  /*9770*/  FMUL.FTZ R115, R115, R3 ;  /* 0x0000000373737220 */ /* 0x000fe20000410000 */
[----:B------:R-:W-:Y:S01]  /*9780*/  LOP3.LUT R5, R137, R134, R233, 0x96, !PT ;  /* 0x0000008689057212 */ /* 0x000fe200078e96e9 */
[----:B------:R-:W-:Y:S01]  /*9790*/  MUFU.EX2 R174, R174 ;  /* 0x000000ae00ae7308 */ /* 0x000fe20000000800 */
[----:B------:R-:W3:Y:S01]  /*97a0*/  LDSM.16.MT88.4 R136, [R188+0x10000] ;  /* 0x01000000bc88783b */ /* 0x000ee20000004200 */
[----:B------:R-:W-:Y:S01]  /*97b0*/  PRMT R4, R4, 0x5410, R7 ;  /* 0x0000541004047816 */ /* 0x000fe20000000007 */
[C---:B-1----:R-:W-:Y:S01]  /*97c0*/  HMMA.16816.F32.BF16 R120, R8.reuse, R12, R120 ;  /* 0x0000000c0878723c */ /* 0x042fe20000041878 */
[C---:B------:R-:W-:Y:S01]  /*97d0*/  LOP3.LUT R7, R5.reuse, 0xffff, RZ, 0xc0, !PT ;  /* 0x0000ffff05077812 */ /* 0x040fe200078ec0ff */
[----:B------:R-:W1:Y:S01]  /*97e0*/  LDSM.16.MT88.4 R132, [R192+0xc800] ;  /* 0x00c80000c084783b */ /* 0x000e620000004200 */
[----:B------:R-:W-:Y:S01]  /*97f0*/  LOP3.LUT R16, R5, 0xff, RZ, 0xc0, !PT ;  /* 0x000000ff05107812 */ /* 0x000fe200078ec0ff */
[----:B------:R-:W-:Y:S01]  /*9800*/  FFMA.FTZ R156, R221, R155, R156 ;  /* 0x0000009bdd9c7223 */ /* 0x000fe2000001009c */
[----:B------:R-:W-:Y:S01]  /*9810*/  SHF.R.U32.HI R7, RZ, 0x8, R7 ;  /* 0x00000008ff077819 */ /* 0x000fe20000011607 */
[C---:B------:R-:W-:Y:S01]  /*9820*/  HMMA.16816.F32.BF16 R108, R8.reuse, R14, R108 ;  /* 0x0000000e086c723c */ /* 0x040fe2000004186c */
[--C-:B------:R-:W-:Y:S01]  /*9830*/  SHF.R.U32.HI R12, RZ, 0x10, R5.reuse ;  /* 0x00000010ff0c7819 */ /* 0x100fe20000011605 */
[----:B------:R-:W3:Y:S01]  /*9840*/  MUFU.EX2 R201, R201 ;  /* 0x000000c900c97308 */ /* 0x000ee20000000800 */
[----:B------:R-:W-:Y:S01]  /*9850*/  PRMT R6, R17, 0x5410, R6 ;  /* 0x0000541011067816 */ /* 0x000fe20000000006 */
[----:B------:R-:W-:Y:S01]  /*9860*/  FFMA.FTZ R3, R217, R3, R152 ;  /* 0x00000003d9037223 */ /* 0x000fe20000010098 */
[----:B------:R-:W-:Y:S01]  /*9870*/  SHF.R.U32.HI R5, RZ, 0x18, R5 ;  /* 0x00000018ff057819 */ /* 0x000fe20000011605 */
[C---:B-----5:R-:W-:Y:S01]  /*9880*/  HMMA.16816.F32.BF16 R76, R8.reuse, R20, R76 ;  /* 0x00000014084c723c */ /* 0x060fe2000004184c */
[----:B------:R-:W-:Y:S01]  /*9890*/  LOP3.LUT R12, R12, 0xff, RZ, 0xc0, !PT ;  /* 0x000000ff0c0c7812 */ /* 0x000fe200078ec0ff */
[----:B------:R-:W-:Y:S01]  /*98a0*/  FADD.FTZ R153, R153, R156 ;  /* 0x0000009c99997221 */ /* 0x000fe20000010000 */
[----:B------:R-:W-:Y:S01]  /*98b0*/  PRMT R16, R16, 0x5410, R7 ;  /* 0x0000541010107816 */ /* 0x000fe20000000007 */
[----:B------:R-:W-:Y:S01]  /*98c0*/  MUFU.EX2 R200, R200 ;  /* 0x000000c800c87308 */ /* 0x000fe20000000800 */
[----:B------:R-:W-:Y:S01]  /*98d0*/  PRMT R12, R12, 0x5410, R5 ;  /* 0x000054100c0c7816 */ /* 0x000fe20000000005 */
[C---:B------:R-:W-:Y:S01]  /*98e0*/  HMMA.16816.F32.BF16 R80, R8.reuse, R22, R80 ;  /* 0x000000160850723c */ /* 0x040fe20000041850 */
[--C-:B------:R-:W-:Y:S01]  /*98f0*/  HSET2.LE.AND R5, R4, R157.reuse, PT ;  /* 0x0000009d04057233 */ /* 0x100fe20003803000 */
[----:B------:R-:W5:Y:S01]  /*9900*/  LDSM.16.MT88.4 R20, [R192+0xe800] ;  /* 0x00e80000c014783b */ /* 0x000f620000004200 */
[--C-:B------:R-:W-:Y:S01]  /*9910*/  HSET2.LE.AND R7, R6, R157.reuse, PT ;  /* 0x0000009d06077233 */ /* 0x100fe20003803000 */
[----:B------:R-:W-:Y:S01]  /*9920*/  FADD.FTZ R150, R150, R3 ;  /* 0x0000000396967221 */ /* 0x000fe20000010000 */
[--C-:B------:R-:W-:Y:S01]  /*9930*/  HSET2.LE.AND R4, R16, R157.reuse, PT ;  /* 0x0000009d10047233 */ /* 0x100fe20003803000 */
[----:B------:R-:W-:Y:S01]  /*9940*/  MUFU.EX2 R202, R202 ;  /* 0x000000ca00ca7308 */ /* 0x000fe20000000800 */
[----:B----4-:R-:W-:Y:S01]  /*9950*/  F2FP.BF16.F32.PACK_AB R6, R170, R173 ;  /* 0x000000adaa06723e */ /* 0x010fe200000010ff */
[----:B------:R-:W4:Y:S01]  /*9960*/  LDSM.16.MT88.4 R16, [R190+0xe800] ;  /* 0x00e80000be10783b */ /* 0x000f220000004200 */
[----:B--2---:R-:W-:Y:S01]  /*9970*/  F2FP.BF16.F32.PACK_AB R14, R172, R175 ;  /* 0x000000afac0e723e */ /* 0x004fe200000010ff */
[----:B------:R-:W-:Y:S01]  /*9980*/  FADD.FTZ R154, R154, R153 ;  /* 0x000000999a9a7221 */ /* 0x000fe20000010000 */
[----:B------:R-:W-:Y:S01]  /*9990*/  F2FP.BF16.F32.PACK_AB R13, R168, R167 ;  /* 0x000000a7a80d723e */ /* 0x000fe200000010ff */
[----:B------:R-:W-:Y:S01]  /*99a0*/  FADD.FTZ R3, R149, R150 ;  /* 0x0000009695037221 */ /* 0x000fe20000010000 */
[----:B------:R-:W-:Y:S01]  /*99b0*/  LOP3.LUT R6, R5, R6, RZ, 0xc0, !PT ;  /* 0x0000000605067212 */ /* 0x000fe200078ec0ff */
[----:B------:R-:W-:Y:S01]  /*99c0*/  MUFU.EX2 R171, R171 ;  /* 0x000000ab00ab7308 */ /* 0x000fe20000000800 */
[----:B------:R-:W-:Y:S01]  /*99d0*/  LOP3.LUT R7, R7, R14, RZ, 0xc0, !PT ;  /* 0x0000000e07077212 */ /* 0x000fe200078ec0ff */
[----:B------:R-:W-:Y:S01]  /*99e0*/  FADD.FTZ R154, R151, R154 ;  /* 0x0000009a979a7221 */ /* 0x000fe20000010000 */
[----:B------:R-:W-:Y:S01]  /*99f0*/  LOP3.LUT R4, R4, R13, RZ, 0xc0, !PT ;  /* 0x0000000d04047212 */ /* 0x000fe200078ec0ff */
[----:B------:R-:W-:Y:S01]  /*9a00*/  FADD.FTZ R3, R158, R3 ;  /* 0x000000039e037221 */ /* 0x000fe20000010000 */
[----:B------:R-:W-:Y:S01]  /*9a10*/  HSET2.LE.AND R5, R12, R157, PT ;  /* 0x0000009d0c057233 */ /* 0x000fe20003803000 */
[----:B---3--:R-:W-:Y:S01]  /*9a20*/  HMMA.16816.F32.BF16 R116, R8, R136, R116 ;  /* 0x000000880874723c */ /* 0x008fe20000041874 */
[----:B------:R-:W2:Y:S01]  /*9a30*/  LDSM.16.MT88.4 R12, [R189+0xe800] ;  /* 0x00e80000bd0c783b */ /* 0x000ea20000004200 */
[----:B------:R-:W-:Y:S01]  /*9a40*/  MUFU.EX2 R165, R165 ;  /* 0x000000a500a57308 */ /* 0x000fe20000000800 */
[----:B------:R-:W-:-:S03]  /*9a50*/  FADD.FTZ R167, R167, R154 ;  /* 0x0000009aa7a77221 */ /* 0x000fc60000010000 */
[----:B------:R-:W-:Y:S01]  /*9a60*/  HMMA.16816.F32.BF16 R112, R8, R138, R112 ;  /* 0x0000008a0870723c */ /* 0x000fe20000041870 */
[----:B------:R-:W3:Y:S01]  /*9a70*/  LDSM.16.MT88.4 R8, [R188+0xe800] ;  /* 0x00e80000bc08783b */ /* 0x000ee20000004200 */
[----:B------:R-:W-:Y:S01]  /*9a80*/  F2FP.BF16.F32.PACK_AB R136, R201, R174 ;  /* 0x000000aec988723e */ /* 0x000fe200000010ff */
[----:B------:R-:W-:Y:S01]  /*9a90*/  FADD.FTZ R174, R174, R3 ;  /* 0x00000003aeae7221 */ /* 0x000fe20000010000 */
[----:B------:R-:W-:Y:S01]  /*9aa0*/  MUFU.EX2 R164, R164 ;  /* 0x000000a400a47308 */ /* 0x000fe20000000800 */
[----:B------:R-:W-:Y:S01]  /*9ab0*/  FADD.FTZ R168, R168, R167 ;  /* 0x000000a7a8a87221 */ /* 0x000fe20000010000 */
[----:B------:R-:W-:Y:S01]  /*9ac0*/  LOP3.LUT R5, R5, R136, RZ, 0xc0, !PT ;  /* 0x0000008805057212 */ /* 0x000fe200078ec0ff */
[----:B------:R-:W-:Y:S01]  /*9ad0*/  FADD.FTZ R174, R201, R174 ;  /* 0x000000aec9ae7221 */ /* 0x000fe20000010000 */
[----:B------:R-:W-:Y:S01]  /*9ae0*/  LDSM.16.MT88.4 R136, [R192+0xd000] ;  /* 0x00d00000c088783b */ /* 0x000fe20000004200 */
[----:B------:R-:W-:Y:S02]  /*9af0*/  FADD.FTZ R3, R173, R168 ;  /* 0x000000a8ad037221 */ /* 0x000fe40000010000 */
[----:B------:R-:W-:Y:S01]  /*9b00*/  FADD.FTZ R175, R175, R174 ;  /* 0x000000aeafaf7221 */ /* 0x000fe20000010000 */
[----:B------:R-:W-:Y:S01]  /*9b10*/  MUFU.EX2 R162, R162 ;  /* 0x000000a200a27308 */ /* 0x000fe20000000800 */
[----:B-1----:R-:W-:Y:S01]  /*9b20*/  HMMA.16816.F32.BF16 R128, R4, R132, R128 ;  /* 0x000000840480723c */ /* 0x002fe20000041880 */
[----:B------:R-:W-:Y:S01]  /*9b30*/  FADD.FTZ R3, R170, R3 ;  /* 0x00000003aa037221 */ /* 0x000fe20000010000 */
[----:B------:R-:W-:-:S04]  /*9b40*/  FADD.FTZ R172, R172, R175 ;  /* 0x000000afacac7221 */ /* 0x000fc80000010000 */
[C---:B-----5:R-:W-:Y:S01]  /*9b50*/  HMMA.16816.F32.BF16 R60, R4.reuse, R20, R60 ;  /* 0x00000014043c723c */ /* 0x060fe2000004183c */
[----:B------:R-:W-:Y:S05]  /*9b60*/  MUFU.EX2 R159, R159 ;  /* 0x0000009f009f7308 */ /* 0x000fea0000000800 */
[C---:B----4-:R-:W-:Y:S03]  /*9b70*/  HMMA.16816.F32.BF16 R68, R4.reuse, R16, R68 ;  /* 0x000000100444723c */ /* 0x050fe60000041844 */
[----:B------:R-:W-:Y:S03]  /*9b80*/  MUFU.EX2 R160, R160 ;  /* 0x000000a000a07308 */ /* 0x000fe60000000800 */
[C---:B------:R-:W-:Y:S01]  /*9b90*/  HMMA.16816.F32.BF16 R72, R4.reuse, R18, R72 ;  /* 0x000000120448723c */ /* 0x040fe20000041848 */
[----:B------:R-:W1:Y:S04]  /*9ba0*/  LDSM.16.MT88.4 R16, [R190+0x10800] ;  /* 0x01080000be10783b */ /* 0x000e680000004200 */
[----:B------:R-:W-:Y:S01]  /*9bb0*/  MUFU.EX2 R161, R161 ;  /* 0x000000a100a17308 */ /* 0x000fe20000000800 */
[C---:B--2---:R-:W-:Y:S06]  /*9bc0*/  HMMA.16816.F32.BF16 R76, R4.reuse, R12, R76 ;  /* 0x0000000c044c723c */ /* 0x044fec000004184c */
[----:B---3--:R-:W-:Y:S01]  /*9bd0*/  HMMA.16816.F32.BF16 R84, R4, R8, R84 ;  /* 0x000000080454723c */ /* 0x008fe20000041854 */
[----:B------:R-:W-:Y:S01]  /*9be0*/  LOP3.LUT R12, R225, R236, R231, 0x96, !PT ;  /* 0x000000ece10c7212 */ /* 0x000fe200078e96e7 */
[----:B------:R-:W-:-:S04]  /*9bf0*/  IMAD.WIDE.U32 R230, R230, -0x2daee0ad, RZ ;  /* 0xd2511f53e6e67825 */ /* 0x000fc800078e00ff */
[----:B------:R-:W-:Y:S01]  /*9c00*/  IMAD.WIDE.U32 R12, R12, -0x2daee0ad, RZ ;  /* 0xd2511f530c0c7825 */ /* 0x000fe200078e00ff */
[----:B------:R-:W-:Y:S01]  /*9c10*/  LOP3.LUT R232, R231, R232, R222, 0x96, !PT ;  /* 0x000000e8e7e87212 */ /* 0x000fe200078e96de */
[----:B------:R-:W-:Y:S01]  /*9c20*/  HMMA.16816.F32.BF16 R64, R4, R22, R64 ;  /* 0x000000160440723c */ /* 0x000fe20000041840 */
[----:B------:R-:W2:Y:S01]  /*9c30*/  LDSM.16.MT88.4 R20, [R192+0x10800] ;  /* 0x01080000c014783b */ /* 0x000ea20000004200 */
[----:B------:R3:W-:Y:S01]  /*9c40*/  MUFU.EX2 R222, R141 ;  /* 0x0000008d00de7308 */ /* 0x0007e20000000800 */
[----:B------:R-:W-:Y:S01]  /*9c50*/  LOP3.LUT R230, R13, R230, R223, 0x96, !PT ;  /* 0x000000e60de67212 */ /* 0x000fe200078e96df */
[----:B------:R-:W-:-:S04]  /*9c60*/  IMAD.WIDE.U32 R8, R232, -0x326172a9, RZ ;  /* 0xcd9e8d57e8087825 */ /* 0x000fc800078e00ff */
[----:B------:R-:W-:Y:S01]  /*9c70*/  FFMA.FTZ R223, R145, UR6, -R166 ;  /* 0x0000000691df7c23 */ /* 0x000fe200080108a6 */
[----:B------:R-:W-:Y:S01]  /*9c80*/  HMMA.16816.F32.BF16 R80, R4, R14, R80 ;  /* 0x0000000e0450723c */ /* 0x000fe20000041850 */
[----:B------:R-:W-:Y:S01]  /*9c90*/  IMAD.WIDE.U32 R230, R230, -0x326172a9, RZ ;  /* 0xcd9e8d57e6e67825 */ /* 0x000fe200078e00ff */
[----:B------:R-:W-:-:S03]  /*9ca0*/  LOP3.LUT R224, R9, R224, R220, 0x96, !PT ;  /* 0x000000e009e07212 */ /* 0x000fc600078e96dc */
[----:B------:R-:W-:Y:S01]  /*9cb0*/  FFMA.FTZ R220, R143, UR6, -R166 ;  /* 0x000000068fdc7c23 */ /* 0x000fe200080108a6 */
[----:B------:R-:W4:Y:S01]  /*9cc0*/  MUFU.EX2 R223, R223 ;  /* 0x000000df00df7308 */ /* 0x000f220000000800 */
[----:B------:R-:W-:Y:S01]  /*9cd0*/  HMMA.16816.F32.BF16 R88, R4, R10, R88 ;  /* 0x0000000a0458723c */ /* 0x000fe20000041858 */
[----:B------:R-:W-:Y:S01]  /*9ce0*/  LOP3.LUT R225, R231, R8, R146, 0x96, !PT ;  /* 0x00000008e7e17212 */ /* 0x000fe200078e9692 */
[----:B------:R-:W-:-:S04]  /*9cf0*/  IMAD.WIDE.U32 R14, R224, -0x2daee0ad, RZ ;  /* 0xd2511f53e00e7825 */ /* 0x000fc800078e00ff */
[----:B------:R-:W-:Y:S01]  /*9d00*/  FFMA.FTZ R8, R147, UR6, -R166 ;  /* 0x0000000693087c23 */ /* 0x000fe200080108a6 */
[----:B------:R-:W-:Y:S01]  /*9d10*/  FFMA.FTZ R231, R140, UR6, -R163 ;  /* 0x000000068ce77c23 */ /* 0x000fe200080108a3 */
[----:B------:R-:W-:Y:S01]  /*9d20*/  IMAD.WIDE.U32 R224, R225, -0x2daee0ad, RZ ;  /* 0xd2511f53e1e07825 */ /* 0x000fe200078e00ff */
[----:B------:R-:W-:Y:S01]  /*9d30*/  LOP3.LUT R234, R15, R12, R142, 0x96, !PT ;  /* 0x0000000c0fea7212 */ /* 0x000fe200078e968e */
[C---:B------:R-:W-:Y:S01]  /*9d40*/  HMMA.16816.F32.BF16 R124, R4.reuse, R134, R124 ;  /* 0x00000086047c723c */ /* 0x040fe2000004187c */
[----:B---3--:R-:W-:Y:S02]  /*9d50*/  LDSM.16.MT88.4 R140, [R188+0x10800] ;  /* 0x01080000bc8c783b */ /* 0x008fe40000004200 */
[----:B------:R-:W3:Y:S01]  /*9d60*/  MUFU.EX2 R231, R231 ;  /* 0x000000e700e77308 */ /* 0x000ee20000000800 */
[----:B------:R-:W-:Y:S01]  /*9d70*/  LOP3.LUT R14, R225, R14, R144, 0x96, !PT ;  /* 0x0000000ee10e7212 */ /* 0x000fe200078e9690 */
[----:B------:R-:W-:Y:S01]  /*9d80*/  IMAD.WIDE.U32 R234, R234, -0x326172a9, RZ ;  /* 0xcd9e8d57eaea7825 */ /* 0x000fe200078e00ff */
[----:B------:R-:W5:Y:S01]  /*9d90*/  LDSM.16.MT88.4 R144, [R189+0x10800] ;  /* 0x01080000bd90783b */ /* 0x000f620000004200 */
[C---:B-1----:R-:W-:Y:S02]  /*9da0*/  HMMA.16816.F32.BF16 R100, R4.reuse, R16, R100 ;  /* 0x000000100464723c */ /* 0x042fe40000041864 */
[----:B------:R-:W-:Y:S01]  /*9db0*/  IMAD.WIDE.U32 R14, R14, -0x326172a9, RZ ;  /* 0xcd9e8d570e0e7825 */ /* 0x000fe200078e00ff */
[----:B------:R-:W-:Y:S01]  /*9dc0*/  LOP3.LUT R207, R235, R230, R207, 0x96, !PT ;  /* 0x000000e6ebcf7212 */ /* 0x000fe200078e96cf */
[----:B------:R1:W-:Y:S01]  /*9dd0*/  MUFU.EX2 R225, R8 ;  /* 0x0000000800e17308 */ /* 0x0003e20000000800 */
[----:B------:R-:W-:Y:S01]  /*9de0*/  LDSM.16.MT88.4 R132, [R190+0xd000] ;  /* 0x00d00000be84783b */ /* 0x000fe20000004200 */
[----:B------:R-:W-:Y:S01]  /*9df0*/  HMMA.16816.F32.BF16 R104, R4, R18, R104 ;  /* 0x000000120468723c */ /* 0x000fe20000041868 */
[----:B------:R-:W-:Y:S01]  /*9e00*/  LOP3.LUT R10, R15, R234, R203, 0x96, !PT ;  /* 0x000000ea0f0a7212 */ /* 0x000fe200078e96cb */
[----:B------:R-:W-:Y:S01]  /*9e10*/  FFMA.FTZ R203, R206, UR6, -R163 ;  /* 0x00000006cecb7c23 */ /* 0x000fe200080108a3 */
[----:B------:R-:W-:-:S02]  /*9e20*/  SHF.R.U32.HI R13, RZ, 0x10, R14 ;  /* 0x00000010ff0d7819 */ /* 0x000fc4000001160e */
[C---:B------:R-:W-:Y:S01]  /*9e30*/  LOP3.LUT R17, R10.reuse, 0xffff, RZ, 0xc0, !PT ;  /* 0x0000ffff0a117812 */ /* 0x040fe200078ec0ff */
[C---:B------:R-:W-:Y:S01]  /*9e40*/  HMMA.16816.F32.BF16 R36, R4.reuse, R32, R36 ;  /* 0x000000200424723c */ /* 0x040fe20000041824 */
[----:B------:R-:W-:Y:S01]  /*9e50*/  LOP3.LUT R12, R10, 0xff, RZ, 0xc0, !PT ;  /* 0x000000ff0a0c7812 */ /* 0x000fe200078ec0ff */
[----:B------:R-:W5:Y:S01]  /*9e60*/  MUFU.EX2 R220, R220 ;  /* 0x000000dc00dc7308 */ /* 0x000f620000000800 */
[----:B------:R-:W-:Y:S02]  /*9e70*/  SHF.R.U32.HI R17, RZ, 0x8, R17 ;  /* 0x00000008ff117819 */ /* 0x000fe40000011611 */
[----:B------:R-:W-:Y:S01]  /*9e80*/  LOP3.LUT R9, R14, 0xff, RZ, 0xc0, !PT ;  /* 0x000000ff0e097812 */ /* 0x000fe200078ec0ff */
[C---:B--2---:R-:W-:Y:S01]  /*9e90*/  HMMA.16816.F32.BF16 R92, R4.reuse, R20, R92 ;  /* 0x00000014045c723c */ /* 0x044fe2000004185c */
[----:B------:R-:W-:Y:S02]  /*9ea0*/  PRMT R12, R12, 0x5410, R17 ;  /* 0x000054100c0c7816 */ /* 0x000fe40000000011 */
[----:B-1----:R-:W-:Y:S01]  /*9eb0*/  LOP3.LUT R8, R14, 0xffff, RZ, 0xc0, !PT ;  /* 0x0000ffff0e087812 */ /* 0x002fe200078ec0ff */
[----:B------:R-:W-:Y:S01]  /*9ec0*/  LDSM.16.MT88.4 R16, [R189+0xf000] ;  /* 0x00f00000bd10783b */ /* 0x000fe20000004200 */
[--C-:B------:R-:W-:Y:S01]  /*9ed0*/  SHF.R.U32.HI R15, RZ, 0x10, R10.reuse ;  /* 0x00000010ff0f7819 */ /* 0x100fe2000001160a */
[C---:B------:R-:W-:Y:S01]  /*9ee0*/  HMMA.16816.F32.BF16 R96, R4.reuse, R22, R96 ;  /* 0x000000160460723c */ /* 0x040fe20000041860 */
[----:B------:R-:W-:Y:S01]  /*9ef0*/  SHF.R.U32.HI R10, RZ, 0x18, R10 ;  /* 0x00000018ff0a7819 */ /* 0x000fe2000001160a */
[----:B------:R-:W1:Y:S01]  /*9f00*/  LDSM.16.MT88.4 R20, [R190+0xf000] ;  /* 0x00f00000be14783b */ /* 0x000e620000004200 */
[----:B------:R-:W-:Y:S01]  /*9f10*/  LOP3.LUT R15, R15, 0xff, RZ, 0xc0, !PT ;  /* 0x000000ff0f0f7812 */ /* 0x000fe200078ec0ff */
[----:B------:R-:W2:Y:S01]  /*9f20*/  MUFU.EX2 R203, R203 ;  /* 0x000000cb00cb7308 */ /* 0x000ea20000000800 */
[----:B------:R-:W-:Y:S01]  /*9f30*/  SHF.R.U32.HI R11, RZ, 0x18, R14 ;  /* 0x00000018ff0b7819 */ /* 0x000fe2000001160e */
[----:B------:R-:W-:Y:S01]  /*9f40*/  HMMA.16816.F32.BF16 R40, R4, R34, R40 ;  /* 0x000000220428723c */ /* 0x000fe20000041828 */
[----:B------:R-:W-:Y:S01]  /*9f50*/  PRMT R10, R15, 0x5410, R10 ;  /* 0x000054100f0a7816 */ /* 0x000fe2000000000a */
[----:B------:R-:W-:Y:S01]  /*9f60*/  LDSM.16.MT88.4 R32, [R189+0xd000] ;  /* 0x00d00000bd20783b */ /* 0x000fe20000004200 */
[----:B------:R-:W-:-:S02]  /*9f70*/  LOP3.LUT R14, R13, 0xff, RZ, 0xc0, !PT ;  /* 0x000000ff0d0e7812 */ /* 0x000fc400078ec0ff */
[----:B------:R-:W-:Y:S01]  /*9f80*/  SHF.R.U32.HI R206, RZ, 0x8, R8 ;  /* 0x00000008ffce7819 */ /* 0x000fe20000011608 */
[C---:B------:R-:W-:Y:S01]  /*9f90*/  HMMA.16816.F32.BF16 R44, R4.reuse, R28, R44 ;  /* 0x0000001c042c723c */ /* 0x040fe2000004182c */
[--C-:B------:R-:W-:Y:S02]  /*9fa0*/  HSET2.LE.AND R8, R12, R157.reuse, PT ;  /* 0x0000009d0c087233 */ /* 0x100fe40003803000 */
[--C-:B------:R-:W-:Y:S02]  /*9fb0*/  HSET2.LE.AND R13, R10, R157.reuse, PT ;  /* 0x0000009d0a0d7233 */ /* 0x100fe40003803000 */
[----:B----4-:R-:W-:Y:S01]  /*9fc0*/  F2FP.BF16.F32.PACK_AB R15, R223, R222 ;  /* 0x000000dedf0f723e */ /* 0x010fe200000010ff */
[C---:B------:R-:W-:Y:S01]  /*9fd0*/  HMMA.16816.F32.BF16 R48, R4.reuse, R30, R48 ;  /* 0x0000001e0430723c */ /* 0x040fe20000041830 */
[----:B------:R-:W-:Y:S01]  /*9fe0*/  PRMT R12, R14, 0x5410, R11 ;  /* 0x000054100e0c7816 */ /* 0x000fe2000000000b */
[----:B------:R-:W-:Y:S01]  /*9ff0*/  LDSM.16.MT88.4 R28, [R188+0xd000] ;  /* 0x00d00000bc1c783b */ /* 0x000fe20000004200 */
[----:B---3--:R-:W-:Y:S01]  /*a000*/  F2FP.BF16.F32.PACK_AB R232, R200, R231 ;  /* 0x000000e7c8e8723e */ /* 0x008fe200000010ff */
[----:B------:R-:W-:Y:S01]  /*a010*/  FADD.FTZ R222, R222, R3 ;  /* 0x00000003dede7221 */ /* 0x000fe20000010000 */
[----:B------:R-:W-:Y:S01]  /*a020*/  PRMT R10, R9, 0x5410, R206 ;  /* 0x00005410090a7816 */ /* 0x000fe200000000ce */
[C---:B------:R-:W-:Y:S01]  /*a030*/  HMMA.16816.F32.BF16 R52, R4.reuse, R24, R52 ;  /* 0x000000180434723c */ /* 0x040fe20000041834 */
[----:B------:R-:W-:Y:S01]  /*a040*/  LOP3.LUT R8, R8, R15, RZ, 0xc0, !PT ;  /* 0x0000000f08087212 */ /* 0x000fe200078ec0ff */
[----:B------:R-:W-:Y:S01]  /*a050*/  FFMA.FTZ R206, R169, UR6, -R166 ;  /* 0x00000006a9ce7c23 */ /* 0x000fe200080108a6 */
[----:B------:R-:W-:Y:S01]  /*a060*/  LOP3.LUT R9, R13, R232, RZ, 0xc0, !PT ;  /* 0x000000e80d097212 */ /* 0x000fe200078ec0ff */
[----:B------:R-:W-:Y:S01]  /*a070*/  FADD.FTZ R231, R231, R172 ;  /* 0x000000ace7e77221 */ /* 0x000fe20000010000 */
[--C-:B------:R-:W-:Y:S01]  /*a080*/  HSET2.LE.AND R11, R12, R157.reuse, PT ;  /* 0x0000009d0c0b7233 */ /* 0x100fe20003803000 */
[C---:B------:R-:W-:Y:S01]  /*a090*/  HMMA.16816.F32.BF16 R56, R4.reuse, R26, R56 ;  /* 0x0000001a0438723c */ /* 0x040fe20000041838 */
[----:B------:R-:W3:Y:S01]  /*a0a0*/  LDSM.16.MT88.4 R12, [R188+0xf000] ;  /* 0x00f00000bc0c783b */ /* 0x000ee20000004200 */
[----:B------:R-:W-:Y:S01]  /*a0b0*/  HSET2.LE.AND R10, R10, R157, PT ;  /* 0x0000009d0a0a7233 */ /* 0x000fe20003803000 */
[----:B------:R-:W4:Y:S01]  /*a0c0*/  MUFU.EX2 R206, R206 ;  /* 0x000000ce00ce7308 */ /* 0x000f220000000800 */
[----:B------:R-:W-:Y:S01]  /*a0d0*/  FADD.FTZ R223, R223, R222 ;  /* 0x000000dedfdf7221 */ /* 0x000fe20000010000 */
[----:B------:R-:W4:Y:S01]  /*a0e0*/  LDSM.16.MT88.4 R24, [R192+0xf000] ;  /* 0x00f00000c018783b */ /* 0x000f220000004200 */
[----:B-----5:R-:W-:Y:S01]  /*a0f0*/  HMMA.16816.F32.BF16 R120, R4, R144, R120 ;  /* 0x000000900478723c */ /* 0x020fe20000041878 */
[----:B------:R-:W-:Y:S01]  /*a100*/  FADD.FTZ R231, R200, R231 ;  /* 0x000000e7c8e77221 */ /* 0x000fe20000010000 */
[----:B------:R-:W-:Y:S01]  /*a110*/  IMAD.MOV.U32 R3, RZ, RZ, R0 ;  /* 0x000000ffff037224 */ /* 0x000fe200078e0000 */
[----:B------:R-:W-:-:S03]  /*a120*/  @P0 MOV R3, R0 ;  /* 0x0000000000030202 */ /* 0x000fc60000000f00 */
[C---:B------:R-:W-:Y:S01]  /*a130*/  HMMA.16816.F32.BF16 R108, R4.reuse, R146, R108 ;  /* 0x00000092046c723c */ /* 0x040fe2000004186c */
[----:B------:R-:W-:Y:S02]  /*a140*/  F2FP.BF16.F32.PACK_AB R145, R225, R220 ;  /* 0x000000dce191723e */ /* 0x000fe400000010ff */
[----:B--2---:R-:W-:Y:S01]  /*a150*/  F2FP.BF16.F32.PACK_AB R144, R203, R202 ;  /* 0x000000cacb90723e */ /* 0x004fe200000010ff */
[----:B------:R-:W-:Y:S01]  /*a160*/  FADD.FTZ R202, R202, R231 ;  /* 0x000000e7caca7221 */ /* 0x000fe20000010000 */
[----:B------:R-:W-:Y:S01]  /*a170*/  LOP3.LUT R10, R10, R145, RZ, 0xc0, !PT ;  /* 0x000000910a0a7212 */ /* 0x000fe200078ec0ff */
[C---:B------:R-:W-:Y:S01]  /*a180*/  HMMA.16816.F32.BF16 R116, R4.reuse, R140, R116 ;  /* 0x0000008c0474723c */ /* 0x040fe20000041874 */
[----:B------:R-:W-:Y:S01]  /*a190*/  LOP3.LUT R11, R11, R144, RZ, 0xc0, !PT ;  /* 0x000000900b0b7212 */ /* 0x000fe200078ec0ff */
[----:B------:R-:W-:Y:S01]  /*a1a0*/  FADD.FTZ R203, R203, R202 ;  /* 0x000000cacbcb7221 */ /* 0x000fe20000010000 */
[----:B------:R-:W-:Y:S03]  /*a1b0*/  LDSM.16.MT88.4 R144, [R188+0x11000] ;  /* 0x01100000bc90783b */ /* 0x000fe60000004200 */
[----:B------:R-:W-:Y:S01]  /*a1c0*/  HMMA.16816.F32.BF16 R112, R4, R142, R112 ;  /* 0x0000008e0470723c */ /* 0x000fe20000041870 */
[----:B------:R-:W2:Y:S04]  /*a1d0*/  LDSM.16.MT88.4 R4, [R192+0x11000] ;  /* 0x01100000c004783b */ /* 0x000ea80000004200 */
[----:B------:R-:W-:Y:S01]  /*a1e0*/  LDSM.16.MT88.4 R140, [R192+0xd800] ;  /* 0x00d80000c08c783b */ /* 0x000fe20000004200 */
[C---:B-1----:R-:W-:Y:S06]  /*a1f0*/  HMMA.16816.F32.BF16 R68, R8.reuse, R20, R68 ;  /* 0x000000140844723c */ /* 0x042fec0000041844 */
[C---:B------:R-:W-:Y:S01]  /*a200*/  HMMA.16816.F32.BF16 R72, R8.reuse, R22, R72 ;  /* 0x000000160848723c */ /* 0x040fe20000041848 */
[----:B------:R-:W1:Y:S05]  /*a210*/  LDSM.16.MT88.4 R20, [R190+0x11000] ;  /* 0x01100000be14783b */ /* 0x000e6a0000004200 */
[C---:B---3--:R-:W-:Y:S06]  /*a220*/  HMMA.16816.F32.BF16 R84, R8.reuse, R12, R84 ;  /* 0x0000000c0854723c */ /* 0x048fec0000041854 */
[C---:B------:R-:W-:Y:S01]  /*a230*/  HMMA.16816.F32.BF16 R88, R8.reuse, R14, R88 ;  /* 0x0000000e0858723c */ /* 0x040fe20000041858 */
[----:B------:R-:W3:Y:S05]  /*a240*/  LDSM.16.MT88.4 R12, [R189+0x11000] ;  /* 0x01100000bd0c783b */ /* 0x000eea0000004200 */
[C---:B------:R-:W-:Y:S06]  /*a250*/  HMMA.16816.F32.BF16 R76, R8.reuse, R16, R76 ;  /* 0x00000010084c723c */ /* 0x040fec000004184c */
[----:B----4-:R-:W-:Y:S01]  /*a260*/  HMMA.16816.F32.BF16 R60, R8, R24, R60 ;  /* 0x00000018083c723c */ /* 0x010fe2000004183c */
[----:B------:R-:W-:-:S05]  /*a270*/  IMAD.WIDE.U32 R16, R207, -0x2daee0ad, RZ ;  /* 0xd2511f53cf107825 */ /* 0x000fca00078e00ff */
[----:B--2---:R-:W-:Y:S01]  /*a280*/  HMMA.16816.F32.BF16 R96, R8, R6, R96 ;  /* 0x000000060860723c */ /* 0x004fe20000041860 */
[----:B------:R-:W-:-:S04]  /*a290*/  LOP3.LUT R224, R17, R224, R233, 0x96, !PT ;  /* 0x000000e011e07212 */ /* 0x000fc800078e96e9 */
[----:B------:R-:W-:Y:S01]  /*a2a0*/  SHF.R.U32.HI R166, RZ, 0x10, R224 ;  /* 0x00000010ffa67819 */ /* 0x000fe200000116e0 */
[C---:B------:R-:W-:Y:S01]  /*a2b0*/  HMMA.16816.F32.BF16 R92, R8.reuse, R4, R92 ;  /* 0x00000004085c723c */ /* 0x040fe2000004185c */
[C---:B------:R-:W-:Y:S02]  /*a2c0*/  LOP3.LUT R7, R16.reuse, 0xffff, RZ, 0xc0, !PT ;  /* 0x0000ffff10077812 */ /* 0x040fe400078ec0ff */
[--C-:B------:R-:W-:Y:S02]  /*a2d0*/  SHF.R.U32.HI R6, RZ, 0x18, R16.reuse ;  /* 0x00000018ff067819 */ /* 0x100fe40000011610 */
[----:B------:R-:W-:Y:S01]  /*a2e0*/  SHF.R.U32.HI R7, RZ, 0x8, R7 ;  /* 0x00000008ff077819 */ /* 0x000fe20000011607 */
[----:B------:R-:W-:Y:S01]  /*a2f0*/  HMMA.16816.F32.BF16 R64, R8, R26, R64 ;  /* 0x0000001a0840723c */ /* 0x000fe20000041840 */
[----:B------:R-:W-:Y:S01]  /*a300*/  SHF.R.U32.HI R5, RZ, 0x10, R16 ;  /* 0x00000010ff057819 */ /* 0x000fe20000011610 */
[----:B------:R-:W2:Y:S01]  /*a310*/  LDSM.16.MT88.4 R24, [R189+0xd800] ;  /* 0x00d80000bd18783b */ /* 0x000ea20000004200 */
[----:B------:R-:W-:-:S02]  /*a320*/  LOP3.LUT R4, R16, 0xff, RZ, 0xc0, !PT ;  /* 0x000000ff10047812 */ /* 0x000fc400078ec0ff */
[----:B------:R-:W-:Y:S01]  /*a330*/  LOP3.LUT R17, R5, 0xff, RZ, 0xc0, !PT ;  /* 0x000000ff05117812 */ /* 0x000fe200078ec0ff */
[C---:B------:R-:W-:Y:S01]  /*a340*/  HMMA.16816.F32.BF16 R80, R8.reuse, R18, R80 ;  /* 0x000000120850723c */ /* 0x040fe20000041850 */
[----:B------:R-:W-:Y:S02]  /*a350*/  LOP3.LUT R16, R224, 0xffff, RZ, 0xc0, !PT ;  /* 0x0000ffffe0107812 */ /* 0x000fe400078ec0ff */
[----:B------:R-:W-:Y:S02]  /*a360*/  PRMT R4, R4, 0x5410, R7 ;  /* 0x0000541004047816 */ /* 0x000fe40000000007 */
[----:B------:R-:W-:Y:S01]  /*a370*/  LOP3.LUT R7, R224, 0xff, RZ, 0xc0, !PT ;  /* 0x000000ffe0077812 */ /* 0x000fe200078ec0ff */
[----:B------:R-:W-:Y:S01]  /*a380*/  HMMA.16816.F32.BF16 R44, R8, R32, R44 ;  /* 0x00000020082c723c */ /* 0x000fe2000004182c */
[----:B------:R-:W-:Y:S02]  /*a390*/  SHF.R.U32.HI R5, RZ, 0x18, R224 ;  /* 0x00000018ff057819 */ /* 0x000fe400000116e0 */
[----:B------:R-:W-:-:S02]  /*a3a0*/  SHF.R.U32.HI R224, RZ, 0x8, R16 ;  /* 0x00000008ffe07819 */ /* 0x000fc40000011610 */
[----:B------:R-:W-:Y:S01]  /*a3b0*/  PRMT R6, R17, 0x5410, R6 ;  /* 0x0000541011067816 */ /* 0x000fe20000000006 */
[C---:B------:R-:W-:Y:S01]  /*a3c0*/  HMMA.16816.F32.BF16 R48, R8.reuse, R34, R48 ;  /* 0x000000220830723c */ /* 0x040fe20000041830 */
[----:B------:R-:W4:Y:S01]  /*a3d0*/  LDSM.16.MT88.4 R16, [R188+0xf800] ;  /* 0x00f80000bc10783b */ /* 0x000f220000004200 */
[----:B------:R-:W-:Y:S02]  /*a3e0*/  LOP3.LUT R166, R166, 0xff, RZ, 0xc0, !PT ;  /* 0x000000ffa6a67812 */ /* 0x000fe400078ec0ff */
[----:B------:R-:W-:Y:S01]  /*a3f0*/  PRMT R224, R7, 0x5410, R224 ;  /* 0x0000541007e07816 */ /* 0x000fe200000000e0 */
[----:B------:R-:W-:Y:S01]  /*a400*/  LDSM.16.MT88.4 R32, [R192+0xf800] ;  /* 0x00f80000c020783b */ /* 0x000fe20000004200 */
[----:B------:R-:W-:Y:S01]  /*a410*/  HMMA.16816.F32.BF16 R128, R8, R136, R128 ;  /* 0x000000880880723c */ /* 0x000fe20000041880 */
[----:B------:R-:W-:Y:S02]  /*a420*/  PRMT R166, R166, 0x5410, R5 ;  /* 0x00005410a6a67816 */ /* 0x000fe40000000005 */
[----:B------:R-:W-:-:S02]  /*a430*/  HSET2.LE.AND R163, R4, R157, PT ;  /* 0x0000009d04a37233 */ /* 0x000fc40003803000 */
[--C-:B------:R-:W-:Y:S01]  /*a440*/  HSET2.LE.AND R7, R6, R157.reuse, PT ;  /* 0x0000009d06077233 */ /* 0x100fe20003803000 */
[C---:B------:R-:W-:Y:S01]  /*a450*/  HMMA.16816.F32.BF16 R124, R8.reuse, R138, R124 ;  /* 0x0000008a087c723c */ /* 0x040fe2000004187c */
[--C-:B------:R-:W-:Y:S01]  /*a460*/  HSET2.LE.AND R4, R224, R157.reuse, PT ;  /* 0x0000009de0047233 */ /* 0x100fe20003803000 */
[----:B------:R-:W-:Y:S01]  /*a470*/  LDSM.16.MT88.4 R136, [R190+0xd800] ;  /* 0x00d80000be88783b */ /* 0x000fe20000004200 */
[----:B------:R-:W-:Y:S02]  /*a480*/  HSET2.LE.AND R5, R166, R157, PT ;  /* 0x0000009da6057233 */ /* 0x000fe40003803000 */
[----:B------:R-:W-:Y:S01]  /*a490*/  F2FP.BF16.F32.PACK_AB R166, R159, R162 ;  /* 0x000000a29fa6723e */ /* 0x000fe200000010ff */
[----:B------:R-:W-:Y:S01]  /*a4a0*/  HMMA.16816.F32.BF16 R36, R8, R132, R36 ;  /* 0x000000840824723c */ /* 0x000fe20000041824 */
[----:B------:R-:W-:Y:S01]  /*a4b0*/  F2FP.BF16.F32.PACK_AB R6, R164, R165 ;  /* 0x000000a5a406723e */ /* 0x000fe200000010ff */
[----:B------:R-:W-:Y:S01]  /*a4c0*/  FADD.FTZ R162, R162, R203 ;  /* 0x000000cba2a27221 */ /* 0x000fe20000010000 */
[----:B------:R-:W-:-:S02]  /*a4d0*/  LOP3.LUT R5, R5, R166, RZ, 0xc0, !PT ;  /* 0x000000a605057212 */ /* 0x000fc400078ec0ff */
[----:B------:R-:W-:Y:S01]  /*a4e0*/  LOP3.LUT R6, R163, R6, RZ, 0xc0, !PT ;  /* 0x00000006a3067212 */ /* 0x000fe200078ec0ff */
[----:B------:R-:W-:Y:S01]  /*a4f0*/  HMMA.16816.F32.BF16 R40, R8, R134, R40 ;  /* 0x000000860828723c */ /* 0x000fe20000041828 */
[----:B------:R-:W-:Y:S01]  /*a500*/  LDSM.16.MT88.4 R132, [R188+0xd800] ;  /* 0x00d80000bc84783b */ /* 0x000fe20000004200 */
[----:B------:R-:W-:-:S04]  /*a510*/  FADD.FTZ R159, R159, R162 ;  /* 0x000000a29f9f7221 */ /* 0x000fc80000010000 */
[C---:B------:R-:W-:Y:S06]  /*a520*/  HMMA.16816.F32.BF16 R52, R8.reuse, R28, R52 ;  /* 0x0000001c0834723c */ /* 0x040fec0000041834 */
[C---:B------:R-:W-:Y:S01]  /*a530*/  HMMA.16816.F32.BF16 R56, R8.reuse, R30, R56 ;  /* 0x0000001e0838723c */ /* 0x040fe20000041838 */
[----:B------:R-:W-:Y:S05]  /*a540*/  LDSM.16.MT88.4 R28, [R190+0xf800] ;  /* 0x00f80000be1c783b */ /* 0x000fea0000004200 */
[C---:B-1----:R-:W-:Y:S06]  /*a550*/  HMMA.16816.F32.BF16 R100, R8.reuse, R20, R100 ;  /* 0x000000140864723c */ /* 0x042fec0000041864 */
[C---:B------:R-:W-:Y:S01]  /*a560*/  HMMA.16816.F32.BF16 R104, R8.reuse, R22, R104 ;  /* 0x000000160868723c */ /* 0x040fe20000041868 */
[----:B------:R-:W-:Y:S05]  /*a570*/  LDSM.16.MT88.4 R20, [R189+0xf800] ;  /* 0x00f80000bd14783b */ /* 0x000fea0000004200 */
[C---:B---3--:R-:W-:Y:S06]  /*a580*/  HMMA.16816.F32.BF16 R120, R8.reuse, R12, R120 ;  /* 0x0000000c0878723c */ /* 0x048fec0000041878 */
[C---:B------:R-:W-:Y:S01]  /*a590*/  HMMA.16816.F32.BF16 R108, R8.reuse, R14, R108 ;  /* 0x0000000e086c723c */ /* 0x040fe2000004186c */
[----:B------:R-:W-:Y:S05]  /*a5a0*/  LDSM.16.MT88.4 R12, [R192+0x11800] ;  /* 0x01180000c00c783b */ /* 0x000fea0000004200 */
[C---:B------:R-:W-:Y:S06]  /*a5b0*/  HMMA.16816.F32.BF16 R116, R8.reuse, R144, R116 ;  /* 0x000000900874723c */ /* 0x040fec0000041874 */
[----:B------:R-:W-:Y:S01]  /*a5c0*/  HMMA.16816.F32.BF16 R112, R8, R146, R112 ;  /* 0x000000920870723c */ /* 0x000fe20000041870 */
[----:B------:R-:W1:Y:S01]  /*a5d0*/  LDSM.16.MT88.4 R8, [R190+0x11800] ;  /* 0x01180000be08783b */ /* 0x000e620000004200 */
[----:B------:R-:W-:-:S02]  /*a5e0*/  F2FP.BF16.F32.PACK_AB R145, R206, R171 ;  /* 0x000000abce91723e */ /* 0x000fc400000010ff */
[----:B------:R-:W-:Y:S01]  /*a5f0*/  F2FP.BF16.F32.PACK_AB R144, R161, R160 ;  /* 0x000000a0a190723e */ /* 0x000fe200000010ff */
[----:B------:R-:W-:Y:S01]  /*a600*/  FADD.FTZ R160, R160, R159 ;  /* 0x0000009fa0a07221 */ /* 0x000fe20000010000 */
[----:B------:R-:W-:Y:S02]  /*a610*/  LOP3.LUT R4, R4, R145, RZ, 0xc0, !PT ;  /* 0x0000009104047212 */ /* 0x000fe400078ec0ff */
[----:B------:R-:W-:Y:S01]  /*a620*/  LOP3.LUT R7, R7, R144, RZ, 0xc0, !PT ;  /* 0x0000009007077212 */ /* 0x000fe200078ec0ff */
[----:B------:R-:W-:-:S06]  /*a630*/  FADD.FTZ R217, R161, R160 ;  /* 0x000000a0a1d97221 */ /* 0x000fcc0000010000 */
[C---:B--2---:R-:W-:Y:S06]  /*a640*/  HMMA.16816.F32.BF16 R44, R4.reuse, R24, R44 ;  /* 0x00000018042c723c */ /* 0x044fec000004182c */
[C---:B------:R-:W-:Y:S01]  /*a650*/  HMMA.16816.F32.BF16 R48, R4.reuse, R26, R48 ;  /* 0x0000001a0430723c */ /* 0x040fe20000041830 */
[----:B------:R-:W2:Y:S05]  /*a660*/  LDSM.16.MT88.4 R24, [R189+0x11800] ;  /* 0x01180000bd18783b */ /* 0x000eaa0000004200 */
[C---:B----4-:R-:W-:Y:S06]  /*a670*/  HMMA.16816.F32.BF16 R84, R4.reuse, R16, R84 ;  /* 0x000000100454723c */ /* 0x050fec0000041854 */
[C---:B------:R-:W-:Y:S01]  /*a680*/  HMMA.16816.F32.BF16 R88, R4.reuse, R18, R88 ;  /* 0x000000120458723c */ /* 0x040fe20000041858 */
[----:B------:R-:W3:Y:S05]  /*a690*/  LDSM.16.MT88.4 R16, [R188+0x11800] ;  /* 0x01180000bc10783b */ /* 0x000eea0000004200 */
[C---:B------:R-:W-:Y:S06]  /*a6a0*/  HMMA.16816.F32.BF16 R128, R4.reuse, R140, R128 ;  /* 0x0000008c0480723c */ /* 0x040fec0000041880 */
[C---:B-1----:R-:W-:Y:S06]  /*a6b0*/  HMMA.16816.F32.BF16 R100, R4.reuse, R8, R100 ;  /* 0x000000080464723c */ /* 0x042fec0000041864 */
        /* <DEDUP_REMOVED lines=11> */
[-C--:B------:R-:W-:Y:S02]  /*a770*/  MOV R132, R148.reuse ;  /* 0x0000009400847202 */ /* 0x080fe40000000f00 */
[----:B------:R-:W-:-:S03]  /*a780*/  @P0 MOV R132, R148 ;  /* 0x0000009400840202 */ /* 0x000fc60000000f00 */
        /* <DEDUP_REMOVED lines=11> */
[C---:B---3--:R-:W-:Y:S06]  /*a840*/  HMMA.16816.F32.BF16 R116, R4.reuse, R16, R116 ;  /* 0x000000100474723c */ /* 0x048fec0000041874 */
[----:B------:R-:W-:Y:S01]  /*a850*/  HMMA.16816.F32.BF16 R112, R4, R18, R112 ;  /* 0x000000120470723c */ /* 0x000fe20000041870 */
[----:B------:R-:W-:-:S08]  /*a860*/  NOP ;  /* 0x0000000000007918 */ /* 0x000fd00000000000 */
[----:B------:R-:W-:-:S15]  /*a870*/  @P0 BRA `(.L_x_358) ;  /* 0x0000000000040947 */ /* 0x000fde0003800000 */
.L_x_354:
[----:B------:R-:W-:-:S12]  /*a880*/  UIADD3 UR17, UR16, -0x1, URZ ;  /* 0xffffffff10117890 */ /* 0x000fd8000fffe03f */
.L_x_358:
[----:B------:R-:W-:-:S13]  /*a890*/  ISETP.LE.AND P0, PT, RZ, UR17, PT ;  /* 0x00000011ff007c0c */ /* 0x000fda000bf03270 */
[----:B------:R-:W-:Y:S05]  /*a8a0*/  @!P0 BRA `(.L_x_359) ;  /* 0x0000003c00208947 */ /* 0x000fea0003800000 */
[----:B------:R-:W-:Y:S01]  /*a8b0*/  ULDC UR4, c[0x0][0x2d0] ;  /* 0x0000b40000047ab9 */ /* 0x000fe20000000800 */
[----:B------:R-:W-:Y:S01]  /*a8c0*/  IMAD.WIDE.U32 R222, R216, -0x326172a9, RZ ;  /* 0xcd9e8d57d8de7825 */ /* 0x000fe200078e00ff */
[----:B------:R-:W-:Y:S01]  /*a8d0*/  ISETP.GE.AND P4, PT, R204, UR4, PT ;  /* 0x00000004cc007c0c */ /* 0x000fe2000bf86270 */
[----:B------:R-:W-:Y:S01]  /*a8e0*/  ULDC UR5, c[0x0][0x2d0] ;  /* 0x0000b40000057ab9 */ /* 0x000fe20000000800 */
[----:B------:R-:W-:Y:S01]  /*a8f0*/  PRMT R216, R2, 0x7054, R2 ;  /* 0x0000705402d87816 */ /* 0x000fe20000000002 */
[----:B------:R-:W-:Y:S01]  /*a900*/  IMAD.WIDE.U32 R224, R218, -0x2daee0ad, RZ ;  /* 0xd2511f53dae07825 */ /* 0x000fe200078e00ff */
[----:B------:R-:W-:Y:S01]  /*a910*/  LOP3.LUT R219, R223, R219, RZ, 0x3c, !PT ;  /* 0x000000dbdfdb7212 */ /* 0x000fe200078e3cff */
[----:B------:R-:W-:Y:S01]  /*a920*/  ULDC UR4, c[0x0][0x2ec] ;  /* 0x0000bb0000047ab9 */ /* 0x000fe20000000800 */
[----:B------:R-:W-:Y:S01]  /*a930*/  MOV R0, R3 ;  /* 0x0000000300007202 */ /* 0x000fe20000000f00 */
[----:B------:R-:W-:Y:S01]  /*a940*/  ULDC.64 UR6, c[0x0][0x248] ;  /* 0x0000920000067ab9 */ /* 0x000fe20000000a00 */
[----:B------:R-:W-:Y:S01]  /*a950*/  MOV R133, R132 ;  /* 0x0000008400857202 */ /* 0x000fe20000000f00 */
[----:B------:R-:W-:Y:S01]  /*a960*/  IMAD.WIDE.U32 R218, R219, -0x2daee0ad, RZ ;  /* 0xd2511f53dbda7825 */ /* 0x000fe200078e00ff */
[----:B------:R-:W-:-:S03]  /*a970*/  MOV R227, R229 ;  /* 0x000000e500e37202 */ /* 0x000fc60000000f00 */
[----:B------:R-:W1:Y:S08]  /*a980*/  @!P4 LDC.64 R206, c[0x0][0x220] ;  /* 0x00008800ffcecb82 */ /* 0x000e700000000a00 */
[----:B------:R-:W2:Y:S08]  /*a990*/  @!P4 LDC.64 R204, c[0x0][0x220] ;  /* 0x00008800ffcccb82 */ /* 0x000eb00000000a00 */
[----:B------:R-:W3:Y:S08]  /*a9a0*/  @!P4 LDC.64 R202, c[0x0][0x220] ;  /* 0x00008800ffcacb82 */ /* 0x000ef00000000a00 */
[----:B------:R-:W4:Y:S01]  /*a9b0*/  @!P4 LDC.64 R200, c[0x0][0x220] ;  /* 0x00008800ffc8cb82 */ /* 0x000f220000000a00 */
[----:B------:R-:W-:Y:S05]  /*a9c0*/  BRA `(.L_x_360) ;  /* 0x0000000400cc7947 */ /* 0x000fea0003800000 */
.L_x_362:
        /* <DEDUP_REMOVED lines=12> */
[----:B------:R-:W-:Y:S04]  /*aa90*/  LEA R149, P0, R149, R210, 0x6 ;  /* 0x000000d295957211 */ /* 0x000fe800078030ff */
[----:B------:R-:W-:Y:S01]  /*aaa0*/  IMAD.U32 R145, RZ, RZ, UR8 ;  /* 0x00000008ff917e24 */ /* 0x000fe2000f8e00ff */
[----:B------:R-:W5:Y:S01]  /*aab0*/  @!P4 LDC.64 R136, c[0x0][0x218] ;  /* 0x00008600ff88cb82 */ /* 0x000f620000000a00 */
[C---:B------:R-:W-:Y:S03]  /*aac0*/  IADD3 R2, P6, R149.reuse, UR25, RZ ;  /* 0x0000001995027c10 */ /* 0x040fe6000ffde0ff */
[----:B------:R-:W-:Y:S04]  /*aad0*/  LEA.HI.X R148, R148, R213, R145, 0x6, P0 ;  /* 0x000000d594947211 */ /* 0x000fe800000f3491 */
[----:B------:R-:W1:Y:S08]  /*aae0*/  @!P3 LDC.64 R134, c[0x0][0x218] ;  /* 0x00008600ff86bb82 */ /* 0x000e700000000a00 */
[----:B------:R-:W1:Y:S08]  /*aaf0*/  @!P2 LDC.64 R146, c[0x0][0x218] ;  /* 0x00008600ff92ab82 */ /* 0x000e700000000a00 */
[----:B------:R-:W1:Y:S01]  /*ab00*/  @!P4 LDC.64 R144, c[0x0][0x218] ;  /* 0x00008600ff90cb82 */ /* 0x000e620000000a00 */
[C---:B--2---:R-:W-:Y:S02]  /*ab10*/  @!P4 LEA R158, P1, R149.reuse, R142, 0x1 ;  /* 0x0000008e959ec211 */ /* 0x044fe400078208ff */
[C---:B---3--:R-:W-:Y:S02]  /*ab20*/  @!P3 LEA R156, P0, R149.reuse, R140, 0x1 ;  /* 0x0000008c959cb211 */ /* 0x048fe400078008ff */
[C-C-:B------:R-:W-:Y:S02]  /*ab30*/  @!P4 LEA.HI.X R159, R149.reuse, R143, R148.reuse, 0x1, P1 ;  /* 0x0000008f959fc211 */ /* 0x140fe400008f0c94 */
[C-C-:B------:R-:W-:Y:S01]  /*ab40*/  @!P3 LEA.HI.X R157, R149.reuse, R141, R148.reuse, 0x1, P0 ;  /* 0x0000008d959db211 */ /* 0x140fe200000f0c94 */
[----:B------:R-:W2:Y:S01]  /*ab50*/  @!P3 LDC.64 R142, c[0x0][0x218] ;  /* 0x00008600ff8ebb82 */ /* 0x000ea20000000a00 */
[C---:B----4-:R-:W-:Y:S01]  /*ab60*/  @!P2 LEA R154, P0, R149.reuse, R138, 0x1 ;  /* 0x0000008a959aa211 */ /* 0x050fe200078008ff */
[----:B------:R-:W-:Y:S01]  /*ab70*/  @!PT LDS RZ, [RZ] ;  /* 0x00000000fffff984 */ /* 0x000fe20000000800 */
[----:B------:R-:W-:Y:S01]  /*ab80*/  @!PT LDS RZ, [RZ] ;  /* 0x00000000fffff984 */ /* 0x000fe20000000800 */
[----:B------:R-:W-:Y:S01]  /*ab90*/  @!PT LDS RZ, [RZ] ;  /* 0x00000000fffff984 */ /* 0x000fe20000000800 */
[----:B------:R3:W-:Y:S01]  /*aba0*/  @!P4 LDGSTS.E.BYPASS.LTC128B.128 [R199+0x6000], desc[UR20][R158.64] ;  /* 0x060000009ec7cfae */ /* 0x0007e2000b901d54 */
[C---:B-----5:R-:W-:Y:S02]  /*abb0*/  @!P4 LEA R150, P1, R2.reuse, R136, 0x1 ;  /* 0x000000880296c211 */ /* 0x060fe400078208ff */
[----:B------:R-:W-:Y:S01]  /*abc0*/  @!P2 LEA.HI.X R155, R149, R139, R148, 0x1, P0 ;  /* 0x0000008b959ba211 */ /* 0x000fe200000f0c94 */
[----:B------:R3:W-:Y:S01]  /*abd0*/  @P3 STS.128 [R199+0x8000], RZ ;  /* 0x008000ffc7003388 */ /* 0x0007e20000000c00 */
[----:B-1----:R-:W-:Y:S01]  /*abe0*/  @!P3 LEA R152, P0, R2, R134, 0x1 ;  /* 0x000000860298b211 */ /* 0x002fe200078008ff */
[----:B------:R-:W1:Y:S01]  /*abf0*/  @!P2 LDC.64 R140, c[0x0][0x218] ;  /* 0x00008600ff8cab82 */ /* 0x000e620000000a00 */
[----:B------:R-:W-:Y:S01]  /*ac00*/  IADD3.X R148, R148, UR24, RZ, P6, !PT ;  /* 0x0000001894947c10 */ /* 0x000fe2000b7fe4ff */
[----:B------:R-:W-:Y:S01]  /*ac10*/  @!PT LDS RZ, [RZ] ;  /* 0x00000000fffff984 */ /* 0x000fe20000000800 */
[----:B------:R-:W-:Y:S01]  /*ac20*/  @!PT LDS RZ, [RZ] ;  /* 0x00000000fffff984 */ /* 0x000fe20000000800 */
[----:B------:R-:W-:Y:S01]  /*ac30*/  @!PT LDS RZ, [RZ] ;  /* 0x00000000fffff984 */ /* 0x000fe20000000800 */
[----:B------:R3:W-:Y:S03]  /*ac40*/  @!P3 LDGSTS.E.BYPASS.LTC128B.128 [R199+0x8000], desc[UR20][R156.64+0x80] ;  /* 0x080000809cc7bfae */ /* 0x0007e6000b901d54 */
[C-C-:B------:R-:W-:Y:S01]  /*ac50*/  @!P4 LEA.HI.X R151, R2.reuse, R137, R148.reuse, 0x1, P1 ;  /* 0x000000890297c211 */ /* 0x140fe200008f0c94 */
[----:B------:R3:W-:Y:S01]  /*ac60*/  @P2 STS.128 [R199+0xa000], RZ ;  /* 0x00a000ffc7002388 */ /* 0x0007e20000000c00 */
[C-C-:B------:R-:W-:Y:S01]  /*ac70*/  @!P3 LEA.HI.X R153, R2.reuse, R135, R148.reuse, 0x1, P0 ;  /* 0x000000870299b211 */ /* 0x140fe200000f0c94 */
[----:B------:R-:W4:Y:S01]  /*ac80*/  @!P4 LDC.64 R138, c[0x0][0x218] ;  /* 0x00008600ff8acb82 */ /* 0x000f220000000a00 */
[C---:B------:R-:W-:Y:S01]  /*ac90*/  @!P2 LEA R146, P0, R2.reuse, R146, 0x1 ;  /* 0x000000920292a211 */ /* 0x040fe200078008ff */
[----:B------:R-:W-:Y:S01]  /*aca0*/  @!PT LDS RZ, [RZ] ;  /* 0x00000000fffff984 */ /* 0x000fe20000000800 */
[----:B------:R-:W-:Y:S01]  /*acb0*/  @!PT LDS RZ, [RZ] ;  /* 0x00000000fffff984 */ /* 0x000fe20000000800 */
[----:B------:R-:W-:Y:S01]  /*acc0*/  @!PT LDS RZ, [RZ] ;  /* 0x00000000fffff984 */ /* 0x000fe20000000800 */
[----:B------:R3:W-:Y:S01]  /*acd0*/  @!P2 LDGSTS.E.BYPASS.LTC128B.128 [R199+0xa000], desc[UR20][R154.64+0x100] ;  /* 0x0a0001009ac7afae */ /* 0x0007e2000b901d54 */
[C---:B------:R-:W-:Y:S02]  /*ace0*/  IADD3 R149, P1, R2.reuse, UR25, RZ ;  /* 0x0000001902957c10 */ /* 0x040fe4000ff3e0ff */
[----:B------:R-:W-:Y:S01]  /*acf0*/  @!P2 LEA.HI.X R147, R2, R147, R148, 0x1, P0 ;  /* 0x000000930293a211 */ /* 0x000fe200000f0c94 */
[----:B------:R3:W-:Y:S01]  /*ad00*/  @P4 STS.128 [R199+0x6800], RZ ;  /* 0x006800ffc7004388 */ /* 0x0007e20000000c00 */
[C---:B------:R-:W-:Y:S01]  /*ad10*/  @!P4 LEA R144, P0, R149.reuse, R144, 0x1 ;  /* 0x000000909590c211 */ /* 0x040fe200078008ff */
[----:B------:R-:W5:Y:S01]  /*ad20*/  @!P3 LDC.64 R136, c[0x0][0x218] ;  /* 0x00008600ff88bb82 */ /* 0x000f620000000a00 */
[C---:B--2---:R-:W-:Y:S01]  /*ad30*/  @!P3 LEA R142, P6, R149.reuse, R142, 0x1 ;  /* 0x0000008e958eb211 */ /* 0x044fe200078c08ff */
[----:B------:R-:W-:Y:S01]  /*ad40*/  @!PT LDS RZ, [RZ] ;  /* 0x00000000fffff984 */ /* 0x000fe20000000800 */
[----:B------:R-:W-:Y:S01]  /*ad50*/  @!PT LDS RZ, [RZ] ;  /* 0x00000000fffff984 */ /* 0x000fe20000000800 */
[----:B------:R-:W-:Y:S01]  /*ad60*/  @!PT LDS RZ, [RZ] ;  /* 0x00000000fffff984 */ /* 0x000fe20000000800 */
[----:B------:R3:W-:Y:S01]  /*ad70*/  @!P4 LDGSTS.E.BYPASS.LTC128B.128 [R199+0x6800], desc[UR20][R150.64] ;  /* 0x0680000096c7cfae */ /* 0x0007e2000b901d54 */
[----:B------:R-:W-:Y:S03]  /*ad80*/  IADD3.X R148, R148, UR24, RZ, P1, !PT ;  /* 0x0000001894947c10 */ /* 0x000fe60008ffe4ff */
[----:B------:R3:W-:Y:S01]  /*ad90*/  @P3 STS.128 [R199+0x8800], RZ ;  /* 0x008800ffc7003388 */ /* 0x0007e20000000c00 */
[C-C-:B------:R-:W-:Y:S01]  /*ada0*/  @!P4 LEA.HI.X R145, R149.reuse, R145, R148.reuse, 0x1, P0 ;  /* 0x000000919591c211 */ /* 0x140fe200000f0c94 */
[----:B------:R-:W2:Y:S01]  /*adb0*/  @!P2 LDC.64 R134, c[0x0][0x218] ;  /* 0x00008600ff86ab82 */ /* 0x000ea20000000a00 */
[C-C-:B------:R-:W-:Y:S01]  /*adc0*/  @!P3 LEA.HI.X R143, R149.reuse, R143, R148.reuse, 0x1, P6 ;  /* 0x0000008f958fb211 */ /* 0x140fe200030f0c94 */
[----:B------:R-:W-:Y:S01]  /*add0*/  @!PT LDS RZ, [RZ] ;  /* 0x00000000fffff984 */ /* 0x000fe20000000800 */
[----:B------:R-:W-:Y:S01]  /*ade0*/  @!PT LDS RZ, [RZ] ;  /* 0x00000000fffff984 */ /* 0x000fe20000000800 */
[----:B------:R-:W-:Y:S01]  /*adf0*/  @!PT LDS RZ, [RZ] ;  /* 0x00000000fffff984 */ /* 0x000fe20000000800 */
[----:B------:R3:W-:Y:S01]  /*ae00*/  @!P3 LDGSTS.E.BYPASS.LTC128B.128 [R199+0x8800], desc[UR20][R152.64+0x80] ;  /* 0x0880008098c7bfae */ /* 0x0007e2000b901d54 */
[C---:B-1----:R-:W-:Y:S02]  /*ae10*/  @!P2 LEA R140, P1, R149.reuse, R140, 0x1 ;  /* 0x0000008c958ca211 */ /* 0x042fe400078208ff */
[C---:B------:R-:W-:Y:S01]  /*ae20*/  IADD3 R2, P0, R149.reuse, UR25, RZ ;  /* 0x0000001995027c10 */ /* 0x040fe2000ff1e0ff */
[----:B------:R3:W-:Y:S01]  /*ae30*/  @P2 STS.128 [R199+0xa800], RZ ;  /* 0x00a800ffc7002388 */ /* 0x0007e20000000c00 */
[----:B------:R-:W-:Y:S02]  /*ae40*/  @!P2 LEA.HI.X R141, R149, R141, R148, 0x1, P1 ;  /* 0x0000008d958da211 */ /* 0x000fe400008f0c94 */
[----:B----4-:R-:W-:Y:S01]  /*ae50*/  @!P4 LEA R138, P6, R2, R138, 0x1 ;  /* 0x0000008a028ac211 */ /* 0x010fe200078c08ff */
[----:B------:R-:W-:Y:S01]  /*ae60*/  @!PT LDS RZ, [RZ] ;  /* 0x00000000fffff984 */ /* 0x000fe20000000800 */
[----:B------:R-:W-:Y:S01]  /*ae70*/  @!PT LDS RZ, [RZ] ;  /* 0x00000000fffff984 */ /* 0x000fe20000000800 */
[----:B------:R-:W-:Y:S01]  /*ae80*/  @!PT LDS RZ, [RZ] ;  /* 0x00000000fffff984 */ /* 0x000fe20000000800 */
[----:B------:R3:W-:Y:S01]  /*ae90*/  @!P2 LDGSTS.E.BYPASS.LTC128B.128 [R199+0xa800], desc[UR20][R146.64+0x100] ;  /* 0x0a80010092c7afae */ /* 0x0007e2000b901d54 */
[----:B------:R-:W-:Y:S03]  /*aea0*/  IADD3.X R148, R148, UR24, RZ, P0, !PT ;  /* 0x0000001894947c10 */ /* 0x000fe600087fe4ff */
[----:B------:R3:W-:Y:S01]  /*aeb0*/  @P4 STS.128 [R199+0x7000], RZ ;  /* 0x007000ffc7004388 */ /* 0x0007e20000000c00 */
[C-C-:B------:R-:W-:Y:S02]  /*aec0*/  @!P4 LEA.HI.X R139, R2.reuse, R139, R148.reuse, 0x1, P6 ;  /* 0x0000008b028bc211 */ /* 0x140fe400030f0c94 */
[C---:B-----5:R-:W-:Y:S01]  /*aed0*/  @!P3 LEA R136, P1, R2.reuse, R136, 0x1 ;  /* 0x000000880288b211 */ /* 0x060fe200078208ff */
[----:B------:R-:W-:Y:S01]  /*aee0*/  @!PT LDS RZ, [RZ] ;  /* 0x00000000fffff984 */ /* 0x000fe20000000800 */
[----:B------:R-:W-:Y:S01]  /*aef0*/  @!PT LDS RZ, [RZ] ;  /* 0x00000000fffff984 */ /* 0x000fe20000000800 */
[----:B------:R-:W-:Y:S01]  /*af00*/  @!PT LDS RZ, [RZ] ;  /* 0x00000000fffff984 */ /* 0x000fe20000000800 */
[----:B------:R3:W-:Y:S03]  /*af10*/  @!P4 LDGSTS.E.BYPASS.LTC128B.128 [R199+0x7000], desc[UR20][R144.64] ;  /* 0x0700000090c7cfae */ /* 0x0007e6000b901d54 */
[C-C-:B------:R-:W-:Y:S01]  /*af20*/  @!P3 LEA.HI.X R137, R2.reuse, R137, R148.reuse, 0x1, P1 ;  /* 0x000000890289b211 */ /* 0x140fe200008f0c94 */
[----:B------:R3:W-:Y:S01]  /*af30*/  @P3 STS.128 [R199+0x9000], RZ ;  /* 0x009000ffc7003388 */ /* 0x0007e20000000c00 */
[C---:B--2---:R-:W-:Y:S03]  /*af40*/  @!P2 LEA R134, P0, R2.reuse, R134, 0x1 ;  /* 0x000000860286a211 */ /* 0x044fe600078008ff */
[----:B------:R-:W-:Y:S01]  /*af50*/  @!PT LDS RZ, [RZ] ;  /* 0x00000000fffff984 */ /* 0x000fe20000000800 */
[----:B------:R-:W-:Y:S01]  /*af60*/  @!PT LDS RZ, [RZ] ;  /* 0x00000000fffff984 */ /* 0x000fe20000000800 */
[----:B------:R-:W-:Y:S01]  /*af70*/  @!PT LDS RZ, [RZ] ;  /* 0x00000000fffff984 */ /* 0x000fe20000000800 */
[----:B------:R3:W-:Y:S01]  /*af80*/  @!P3 LDGSTS.E.BYPASS.LTC128B.128 [R199+0x9000], desc[UR20][R142.64+0x80] ;  /* 0x090000808ec7bfae */ /* 0x0007e2000b901d54 */
[----:B------:R-:W-:Y:S03]  /*af90*/  @!P2 LEA.HI.X R135, R2, R135, R148, 0x1, P0 ;  /* 0x000000870287a211 */ /* 0x000fe600000f0c94 */
        /* <DEDUP_REMOVED lines=22> */
.L_x_360:
        /* <DEDUP_REMOVED lines=10> */
[----:B------:R-:W-:Y:S05]  /*b1a0*/  VIADD R220, R231, UR8 ;  /* 0x00000008e7dc7c36 */ /* 0x000fea0008000000 */
[C-C-:B------:R-:W-:Y:S02]  /*b1b0*/  @!P4 LEA.HI.X R243, R230.reuse, R207, R220.reuse, 0x1, P1 ;  /* 0x000000cfe6f3c211 */ /* 0x140fe400008f0cdc */
[C---:B------:R-:W-:Y:S01]  /*b1c0*/  IADD3 R132, P1, R230.reuse, UR19, RZ ;  /* 0x00000013e6847c10 */ /* 0x040fe2000ff3e0ff */
[----:B------:R-:W-:Y:S01]  /*b1d0*/  @P4 STS.128 [R199+0xc000], RZ ;  /* 0x00c000ffc7004388 */ /* 0x000fe20000000c00 */
[----:B------:R-:W1:Y:S03]  /*b1e0*/  @!P3 LDC.64 R228, c[0x0][0x220] ;  /* 0x00008800ffe4bb82 */ /* 0x000e660000000a00 */
[----:B------:R-:W-:Y:S01]  /*b1f0*/  @!PT LDS RZ, [RZ] ;  /* 0x00000000fffff984 */ /* 0x000fe20000000800 */
[----:B------:R-:W-:Y:S01]  /*b200*/  @!PT LDS RZ, [RZ] ;  /* 0x00000000fffff984 */ /* 0x000fe20000000800 */
[----:B------:R-:W-:Y:S01]  /*b210*/  @!PT LDS RZ, [RZ] ;  /* 0x00000000fffff984 */ /* 0x000fe20000000800 */
[----:B------:R-:W-:Y:S04]  /*b220*/  @!P4 LDGSTS.E.BYPASS.LTC128B.128 [R199+0xc000], desc[UR20][R242.64] ;  /* 0x0c000000f2c7cfae */ /* 0x000fe8000b901d54 */
[----:B------:R-:W-:Y:S01]  /*b230*/  @P3 STS.128 [R199+0xe000], RZ ;  /* 0x00e000ffc7003388 */ /* 0x000fe20000000c00 */
[----:B------:R-:W5:Y:S08]  /*b240*/  @!P2 LDC.64 R134, c[0x0][0x220] ;  /* 0x00008800ff86ab82 */ /* 0x000f700000000a00 */
[----:B------:R-:W3:Y:S08]  /*b250*/  @!P3 LDC.64 R2, c[0x0][0x220] ;  /* 0x00008800ff02bb82 */ /* 0x000ef00000000a00 */
[----:B------:R-:W4:Y:S01]  /*b260*/  @!P2 LDC.64 R232, c[0x0][0x220] ;  /* 0x00008800ffe8ab82 */ /* 0x000f220000000a00 */
[C---:B-1----:R-:W-:Y:S04]  /*b270*/  @!P3 LEA R234, P0, R230.reuse, R228, 0x1 ;  /* 0x000000e4e6eab211 */ /* 0x042fe800078008ff */
[C-C-:B------:R-:W-:Y:S02]  /*b280*/  @!P3 LEA.HI.X R235, R230.reuse, R229, R220.reuse, 0x1, P0 ;  /* 0x000000e5e6ebb211 */ /* 0x140fe400000f0cdc */
[C---:B-----5:R-:W-:Y:S01]  /*b290*/  @!P2 LEA R240, P0, R230.reuse, R134, 0x1 ;  /* 0x00000086e6f0a211 */ /* 0x060fe200078008ff */
[----:B------:R-:W1:Y:S02]  /*b2a0*/  @!P2 LDC.64 R228, c[0x0][0x220] ;  /* 0x00008800ffe4ab82 */ /* 0x000e640000000a00 */
[----:B------:R-:W-:Y:S01]  /*b2b0*/  @!PT LDS RZ, [RZ] ;  /* 0x00000000fffff984 */ /* 0x000fe20000000800 */
[----:B------:R-:W-:Y:S01]  /*b2c0*/  @!PT LDS RZ, [RZ] ;  /* 0x00000000fffff984 */ /* 0x000fe20000000800 */
[----:B------:R-:W-:Y:S01]  /*b2d0*/  @!PT LDS RZ, [RZ] ;  /* 0x00000000fffff984 */ /* 0x000fe20000000800 */
[----:B------:R5:W-:Y:S01]  /*b2e0*/  @!P3 LDGSTS.E.BYPASS.LTC128B.128 [R199+0xe000], desc[UR20][R234.64+0x80] ;  /* 0x0e000080eac7bfae */ /* 0x000be2000b901d54 */
[----:B------:R-:W-:Y:S03]  /*b2f0*/  @!P2 LEA.HI.X R241, R230, R135, R220, 0x1, P0 ;  /* 0x00000087e6f1a211 */ /* 0x000fe600000f0cdc */
[----:B------:R-:W-:Y:S01]  /*b300*/  @P2 STS.128 [R199+0x10000], RZ ;  /* 0x010000ffc7002388 */ /* 0x000fe20000000c00 */
[----:B------:R-:W-:Y:S02]  /*b310*/  IADD3.X R220, R220, UR18, RZ, P1, !PT ;  /* 0x00000012dcdc7c10 */ /* 0x000fe40008ffe4ff */
[C---:B--2---:R-:W-:Y:S01]  /*b320*/  @!P4 LEA R238, P1, R132.reuse, R204, 0x1 ;  /* 0x000000cc84eec211 */ /* 0x044fe200078208ff */
[----:B------:R-:W-:Y:S01]  /*b330*/  @!PT LDS RZ, [RZ] ;  /* 0x00000000fffff984 */ /* 0x000fe20000000800 */
[----:B------:R-:W-:Y:S01]  /*b340*/  @!PT LDS RZ, [RZ] ;  /* 0x00000000fffff984 */ /* 0x000fe20000000800 */
[----:B------:R-:W-:Y:S01]  /*b350*/  @!PT LDS RZ, [RZ] ;  /* 0x00000000fffff984 */ /* 0x000fe20000000800 */
[----:B------:R2:W-:Y:S01]  /*b360*/  @!P2 LDGSTS.E.BYPASS.LTC128B.128 [R199+0x10000], desc[UR20][R240.64+0x100] ;  /* 0x10000100f0c7afae */ /* 0x0005e2000b901d54 */
[----:B------:R-:W2:Y:S01]  /*b370*/  @!P3 LDC.64 R230, c[0x0][0x220] ;  /* 0x00008800ffe6bb82 */ /* 0x000ea20000000a00 */
[C---:B---3--:R-:W-:Y:S02]  /*b380*/  @!P3 LEA R236, P0, R132.reuse, R2, 0x1 ;  /* 0x0000000284ecb211 */ /* 0x048fe400078008ff */
[C-C-:B------:R-:W-:Y:S01]  /*b390*/  @!P4 LEA.HI.X R239, R132.reuse, R205, R220.reuse, 0x1, P1 ;  /* 0x000000cd84efc211 */ /* 0x140fe200008f0cdc */
[----:B------:R-:W-:Y:S01]  /*b3a0*/  @P4 STS.128 [R199+0xc800], RZ ;  /* 0x00c800ffc7004388 */ /* 0x000fe20000000c00 */
[C-C-:B------:R-:W-:Y:S02]  /*b3b0*/  @!P3 LEA.HI.X R237, R132.reuse, R3, R220.reuse, 0x1, P0 ;  /* 0x0000000384edb211 */ /* 0x140fe400000f0cdc */
[C---:B----4-:R-:W-:Y:S01]  /*b3c0*/  @!P2 LEA R232, P0, R132.reuse, R232, 0x1 ;  /* 0x000000e884e8a211 */ /* 0x050fe200078008ff */
[----:B------:R-:W-:Y:S01]  /*b3d0*/  @!PT LDS RZ, [RZ] ;  /* 0x00000000fffff984 */ /* 0x000fe20000000800 */
[----:B------:R-:W-:Y:S01]  /*b3e0*/  @!PT LDS RZ, [RZ] ;  /* 0x00000000fffff984 */ /* 0x000fe20000000800 */
[----:B------:R-:W-:Y:S01]  /*b3f0*/  @!PT LDS RZ, [RZ] ;  /* 0x00000000fffff984 */ /* 0x000fe20000000800 */
[----:B------:R-:W-:Y:S01]  /*b400*/  @!P4 LDGSTS.E.BYPASS.LTC128B.128 [R199+0xc800], desc[UR20][R238.64] ;  /* 0x0c800000eec7cfae */ /* 0x000fe2000b901d54 */
[----:B------:R-:W3:Y:S02]  /*b410*/  @!P3 LDC.64 R134, c[0x0][0x220] ;  /* 0x00008800ff86bb82 */ /* 0x000ee40000000a00 */
[C---:B------:R-:W-:Y:S01]  /*b420*/  @!P2 LEA.HI.X R233, R132.reuse, R233, R220, 0x1, P0 ;  /* 0x000000e984e9a211 */ /* 0x040fe200000f0cdc */
[----:B------:R-:W-:Y:S04]  /*b430*/  @P3 STS.128 [R199+0xe800], RZ ;  /* 0x00e800ffc7003388 */ /* 0x000fe80000000c00 */
[----:B------:R-:W-:Y:S01]  /*b440*/  @!PT LDS RZ, [RZ] ;  /* 0x00000000fffff984 */ /* 0x000fe20000000800 */
[----:B------:R-:W-:Y:S01]  /*b450*/  @!PT LDS RZ, [RZ] ;  /* 0x00000000fffff984 */ /* 0x000fe20000000800 */
[----:B------:R-:W-:Y:S01]  /*b460*/  @!PT LDS RZ, [RZ] ;  /* 0x00000000fffff984 */ /* 0x000fe20000000800 */
[----:B------:R-:W-:Y:S01]  /*b470*/  @!P3 LDGSTS.E.BYPASS.LTC128B.128 [R199+0xe800], desc[UR20][R236.64+0x80] ;  /* 0x0e800080ecc7bfae */ /* 0x000fe2000b901d54 */
[----:B------:R-:W4:Y:S01]  /*b480*/  @!P2 LDC.64 R2, c[0x0][0x220] ;  /* 0x00008800ff02ab82 */ /* 0x000f220000000a00 */
[----:B-----5:R-:W-:Y:S02]  /*b490*/  IADD3 R234, P1, R132, UR19, RZ ;  /* 0x0000001384ea7c10 */ /* 0x020fe4000ff3e0ff */
[----:B------:R-:W-:Y:S02]  /*b4a0*/  @P2 STS.128 [R199+0x10800], RZ ;  /* 0x010800ffc7002388 */ /* 0x000fe40000000c00 */
[----:B------:R-:W-:Y:S02]  /*b4b0*/  IADD3.X R220, R220, UR18, RZ, P1, !PT ;  /* 0x00000012dcdc7c10 */ /* 0x000fe40008ffe4ff */
[----:B------:R-:W-:Y:S01]  /*b4c0*/  @!PT LDS RZ, [RZ] ;  /* 0x00000000fffff984 */ /* 0x000fe20000000800 */
[----:B------:R-:W-:Y:S01]  /*b4d0*/  @!PT LDS RZ, [RZ] ;  /* 0x00000000fffff984 */ /* 0x000fe20000000800 */
[----:B------:R-:W-:Y:S01]  /*b4e0*/  @!PT LDS RZ, [RZ] ;  /* 0x00000000fffff984 */ /* 0x000fe20000000800 */
[----:B------:R-:W-:Y:S01]  /*b4f0*/  @!P2 LDGSTS.E.BYPASS.LTC128B.128 [R199+0x10800], desc[UR20][R232.64+0x100] ;  /* 0x10800100e8c7afae */ /* 0x000fe2000b901d54 */
[C---:B--2---:R-:W-:Y:S02]  /*b500*/  @!P3 LEA R230, P1, R234.reuse, R230, 0x1 ;  /* 0x000000e6eae6b211 */ /* 0x044fe400078208ff */
[C---:B------:R-:W-:Y:S01]  /*b510*/  @!P4 LEA R240, P0, R234.reuse, R202, 0x1 ;  /* 0x000000caeaf0c211 */ /* 0x040fe200078008ff */
[----:B------:R-:W-:Y:S01]  /*b520*/  @P4 STS.128 [R199+0xd000], RZ ;  /* 0x00d000ffc7004388 */ /* 0x000fe20000000c00 */
[C-C-:B------:R-:W-:Y:S02]  /*b530*/  @!P3 LEA.HI.X R231, R234.reuse, R231, R220.reuse, 0x1, P1 ;  /* 0x000000e7eae7b211 */ /* 0x140fe400008f0cdc */
[C-C-:B------:R-:W-:Y:S02]  /*b540*/  @!P4 LEA.HI.X R241, R234.reuse, R203, R220.reuse, 0x1, P0 ;  /* 0x000000cbeaf1c211 */ /* 0x140fe400000f0cdc */
[C---:B-1----:R-:W-:Y:S02]  /*b550*/  @!P2 LEA R228, P0, R234.reuse, R228, 0x1 ;  /* 0x000000e4eae4a211 */ /* 0x042fe400078008ff */
[C---:B------:R-:W-:Y:S01]  /*b560*/  IADD3 R132, P5, R234.reuse, UR19, RZ ;  /* 0x00000013ea847c10 */ /* 0x040fe2000ffbe0ff */
[----:B------:R-:W-:Y:S01]  /*b570*/  @!PT LDS RZ, [RZ] ;  /* 0x00000000fffff984 */ /* 0x000fe20000000800 */
[----:B------:R-:W-:Y:S01]  /*b580*/  @!PT LDS RZ, [RZ] ;  /* 0x00000000fffff984 */ /* 0x000fe20000000800 */
[----:B------:R-:W-:Y:S01]  /*b590*/  @!PT LDS RZ, [RZ] ;  /* 0x00000000fffff984 */ /* 0x000fe20000000800 */
[----:B------:R-:W-:Y:S01]  /*b5a0*/  @!P4 LDGSTS.E.BYPASS.LTC128B.128 [R199+0xd000], desc[UR20][R240.64] ;  /* 0x0d000000f0c7cfae */ /* 0x000fe2000b901d54 */
[----:B------:R-:W-:Y:S02]  /*b5b0*/  @!P2 LEA.HI.X R229, R234, R229, R220, 0x1, P0 ;  /* 0x000000e5eae5a211 */ /* 0x000fe400000f0cdc */
[----:B------:R-:W-:Y:S01]  /*b5c0*/  IADD3.X R220, R220, UR18, RZ, P5, !PT ;  /* 0x00000012dcdc7c10 */ /* 0x000fe2000affe4ff */
[----:B------:R-:W-:Y:S01]  /*b5d0*/  @P3 STS.128 [R199+0xf000], RZ ;  /* 0x00f000ffc7003388 */ /* 0x000fe20000000c00 */
[C---:B------:R-:W-:Y:S02]  /*b5e0*/  @!P4 LEA R234, P5, R132.reuse, R200, 0x1 ;  /* 0x000000c884eac211 */ /* 0x040fe400078a08ff */
[C---:B---3--:R-:W-:Y:S01]  /*b5f0*/  @!P3 LEA R134, P1, R132.reuse, R134, 0x1 ;  /* 0x000000868486b211 */ /* 0x048fe200078208ff */
[----:B------:R-:W-:Y:S01]  /*b600*/  @!PT LDS RZ, [RZ] ;  /* 0x00000000fffff984 */ /* 0x000fe20000000800 */
[----:B------:R-:W-:Y:S01]  /*b610*/  @!PT LDS RZ, [RZ] ;  /* 0x00000000fffff984 */ /* 0x000fe20000000800 */
[----:B------:R-:W-:Y:S01]  /*b620*/  @!PT LDS RZ, [RZ] ;  /* 0x00000000fffff984 */ /* 0x000fe20000000800 */
[----:B------:R-:W-:Y:S01]  /*b630*/  @!P3 LDGSTS.E.BYPASS.LTC128B.128 [R199+0xf000], desc[UR20][R230.64+0x80] ;  /* 0x0f000080e6c7bfae */ /* 0x000fe2000b901d54 */
[C-C-:B------:R-:W-:Y:S02]  /*b640*/  @!P4 LEA.HI.X R235, R132.reuse, R201, R220.reuse, 0x1, P5 ;  /* 0x000000c984ebc211 */ /* 0x140fe400028f0cdc */
[C-C-:B------:R-:W-:Y:S01]  /*b650*/  @!P3 LEA.HI.X R135, R132.reuse, R135, R220.reuse, 0x1, P1 ;  /* 0x000000878487b211 */ /* 0x140fe200008f0cdc */
[----:B------:R-:W-:Y:S01]  /*b660*/  @P2 STS.128 [R199+0x11000], RZ ;  /* 0x011000ffc7002388 */ /* 0x000fe20000000c00 */
[C---:B----4-:R-:W-:Y:S02]  /*b670*/  @!P2 LEA R2, P0, R132.reuse, R2, 0x1 ;  /* 0x000000028402a211 */ /* 0x050fe400078008ff */
[----:B------:R-:W-:Y:S01]  /*b680*/  ISETP.LT.AND P5, PT, RZ, UR17, PT ;  /* 0x00000011ff007c0c */ /* 0x000fe2000bfa1270 */
[----:B------:R-:W-:Y:S01]  /*b690*/  @!PT LDS RZ, [RZ] ;  /* 0x00000000fffff984 */ /* 0x000fe20000000800 */
[----:B------:R-:W-:Y:S01]  /*b6a0*/  @!PT LDS RZ, [RZ] ;  /* 0x00000000fffff984 */ /* 0x000fe20000000800 */
[----:B------:R-:W-:Y:S01]  /*b6b0*/  @!PT LDS RZ, [RZ] ;  /* 0x00000000fffff984 */ /* 0x000fe20000000800 */
[----:B------:R-:W-:Y:S01]  /*b6c0*/  @!P2 LDGSTS.E.BYPASS.LTC128B.128 [R199+0x11000], desc[UR20][R228.64+0x100] ;  /* 0x11000100e4c7afae */ /* 0x000fe2000b901d54 */
[----:B------:R-:W-:Y:S03]  /*b6d0*/  @!P2 LEA.HI.X R3, R132, R3, R220, 0x1, P0 ;  /* 0x000000038403a211 */ /* 0x000fe600000f0cdc */
        /* <DEDUP_REMOVED lines=24> */
[----:B------:R-:W-:Y:S04]  /*b860*/  LDSM.16.M88.4 R168, [R185] ;  /* 0x00000000b9a8783b */ /* 0x000fe80000000200 */
[----:B------:R-:W-:Y:S01]  /*b870*/  LDSM.16.M88.4 R172, [R191+0x6800] ;  /* 0x00680000bfac783b */ /* 0x000fe20000000200 */
[C---:B--2---:R-:W-:Y:S06]  /*b880*/  HMMA.16816.F32.BF16 R4, R136.reuse, R140, RZ ;  /* 0x0000008c8804723c */ /* 0x044fec00000418ff */
[C---:B------:R-:W-:Y:S01]  /*b890*/  HMMA.16816.F32.BF16 R8, R136.reuse, R142, RZ ;  /* 0x0000008e8808723c */ /* 0x040fe200000418ff */
[----:B------:R-:W2:Y:S05]  /*b8a0*/  LDSM.16.M88.4 R140, [R186] ;  /* 0x00000000ba8c783b */ /* 0x000eaa0000000200 */
[C---:B---3--:R-:W-:Y:S06]  /*b8b0*/  HMMA.16816.F32.BF16 R12, R136.reuse, R144, RZ ;  /* 0x00000090880c723c */ /* 0x048fec00000418ff */
[C---:B------:R-:W-:Y:S01]  /*b8c0*/  HMMA.16816.F32.BF16 R16, R136.reuse, R146, RZ ;  /* 0x000000928810723c */ /* 0x040fe200000418ff */
[----:B------:R-:W-:Y:S05]  /*b8d0*/  LDSM.16.M88.4 R144, [R194] ;  /* 0x00000000c290783b */ /* 0x000fea0000000200 */
[C---:B----4-:R-:W-:Y:S06]  /*b8e0*/  HMMA.16816.F32.BF16 R20, R136.reuse, R148, RZ ;  /* 0x000000948814723c */ /* 0x050fec00000418ff */
[C---:B------:R-:W-:Y:S01]  /*b8f0*/  HMMA.16816.F32.BF16 R24, R136.reuse, R150, RZ ;  /* 0x000000968818723c */ /* 0x040fe200000418ff */
[----:B------:R-:W3:Y:S05]  /*b900*/  LDSM.16.M88.4 R148, [R191+0x6000] ;  /* 0x00600000bf94783b */ /* 0x000eea0000000200 */
[C---:B-----5:R-:W-:Y:S06]  /*b910*/  HMMA.16816.F32.BF16 R28, R136.reuse, R152, RZ ;  /* 0x00000098881c723c */ /* 0x060fec00000418ff */
[----:B------:R-:W-:Y:S01]  /*b920*/  HMMA.16816.F32.BF16 R32, R136, R154, RZ ;  /* 0x0000009a8820723c */ /* 0x000fe200000418ff */
[----:B------:R-:W4:Y:S04]  /*b930*/  LDSM.16.M88.4 R136, [R191+0x7000] ;  /* 0x00700000bf88783b */ /* 0x000f280000000200 */
[----:B------:R-:W5:Y:S01]  /*b940*/  LDSM.16.M88.4 R152, [R191+0x7800] ;  /* 0x00780000bf98783b */ /* 0x000f620000000200 */
[C---:B-1----:R-:W-:Y:S06]  /*b950*/  HMMA.16816.F32.BF16 R4, R156.reuse, R160, R4 ;  /* 0x000000a09c04723c */ /* 0x042fec0000041804 */
[C---:B------:R-:W-:Y:S01]  /*b960*/  HMMA.16816.F32.BF16 R8, R156.reuse, R162, R8 ;  /* 0x000000a29c08723c */ /* 0x040fe20000041808 */
[----:B------:R-:W-:Y:S05]  /*b970*/  LDSM.16.M88.4 R160, [R184] ;  /* 0x00000000b8a0783b */ /* 0x000fea0000000200 */
[C---:B------:R-:W-:Y:S06]  /*b980*/  HMMA.16816.F32.BF16 R12, R156.reuse, R164, R12 ;  /* 0x000000a49c0c723c */ /* 0x040fec000004180c */
[C---:B------:R-:W-:Y:S01]  /*b990*/  HMMA.16816.F32.BF16 R16, R156.reuse, R166, R16 ;  /* 0x000000a69c10723c */ /* 0x040fe20000041810 */
[----:B------:R-:W-:Y:S05]  /*b9a0*/  LDSM.16.M88.4 R164, [R184+0x800] ;  /* 0x00080000b8a4783b */ /* 0x000fea0000000200 */
[C---:B--2---:R-:W-:Y:S06]  /*b9b0*/  HMMA.16816.F32.BF16 R20, R156.reuse, R140, R20 ;  /* 0x0000008c9c14723c */ /* 0x044fec0000041814 */
[C---:B------:R-:W-:Y:S01]  /*b9c0*/  HMMA.16816.F32.BF16 R24, R156.reuse, R142, R24 ;  /* 0x0000008e9c18723c */ /* 0x040fe20000041818 */
[----:B------:R-:W1:Y:S05]  /*b9d0*/  LDSM.16.M88.4 R140, [R193] ;  /* 0x00000000c18c783b */ /* 0x000e6a0000000200 */
[C---:B------:R-:W-:Y:S06]  /*b9e0*/  HMMA.16816.F32.BF16 R28, R156.reuse, R168, R28 ;  /* 0x000000a89c1c723c */ /* 0x040fec000004181c */
        /* <DEDUP_REMOVED lines=18> */
[----:B------:R-:W-:Y:S05]  /*bb10*/  LDSM.16.M88.4 R160, [R196+0x2000] ;  /* 0x00200000c4a0783b */ /* 0x000fea0000000200 */
[C---:B------:R-:W-:Y:S06]  /*bb20*/  HMMA.16816.F32.BF16 R12, R140.reuse, R164, R12 ;  /* 0x000000a48c0c723c */ /* 0x040fec000004180c */
[C---:B------:R-:W-:Y:S01]  /*bb30*/  HMMA.16816.F32.BF16 R16, R140.reuse, R166, R16 ;  /* 0x000000a68c10723c */ /* 0x040fe20000041810 */
[----:B------:R-:W1:Y:S05]  /*bb40*/  LDSM.16.M88.4 R164, [R183] ;  /* 0x00000000b7a4783b */ /* 0x000e6a0000000200 */
[C---:B--2---:R-:W-:Y:S06]  /*bb50*/  HMMA.16816.F32.BF16 R20, R140.reuse, R156, R20 ;  /* 0x0000009c8c14723c */ /* 0x044fec0000041814 */
[C---:B------:R-:W-:Y:S01]  /*bb60*/  HMMA.16816.F32.BF16 R24, R140.reuse, R158, R24 ;  /* 0x0000009e8c18723c */ /* 0x040fe20000041818 */
[----:B------:R-:W2:Y:S05]  /*bb70*/  LDSM.16.M88.4 R156, [R182] ;  /* 0x00000000b69c783b */ /* 0x000eaa0000000200 */
[C---:B---3--:R-:W-:Y:S06]  /*bb80*/  HMMA.16816.F32.BF16 R28, R140.reuse, R148, R28 ;  /* 0x000000948c1c723c */ /* 0x048fec000004181c */
[----:B------:R-:W-:Y:S01]  /*bb90*/  HMMA.16816.F32.BF16 R32, R140, R150, R32 ;  /* 0x000000968c20723c */ /* 0x000fe20000041820 */
[----:B------:R-:W3:Y:S04]  /*bba0*/  LDSM.16.M88.4 R140, [R181] ;  /* 0x00000000b58c783b */ /* 0x000ee80000000200 */
[----:B------:R-:W-:Y:S01]  /*bbb0*/  LDSM.16.M88.4 R148, [R194+0x2000] ;  /* 0x00200000c294783b */ /* 0x000fe20000000200 */
[C---:B------:R-:W-:Y:S06]  /*bbc0*/  HMMA.16816.F32.BF16 R4, R168.reuse, R172, R4 ;  /* 0x000000aca804723c */ /* 0x040fec0000041804 */
[C---:B------:R-:W-:Y:S01]  /*bbd0*/  HMMA.16816.F32.BF16 R8, R168.reuse, R174, R8 ;  /* 0x000000aea808723c */ /* 0x040fe20000041808 */
[----:B------:R-:W-:Y:S05]  /*bbe0*/  LDSM.16.M88.4 R172, [R191+0x8000] ;  /* 0x00800000bfac783b */ /* 0x000fea0000000200 */
[C---:B----4-:R-:W-:Y:S06]  /*bbf0*/  HMMA.16816.F32.BF16 R12, R168.reuse, R136, R12 ;  /* 0x00000088a80c723c */ /* 0x050fec000004180c */
[C---:B------:R-:W-:Y:S01]  /*bc00*/  HMMA.16816.F32.BF16 R16, R168.reuse, R138, R16 ;  /* 0x0000008aa810723c */ /* 0x040fe20000041810 */
[----:B------:R-:W4:Y:S05]  /*bc10*/  LDSM.16.M88.4 R136, [R180] ;  /* 0x00000000b488783b */ /* 0x000f2a0000000200 */
[C---:B-----5:R-:W-:Y:S06]  /*bc20*/  HMMA.16816.F32.BF16 R20, R168.reuse, R144, R20 ;  /* 0x00000090a814723c */ /* 0x060fec0000041814 */
[C---:B------:R-:W-:Y:S01]  /*bc30*/  HMMA.16816.F32.BF16 R24, R168.reuse, R146, R24 ;  /* 0x00000092a818723c */ /* 0x040fe20000041818 */
[----:B------:R-:W5:Y:S05]  /*bc40*/  LDSM.16.M88.4 R144, [R191+0x8800] ;  /* 0x00880000bf90783b */ /* 0x000f6a0000000200 */
        /* <DEDUP_REMOVED lines=9> */
[----:B------:R-:W1:Y:S05]  /*bce0*/  LDSM.16.M88.4 R156, [R191+0x9800] ;  /* 0x00980000bf9c783b */ /* 0x000e6a0000000200 */
[C---:B---3--:R-:W-:Y:S06]  /*bcf0*/  HMMA.16816.F32.BF16 R20, R160.reuse, R140, R20 ;  /* 0x0000008ca014723c */ /* 0x048fec0000041814 */
[C---:B------:R-:W-:Y:S01]  /*bd00*/  HMMA.16816.F32.BF16 R24, R160.reuse, R142, R24 ;  /* 0x0000008ea018723c */ /* 0x040fe20000041818 */
[----:B------:R-:W2:Y:S05]  /*bd10*/  LDSM.16.M88.4 R140, [R184+0x2800] ;  /* 0x00280000b88c783b */ /* 0x000eaa0000000200 */
[C---:B----4-:R-:W-:Y:S06]  /*bd20*/  HMMA.16816.F32.BF16 R28, R160.reuse, R136, R28 ;  /* 0x00000088a01c723c */ /* 0x050fec000004181c */
[----:B------:R-:W-:Y:S01]  /*bd30*/  HMMA.16816.F32.BF16 R32, R160, R138, R32 ;  /* 0x0000008aa020723c */ /* 0x000fe20000041820 */
[----:B------:R-:W3:Y:S04]  /*bd40*/  LDSM.16.M88.4 R136, [R184+0x3000] ;  /* 0x00300000b888783b */ /* 0x000ee80000000200 */
[----:B------:R-:W-:Y:S01]  /*bd50*/  LDSM.16.M88.4 R160, [R198+0x4000] ;  /* 0x00400000c6a0783b */ /* 0x000fe20000000200 */
[C---:B------:R-:W-:Y:S06]  /*bd60*/  HMMA.16816.F32.BF16 R4, R148.reuse, R172, R4 ;  /* 0x000000ac9404723c */ /* 0x040fec0000041804 */
[C---:B------:R-:W-:Y:S01]  /*bd70*/  HMMA.16816.F32.BF16 R8, R148.reuse, R174, R8 ;  /* 0x000000ae9408723c */ /* 0x040fe20000041808 */
[----:B------:R-:W-:Y:S05]  /*bd80*/  LDSM.16.M88.4 R172, [R197+0xa000] ;  /* 0x00a00000c5ac783b */ /* 0x000fea0000000200 */
[C---:B-----5:R-:W-:Y:S06]  /*bd90*/  HMMA.16816.F32.BF16 R12, R148.reuse, R144, R12 ;  /* 0x00000090940c723c */ /* 0x060fec000004180c */
[C---:B------:R-:W-:Y:S01]  /*bda0*/  HMMA.16816.F32.BF16 R16, R148.reuse, R146, R16 ;  /* 0x000000929410723c */ /* 0x040fe20000041810 */
[----:B------:R-:W4:Y:S05]  /*bdb0*/  LDSM.16.M88.4 R144, [R184+0x3800] ;  /* 0x00380000b890783b */ /* 0x000f2a0000000200 */
[C---:B------:R-:W-:Y:S06]  /*bdc0*/  HMMA.16816.F32.BF16 R20, R148.reuse, R152, R20 ;  /* 0x000000989414723c */ /* 0x040fec0000041814 */
[C---:B------:R-:W-:Y:S01]  /*bdd0*/  HMMA.16816.F32.BF16 R24, R148.reuse, R154, R24 ;  /* 0x0000009a9418723c */ /* 0x040fe20000041818 */
[----:B------:R-:W5:Y:S05]  /*bde0*/  LDSM.16.M88.4 R152, [R197+0xa800] ;  /* 0x00a80000c598783b */ /* 0x000f6a0000000200 */
[C---:B-1----:R-:W-:Y:S06]  /*bdf0*/  HMMA.16816.F32.BF16 R28, R148.reuse, R156, R28 ;  /* 0x0000009c941c723c */ /* 0x042fec000004181c */
[----:B------:R-:W-:Y:S01]  /*be00*/  HMMA.16816.F32.BF16 R32, R148, R158, R32 ;  /* 0x0000009e9420723c */ /* 0x000fe20000041820 */
[----:B------:R-:W1:Y:S04]  /*be10*/  LDSM.16.M88.4 R148, [R197+0xb000] ;  /* 0x00b00000c594783b */ /* 0x000e680000000200 */
[----:B------:R-:W-:Y:S01]  /*be20*/  LDSM.16.M88.4 R156, [R196+0x4000] ;  /* 0x00400000c49c783b */ /* 0x000fe20000000200 */
[C---:B------:R-:W-:Y:S06]  /*be30*/  HMMA.16816.F32.BF16 R4, R164.reuse, R168, R4 ;  /* 0x000000a8a404723c */ /* 0x040fec0000041804 */
[C---:B------:R-:W-:Y:S01]  /*be40*/  HMMA.16816.F32.BF16 R8, R164.reuse, R170, R8 ;  /* 0x000000aaa408723c */ /* 0x040fe20000041808 */
[----:B------:R-:W-:Y:S05]  /*be50*/  LDSM.16.M88.4 R168, [R179] ;  /* 0x00000000b3a8783b */ /* 0x000fea0000000200 */
[C---:B--2---:R-:W-:Y:S06]  /*be60*/  HMMA.16816.F32.BF16 R12, R164.reuse, R140, R12 ;  /* 0x0000008ca40c723c */ /* 0x044fec000004180c */
[C---:B------:R-:W-:Y:S01]  /*be70*/  HMMA.16816.F32.BF16 R16, R164.reuse, R142, R16 ;  /* 0x0000008ea410723c */ /* 0x040fe20000041810 */
[----:B------:R-:W2:Y:S05]  /*be80*/  LDSM.16.M88.4 R140, [R197+0xb800] ;  /* 0x00b80000c58c783b */ /* 0x000eaa0000000200 */
[C---:B---3--:R-:W-:Y:S06]  /*be90*/  HMMA.16816.F32.BF16 R20, R164.reuse, R136, R20 ;  /* 0x00000088a414723c */ /* 0x048fec0000041814 */
[C---:B------:R-:W-:Y:S01]  /*bea0*/  HMMA.16816.F32.BF16 R24, R164.reuse, R138, R24 ;  /* 0x0000008aa418723c */ /* 0x040fe20000041818 */
[----:B------:R-:W3:Y:S05]  /*beb0*/  LDSM.16.M88.4 R136, [R178] ;  /* 0x00000000b288783b */ /* 0x000eea0000000200 */
[C---:B----4-:R-:W-:Y:S06]  /*bec0*/  HMMA.16816.F32.BF16 R28, R164.reuse, R144, R28 ;  /* 0x00000090a41c723c */ /* 0x050fec000004181c */
[----:B------:R-:W-:Y:S01]  /*bed0*/  HMMA.16816.F32.BF16 R32, R164, R146, R32 ;  /* 0x00000092a420723c */ /* 0x000fe20000041820 */
[----:B------:R-:W4:Y:S04]  /*bee0*/  LDSM.16.M88.4 R144, [R177] ;  /* 0x00000000b190783b */ /* 0x000f280000000200 */
[----:B------:R-:W-:Y:S01]  /*bef0*/  LDSM.16.M88.4 R164, [R194+0x4000] ;  /* 0x00400000c2a4783b */ /* 0x000fe20000000200 */
[C---:B------:R-:W-:Y:S06]  /*bf00*/  HMMA.16816.F32.BF16 R4, R160.reuse, R172, R4 ;  /* 0x000000aca004723c */ /* 0x040fec0000041804 */
[C---:B------:R-:W-:Y:S01]  /*bf10*/  HMMA.16816.F32.BF16 R8, R160.reuse, R174, R8 ;  /* 0x000000aea008723c */ /* 0x040fe20000041808 */
[----:B------:R-:W-:Y:S05]  /*bf20*/  LDSM.16.M88.4 R172, [R191+0xa000] ;  /* 0x00a00000bfac783b */ /* 0x000fea0000000200 */
[C---:B-----5:R-:W-:Y:S06]  /*bf30*/  HMMA.16816.F32.BF16 R12, R160.reuse, R152, R12 ;  /* 0x00000098a00c723c */ /* 0x060fec000004180c */
[C---:B------:R-:W-:Y:S01]  /*bf40*/  HMMA.16816.F32.BF16 R16, R160.reuse, R154, R16 ;  /* 0x0000009aa010723c */ /* 0x040fe20000041810 */
[----:B------:R-:W5:Y:S05]  /*bf50*/  LDSM.16.M88.4 R152, [R176] ;  /* 0x00000000b098783b */ /* 0x000f6a0000000200 */
[C---:B-1----:R-:W-:Y:S06]  /*bf60*/  HMMA.16816.F32.BF16 R20, R160.reuse, R148, R20 ;  /* 0x00000094a014723c */ /* 0x042fec0000041814 */
[C---:B------:R-:W-:Y:S01]  /*bf70*/  HMMA.16816.F32.BF16 R24, R160.reuse, R150, R24 ;  /* 0x00000096a018723c */ /* 0x040fe20000041818 */
[----:B------:R-:W-:Y:S05]  /*bf80*/  LDSM.16.M88.4 R148, [R191+0xb000] ;  /* 0x00b00000bf94783b */ /* 0x000fea0000000200 */
[C---:B--2---:R-:W-:Y:S06]  /*bf90*/  HMMA.16816.F32.BF16 R28, R160.reuse, R140, R28 ;  /* 0x0000008ca01c723c */ /* 0x044fec000004181c */
[----:B------:R-:W-:Y:S01]  /*bfa0*/  HMMA.16816.F32.BF16 R32, R160, R142, R32 ;  /* 0x0000008ea020723c */ /* 0x000fe20000041820 */
[----:B------:R-:W1:Y:S04]  /*bfb0*/  LDSM.16.M88.4 R140, [R191+0xa800] ;  /* 0x00a80000bf8c783b */ /* 0x000e680000000200 */
[----:B------:R-:W-:Y:S01]  /*bfc0*/  LDSM.16.M88.4 R160, [R193+0x4000] ;  /* 0x00400000c1a0783b */ /* 0x000fe20000000200 */
[C---:B------:R-:W-:Y:S06]  /*bfd0*/  HMMA.16816.F32.BF16 R4, R156.reuse, R168, R4 ;  /* 0x000000a89c04723c */ /* 0x040fec0000041804 */
[C---:B------:R-:W-:Y:S01]  /*bfe0*/  HMMA.16816.F32.BF16 R8, R156.reuse, R170, R8 ;  /* 0x000000aa9c08723c */ /* 0x040fe20000041808 */
[----:B------:R-:W-:Y:S05]  /*bff0*/  LDSM.16.M88.4 R168, [R184+0x4000] ;  /* 0x00400000b8a8783b */ /* 0x000fea0000000200 */
[C---:B---3--:R-:W-:Y:S06]  /*c000*/  HMMA.16816.F32.BF16 R12, R156.reuse, R136, R12 ;  /* 0x000000889c0c723c */ /* 0x048fec000004180c */
[C---:B------:R-:W-:Y:S01]  /*c010*/  HMMA.16816.F32.BF16 R16, R156.reuse, R138, R16 ;  /* 0x0000008a9c10723c */ /* 0x040fe20000041810 */
[----:B------:R-:W2:Y:S05]  /*c020*/  LDSM.16.M88.4 R136, [R191+0xb800] ;  /* 0x00b80000bf88783b */ /* 0x000eaa0000000200 */
[C---:B----4-:R-:W-:Y:S06]  /*c030*/  HMMA.16816.F32.BF16 R20, R156.reuse, R144, R20 ;  /* 0x000000909c14723c */ /* 0x050fec0000041814 */
[C---:B------:R-:W-:Y:S01]  /*c040*/  HMMA.16816.F32.BF16 R24, R156.reuse, R146, R24 ;  /* 0x000000929c18723c */ /* 0x040fe20000041818 */
[----:B------:R-:W3:Y:S05]  /*c050*/  LDSM.16.M88.4 R144, [R184+0x4800] ;  /* 0x00480000b890783b */ /* 0x000eea0000000200 */
[C---:B-----5:R-:W-:Y:S06]  /*c060*/  HMMA.16816.F32.BF16 R28, R156.reuse, R152, R28 ;  /* 0x000000989c1c723c */ /* 0x060fec000004181c */
[----:B------:R-:W-:Y:S06]  /*c070*/  HMMA.16816.F32.BF16 R32, R156, R154, R32 ;  /* 0x0000009a9c20723c */ /* 0x000fec0000041820 */
[C---:B------:R-:W-:Y:S06]  /*c080*/  HMMA.16816.F32.BF16 R4, R164.reuse, R172, R4 ;  /* 0x000000aca404723c */ /* 0x040fec0000041804 */
[C---:B------:R-:W-:Y:S06]  /*c090*/  HMMA.16816.F32.BF16 R8, R164.reuse, R174, R8 ;  /* 0x000000aea408723c */ /* 0x040fec0000041808 */
[C---:B-1----:R-:W-:Y:S06]  /*c0a0*/  HMMA.16816.F32.BF16 R12, R164.reuse, R140, R12 ;  /* 0x0000008ca40c723c */ /* 0x042fec000004180c */
[C---:B------:R-:W-:Y:S01]  /*c0b0*/  HMMA.16816.F32.BF16 R16, R164.reuse, R142, R16 ;  /* 0x0000008ea410723c */ /* 0x040fe20000041810 */
[----:B------:R-:W1:Y:S05]  /*c0c0*/  LDSM.16.M88.4 R140, [R184+0x5000] ;  /* 0x00500000b88c783b */ /* 0x000e6a0000000200 */
[C---:B------:R-:W-:Y:S06]  /*c0d0*/  HMMA.16816.F32.BF16 R20, R164.reuse, R148, R20 ;  /* 0x00000094a414723c */ /* 0x040fec0000041814 */
[C---:B------:R-:W-:Y:S06]  /*c0e0*/  HMMA.16816.F32.BF16 R24, R164.reuse, R150, R24 ;  /* 0x00000096a418723c */ /* 0x040fec0000041818 */
[C---:B--2---:R-:W-:Y:S06]  /*c0f0*/  HMMA.16816.F32.BF16 R28, R164.reuse, R136, R28 ;  /* 0x00000088a41c723c */ /* 0x044fec000004181c */
[----:B------:R-:W-:Y:S01]  /*c100*/  HMMA.16816.F32.BF16 R32, R164, R138, R32 ;  /* 0x0000008aa420723c */ /* 0x000fe20000041820 */
[----:B------:R-:W2:Y:S01]  /*c110*/  LDSM.16.M88.4 R136, [R184+0x5800] ;  /* 0x00580000b888783b */ /* 0x000ea20000000200 */
[----:B------:R-:W-:Y:S04]  /*c120*/  DEPBAR.LE SB0, 0x0 ;  /* 0x000080000000791a */ /* 0x000fe80000000000 */
[C---:B------:R-:W-:Y:S01]  /*c130*/  HMMA.16816.F32.BF16 R4, R160.reuse, R168, R4 ;  /* 0x000000a8a004723c */ /* 0x040fe20000041804 */
[----:B------:R-:W-:Y:S05]  /*c140*/  BAR.SYNC.DEFER_BLOCKING 0x0 ;  /* 0x0000000000007b1d */ /* 0x000fea0000010000 */
[C---:B------:R-:W-:Y:S06]  /*c150*/  HMMA.16816.F32.BF16 R8, R160.reuse, R170, R8 ;  /* 0x000000aaa008723c */ /* 0x040fec0000041808 */
[C---:B---3--:R-:W-:Y:S06]  /*c160*/  HMMA.16816.F32.BF16 R12, R160.reuse, R144, R12 ;  /* 0x00000090a00c723c */ /* 0x048fec000004180c */
[C---:B------:R-:W-:Y:S06]  /*c170*/  HMMA.16816.F32.BF16 R16, R160.reuse, R146, R16 ;  /* 0x00000092a010723c */ /* 0x040fec0000041810 */
[----:B------:R-:W-:Y:S01]  /*c180*/  FMNMX.FTZ R2, R4, R133, !PT ;  /* 0x0000008504027209 */ /* 0x000fe20007810000 */
[C---:B-1----:R-:W-:Y:S04]  /*c190*/  HMMA.16816.F32.BF16 R20, R160.reuse, R140, R20 ;  /* 0x0000008ca014723c */ /* 0x042fe80000041814 */
[----:B------:R-:W-:Y:S02]  /*c1a0*/  FMNMX.FTZ R3, R5, R2, !PT ;  /* 0x0000000205037209 */ /* 0x000fe40007810000 */
[----:B------:R-:W-:Y:S01]  /*c1b0*/  FMNMX.FTZ R2, R6, R0, !PT ;  /* 0x0000000006027209 */ /* 0x000fe20007810000 */
[C---:B------:R-:W-:Y:S04]  /*c1c0*/  HMMA.16816.F32.BF16 R24, R160.reuse, R142, R24 ;  /* 0x0000008ea018723c */ /* 0x040fe80000041818 */
[----:B------:R-:W-:Y:S02]  /*c1d0*/  FMNMX.FTZ R132, R8, R3, !PT ;  /* 0x0000000308847209 */ /* 0x000fe40007810000 */
[----:B------:R-:W-:Y:S01]  /*c1e0*/  FMNMX.FTZ R135, R7, R2, !PT ;  /* 0x0000000207877209 */ /* 0x000fe20007810000 */
[C---:B--2---:R-:W-:Y:S04]  /*c1f0*/  HMMA.16816.F32.BF16 R28, R160.reuse, R136, R28 ;  /* 0x00000088a01c723c */ /* 0x044fe8000004181c */
        /* <DEDUP_REMOVED lines=27> */
.L_x_361:
[----:B---3--:R-:W1:Y:S01]  /*c3b0*/  SHFL.BFLY PT, R139, R132, 0x2, 0x1f ;  /* 0x0c401f00848b7f89 */ /* 0x008e6200000e0000 */
[----:B------:R-:W-:Y:S01]  /*c3c0*/  FMNMX.FTZ R2, R34, R3, !PT ;  /* 0x0000000322027209 */ /* 0x000fe20007810000 */
[----:B------:R-:W-:Y:S01]  /*c3d0*/  USHF.L.U32 UR8, UR17, 0x1, URZ ;  /* 0x0000000111087899 */ /* 0x000fe2000800063f */
[C---:B------:R-:W-:Y:S05]  /*c3e0*/  IADD3 R235, R214.reuse, -0x61c88647, RZ ;  /* 0x9e3779b9d6eb7810 */ /* 0x040fea0007ffe0ff */
[----:B------:R-:W-:Y:S01]  /*c3f0*/  LDSM.16.MT88.4 R140, [R192+0xc000] ;  /* 0x00c00000c08c783b */ /* 0x000fe20000004200 */
[----:B------:R-:W-:Y:S01]  /*c400*/  FMNMX.FTZ R135, R35, R2, !PT ;  /* 0x0000000223877209 */ /* 0x000fe20007810000 */
[----:B------:R-:W-:Y:S01]  /*c410*/  UIADD3 UR17, UR17, -0x1, URZ ;  /* 0xffffffff11117890 */ /* 0x000fe2000fffe03f */
[C---:B------:R-:W-:Y:S02]  /*c420*/  IADD3 R233, R214.reuse, 0x3c6ef372, RZ ;  /* 0x3c6ef372d6e97810 */ /* 0x040fe40007ffe0ff */
[C---:B------:R-:W-:Y:S02]  /*c430*/  IADD3 R220, R215.reuse, 0x32370b8f, RZ ;  /* 0x32370b8fd7dc7810 */ /* 0x040fe40007ffe0ff */
[C---:B------:R-:W-:Y:S01]  /*c440*/  IADD3 R231, R215.reuse, 0x76cf5d0a, RZ ;  /* 0x76cf5d0ad7e77810 */ /* 0x040fe20007ffe0ff */
[----:B------:R-:W2:Y:S01]  /*c450*/  SHFL.BFLY PT, R2, R135, 0x2, 0x1f ;  /* 0x0c401f0087027f89 */ /* 0x000ea200000e0000 */
[C---:B------:R-:W-:Y:S02]  /*c460*/  IADD3 R155, R214.reuse, -0x255992d5, RZ ;  /* 0xdaa66d2bd69b7810 */ /* 0x040fe40007ffe0ff */
[C---:B------:R-:W-:Y:S05]  /*c470*/  IADD3 R174, R214.reuse, 0x78dde6e4, RZ ;  /* 0x78dde6e4d6ae7810 */ /* 0x040fea0007ffe0ff */
[----:B------:R-:W-:Y:S01]  /*c480*/  LDSM.16.MT88.4 R144, [R190+0xc000] ;  /* 0x00c00000be90783b */ /* 0x000fe20000004200 */
[C---:B------:R-:W-:Y:S02]  /*c490*/  IADD3 R153, R215.reuse, -0x56f99767, RZ ;  /* 0xa9066899d7997810 */ /* 0x040fe40007ffe0ff */
[C---:B------:R-:W-:Y:S02]  /*c4a0*/  IADD3 R154, R215.reuse, -0x126145ec, RZ ;  /* 0xed9eba14d79a7810 */ /* 0x040fe40007ffe0ff */
[C---:B------:R-:W-:Y:S02]  /*c4b0*/  IADD3 R152, R214.reuse, -0x4ab325aa, RZ ;  /* 0xb54cda56d6987810 */ /* 0x040fe40007ffe0ff */
[C---:B------:R-:W-:Y:S01]  /*c4c0*/  IADD3 R230, R215.reuse, 0x646e171e, RZ ;  /* 0x646e171ed7e67810 */ /* 0x040fe20007ffe0ff */
[----:B------:R-:W-:Y:S01]  /*c4d0*/  LDSM.16.MT88.4 R148, [R189+0xc000] ;  /* 0x00c00000bd94783b */ /* 0x000fe20000004200 */
[----:B------:R-:W-:Y:S02]  /*c4e0*/  IADD3 R175, R214, 0x1715609d, RZ ;  /* 0x1715609dd6af7810 */ /* 0x000fe40007ffe0ff */
[----:B-1----:R-:W-:Y:S02]  /*c4f0*/  FMNMX.FTZ R137, R132, R139, !PT ;  /* 0x0000008b84897209 */ /* 0x002fe40007810000 */
[----:B------:R-:W-:Y:S03]  /*c500*/  IADD3 R139, R215, -0x4498517b, RZ ;  /* 0xbb67ae85d78b7810 */ /* 0x000fe60007ffe0ff */
[----:B------:R-:W1:Y:S01]  /*c510*/  SHFL.BFLY PT, R136, R137, 0x1, 0x1f ;  /* 0x0c201f0089887f89 */ /* 0x000e6200000e0000 */
[----:B------:R-:W-:Y:S02]  /*c520*/  LOP3.LUT R228, R219, R224, R139, 0x96, !PT ;  /* 0x000000e0dbe47212 */ /* 0x000fe400078e968b */
[----:B--2---:R-:W-:Y:S02]  /*c530*/  FMNMX.FTZ R134, R135, R2, !PT ;  /* 0x0000000287867209 */ /* 0x004fe40007810000 */
[----:B------:R-:W-:Y:S01]  /*c540*/  LOP3.LUT R2, R225, UR8, R215, 0x96, !PT ;  /* 0x00000008e1027c12 */ /* 0x000fe2000f8e96d7 */
[----:B------:R-:W-:Y:S01]  /*c550*/  IMAD.WIDE.U32 R228, R228, -0x326172a9, RZ ;  /* 0xcd9e8d57e4e47825 */ /* 0x000fe200078e00ff */
[----:B------:R-:W-:Y:S01]  /*c560*/  UIADD3 UR8, UR8, 0x1, URZ ;  /* 0x0000000108087890 */ /* 0x000fe2000fffe03f */
[----:B------:R-:W2:Y:S02]  /*c570*/  SHFL.BFLY PT, R3, R134, 0x1, 0x1f ;  /* 0x0c201f0086037f89 */ /* 0x000ea400000e0000 */
[----:B------:R-:W-:Y:S05]  /*c580*/  IMAD.WIDE.U32 R168, R2, -0x326172a9, RZ ;  /* 0xcd9e8d5702a87825 */ /* 0x000fea00078e00ff */
[----:B------:R-:W-:Y:S02]  /*c590*/  LOP3.LUT R135, R169, R222, R235, 0x96, !PT ;  /* 0x000000dea9877212 */ /* 0x000fe400078e96eb */
[----:B------:R-:W-:Y:S03]  /*c5a0*/  LOP3.LUT R168, R229, R168, R233, 0x96, !PT ;  /* 0x000000a8e5a87212 */ /* 0x000fe600078e96e9 */
[----:B------:R-:W-:Y:S01]  /*c5b0*/  IMAD.WIDE.U32 R166, R135, -0x2daee0ad, RZ ;  /* 0xd2511f5387a67825 */ /* 0x000fe200078e00ff */
[----:B-1----:R-:W-:Y:S03]  /*c5c0*/  FMNMX.FTZ R132, R137, R136, !PT ;  /* 0x0000008889847209 */ /* 0x002fe60007810000 */
[----:B------:R-:W-:Y:S01]  /*c5d0*/  IMAD.WIDE.U32 R168, R168, -0x2daee0ad, RZ ;  /* 0xd2511f53a8a87825 */ /* 0x000fe200078e00ff */
[C---:B------:R-:W-:Y:S03]  /*c5e0*/  FSETP.NEU.FTZ.AND P0, PT, R132.reuse, -INF , PT ;  /* 0xff8000008400780b */ /* 0x040fe60003f1d000 */
[C---:B------:R-:W-:Y:S01]  /*c5f0*/  FMUL.FTZ R164, R132.reuse, UR4 ;  /* 0x0000000484a47c20 */ /* 0x040fe20008410000 */
[----:B------:R-:W-:Y:S01]  /*c600*/  LOP3.LUT R166, R169, R166, R220, 0x96, !PT ;  /* 0x000000a6a9a67212 */ /* 0x000fe200078e96dc */
[----:B------:R-:W-:Y:S01]  /*c610*/  FADD.FTZ R133, -R132, R133 ;  /* 0x0000008584857221 */ /* 0x000fe20000010100 */
[----:B--2---:R-:W-:Y:S02]  /*c620*/  FMNMX.FTZ R3, R134, R3, !PT ;  /* 0x0000000386037209 */ /* 0x004fe40007810000 */
[----:B------:R-:W-:Y:S01]  /*c630*/  FSEL R164, R164, RZ, P0 ;  /* 0x000000ffa4a47208 */ /* 0x000fe20000000000 */
[----:B------:R-:W-:Y:S01]  /*c640*/  FMUL.FTZ R2, R133, UR4 ;  /* 0x0000000485027c20 */ /* 0x000fe20008410000 */
[C---:B------:R-:W-:Y:S01]  /*c650*/  FSETP.NEU.FTZ.AND P0, PT, R3.reuse, -INF , PT ;  /* 0xff8000000300780b */ /* 0x040fe20003f1d000 */
[----:B------:R-:W-:Y:S02]  /*c660*/  FMUL.FTZ R162, R3, UR4 ;  /* 0x0000000403a27c20 */ /* 0x000fe40008410000 */
[--C-:B------:R-:W-:Y:S01]  /*c670*/  FFMA.FTZ R156, R8, UR4, -R164.reuse ;  /* 0x00000004089c7c23 */ /* 0x100fe200080108a4 */
[----:B------:R-:W-:Y:S01]  /*c680*/  LOP3.LUT R8, R167, R218, R231, 0x96, !PT ;  /* 0x000000daa7087212 */ /* 0x000fe200078e96e7 */
[----:B------:R-:W-:Y:S04]  /*c690*/  IMAD.WIDE.U32 R166, R166, -0x326172a9, RZ ;  /* 0xcd9e8d57a6a67825 */ /* 0x000fe800078e00ff */
[--C-:B------:R-:W-:Y:S01]  /*c6a0*/  FFMA.FTZ R157, R9, UR4, -R164.reuse ;  /* 0x00000004099d7c23 */ /* 0x100fe200080108a4 */
[----:B------:R-:W1:Y:S01]  /*c6b0*/  MUFU.EX2 R2, R2 ;  /* 0x0000000200027308 */ /* 0x000e620000000800 */
[----:B------:R-:W-:Y:S01]  /*c6c0*/  FSEL R162, R162, RZ, P0 ;  /* 0x000000ffa2a27208 */ /* 0x000fe20000000000 */
[----:B------:R-:W-:Y:S04]  /*c6d0*/  IMAD.WIDE.U32 R134, R8, -0x326172a9, RZ ;  /* 0xcd9e8d5708867825 */ /* 0x000fe800078e00ff */
[--C-:B------:R-:W-:Y:S01]  /*c6e0*/  FFMA.FTZ R163, R4, UR4, -R164.reuse ;  /* 0x0000000404a37c23 */ /* 0x100fe200080108a4 */
[----:B------:R-:W-:Y:S01]  /*c6f0*/  FFMA.FTZ R160, R5, UR4, -R164 ;  /* 0x0000000405a07c23 */ /* 0x000fe200080108a4 */
[--C-:B------:R-:W-:Y:S01]  /*c700*/  FFMA.FTZ R161, R7, UR4, -R162.reuse ;  /* 0x0000000407a17c23 */ /* 0x100fe200080108a2 */
[----:B------:R-:W-:Y:S01]  /*c710*/  LOP3.LUT R8, R135, R228, R155, 0x96, !PT ;  /* 0x000000e487087212 */ /* 0x000fe200078e969b */
[----:B------:R-:W-:Y:S01]  /*c720*/  FFMA.FTZ R158, R10, UR4, -R162 ;  /* 0x000000040a9e7c23 */ /* 0x000fe200080108a2 */
[----:B------:R-:W-:Y:S01]  /*c730*/  LOP3.LUT R134, R167, R134, R174, 0x96, !PT ;  /* 0x00000086a7867212 */ /* 0x000fe200078e96ae */
[--C-:B------:R-:W-:Y:S01]  /*c740*/  FFMA.FTZ R159, R11, UR4, -R162.reuse ;  /* 0x000000040b9f7c23 */ /* 0x100fe200080108a2 */
[----:B------:R-:W-:Y:S01]  /*c750*/  FFMA.FTZ R165, R6, UR4, -R162 ;  /* 0x0000000406a57c23 */ /* 0x000fe200080108a2 */
[----:B------:R-:W-:Y:S01]  /*c760*/  IMAD.WIDE.U32 R8, R8, -0x2daee0ad, RZ ;  /* 0xd2511f5308087825 */ /* 0x000fe200078e00ff */
[----:B------:R-:W-:Y:S03]  /*c770*/  MUFU.EX2 R156, R156 ;  /* 0x0000009c009c7308 */ /* 0x000fe60000000800 */
[----:B------:R-:W-:Y:S01]  /*c780*/  FFMA.FTZ R170, R12, UR4, -R164 ;  /* 0x000000040caa7c23 */ /* 0x000fe200080108a4 */
[----:B------:R-:W-:Y:S01]  /*c790*/  IMAD.WIDE.U32 R134, R134, -0x2daee0ad, RZ ;  /* 0xd2511f5386867825 */ /* 0x000fe200078e00ff */
[----:B------:R-:W-:Y:S03]  /*c7a0*/  LOP3.LUT R168, R9, R168, R154, 0x96, !PT ;  /* 0x000000a809a87212 */ /* 0x000fe600078e969a */
[C---:B-1----:R-:W-:Y:S01]  /*c7b0*/  FMUL.FTZ R36, R2.reuse, R36 ;  /* 0x0000002402247220 */ /* 0x042fe20000410000 */
[----:B------:R-:W-:Y:S01]  /*c7c0*/  FMUL.FTZ R37, R2, R37 ;  /* 0x0000002502257220 */ /* 0x000fe20000410000 */
[----:B------:R-:W-:Y:S01]  /*c7d0*/  LOP3.LUT R8, R135, R8, R153, 0x96, !PT ;  /* 0x0000000887087212 */ /* 0x000fe200078e9699 */
[----:B------:R-:W-:Y:S01]  /*c7e0*/  IMAD.WIDE.U32 R168, R168, -0x326172a9, RZ ;  /* 0xcd9e8d57a8a87825 */ /* 0x000fe200078e00ff */
[----:B------:R-:W1:Y:S03]  /*c7f0*/  MUFU.EX2 R157, R157 ;  /* 0x0000009d009d7308 */ /* 0x000e660000000800 */
[----:B------:R-:W-:Y:S01]  /*c800*/  FMUL.FTZ R40, R2, R40 ;  /* 0x0000002802287220 */ /* 0x000fe20000410000 */
[----:B------:R-:W-:Y:S04]  /*c810*/  IMAD.WIDE.U32 R8, R8, -0x326172a9, RZ ;  /* 0xcd9e8d5708087825 */ /* 0x000fe800078e00ff */
[C---:B------:R-:W-:Y:S01]  /*c820*/  FMUL.FTZ R41, R2.reuse, R41 ;  /* 0x0000002902297220 */ /* 0x040fe20000410000 */
[C---:B------:R-:W-:Y:S01]  /*c830*/  FMUL.FTZ R44, R2.reuse, R44 ;  /* 0x0000002c022c7220 */ /* 0x040fe20000410000 */
[C---:B------:R-:W-:Y:S01]  /*c840*/  FMUL.FTZ R45, R2.reuse, R45 ;  /* 0x0000002d022d7220 */ /* 0x040fe20000410000 */
[----:B------:R-:W-:Y:S01]  /*c850*/  SHF.R.U32.HI R4, RZ, 0x10, R8 ;  /* 0x00000010ff047819 */ /* 0x000fe20000011608 */
[----:B------:R-:W-:Y:S01]  /*c860*/  MUFU.EX2 R158, R158 ;  /* 0x0000009e009e7308 */ /* 0x000fe20000000800 */
[----:B------:R-:W-:Y:S01]  /*c870*/  LOP3.LUT R137, R9, R168, R152, 0x96, !PT ;  /* 0x000000a809897212 */ /* 0x000fe200078e9698 */
[----:B------:R-:W-:Y:S01]  /*c880*/  FMUL.FTZ R48, R2, R48 ;  /* 0x0000003002307220 */ /* 0x000fe20000410000 */
[----:B------:R-:W-:Y:S01]  /*c890*/  LOP3.LUT R7, R4, 0xff, RZ, 0xc0, !PT ;  /* 0x000000ff04077812 */ /* 0x000fe200078ec0ff */
[----:B------:R-:W-:Y:S01]  /*c8a0*/  FADD.FTZ R4, -R3, R0 ;  /* 0x0000000003047221 */ /* 0x000fe20000010100 */
[----:B------:R-:W-:Y:S01]  /*c8b0*/  LOP3.LUT R136, R8, 0xffff, RZ, 0xc0, !PT ;  /* 0x0000ffff08887812 */ /* 0x000fe200078ec0ff */
[----:B------:R-:W-:Y:S01]  /*c8c0*/  FMUL.FTZ R49, R2, R49 ;  /* 0x0000003102317220 */ /* 0x000fe20000410000 */
[--C-:B------:R-:W-:Y:S01]  /*c8d0*/  SHF.R.U32.HI R10, RZ, 0x10, R137.reuse ;  /* 0x00000010ff0a7819 */ /* 0x100fe20000011689 */
[----:B------:R-:W-:Y:S02]  /*c8e0*/  FMUL.FTZ R0, R4, UR4 ;  /* 0x0000000404007c20 */ /* 0x000fe40008410000 */
[----:B------:R-:W2:Y:S01]  /*c8f0*/  MUFU.EX2 R159, R159 ;  /* 0x0000009f009f7308 */ /* 0x000ea20000000800 */
[C---:B------:R-:W-:Y:S01]  /*c900*/  LOP3.LUT R9, R137.reuse, 0xffff, RZ, 0xc0, !PT ;  /* 0x0000ffff89097812 */ /* 0x040fe200078ec0ff */
[----:B------:R-:W-:Y:S01]  /*c910*/  FMUL.FTZ R52, R2, R52 ;  /* 0x0000003402347220 */ /* 0x000fe20000410000 */
[----:B------:R-:W-:Y:S01]  /*c920*/  LOP3.LUT R5, R8, 0xff, RZ, 0xc0, !PT ;  /* 0x000000ff08057812 */ /* 0x000fe200078ec0ff */
[C---:B------:R-:W-:Y:S01]  /*c930*/  FMUL.FTZ R53, R2.reuse, R53 ;  /* 0x0000003502357220 */ /* 0x040fe20000410000 */
[----:B------:R-:W-:Y:S01]  /*c940*/  SHF.R.U32.HI R6, RZ, 0x18, R8 ;  /* 0x00000018ff067819 */ /* 0x000fe20000011608 */
[----:B------:R-:W-:Y:S01]  /*c950*/  FMUL.FTZ R56, R2, R56 ;  /* 0x0000003802387220 */ /* 0x000fe20000410000 */
[----:B------:R-:W-:Y:S03]  /*c960*/  LOP3.LUT R8, R137, 0xff, RZ, 0xc0, !PT ;  /* 0x000000ff89087812 */ /* 0x000fe600078ec0ff */
[----:B------:R-:W-:Y:S01]  /*c970*/  MUFU.EX2 R163, R163 ;  /* 0x000000a300a37308 */ /* 0x000fe20000000800 */
[----:B------:R-:W-:Y:S01]  /*c980*/  LOP3.LUT R10, R10, 0xff, RZ, 0xc0, !PT ;  /* 0x000000ff0a0a7812 */ /* 0x000fe200078ec0ff */
[C---:B------:R-:W-:Y:S01]  /*c990*/  FMUL.FTZ R57, R2.reuse, R57 ;  /* 0x0000003902397220 */ /* 0x040fe20000410000 */
[----:B------:R-:W-:Y:S01]  /*c9a0*/  SHF.R.U32.HI R136, RZ, 0x8, R136 ;  /* 0x00000008ff887819 */ /* 0x000fe20000011688 */
[C---:B------:R-:W-:Y:S01]  /*c9b0*/  FMUL.FTZ R60, R2.reuse, R60 ;  /* 0x0000003c023c7220 */ /* 0x040fe20000410000 */
[----:B------:R-:W-:Y:S01]  /*c9c0*/  SHF.R.U32.HI R137, RZ, 0x18, R137 ;  /* 0x00000018ff897819 */ /* 0x000fe20000011689 */
[----:B------:R-:W-:Y:S01]  /*c9d0*/  FMUL.FTZ R61, R2, R61 ;  /* 0x0000003d023d7220 */ /* 0x000fe20000410000 */
[----:B------:R-:W-:Y:S03]  /*c9e0*/  SHF.R.U32.HI R9, RZ, 0x8, R9 ;  /* 0x00000008ff097819 */ /* 0x000fe60000011609 */
[----:B------:R-:W3:Y:S01]  /*c9f0*/  MUFU.EX2 R160, R160 ;  /* 0x000000a000a07308 */ /* 0x000ee20000000800 */
[----:B------:R-:W-:Y:S01]  /*ca00*/  PRMT R137, R10, 0x5410, R137 ;  /* 0x000054100a897816 */ /* 0x000fe20000000089 */
[----:B------:R-:W-:Y:S01]  /*ca10*/  FMUL.FTZ R64, R2, R64 ;  /* 0x0000004002407220 */ /* 0x000fe20000410000 */
[----:B------:R-:W-:Y:S01]  /*ca20*/  PRMT R9, R8, 0x5410, R9 ;  /* 0x0000541008097816 */ /* 0x000fe20000000009 */
[C---:B------:R-:W-:Y:S01]  /*ca30*/  FMUL.FTZ R8, R2.reuse, R124 ;  /* 0x0000007c02087220 */ /* 0x040fe20000410000 */
[----:B------:R-:W-:Y:S01]  /*ca40*/  PRMT R5, R5, 0x5410, R136 ;  /* 0x0000541005057816 */ /* 0x000fe20000000088 */
[C---:B------:R-:W-:Y:S01]  /*ca50*/  FMUL.FTZ R65, R2.reuse, R65 ;  /* 0x0000004102417220 */ /* 0x040fe20000410000 */
[----:B------:R-:W-:Y:S03]  /*ca60*/  PRMT R7, R7, 0x5410, R6 ;  /* 0x0000541007077816 */ /* 0x000fe60000000006 */
[----:B------:R-:W-:Y:S01]  /*ca70*/  MUFU.EX2 R165, R165 ;  /* 0x000000a500a57308 */ /* 0x000fe20000000800 */
[--C-:B------:R-:W-:Y:S01]  /*ca80*/  HSET2.LE.AND R136, R9, R216.reuse, PT ;  /* 0x000000d809887233 */ /* 0x100fe20003803000 */
[C---:B------:R-:W-:Y:S01]  /*ca90*/  FMUL.FTZ R9, R2.reuse, R125 ;  /* 0x0000007d02097220 */ /* 0x040fe20000410000 */
[--C-:B------:R-:W-:Y:S01]  /*caa0*/  HSET2.LE.AND R138, R5, R216.reuse, PT ;  /* 0x000000d8058a7233 */ /* 0x100fe20003803000 */
[C---:B------:R-:W-:Y:S01]  /*cab0*/  FMUL.FTZ R68, R2.reuse, R68 ;  /* 0x0000004402447220 */ /* 0x040fe20000410000 */
[--C-:B------:R-:W-:Y:S01]  /*cac0*/  HSET2.LE.AND R139, R7, R216.reuse, PT ;  /* 0x000000d8078b7233 */ /* 0x100fe20003803000 */
[C---:B------:R-:W-:Y:S01]  /*cad0*/  FMUL.FTZ R69, R2.reuse, R69 ;  /* 0x0000004502457220 */ /* 0x040fe20000410000 */
[--C-:B------:R-:W-:Y:S03]  /*cae0*/  HSET2.LE.AND R137, R137, R216.reuse, PT ;  /* 0x000000d889897233 */ /* 0x100fe60003803000 */
[----:B------:R-:W4:Y:S01]  /*caf0*/  MUFU.EX2 R161, R161 ;  /* 0x000000a100a17308 */ /* 0x000f220000000800 */
[----:B-1----:R-:W-:Y:S01]  /*cb00*/  F2FP.BF16.F32.PACK_AB R7, R157, R156 ;  /* 0x0000009c9d07723e */ /* 0x002fe200000010ff */
[C---:B------:R-:W-:Y:S01]  /*cb10*/  FMUL.FTZ R72, R2.reuse, R72 ;  /* 0x0000004802487220 */ /* 0x040fe20000410000 */
[----:B--2---:R-:W-:Y:S01]  /*cb20*/  F2FP.BF16.F32.PACK_AB R6, R159, R158 ;  /* 0x0000009e9f06723e */ /* 0x004fe200000010ff */
[----:B------:R-:W-:Y:S01]  /*cb30*/  FMUL.FTZ R73, R2, R73 ;  /* 0x0000004902497220 */ /* 0x000fe20000410000 */
[----:B---3--:R-:W-:Y:S01]  /*cb40*/  F2FP.BF16.F32.PACK_AB R5, R160, R163 ;  /* 0x000000a3a005723e */ /* 0x008fe200000010ff */
[----:B------:R-:W-:Y:S01]  /*cb50*/  FMUL.FTZ R76, R2, R76 ;  /* 0x0000004c024c7220 */ /* 0x000fe20000410000 */
[----:B------:R-:W-:Y:S03]  /*cb60*/  LOP3.LUT R138, R138, R7, RZ, 0xc0, !PT ;  /* 0x000000078a8a7212 */ /* 0x000fe600078ec0ff */
[----:B------:R-:W1:Y:S01]  /*cb70*/  MUFU.EX2 R0, R0 ;  /* 0x0000000000007308 */ /* 0x000e620000000800 */
[----:B------:R-:W-:Y:S01]  /*cb80*/  LOP3.LUT R139, R139, R6, RZ, 0xc0, !PT ;  /* 0x000000068b8b7212 */ /* 0x000fe200078ec0ff */
[----:B------:R-:W-:Y:S01]  /*cb90*/  FMUL.FTZ R77, R2, R77 ;  /* 0x0000004d024d7220 */ /* 0x000fe20000410000 */
[----:B------:R-:W-:Y:S01]  /*cba0*/  LOP3.LUT R136, R136, R5, RZ, 0xc0, !PT ;  /* 0x0000000588887212 */ /* 0x000fe200078ec0ff */
[C---:B------:R-:W-:Y:S01]  /*cbb0*/  FMUL.FTZ R5, R2.reuse, R129 ;  /* 0x0000008102057220 */ /* 0x040fe20000410000 */
[C---:B------:R-:W-:Y:S01]  /*cbc0*/  FMUL.FTZ R80, R2.reuse, R80 ;  /* 0x0000005002507220 */ /* 0x040fe20000410000 */
[C---:B------:R-:W-:Y:S01]  /*cbd0*/  FMUL.FTZ R81, R2.reuse, R81 ;  /* 0x0000005102517220 */ /* 0x040fe20000410000 */
[C---:B------:R-:W-:Y:S01]  /*cbe0*/  FMUL.FTZ R84, R2.reuse, R84 ;  /* 0x0000005402547220 */ /* 0x040fe20000410000 */
[C---:B------:R-:W-:Y:S01]  /*cbf0*/  FMUL.FTZ R85, R2.reuse, R85 ;  /* 0x0000005502557220 */ /* 0x040fe20000410000 */
[----:B----4-:R-:W-:Y:S01]  /*cc00*/  F2FP.BF16.F32.PACK_AB R4, R161, R165 ;  /* 0x000000a5a104723e */ /* 0x010fe200000010ff */
[C---:B------:R-:W-:Y:S01]  /*cc10*/  FMUL.FTZ R88, R2.reuse, R88 ;  /* 0x0000005802587220 */ /* 0x040fe20000410000 */
[C---:B------:R-:W-:Y:S01]  /*cc20*/  FMUL.FTZ R89, R2.reuse, R89 ;  /* 0x0000005902597220 */ /* 0x040fe20000410000 */
[C---:B------:R-:W-:Y:S01]  /*cc30*/  FMUL.FTZ R92, R2.reuse, R92 ;  /* 0x0000005c025c7220 */ /* 0x040fe20000410000 */
[----:B------:R-:W-:Y:S01]  /*cc40*/  LOP3.LUT R137, R137, R4, RZ, 0xc0, !PT ;  /* 0x0000000489897212 */ /* 0x000fe200078ec0ff */
[C---:B------:R-:W-:Y:S01]  /*cc50*/  FMUL.FTZ R4, R2.reuse, R128 ;  /* 0x0000008002047220 */ /* 0x040fe20000410000 */
[C---:B------:R-:W-:Y:S01]  /*cc60*/  FMUL.FTZ R93, R2.reuse, R93 ;  /* 0x0000005d025d7220 */ /* 0x040fe20000410000 */
[----:B------:R-:W-:Y:S01]  /*cc70*/  FMUL.FTZ R96, R2, R96 ;  /* 0x0000006002607220 */ /* 0x000fe20000410000 */
[C---:B-1----:R-:W-:Y:S01]  /*cc80*/  FMUL.FTZ R6, R0.reuse, R130 ;  /* 0x0000008200067220 */ /* 0x042fe20000410000 */
[C---:B------:R-:W-:Y:S01]  /*cc90*/  FMUL.FTZ R7, R0.reuse, R131 ;  /* 0x0000008300077220 */ /* 0x040fe20000410000 */
[C---:B------:R-:W-:Y:S01]  /*cca0*/  FMUL.FTZ R10, R0.reuse, R126 ;  /* 0x0000007e000a7220 */ /* 0x040fe20000410000 */
[C---:B------:R-:W-:Y:S01]  /*ccb0*/  FMUL.FTZ R11, R0.reuse, R127 ;  /* 0x0000007f000b7220 */ /* 0x040fe20000410000 */
[----:B------:R-:W-:Y:S01]  /*ccc0*/  LDSM.16.MT88.4 R128, [R192+0xe000] ;  /* 0x00e00000c080783b */ /* 0x000fe20000004200 */
[C---:B------:R-:W-:Y:S01]  /*ccd0*/  FMUL.FTZ R38, R0.reuse, R38 ;  /* 0x0000002600267220 */ /* 0x040fe20000410000 */
[C---:B------:R-:W-:Y:S01]  /*cce0*/  FMUL.FTZ R39, R0.reuse, R39 ;  /* 0x0000002700277220 */ /* 0x040fe20000410000 */
[C---:B------:R-:W-:Y:S01]  /*ccf0*/  FMUL.FTZ R42, R0.reuse, R42 ;  /* 0x0000002a002a7220 */ /* 0x040fe20000410000 */
[C---:B------:R-:W-:Y:S01]  /*cd00*/  HMMA.16816.F32.BF16 R4, R136.reuse, R140, R4 ;  /* 0x0000008c8804723c */ /* 0x040fe20000041804 */
[----:B------:R-:W-:Y:S03]  /*cd10*/  MUFU.EX2 R170, R170 ;  /* 0x000000aa00aa7308 */ /* 0x000fe60000000800 */
[----:B------:R-:W1:Y:S01]  /*cd20*/  LDSM.16.MT88.4 R124, [R188+0xc000] ;  /* 0x00c00000bc7c783b */ /* 0x000e620000004200 */
[C---:B------:R-:W-:Y:S01]  /*cd30*/  FMUL.FTZ R43, R0.reuse, R43 ;  /* 0x0000002b002b7220 */ /* 0x040fe20000410000 */
[C---:B------:R-:W-:Y:S05]  /*cd40*/  HMMA.16816.F32.BF16 R8, R136.reuse, R142, R8 ;  /* 0x0000008e8808723c */ /* 0x040fea0000041808 */
[C---:B------:R-:W-:Y:S01]  /*cd50*/  FMUL.FTZ R46, R0.reuse, R46 ;  /* 0x0000002e002e7220 */ /* 0x040fe20000410000 */
[C---:B------:R-:W-:Y:S01]  /*cd60*/  HMMA.16816.F32.BF16 R36, R136.reuse, R144, R36 ;  /* 0x000000908824723c */ /* 0x040fe20000041824 */
[----:B------:R-:W2:Y:S04]  /*cd70*/  LDSM.16.MT88.4 R140, [R190+0xe000] ;  /* 0x00e00000be8c783b */ /* 0x000ea80000004200 */
[C---:B------:R-:W-:Y:S01]  /*cd80*/  FMUL.FTZ R47, R0.reuse, R47 ;  /* 0x0000002f002f7220 */ /* 0x040fe20000410000 */
[C---:B------:R-:W-:Y:S03]  /*cd90*/  HMMA.16816.F32.BF16 R40, R136.reuse, R146, R40 ;  /* 0x000000928828723c */ /* 0x040fe60000041828 */
[----:B------:R-:W-:Y:S02]  /*cda0*/  LDSM.16.MT88.4 R144, [R188+0xc800] ;  /* 0x00c80000bc90783b */ /* 0x000fe40000004200 */
[C---:B------:R-:W-:Y:S01]  /*cdb0*/  FMUL.FTZ R50, R0.reuse, R50 ;  /* 0x0000003200327220 */ /* 0x040fe20000410000 */
[C---:B------:R-:W-:Y:S05]  /*cdc0*/  HMMA.16816.F32.BF16 R44, R136.reuse, R148, R44 ;  /* 0x00000094882c723c */ /* 0x040fea000004182c */
[C---:B------:R-:W-:Y:S01]  /*cdd0*/  FMUL.FTZ R51, R0.reuse, R51 ;  /* 0x0000003300337220 */ /* 0x040fe20000410000 */
[C---:B------:R-:W-:Y:S01]  /*cde0*/  FMUL.FTZ R54, R0.reuse, R54 ;  /* 0x0000003600367220 */ /* 0x040fe20000410000 */
[C---:B------:R-:W-:Y:S01]  /*cdf0*/  FMUL.FTZ R55, R0.reuse, R55 ;  /* 0x0000003700377220 */ /* 0x040fe20000410000 */
[C---:B------:R-:W-:Y:S03]  /*ce00*/  FMUL.FTZ R58, R0.reuse, R58 ;  /* 0x0000003a003a7220 */ /* 0x040fe60000410000 */
[C---:B------:R-:W-:Y:S01]  /*ce10*/  FMUL.FTZ R59, R0.reuse, R59 ;  /* 0x0000003b003b7220 */ /* 0x040fe20000410000 */
[C---:B------:R-:W-:Y:S03]  /*ce20*/  HMMA.16816.F32.BF16 R48, R136.reuse, R150, R48 ;  /* 0x000000968830723c */ /* 0x040fe60000041830 */
[C---:B------:R-:W-:Y:S01]  /*ce30*/  FMUL.FTZ R62, R0.reuse, R62 ;  /* 0x0000003e003e7220 */ /* 0x040fe20000410000 */
[C---:B------:R-:W-:Y:S01]  /*ce40*/  FMUL.FTZ R63, R0.reuse, R63 ;  /* 0x0000003f003f7220 */ /* 0x040fe20000410000 */
[C---:B------:R-:W-:Y:S01]  /*ce50*/  FMUL.FTZ R66, R0.reuse, R66 ;  /* 0x0000004200427220 */ /* 0x040fe20000410000 */
[C---:B------:R-:W-:Y:S01]  /*ce60*/  FMUL.FTZ R67, R0.reuse, R67 ;  /* 0x0000004300437220 */ /* 0x040fe20000410000 */
[C---:B------:R-:W-:Y:S01]  /*ce70*/  FMUL.FTZ R70, R0.reuse, R70 ;  /* 0x0000004600467220 */ /* 0x040fe20000410000 */
[C---:B-1----:R-:W-:Y:S03]  /*ce80*/  HMMA.16816.F32.BF16 R52, R136.reuse, R124, R52 ;  /* 0x0000007c8834723c */ /* 0x042fe60000041834 */
[C---:B------:R-:W-:Y:S01]  /*ce90*/  FMUL.FTZ R71, R0.reuse, R71 ;  /* 0x0000004700477220 */ /* 0x040fe20000410000 */
[C---:B------:R-:W-:Y:S01]  /*cea0*/  FMUL.FTZ R74, R0.reuse, R74 ;  /* 0x0000004a004a7220 */ /* 0x040fe20000410000 */
[C---:B------:R-:W-:Y:S01]  /*ceb0*/  FMUL.FTZ R75, R0.reuse, R75 ;  /* 0x0000004b004b7220 */ /* 0x040fe20000410000 */
[C---:B------:R-:W-:Y:S01]  /*cec0*/  HMMA.16816.F32.BF16 R56, R136.reuse, R126, R56 ;  /* 0x0000007e8838723c */ /* 0x040fe20000041838 */
[----:B------:R-:W1:Y:S04]  /*ced0*/  LDSM.16.MT88.4 R124, [R189+0xe000] ;  /* 0x00e00000bd7c783b */ /* 0x000e680000004200 */
[C---:B------:R-:W-:Y:S01]  /*cee0*/  FMUL.FTZ R78, R0.reuse, R78 ;  /* 0x0000004e004e7220 */ /* 0x040fe20000410000 */
[C---:B------:R-:W-:Y:S05]  /*cef0*/  HMMA.16816.F32.BF16 R60, R136.reuse, R128, R60 ;  /* 0x00000080883c723c */ /* 0x040fea000004183c */
[C---:B------:R-:W-:Y:S01]  /*cf00*/  FMUL.FTZ R79, R0.reuse, R79 ;  /* 0x0000004f004f7220 */ /* 0x040fe20000410000 */
[C---:B------:R-:W-:Y:S01]  /*cf10*/  HMMA.16816.F32.BF16 R64, R136.reuse, R130, R64 ;  /* 0x000000828840723c */ /* 0x040fe20000041840 */
[----:B------:R-:W3:Y:S04]  /*cf20*/  LDSM.16.MT88.4 R128, [R188+0xe000] ;  /* 0x00e00000bc80783b */ /* 0x000ee80000004200 */
[C---:B------:R-:W-:Y:S01]  /*cf30*/  FMUL.FTZ R82, R0.reuse, R82 ;  /* 0x0000005200527220 */ /* 0x040fe20000410000 */
[C---:B--2---:R-:W-:Y:S05]  /*cf40*/  HMMA.16816.F32.BF16 R68, R136.reuse, R140, R68 ;  /* 0x0000008c8844723c */ /* 0x044fea0000041844 */
[C---:B------:R-:W-:Y:S01]  /*cf50*/  FMUL.FTZ R83, R0.reuse, R83 ;  /* 0x0000005300537220 */ /* 0x040fe20000410000 */
[C---:B------:R-:W-:Y:S01]  /*cf60*/  HMMA.16816.F32.BF16 R72, R136.reuse, R142, R72 ;  /* 0x0000008e8848723c */ /* 0x040fe20000041848 */
[----:B------:R-:W2:Y:S04]  /*cf70*/  LDSM.16.MT88.4 R140, [R192+0x10000] ;  /* 0x01000000c08c783b */ /* 0x000ea80000004200 */
[C---:B------:R-:W-:Y:S01]  /*cf80*/  FMUL.FTZ R86, R0.reuse, R86 ;  /* 0x0000005600567220 */ /* 0x040fe20000410000 */
[C---:B------:R-:W-:Y:S01]  /*cf90*/  FMUL.FTZ R87, R0.reuse, R87 ;  /* 0x0000005700577220 */ /* 0x040fe20000410000 */
[C---:B------:R-:W-:Y:S01]  /*cfa0*/  FMUL.FTZ R90, R0.reuse, R90 ;  /* 0x0000005a005a7220 */ /* 0x040fe20000410000 */
[C---:B------:R-:W-:Y:S03]  /*cfb0*/  FMUL.FTZ R91, R0.reuse, R91 ;  /* 0x0000005b005b7220 */ /* 0x040fe60000410000 */
[C---:B------:R-:W-:Y:S01]  /*cfc0*/  FMUL.FTZ R94, R0.reuse, R94 ;  /* 0x0000005e005e7220 */ /* 0x040fe20000410000 */
[----:B------:R-:W-:Y:S01]  /*cfd0*/  FMUL.FTZ R95, R0, R95 ;  /* 0x0000005f005f7220 */ /* 0x000fe20000410000 */
[----:B------:R-:W-:Y:S01]  /*cfe0*/  FMUL.FTZ R97, R2, R97 ;  /* 0x0000006102617220 */ /* 0x000fe20000410000 */
[C---:B------:R-:W-:Y:S01]  /*cff0*/  FMUL.FTZ R98, R0.reuse, R98 ;  /* 0x0000006200627220 */ /* 0x040fe20000410000 */
[----:B------:R-:W-:Y:S01]  /*d000*/  FMUL.FTZ R99, R0, R99 ;  /* 0x0000006300637220 */ /* 0x000fe20000410000 */
[C---:B------:R-:W-:Y:S01]  /*d010*/  FMUL.FTZ R100, R2.reuse, R100 ;  /* 0x0000006402647220 */ /* 0x040fe20000410000 */
[C---:B-1----:R-:W-:Y:S03]  /*d020*/  HMMA.16816.F32.BF16 R76, R136.reuse, R124, R76 ;  /* 0x0000007c884c723c */ /* 0x042fe6000004184c */
[----:B------:R-:W-:Y:S01]  /*d030*/  FMUL.FTZ R101, R2, R101 ;  /* 0x0000006502657220 */ /* 0x000fe20000410000 */
[C---:B------:R-:W-:Y:S01]  /*d040*/  FMUL.FTZ R102, R0.reuse, R102 ;  /* 0x0000006600667220 */ /* 0x040fe20000410000 */
[----:B------:R-:W-:Y:S01]  /*d050*/  FMUL.FTZ R103, R0, R103 ;  /* 0x0000006700677220 */ /* 0x000fe20000410000 */
[C---:B------:R-:W-:Y:S01]  /*d060*/  HMMA.16816.F32.BF16 R80, R136.reuse, R126, R80 ;  /* 0x0000007e8850723c */ /* 0x040fe20000041850 */
[----:B------:R-:W1:Y:S04]  /*d070*/  LDSM.16.MT88.4 R124, [R190+0x10000] ;  /* 0x01000000be7c783b */ /* 0x000e680000004200 */
[----:B------:R-:W-:Y:S01]  /*d080*/  LOP3.LUT R167, R169, R166, R175, 0x96, !PT ;  /* 0x000000a6a9a77212 */ /* 0x000fe200078e96af */
[C---:B---3--:R-:W-:Y:S05]  /*d090*/  HMMA.16816.F32.BF16 R84, R136.reuse, R128, R84 ;  /* 0x000000808854723c */ /* 0x048fea0000041854 */
[----:B------:R-:W-:Y:S01]  /*d0a0*/  FFMA.FTZ R166, R16, UR4, -R164 ;  /* 0x0000000410a67c23 */ /* 0x000fe200080108a4 */
[C---:B------:R-:W-:Y:S01]  /*d0b0*/  HMMA.16816.F32.BF16 R88, R136.reuse, R130, R88 ;  /* 0x000000828858723c */ /* 0x040fe20000041858 */
[----:B------:R-:W3:Y:S04]  /*d0c0*/  LDSM.16.MT88.4 R128, [R189+0x10000] ;  /* 0x01000000bd80783b */ /* 0x000ee80000004200 */
[C---:B------:R-:W-:Y:S01]  /*d0d0*/  FMUL.FTZ R104, R2.reuse, R104 ;  /* 0x0000006802687220 */ /* 0x040fe20000410000 */
[C---:B--2---:R-:W-:Y:S01]  /*d0e0*/  HMMA.16816.F32.BF16 R92, R136.reuse, R140, R92 ;  /* 0x0000008c885c723c */ /* 0x044fe2000004185c */
[----:B------:R-:W-:Y:S04]  /*d0f0*/  MUFU.EX2 R166, R166 ;  /* 0x000000a600a67308 */ /* 0x000fe80000000800 */
[----:B------:R-:W-:Y:S01]  /*d100*/  FMUL.FTZ R105, R2, R105 ;  /* 0x0000006902697220 */ /* 0x000fe20000410000 */
[C---:B------:R-:W-:Y:S05]  /*d110*/  HMMA.16816.F32.BF16 R96, R136.reuse, R142, R96 ;  /* 0x0000008e8860723c */ /* 0x040fea0000041860 */
[----:B------:R-:W-:Y:S06]  /*d120*/  IMAD.WIDE.U32 R140, R167, -0x2daee0ad, RZ ;  /* 0xd2511f53a78c7825 */ /* 0x000fec00078e00ff */
[C---:B------:R-:W-:Y:S01]  /*d130*/  FMUL.FTZ R106, R0.reuse, R106 ;  /* 0x0000006a006a7220 */ /* 0x040fe20000410000 */
[----:B------:R-:W-:Y:S01]  /*d140*/  FMUL.FTZ R107, R0, R107 ;  /* 0x0000006b006b7220 */ /* 0x000fe20000410000 */
[----:B------:R-:W-:Y:S01]  /*d150*/  LOP3.LUT R134, R141, R134, R230, 0x96, !PT ;  /* 0x000000868d867212 */ /* 0x000fe200078e96e6 */
[----:B------:R-:W-:Y:S01]  /*d160*/  FFMA.FTZ R167, R17, UR4, -R164 ;  /* 0x0000000411a77c23 */ /* 0x000fe200080108a4 */
[----:B------:R-:W-:Y:S01]  /*d170*/  LOP3.LUT R16, R140, 0xffff, RZ, 0xc0, !PT ;  /* 0x0000ffff8c107812 */ /* 0x000fe200078ec0ff */
[----:B------:R-:W-:Y:S01]  /*d180*/  FMUL.FTZ R17, R2, R121 ;  /* 0x0000007902117220 */ /* 0x000fe20000410000 */
[----:B------:R-:W-:Y:S01]  /*d190*/  LOP3.LUT R133, R140, 0xff, RZ, 0xc0, !PT ;  /* 0x000000ff8c857812 */ /* 0x000fe200078ec0ff */
[----:B------:R-:W-:Y:S01]  /*d1a0*/  FFMA.FTZ R168, R18, UR4, -R162 ;  /* 0x0000000412a87c23 */ /* 0x000fe200080108a2 */
[C---:B-1----:R-:W-:Y:S01]  /*d1b0*/  HMMA.16816.F32.BF16 R100, R136.reuse, R124, R100 ;  /* 0x0000007c8864723c */ /* 0x042fe20000041864 */
[----:B------:R-:W1:Y:S02]  /*d1c0*/  MUFU.EX2 R167, R167 ;  /* 0x000000a700a77308 */ /* 0x000e640000000800 */
[----:B------:R-:W-:Y:S01]  /*d1d0*/  SHF.R.U32.HI R135, RZ, 0x18, R140 ;  /* 0x00000018ff877819 */ /* 0x000fe2000001168c */
[----:B------:R-:W-:Y:S01]  /*d1e0*/  FFMA.FTZ R169, R19, UR4, -R162 ;  /* 0x0000000413a97c23 */ /* 0x000fe200080108a2 */
[----:B------:R-:W-:Y:S01]  /*d1f0*/  SHF.R.U32.HI R16, RZ, 0x8, R16 ;  /* 0x00000008ff107819 */ /* 0x000fe20000011610 */
[C---:B------:R-:W-:Y:S05]  /*d200*/  HMMA.16816.F32.BF16 R104, R136.reuse, R126, R104 ;  /* 0x0000007e8868723c */ /* 0x040fea0000041868 */
[----:B------:R-:W-:Y:S01]  /*d210*/  MUFU.EX2 R168, R168 ;  /* 0x000000a800a87308 */ /* 0x000fe20000000800 */
[----:B------:R-:W-:Y:S01]  /*d220*/  SHF.R.U32.HI R124, RZ, 0x10, R140 ;  /* 0x00000010ff7c7819 */ /* 0x000fe2000001168c */
[----:B------:R-:W-:Y:S01]  /*d230*/  FMUL.FTZ R18, R0, R122 ;  /* 0x0000007a00127220 */ /* 0x000fe20000410000 */
[----:B------:R-:W2:Y:S03]  /*d240*/  LDSM.16.MT88.4 R140, [R188+0x10000] ;  /* 0x01000000bc8c783b */ /* 0x000ea60000004200 */
[----:B------:R-:W-:Y:S01]  /*d250*/  PRMT R133, R133, 0x5410, R16 ;  /* 0x0000541085857816 */ /* 0x000fe20000000010 */
[----:B------:R-:W-:Y:S01]  /*d260*/  FMUL.FTZ R16, R2, R120 ;  /* 0x0000007802107220 */ /* 0x000fe20000410000 */
[----:B------:R-:W-:Y:S01]  /*d270*/  FMUL.FTZ R19, R0, R123 ;  /* 0x0000007b00137220 */ /* 0x000fe20000410000 */
[----:B------:R-:W-:Y:S01]  /*d280*/  LOP3.LUT R124, R124, 0xff, RZ, 0xc0, !PT ;  /* 0x000000ff7c7c7812 */ /* 0x000fe200078ec0ff */
[----:B------:R-:W-:Y:S01]  /*d290*/  FFMA.FTZ R171, R13, UR4, -R164 ;  /* 0x000000040dab7c23 */ /* 0x000fe200080108a4 */
[----:B------:R-:W4:Y:S01]  /*d2a0*/  LDSM.16.MT88.4 R120, [R192+0xc800] ;  /* 0x00c80000c078783b */ /* 0x000f220000004200 */
[--C-:B------:R-:W-:Y:S01]  /*d2b0*/  FFMA.FTZ R173, R14, UR4, -R162.reuse ;  /* 0x000000040ead7c23 */ /* 0x100fe200080108a2 */
[----:B------:R-:W-:Y:S01]  /*d2c0*/  FFMA.FTZ R172, R15, UR4, -R162 ;  /* 0x000000040fac7c23 */ /* 0x000fe200080108a2 */
[----:B------:R-:W-:Y:S01]  /*d2d0*/  PRMT R135, R124, 0x5410, R135 ;  /* 0x000054107c877816 */ /* 0x000fe20000000087 */
[C---:B---3--:R-:W-:Y:S01]  /*d2e0*/  HMMA.16816.F32.BF16 R16, R136.reuse, R128, R16 ;  /* 0x000000808810723c */ /* 0x048fe20000041810 */
[----:B------:R-:W3:Y:S02]  /*d2f0*/  MUFU.EX2 R169, R169 ;  /* 0x000000a900a97308 */ /* 0x000ee40000000800 */
[C---:B------:R-:W-:Y:S01]  /*d300*/  FMUL.FTZ R108, R2.reuse, R108 ;  /* 0x0000006c026c7220 */ /* 0x040fe20000410000 */
[----:B------:R-:W-:Y:S01]  /*d310*/  FMUL.FTZ R109, R2, R109 ;  /* 0x0000006d026d7220 */ /* 0x000fe20000410000 */
[C---:B------:R-:W-:Y:S01]  /*d320*/  FMUL.FTZ R110, R0.reuse, R110 ;  /* 0x0000006e006e7220 */ /* 0x040fe20000410000 */
[----:B------:R-:W-:Y:S01]  /*d330*/  FMUL.FTZ R111, R0, R111 ;  /* 0x0000006f006f7220 */ /* 0x000fe20000410000 */
[----:B------:R-:W5:Y:S01]  /*d340*/  LDSM.16.MT88.4 R124, [R190+0xc800] ;  /* 0x00c80000be7c783b */ /* 0x000f620000004200 */
[----:B------:R-:W-:Y:S03]  /*d350*/  SHF.R.U32.HI R128, RZ, 0x10, R134 ;  /* 0x00000010ff807819 */ /* 0x000fe60000011686 */
[----:B------:R-:W3:Y:S01]  /*d360*/  MUFU.EX2 R171, R171 ;  /* 0x000000ab00ab7308 */ /* 0x000ee20000000800 */
[----:B------:R-:W-:Y:S01]  /*d370*/  LOP3.LUT R148, R134, 0xffff, RZ, 0xc0, !PT ;  /* 0x0000ffff86947812 */ /* 0x000fe200078ec0ff */
[C---:B------:R-:W-:Y:S01]  /*d380*/  FMUL.FTZ R12, R2.reuse, R116 ;  /* 0x00000074020c7220 */ /* 0x040fe20000410000 */
[C---:B------:R-:W-:Y:S03]  /*d390*/  HMMA.16816.F32.BF16 R108, R136.reuse, R130, R108 ;  /* 0x00000082886c723c */ /* 0x040fe6000004186c */
[----:B------:R-:W-:Y:S04]  /*d3a0*/  FMUL.FTZ R13, R2, R117 ;  /* 0x00000075020d7220 */ /* 0x000fe80000410000 */
[----:B------:R-:W-:Y:S01]  /*d3b0*/  MUFU.EX2 R173, R173 ;  /* 0x000000ad00ad7308 */ /* 0x000fe20000000800 */
[C---:B------:R-:W-:Y:S03]  /*d3c0*/  FMUL.FTZ R14, R0.reuse, R118 ;  /* 0x00000076000e7220 */ /* 0x040fe60000410000 */
[----:B------:R-:W-:Y:S01]  /*d3d0*/  FMUL.FTZ R15, R0, R119 ;  /* 0x00000077000f7220 */ /* 0x000fe20000410000 */
[----:B------:R-:W-:Y:S01]  /*d3e0*/  LOP3.LUT R149, R134, 0xff, RZ, 0xc0, !PT ;  /* 0x000000ff86957812 */ /* 0x000fe200078ec0ff */
[----:B------:R-:W-:Y:S01]  /*d3f0*/  FMUL.FTZ R112, R2, R112 ;  /* 0x0000007002707220 */ /* 0x000fe20000410000 */
[----:B------:R-:W-:Y:S03]  /*d400*/  SHF.R.U32.HI R148, RZ, 0x8, R148 ;  /* 0x00000008ff947819 */ /* 0x000fe60000011694 */
[----:B------:R-:W4:Y:S01]  /*d410*/  MUFU.EX2 R172, R172 ;  /* 0x000000ac00ac7308 */ /* 0x000f220000000800 */
[----:B------:R-:W-:Y:S01]  /*d420*/  LOP3.LUT R117, R128, 0xff, RZ, 0xc0, !PT ;  /* 0x000000ff80757812 */ /* 0x000fe200078ec0ff */
[----:B------:R-:W-:Y:S01]  /*d430*/  FMUL.FTZ R113, R2, R113 ;  /* 0x0000007102717220 */ /* 0x000fe20000410000 */
[C---:B--2---:R-:W-:Y:S01]  /*d440*/  HMMA.16816.F32.BF16 R12, R136.reuse, R140, R12 ;  /* 0x0000008c880c723c */ /* 0x044fe2000004180c */
[----:B------:R-:W2:Y:S02]  /*d450*/  LDSM.16.MT88.4 R128, [R189+0xc800] ;  /* 0x00c80000bd80783b */ /* 0x000ea40000004200 */
[----:B------:R-:W-:Y:S01]  /*d460*/  SHF.R.U32.HI R134, RZ, 0x18, R134 ;  /* 0x00000018ff867819 */ /* 0x000fe20000011686 */
[C---:B------:R-:W-:Y:S01]  /*d470*/  FMUL.FTZ R114, R0.reuse, R114 ;  /* 0x0000007200727220 */ /* 0x040fe20000410000 */
[----:B------:R-:W-:Y:S01]  /*d480*/  PRMT R149, R149, 0x5410, R148 ;  /* 0x0000541095957816 */ /* 0x000fe20000000094 */
[----:B------:R-:W-:Y:S01]  /*d490*/  FMUL.FTZ R115, R0, R115 ;  /* 0x0000007300737220 */ /* 0x000fe20000410000 */
[----:B------:R-:W-:Y:S01]  /*d4a0*/  PRMT R117, R117, 0x5410, R134 ;  /* 0x0000541075757816 */ /* 0x000fe20000000086 */
[----:B------:R-:W-:Y:S03]  /*d4b0*/  FFMA.FTZ R163, R2, R221, R163 ;  /* 0x000000dd02a37223 */ /* 0x000fe600000100a3 */
[--C-:B------:R-:W-:Y:S01]  /*d4c0*/  HSET2.LE.AND R116, R149, R216.reuse, PT ;  /* 0x000000d895747233 */ /* 0x100fe20003803000 */
[----:B------:R-:W-:Y:S01]  /*d4d0*/  FFMA.FTZ R165, R0, R217, R165 ;  /* 0x000000d900a57223 */ /* 0x000fe200000100a5 */
[----:B------:R-:W-:Y:S01]  /*d4e0*/  HMMA.16816.F32.BF16 R112, R136, R142, R112 ;  /* 0x0000008e8870723c */ /* 0x000fe20000041870 */
[----:B------:R-:W2:Y:S02]  /*d4f0*/  LDSM.16.MT88.4 R148, [R192+0xe800] ;  /* 0x00e80000c094783b */ /* 0x000ea40000004200 */
[--C-:B------:R-:W-:Y:S01]  /*d500*/  HSET2.LE.AND R118, R133, R216.reuse, PT ;  /* 0x000000d885767233 */ /* 0x100fe20003803000 */
[----:B------:R-:W-:Y:S01]  /*d510*/  FADD.FTZ R163, R160, R163 ;  /* 0x000000a3a0a37221 */ /* 0x000fe20000010000 */
[--C-:B------:R-:W-:Y:S01]  /*d520*/  HSET2.LE.AND R119, R135, R216.reuse, PT ;  /* 0x000000d887777233 */ /* 0x100fe20003803000 */
[----:B------:R-:W-:Y:S01]  /*d530*/  FADD.FTZ R165, R161, R165 ;  /* 0x000000a5a1a57221 */ /* 0x000fe20000010000 */
[--C-:B------:R-:W-:Y:S01]  /*d540*/  HSET2.LE.AND R117, R117, R216.reuse, PT ;  /* 0x000000d875757233 */ /* 0x100fe20003803000 */
[----:B------:R-:W-:Y:S01]  /*d550*/  FADD.FTZ R156, R156, R163 ;  /* 0x000000a39c9c7221 */ /* 0x000fe20000010000 */
[----:B------:R-:W2:Y:S02]  /*d560*/  LDSM.16.MT88.4 R136, [R190+0xe800] ;  /* 0x00e80000be88783b */ /* 0x000ea40000004200 */
[----:B-1----:R-:W-:Y:S01]  /*d570*/  F2FP.BF16.F32.PACK_AB R135, R167, R166 ;  /* 0x000000a6a787723e */ /* 0x002fe200000010ff */
[----:B------:R-:W-:Y:S01]  /*d580*/  FADD.FTZ R158, R158, R165 ;  /* 0x000000a59e9e7221 */ /* 0x000fe20000010000 */
[----:B---3--:R-:W-:Y:S01]  /*d590*/  F2FP.BF16.F32.PACK_AB R140, R169, R168 ;  /* 0x000000a8a98c723e */ /* 0x008fe200000010ff */
[----:B------:R-:W-:Y:S01]  /*d5a0*/  FADD.FTZ R157, R157, R156 ;  /* 0x0000009c9d9d7221 */ /* 0x000fe20000010000 */
[----:B------:R-:W-:Y:S01]  /*d5b0*/  F2FP.BF16.F32.PACK_AB R133, R171, R170 ;  /* 0x000000aaab85723e */ /* 0x000fe200000010ff */
[----:B------:R-:W-:Y:S01]  /*d5c0*/  FADD.FTZ R158, R159, R158 ;  /* 0x0000009e9f9e7221 */ /* 0x000fe20000010000 */
[----:B----4-:R-:W-:Y:S01]  /*d5d0*/  F2FP.BF16.F32.PACK_AB R134, R172, R173 ;  /* 0x000000adac86723e */ /* 0x010fe200000010ff */
[----:B------:R-:W-:Y:S01]  /*d5e0*/  FADD.FTZ R170, R170, R157 ;  /* 0x0000009daaaa7221 */ /* 0x000fe20000010000 */
[----:B------:R-:W-:Y:S01]  /*d5f0*/  LOP3.LUT R118, R118, R135, RZ, 0xc0, !PT ;  /* 0x0000008776767212 */ /* 0x000fe200078ec0ff */
[----:B------:R-:W-:Y:S01]  /*d600*/  FADD.FTZ R173, R173, R158 ;  /* 0x0000009eadad7221 */ /* 0x000fe20000010000 */
[----:B------:R-:W-:Y:S01]  /*d610*/  LOP3.LUT R119, R119, R140, RZ, 0xc0, !PT ;  /* 0x0000008c77777212 */ /* 0x000fe200078ec0ff */
[----:B------:R-:W-:Y:S01]  /*d620*/  FADD.FTZ R171, R171, R170 ;  /* 0x000000aaabab7221 */ /* 0x000fe20000010000 */
[----:B------:R-:W-:Y:S01]  /*d630*/  LOP3.LUT R116, R116, R133, RZ, 0xc0, !PT ;  /* 0x0000008574747212 */ /* 0x000fe200078ec0ff */
[----:B------:R-:W-:Y:S01]  /*d640*/  FFMA.FTZ R133, R20, UR4, -R164 ;  /* 0x0000000414857c23 */ /* 0x000fe200080108a4 */
[----:B------:R-:W-:Y:S01]  /*d650*/  LOP3.LUT R117, R117, R134, RZ, 0xc0, !PT ;  /* 0x0000008675757212 */ /* 0x000fe200078ec0ff */
[----:B------:R-:W-:Y:S01]  /*d660*/  FADD.FTZ R173, R172, R173 ;  /* 0x000000adacad7221 */ /* 0x000fe20000010000 */
[----:B------:R-:W-:Y:S01]  /*d670*/  MOV R0, R3 ;  /* 0x0000000300007202 */ /* 0x000fe20000000f00 */
[----:B------:R-:W-:Y:S02]  /*d680*/  FADD.FTZ R166, R166, R171 ;  /* 0x000000aba6a67221 */ /* 0x000fe40000010000 */
[----:B------:R-:W-:Y:S01]  /*d690*/  MUFU.EX2 R133, R133 ;  /* 0x0000008500857308 */ /* 0x000fe20000000800 */
[----:B------:R-:W-:Y:S01]  /*d6a0*/  FADD.FTZ R168, R168, R173 ;  /* 0x000000ada8a87221 */ /* 0x000fe20000010000 */
[C---:B------:R-:W-:Y:S05]  /*d6b0*/  HMMA.16816.F32.BF16 R4, R116.reuse, R120, R4 ;  /* 0x000000787404723c */ /* 0x040fea0000041804 */
[----:B------:R-:W-:Y:S01]  /*d6c0*/  FADD.FTZ R166, R167, R166 ;  /* 0x000000a6a7a67221 */ /* 0x000fe20000010000 */
[C---:B------:R-:W-:Y:S01]  /*d6d0*/  HMMA.16816.F32.BF16 R8, R116.reuse, R122, R8 ;  /* 0x0000007a7408723c */ /* 0x040fe20000041808 */
[----:B------:R-:W1:Y:S04]  /*d6e0*/  LDSM.16.MT88.4 R120, [R189+0xe800] ;  /* 0x00e80000bd78783b */ /* 0x000e680000004200 */
[----:B------:R-:W-:Y:S01]  /*d6f0*/  FADD.FTZ R168, R169, R168 ;  /* 0x000000a8a9a87221 */ /* 0x000fe20000010000 */
[C---:B-----5:R-:W-:Y:S06]  /*d700*/  HMMA.16816.F32.BF16 R36, R116.reuse, R124, R36 ;  /* 0x0000007c7424723c */ /* 0x060fec0000041824 */
[C---:B------:R-:W-:Y:S01]  /*d710*/  HMMA.16816.F32.BF16 R40, R116.reuse, R126, R40 ;  /* 0x0000007e7428723c */ /* 0x040fe20000041828 */
[----:B------:R-:W3:Y:S05]  /*d720*/  LDSM.16.MT88.4 R124, [R188+0xe800] ;  /* 0x00e80000bc7c783b */ /* 0x000eea0000004200 */
[C---:B--2---:R-:W-:Y:S06]  /*d730*/  HMMA.16816.F32.BF16 R44, R116.reuse, R128, R44 ;  /* 0x00000080742c723c */ /* 0x044fec000004182c */
[C---:B------:R-:W-:Y:S05]  /*d740*/  HMMA.16816.F32.BF16 R48, R116.reuse, R130, R48 ;  /* 0x000000827430723c */ /* 0x040fea0000041830 */
[----:B------:R-:W-:Y:S01]  /*d750*/  LOP3.LUT R128, R225, UR8, R215, 0x96, !PT ;  /* 0x00000008e1807c12 */ /* 0x000fe2000f8e96d7 */
[C---:B------:R-:W-:Y:S05]  /*d760*/  HMMA.16816.F32.BF16 R52, R116.reuse, R144, R52 ;  /* 0x000000907434723c */ /* 0x040fea0000041834 */
[----:B------:R-:W-:Y:S01]  /*d770*/  IMAD.WIDE.U32 R134, R128, -0x326172a9, RZ ;  /* 0xcd9e8d5780867825 */ /* 0x000fe200078e00ff */
[C---:B------:R-:W-:Y:S01]  /*d780*/  HMMA.16816.F32.BF16 R56, R116.reuse, R146, R56 ;  /* 0x000000927438723c */ /* 0x040fe20000041838 */
[----:B------:R-:W2:Y:S04]  /*d790*/  LDSM.16.MT88.4 R128, [R192+0x10800] ;  /* 0x01080000c080783b */ /* 0x000ea80000004200 */
[----:B------:R-:W-:Y:S01]  /*d7a0*/  LOP3.LUT R235, R135, R222, R235, 0x96, !PT ;  /* 0x000000de87eb7212 */ /* 0x000fe200078e96eb */
[C---:B------:R-:W-:Y:S03]  /*d7b0*/  HMMA.16816.F32.BF16 R60, R116.reuse, R148, R60 ;  /* 0x00000094743c723c */ /* 0x040fe6000004183c */
[----:B------:R-:W-:Y:S02]  /*d7c0*/  LDSM.16.MT88.4 R144, [R192+0xf000] ;  /* 0x00f00000c090783b */ /* 0x000fe40000004200 */
[----:B------:R-:W-:Y:S01]  /*d7d0*/  LOP3.LUT R134, R229, R134, R233, 0x96, !PT ;  /* 0x00000086e5867212 */ /* 0x000fe200078e96e9 */
[C---:B------:R-:W-:Y:S05]  /*d7e0*/  HMMA.16816.F32.BF16 R64, R116.reuse, R150, R64 ;  /* 0x000000967440723c */ /* 0x040fea0000041840 */
[----:B------:R-:W-:Y:S01]  /*d7f0*/  IMAD.WIDE.U32 R134, R134, -0x2daee0ad, RZ ;  /* 0xd2511f5386867825 */ /* 0x000fe200078e00ff */
[C---:B------:R-:W-:Y:S05]  /*d800*/  HMMA.16816.F32.BF16 R68, R116.reuse, R136, R68 ;  /* 0x000000887444723c */ /* 0x040fea0000041844 */
[----:B------:R-:W-:Y:S01]  /*d810*/  IMAD.WIDE.U32 R234, R235, -0x2daee0ad, RZ ;  /* 0xd2511f53ebea7825 */ /* 0x000fe200078e00ff */
[C---:B------:R-:W-:Y:S01]  /*d820*/  HMMA.16816.F32.BF16 R72, R116.reuse, R138, R72 ;  /* 0x0000008a7448723c */ /* 0x040fe20000041848 */
[----:B------:R-:W4:Y:S04]  /*d830*/  LDSM.16.MT88.4 R136, [R190+0x10800] ;  /* 0x01080000be88783b */ /* 0x000f280000004200 */
[----:B------:R-:W-:Y:S01]  /*d840*/  LOP3.LUT R234, R135, R234, R220, 0x96, !PT ;  /* 0x000000ea87ea7212 */ /* 0x000fe200078e96dc */
[C---:B-1----:R-:W-:Y:S05]  /*d850*/  HMMA.16816.F32.BF16 R76, R116.reuse, R120, R76 ;  /* 0x00000078744c723c */ /* 0x042fea000004184c */
[----:B------:R-:W-:Y:S01]  /*d860*/  LOP3.LUT R231, R235, R218, R231, 0x96, !PT ;  /* 0x000000daebe77212 */ /* 0x000fe200078e96e7 */
[C---:B------:R-:W-:Y:S05]  /*d870*/  HMMA.16816.F32.BF16 R80, R116.reuse, R122, R80 ;  /* 0x0000007a7450723c */ /* 0x040fea0000041850 */
[----:B------:R-:W-:Y:S01]  /*d880*/  IMAD.WIDE.U32 R236, R231, -0x326172a9, RZ ;  /* 0xcd9e8d57e7ec7825 */ /* 0x000fe200078e00ff */
[C---:B---3--:R-:W-:Y:S05]  /*d890*/  HMMA.16816.F32.BF16 R84, R116.reuse, R124, R84 ;  /* 0x0000007c7454723c */ /* 0x048fea0000041854 */
[----:B------:R-:W-:Y:S01]  /*d8a0*/  IMAD.WIDE.U32 R234, R234, -0x326172a9, RZ ;  /* 0xcd9e8d57eaea7825 */ /* 0x000fe200078e00ff */
[C---:B------:R-:W-:Y:S01]  /*d8b0*/  HMMA.16816.F32.BF16 R88, R116.reuse, R126, R88 ;  /* 0x0000007e7458723c */ /* 0x040fe20000041858 */
[----:B------:R-:W-:Y:S04]  /*d8c0*/  LDSM.16.MT88.4 R124, [R192+0xd000] ;  /* 0x00d00000c07c783b */ /* 0x000fe80000004200 */
[----:B------:R-:W-:Y:S01]  /*d8d0*/  LOP3.LUT R155, R237, R228, R155, 0x96, !PT ;  /* 0x000000e4ed9b7212 */ /* 0x000fe200078e969b */
[C---:B--2---:R-:W-:Y:S05]  /*d8e0*/  HMMA.16816.F32.BF16 R92, R116.reuse, R128, R92 ;  /* 0x00000080745c723c */ /* 0x044fea000004185c */
[----:B------:R-:W-:Y:S01]  /*d8f0*/  LOP3.LUT R236, R235, R236, R174, 0x96, !PT ;  /* 0x000000ecebec7212 */ /* 0x000fe200078e96ae */
[C---:B------:R-:W-:Y:S01]  /*d900*/  HMMA.16816.F32.BF16 R96, R116.reuse, R130, R96 ;  /* 0x000000827460723c */ /* 0x040fe20000041860 */
[----:B------:R-:W-:Y:S04]  /*d910*/  LDSM.16.MT88.4 R128, [R190+0xd000] ;  /* 0x00d00000be80783b */ /* 0x000fe80000004200 */
[----:B------:R-:W-:Y:S01]  /*d920*/  IMAD.WIDE.U32 R120, R155, -0x2daee0ad, RZ ;  /* 0xd2511f539b787825 */ /* 0x000fe200078e00ff */
[C---:B----4-:R-:W-:Y:S05]  /*d930*/  HMMA.16816.F32.BF16 R100, R116.reuse, R136, R100 ;  /* 0x000000887464723c */ /* 0x050fea0000041864 */
[----:B------:R-:W-:Y:S01]  /*d940*/  IMAD.WIDE.U32 R236, R236, -0x2daee0ad, RZ ;  /* 0xd2511f53ecec7825 */ /* 0x000fe200078e00ff */
[C---:B------:R-:W-:Y:S01]  /*d950*/  HMMA.16816.F32.BF16 R104, R116.reuse, R138, R104 ;  /* 0x0000008a7468723c */ /* 0x040fe20000041868 */
[----:B------:R-:W-:Y:S04]  /*d960*/  LDSM.16.MT88.4 R136, [R189+0xd000] ;  /* 0x00d00000bd88783b */ /* 0x000fe80000004200 */
[----:B------:R-:W-:Y:S01]  /*d970*/  LOP3.LUT R232, R121, R134, R154, 0x96, !PT ;  /* 0x0000008679e87212 */ /* 0x000fe200078e969a */
[----:B------:R-:W-:Y:S01]  /*d980*/  FFMA.FTZ R174, R21, UR4, -R164 ;  /* 0x0000000415ae7c23 */ /* 0x000fe200080108a4 */
[----:B------:R-:W-:Y:S01]  /*d990*/  LOP3.LUT R120, R237, R120, R153, 0x96, !PT ;  /* 0x00000078ed787212 */ /* 0x000fe200078e9699 */
[--C-:B------:R-:W-:Y:S03]  /*d9a0*/  FFMA.FTZ R135, R22, UR4, -R162.reuse ;  /* 0x0000000416877c23 */ /* 0x100fe600080108a2 */
[----:B------:R-:W-:Y:S04]  /*d9b0*/  IMAD.WIDE.U32 R232, R232, -0x326172a9, RZ ;  /* 0xcd9e8d57e8e87825 */ /* 0x000fe800078e00ff */
[----:B------:R-:W-:Y:S01]  /*d9c0*/  FFMA.FTZ R220, R23, UR4, -R162 ;  /* 0x0000000417dc7c23 */ /* 0x000fe200080108a2 */
[----:B------:R-:W1:Y:S01]  /*d9d0*/  MUFU.EX2 R174, R174 ;  /* 0x000000ae00ae7308 */ /* 0x000e620000000800 */
[----:B------:R-:W2:Y:S01]  /*d9e0*/  LDSM.16.MT88.4 R20, [R189+0x10800] ;  /* 0x01080000bd14783b */ /* 0x000ea20000004200 */
[----:B------:R-:W-:Y:S04]  /*d9f0*/  IMAD.WIDE.U32 R120, R120, -0x326172a9, RZ ;  /* 0xcd9e8d5778787825 */ /* 0x000fe800078e00ff */
[--C-:B------:R-:W-:Y:S01]  /*da00*/  FFMA.FTZ R229, R24, UR4, -R164.reuse ;  /* 0x0000000418e57c23 */ /* 0x100fe200080108a4 */
[----:B------:R-:W-:Y:S01]  /*da10*/  FFMA.FTZ R228, R25, UR4, -R164 ;  /* 0x0000000419e47c23 */ /* 0x000fe200080108a4 */
[----:B------:R-:W-:Y:S01]  /*da20*/  FFMA.FTZ R231, R27, UR4, -R162 ;  /* 0x000000041be77c23 */ /* 0x000fe200080108a2 */
[----:B------:R-:W-:Y:S01]  /*da30*/  LOP3.LUT R152, R121, R232, R152, 0x96, !PT ;  /* 0x000000e879987212 */ /* 0x000fe200078e9698 */
[----:B------:R-:W-:Y:S01]  /*da40*/  FFMA.FTZ R232, R26, UR4, -R162 ;  /* 0x000000041ae87c23 */ /* 0x000fe200080108a2 */
[----:B------:R-:W-:Y:S01]  /*da50*/  LOP3.LUT R140, R120, 0xffff, RZ, 0xc0, !PT ;  /* 0x0000ffff788c7812 */ /* 0x000fe200078ec0ff */
[----:B------:R-:W-:Y:S01]  /*da60*/  MUFU.EX2 R135, R135 ;  /* 0x0000008700877308 */ /* 0x000fe20000000800 */
[C---:B------:R-:W-:Y:S02]  /*da70*/  LOP3.LUT R122, R152.reuse, 0xffff, RZ, 0xc0, !PT ;  /* 0x0000ffff987a7812 */ /* 0x040fe400078ec0ff */
[----:B------:R-:W-:Y:S02]  /*da80*/  LOP3.LUT R121, R152, 0xff, RZ, 0xc0, !PT ;  /* 0x000000ff98797812 */ /* 0x000fe400078ec0ff */
[----:B------:R-:W-:Y:S02]  /*da90*/  SHF.R.U32.HI R122, RZ, 0x8, R122 ;  /* 0x00000008ff7a7819 */ /* 0x000fe4000001167a */
[--C-:B------:R-:W-:Y:S03]  /*daa0*/  SHF.R.U32.HI R24, RZ, 0x10, R120.reuse ;  /* 0x00000010ff187819 */ /* 0x100fe60000011678 */
[----:B------:R-:W3:Y:S01]  /*dab0*/  MUFU.EX2 R220, R220 ;  /* 0x000000dc00dc7308 */ /* 0x000ee20000000800 */
[----:B------:R-:W-:Y:S02]  /*dac0*/  LOP3.LUT R235, R120, 0xff, RZ, 0xc0, !PT ;  /* 0x000000ff78eb7812 */ /* 0x000fe400078ec0ff */
[----:B------:R-:W-:Y:S02]  /*dad0*/  SHF.R.U32.HI R134, RZ, 0x18, R120 ;  /* 0x00000018ff867819 */ /* 0x000fe40000011678 */
[----:B------:R-:W-:Y:S02]  /*dae0*/  PRMT R25, R121, 0x5410, R122 ;  /* 0x0000541079197816 */ /* 0x000fe4000000007a */
[----:B------:R-:W4:Y:S03]  /*daf0*/  LDSM.16.MT88.4 R120, [R188+0x10800] ;  /* 0x01080000bc78783b */ /* 0x000f260000004200 */
[----:B------:R-:W-:Y:S01]  /*db00*/  MUFU.EX2 R229, R229 ;  /* 0x000000e500e57308 */ /* 0x000fe20000000800 */
[----:B------:R-:W-:Y:S02]  /*db10*/  SHF.R.U32.HI R149, RZ, 0x10, R152 ;  /* 0x00000010ff957819 */ /* 0x000fe40000011698 */
[----:B------:R-:W-:Y:S02]  /*db20*/  SHF.R.U32.HI R26, RZ, 0x8, R140 ;  /* 0x00000008ff1a7819 */ /* 0x000fe4000001168c */
[----:B------:R-:W-:Y:S01]  /*db30*/  SHF.R.U32.HI R152, RZ, 0x18, R152 ;  /* 0x00000018ff987819 */ /* 0x000fe20000011698 */
[----:B------:R-:W5:Y:S04]  /*db40*/  LDSM.16.MT88.4 R140, [R188+0xd000] ;  /* 0x00d00000bc8c783b */ /* 0x000f680000004200 */
[----:B------:R-:W4:Y:S01]  /*db50*/  MUFU.EX2 R228, R228 ;  /* 0x000000e400e47308 */ /* 0x000f220000000800 */
[----:B------:R-:W-:Y:S02]  /*db60*/  LOP3.LUT R149, R149, 0xff, RZ, 0xc0, !PT ;  /* 0x000000ff95957812 */ /* 0x000fe400078ec0ff */
[----:B------:R-:W-:Y:S02]  /*db70*/  LOP3.LUT R27, R24, 0xff, RZ, 0xc0, !PT ;  /* 0x000000ff181b7812 */ /* 0x000fe400078ec0ff */
[----:B------:R-:W-:Y:S01]  /*db80*/  PRMT R149, R149, 0x5410, R152 ;  /* 0x0000541095957816 */ /* 0x000fe20000000098 */
[C---:B--2---:R-:W-:Y:S04]  /*db90*/  HMMA.16816.F32.BF16 R16, R116.reuse, R20, R16 ;  /* 0x000000147410723c */ /* 0x044fe80000041810 */
[----:B------:R-:W-:Y:S01]  /*dba0*/  MUFU.EX2 R232, R232 ;  /* 0x000000e800e87308 */ /* 0x000fe20000000800 */
[----:B------:R-:W-:Y:S01]  /*dbb0*/  LDSM.16.MT88.4 R152, [R189+0xf000] ;  /* 0x00f00000bd98783b */ /* 0x000fe20000004200 */
[--C-:B------:R-:W-:Y:S02]  /*dbc0*/  HSET2.LE.AND R24, R25, R216.reuse, PT ;  /* 0x000000d819187233 */ /* 0x100fe40003803000 */
[----:B-1----:R-:W-:Y:S01]  /*dbd0*/  F2FP.BF16.F32.PACK_AB R25, R174, R133 ;  /* 0x00000085ae19723e */ /* 0x002fe200000010ff */
[C---:B------:R-:W-:Y:S05]  /*dbe0*/  HMMA.16816.F32.BF16 R108, R116.reuse, R22, R108 ;  /* 0x00000016746c723c */ /* 0x040fea000004186c */
[----:B------:R-:W1:Y:S01]  /*dbf0*/  MUFU.EX2 R231, R231 ;  /* 0x000000e700e77308 */ /* 0x000e620000000800 */
[----:B------:R-:W-:Y:S01]  /*dc00*/  PRMT R235, R235, 0x5410, R26 ;  /* 0x00005410ebeb7816 */ /* 0x000fe2000000001a */
[----:B------:R-:W-:Y:S01]  /*dc10*/  FADD.FTZ R133, R133, R166 ;  /* 0x000000a685857221 */ /* 0x000fe20000010000 */
[----:B------:R-:W-:Y:S03]  /*dc20*/  PRMT R27, R27, 0x5410, R134 ;  /* 0x000054101b1b7816 */ /* 0x000fe60000000086 */
[----:B------:R-:W-:Y:S01]  /*dc30*/  LOP3.LUT R24, R24, R25, RZ, 0xc0, !PT ;  /* 0x0000001918187212 */ /* 0x000fe200078ec0ff */
[----:B------:R-:W-:Y:S01]  /*dc40*/  FADD.FTZ R174, R174, R133 ;  /* 0x00000085aeae7221 */ /* 0x000fe20000010000 */
[--C-:B------:R-:W-:Y:S02]  /*dc50*/  HSET2.LE.AND R25, R149, R216.reuse, PT ;  /* 0x000000d895197233 */ /* 0x100fe40003803000 */
[----:B------:R-:W2:Y:S01]  /*dc60*/  LDSM.16.MT88.4 R148, [R190+0xf000] ;  /* 0x00f00000be94783b */ /* 0x000ea20000004200 */
[C---:B---3--:R-:W-:Y:S01]  /*dc70*/  F2FP.BF16.F32.PACK_AB R20, R220.reuse, R135 ;  /* 0x00000087dc14723e */ /* 0x048fe200000010ff */
[----:B------:R-:W-:Y:S01]  /*dc80*/  FADD.FTZ R135, R135, R168 ;  /* 0x000000a887877221 */ /* 0x000fe20000010000 */
[C---:B----4-:R-:W-:Y:S03]  /*dc90*/  HMMA.16816.F32.BF16 R12, R116.reuse, R120, R12 ;  /* 0x00000078740c723c */ /* 0x050fe6000004180c */
[--C-:B------:R-:W-:Y:S01]  /*dca0*/  HSET2.LE.AND R26, R235, R216.reuse, PT ;  /* 0x000000d8eb1a7233 */ /* 0x100fe20003803000 */
[----:B------:R-:W-:Y:S01]  /*dcb0*/  FADD.FTZ R135, R220, R135 ;  /* 0x00000087dc877221 */ /* 0x000fe20000010000 */
[--C-:B------:R-:W-:Y:S01]  /*dcc0*/  HSET2.LE.AND R27, R27, R216.reuse, PT ;  /* 0x000000d81b1b7233 */ /* 0x100fe20003803000 */
[----:B------:R-:W-:Y:S01]  /*dcd0*/  HMMA.16816.F32.BF16 R112, R116, R122, R112 ;  /* 0x0000007a7470723c */ /* 0x000fe20000041870 */
[----:B------:R-:W-:Y:S04]  /*dce0*/  LDSM.16.MT88.4 R116, [R192+0x11000] ;  /* 0x01100000c074783b */ /* 0x000fe80000004200 */
[----:B------:R-:W-:Y:S01]  /*dcf0*/  F2FP.BF16.F32.PACK_AB R21, R228, R229 ;  /* 0x000000e5e415723e */ /* 0x000fe200000010ff */
[----:B------:R-:W-:Y:S01]  /*dd00*/  FADD.FTZ R229, R229, R174 ;  /* 0x000000aee5e57221 */ /* 0x000fe20000010000 */
[----:B-1----:R-:W-:Y:S01]  /*dd10*/  F2FP.BF16.F32.PACK_AB R134, R231, R232 ;  /* 0x000000e8e786723e */ /* 0x002fe200000010ff */
[----:B------:R-:W-:Y:S01]  /*dd20*/  FADD.FTZ R232, R232, R135 ;  /* 0x00000087e8e87221 */ /* 0x000fe20000010000 */
[----:B------:R-:W-:Y:S02]  /*dd30*/  LDSM.16.MT88.4 R120, [R190+0x11000] ;  /* 0x01100000be78783b */ /* 0x000fe40000004200 */
[----:B------:R-:W-:Y:S01]  /*dd40*/  LOP3.LUT R25, R25, R20, RZ, 0xc0, !PT ;  /* 0x0000001419197212 */ /* 0x000fe200078ec0ff */
[----:B------:R-:W-:Y:S01]  /*dd50*/  FADD.FTZ R229, R228, R229 ;  /* 0x000000e5e4e57221 */ /* 0x000fe20000010000 */
[----:B------:R-:W-:Y:S01]  /*dd60*/  LOP3.LUT R26, R26, R21, RZ, 0xc0, !PT ;  /* 0x000000151a1a7212 */ /* 0x000fe200078ec0ff */
[----:B------:R-:W-:Y:S01]  /*dd70*/  FADD.FTZ R231, R231, R232 ;  /* 0x000000e8e7e77221 */ /* 0x000fe20000010000 */
[----:B------:R-:W-:Y:S01]  /*dd80*/  LOP3.LUT R27, R27, R134, RZ, 0xc0, !PT ;  /* 0x000000861b1b7212 */ /* 0x000fe200078ec0ff */
[--C-:B------:R-:W-:Y:S01]  /*dd90*/  FFMA.FTZ R134, R28, UR4, -R164.reuse ;  /* 0x000000041c867c23 */ /* 0x100fe200080108a4 */
[----:B------:R-:W1:Y:S01]  /*dda0*/  LDSM.16.MT88.4 R20, [R188+0xf000] ;  /* 0x00f00000bc14783b */ /* 0x000e620000004200 */
[----:B------:R-:W-:Y:S02]  /*ddb0*/  LOP3.LUT R175, R233, R234, R175, 0x96, !PT ;  /* 0x000000eae9af7212 */ /* 0x000fe400078e96af */
[----:B------:R-:W-:Y:S02]  /*ddc0*/  MOV R133, R132 ;  /* 0x0000008400857202 */ /* 0x000fe40000000f00 */
[C---:B------:R-:W-:Y:S01]  /*ddd0*/  HMMA.16816.F32.BF16 R4, R24.reuse, R124, R4 ;  /* 0x0000007c1804723c */ /* 0x040fe20000041804 */
[----:B------:R-:W-:Y:S05]  /*dde0*/  MUFU.EX2 R134, R134 ;  /* 0x0000008600867308 */ /* 0x000fea0000000800 */
[C---:B------:R-:W-:Y:S01]  /*ddf0*/  HMMA.16816.F32.BF16 R8, R24.reuse, R126, R8 ;  /* 0x0000007e1808723c */ /* 0x040fe20000041808 */
[----:B------:R-:W3:Y:S05]  /*de00*/  LDSM.16.MT88.4 R124, [R189+0x11000] ;  /* 0x01100000bd7c783b */ /* 0x000eea0000004200 */
[C---:B------:R-:W-:Y:S06]  /*de10*/  HMMA.16816.F32.BF16 R36, R24.reuse, R128, R36 ;  /* 0x000000801824723c */ /* 0x040fec0000041824 */
[C---:B------:R-:W-:Y:S06]  /*de20*/  HMMA.16816.F32.BF16 R40, R24.reuse, R130, R40 ;  /* 0x000000821828723c */ /* 0x040fec0000041828 */
[C---:B------:R-:W-:Y:S06]  /*de30*/  HMMA.16816.F32.BF16 R44, R24.reuse, R136, R44 ;  /* 0x00000088182c723c */ /* 0x040fec000004182c */
[C---:B------:R-:W-:Y:S01]  /*de40*/  HMMA.16816.F32.BF16 R48, R24.reuse, R138, R48 ;  /* 0x0000008a1830723c */ /* 0x040fe20000041830 */
[----:B------:R-:W-:Y:S05]  /*de50*/  LDSM.16.MT88.4 R136, [R188+0xd800] ;  /* 0x00d80000bc88783b */ /* 0x000fea0000004200 */
[C---:B-----5:R-:W-:Y:S06]  /*de60*/  HMMA.16816.F32.BF16 R52, R24.reuse, R140, R52 ;  /* 0x0000008c1834723c */ /* 0x060fec0000041834 */
[C---:B------:R-:W-:Y:S01]  /*de70*/  HMMA.16816.F32.BF16 R56, R24.reuse, R142, R56 ;  /* 0x0000008e1838723c */ /* 0x040fe20000041838 */
[----:B------:R-:W-:Y:S05]  /*de80*/  LDSM.16.MT88.4 R140, [R192+0xf800] ;  /* 0x00f80000c08c783b */ /* 0x000fea0000004200 */
[C---:B------:R-:W-:Y:S06]  /*de90*/  HMMA.16816.F32.BF16 R60, R24.reuse, R144, R60 ;  /* 0x00000090183c723c */ /* 0x040fec000004183c */
[C---:B------:R-:W-:Y:S05]  /*dea0*/  HMMA.16816.F32.BF16 R64, R24.reuse, R146, R64 ;  /* 0x000000921840723c */ /* 0x040fea0000041840 */
[--C-:B------:R-:W-:Y:S01]  /*deb0*/  FFMA.FTZ R145, R29, UR4, -R164.reuse ;  /* 0x000000041d917c23 */ /* 0x100fe200080108a4 */
[C---:B--2---:R-:W-:Y:S05]  /*dec0*/  HMMA.16816.F32.BF16 R68, R24.reuse, R148, R68 ;  /* 0x000000941844723c */ /* 0x044fea0000041844 */
[--C-:B------:R-:W-:Y:S01]  /*ded0*/  FFMA.FTZ R146, R32, UR4, -R164.reuse ;  /* 0x0000000420927c23 */ /* 0x100fe200080108a4 */
[C---:B------:R-:W-:Y:S01]  /*dee0*/  HMMA.16816.F32.BF16 R72, R24.reuse, R150, R72 ;  /* 0x000000961848723c */ /* 0x040fe20000041848 */
[----:B------:R-:W-:Y:S04]  /*def0*/  MUFU.EX2 R145, R145 ;  /* 0x0000009100917308 */ /* 0x000fe80000000800 */
[----:B------:R-:W-:Y:S01]  /*df00*/  FFMA.FTZ R164, R33, UR4, -R164 ;  /* 0x0000000421a47c23 */ /* 0x000fe200080108a4 */
[C---:B------:R-:W-:Y:S05]  /*df10*/  HMMA.16816.F32.BF16 R76, R24.reuse, R152, R76 ;  /* 0x00000098184c723c */ /* 0x040fea000004184c */
[----:B------:R-:W-:Y:S01]  /*df20*/  MUFU.EX2 R146, R146 ;  /* 0x0000009200927308 */ /* 0x000fe20000000800 */
[--C-:B------:R-:W-:Y:S01]  /*df30*/  FFMA.FTZ R151, R34, UR4, -R162.reuse ;  /* 0x0000000422977c23 */ /* 0x100fe200080108a2 */
[C---:B------:R-:W-:Y:S04]  /*df40*/  HMMA.16816.F32.BF16 R80, R24.reuse, R154, R80 ;  /* 0x0000009a1850723c */ /* 0x040fe80000041850 */
[--C-:B------:R-:W-:Y:S02]  /*df50*/  FFMA.FTZ R144, R30, UR4, -R162.reuse ;  /* 0x000000041e907c23 */ /* 0x100fe400080108a2 */
[C---:B-1----:R-:W-:Y:S02]  /*df60*/  HMMA.16816.F32.BF16 R84, R24.reuse, R20, R84 ;  /* 0x000000141854723c */ /* 0x042fe40000041854 */
[----:B------:R-:W1:Y:S03]  /*df70*/  MUFU.EX2 R149, R164 ;  /* 0x000000a400957308 */ /* 0x000e660000000800 */
[--C-:B------:R-:W-:Y:S01]  /*df80*/  FFMA.FTZ R147, R31, UR4, -R162.reuse ;  /* 0x000000041f937c23 */ /* 0x100fe200080108a2 */
[C---:B------:R-:W-:Y:S01]  /*df90*/  HMMA.16816.F32.BF16 R88, R24.reuse, R22, R88 ;  /* 0x000000161858723c */ /* 0x040fe20000041858 */
[----:B------:R-:W2:Y:S05]  /*dfa0*/  LDSM.16.MT88.4 R20, [R188+0x11000] ;  /* 0x01100000bc14783b */ /* 0x000eaa0000004200 */
[----:B------:R-:W-:Y:S01]  /*dfb0*/  MUFU.EX2 R151, R151 ;  /* 0x0000009700977308 */ /* 0x000fe20000000800 */
[----:B------:R-:W-:Y:S01]  /*dfc0*/  FFMA.FTZ R162, R35, UR4, -R162 ;  /* 0x0000000423a27c23 */ /* 0x000fe200080108a2 */
[C---:B------:R-:W-:Y:S01]  /*dfd0*/  HMMA.16816.F32.BF16 R92, R24.reuse, R116, R92 ;  /* 0x00000074185c723c */ /* 0x040fe2000004185c */
[----:B------:R-:W4:Y:S07]  /*dfe0*/  LDSM.16.MT88.4 R32, [R192+0xd800] ;  /* 0x00d80000c020783b */ /* 0x000f2e0000004200 */
[----:B------:R-:W5:Y:S01]  /*dff0*/  MUFU.EX2 R162, R162 ;  /* 0x000000a200a27308 */ /* 0x000f620000000800 */
[C---:B------:R-:W-:Y:S01]  /*e000*/  HMMA.16816.F32.BF16 R96, R24.reuse, R118, R96 ;  /* 0x000000761860723c */ /* 0x040fe20000041860 */
[----:B------:R-:W4:Y:S05]  /*e010*/  LDSM.16.MT88.4 R116, [R190+0xd800] ;  /* 0x00d80000be74783b */ /* 0x000f2a0000004200 */
[C---:B------:R-:W-:Y:S03]  /*e020*/  HMMA.16816.F32.BF16 R100, R24.reuse, R120, R100 ;  /* 0x000000781864723c */ /* 0x040fe60000041864 */
[----:B------:R-:W-:Y:S02]  /*e030*/  MUFU.EX2 R144, R144 ;  /* 0x0000009000907308 */ /* 0x000fe40000000800 */
[----:B------:R-:W-:Y:S01]  /*e040*/  IMAD.WIDE.U32 R28, R175, -0x2daee0ad, RZ ;  /* 0xd2511f53af1c7825 */ /* 0x000fe200078e00ff */
[C---:B------:R-:W-:Y:S01]  /*e050*/  HMMA.16816.F32.BF16 R104, R24.reuse, R122, R104 ;  /* 0x0000007a1868723c */ /* 0x040fe20000041868 */
[----:B------:R-:W4:Y:S06]  /*e060*/  LDSM.16.MT88.4 R120, [R189+0xd800] ;  /* 0x00d80000bd78783b */ /* 0x000f2c0000004200 */
[----:B------:R-:W5:Y:S01]  /*e070*/  MUFU.EX2 R147, R147 ;  /* 0x0000009300937308 */ /* 0x000f620000000800 */
[----:B------:R-:W-:Y:S01]  /*e080*/  LOP3.LUT R230, R29, R236, R230, 0x96, !PT ;  /* 0x000000ec1de67212 */ /* 0x000fe200078e96e6 */
[C---:B---3--:R-:W-:Y:S03]  /*e090*/  HMMA.16816.F32.BF16 R16, R24.reuse, R124, R16 ;  /* 0x0000007c1810723c */ /* 0x048fe60000041810 */
[----:B------:R-:W-:Y:S03]  /*e0a0*/  LOP3.LUT R30, R28, 0xffff, RZ, 0xc0, !PT ;  /* 0x0000ffff1c1e7812 */ /* 0x000fe600078ec0ff */
[C---:B------:R-:W-:Y:S05]  /*e0b0*/  HMMA.16816.F32.BF16 R108, R24.reuse, R126, R108 ;  /* 0x0000007e186c723c */ /* 0x040fea000004186c */
[C---:B------:R-:W-:Y:S01]  /*e0c0*/  LOP3.LUT R125, R230.reuse, 0xffff, RZ, 0xc0, !PT ;  /* 0x0000ffffe67d7812 */ /* 0x040fe200078ec0ff */
[C---:B--2---:R-:W-:Y:S05]  /*e0d0*/  HMMA.16816.F32.BF16 R12, R24.reuse, R20, R12 ;  /* 0x00000014180c723c */ /* 0x044fea000004180c */
[----:B------:R-:W-:Y:S01]  /*e0e0*/  SHF.R.U32.HI R129, RZ, 0x10, R230 ;  /* 0x00000010ff817819 */ /* 0x000fe200000116e6 */
[----:B------:R-:W-:Y:S01]  /*e0f0*/  HMMA.16816.F32.BF16 R112, R24, R22, R112 ;  /* 0x000000161870723c */ /* 0x000fe20000041870 */
[----:B------:R-:W-:Y:S04]  /*e100*/  LDSM.16.MT88.4 R24, [R192+0x11800] ;  /* 0x01180000c018783b */ /* 0x000fe80000004200 */
[----:B------:R-:W-:Y:S02]  /*e110*/  SHF.R.U32.HI R31, RZ, 0x10, R28 ;  /* 0x00000010ff1f7819 */ /* 0x000fe4000001161c */
[----:B------:R-:W-:Y:S04]  /*e120*/  SHF.R.U32.HI R30, RZ, 0x8, R30 ;  /* 0x00000008ff1e7819 */ /* 0x000fe8000001161e */
[----:B------:R-:W-:Y:S02]  /*e130*/  LOP3.LUT R124, R230, 0xff, RZ, 0xc0, !PT ;  /* 0x000000ffe67c7812 */ /* 0x000fe400078ec0ff */
[----:B------:R-:W-:Y:S02]  /*e140*/  LOP3.LUT R29, R28, 0xff, RZ, 0xc0, !PT ;  /* 0x000000ff1c1d7812 */ /* 0x000fe400078ec0ff */
[----:B------:R-:W-:Y:S02]  /*e150*/  SHF.R.U32.HI R230, RZ, 0x18, R230 ;  /* 0x00000018ffe67819 */ /* 0x000fe400000116e6 */
[----:B------:R-:W-:Y:S02]  /*e160*/  LOP3.LUT R129, R129, 0xff, RZ, 0xc0, !PT ;  /* 0x000000ff81817812 */ /* 0x000fe400078ec0ff */
[----:B------:R-:W-:Y:S02]  /*e170*/  SHF.R.U32.HI R28, RZ, 0x18, R28 ;  /* 0x00000018ff1c7819 */ /* 0x000fe4000001161c */
[----:B------:R-:W-:Y:S02]  /*e180*/  LOP3.LUT R31, R31, 0xff, RZ, 0xc0, !PT ;  /* 0x000000ff1f1f7812 */ /* 0x000fe400078ec0ff */
[----:B------:R-:W-:Y:S02]  /*e190*/  SHF.R.U32.HI R125, RZ, 0x8, R125 ;  /* 0x00000008ff7d7819 */ /* 0x000fe4000001167d */
[----:B------:R-:W-:Y:S02]  /*e1a0*/  PRMT R29, R29, 0x5410, R30 ;  /* 0x000054101d1d7816 */ /* 0x000fe4000000001e */
[----:B------:R-:W-:Y:S02]  /*e1b0*/  PRMT R129, R129, 0x5410, R230 ;  /* 0x0000541081817816 */ /* 0x000fe400000000e6 */
[----:B------:R-:W-:Y:S02]  /*e1c0*/  PRMT R31, R31, 0x5410, R28 ;  /* 0x000054101f1f7816 */ /* 0x000fe4000000001c */
[----:B------:R-:W-:Y:S02]  /*e1d0*/  PRMT R125, R124, 0x5410, R125 ;  /* 0x000054107c7d7816 */ /* 0x000fe4000000007d */
[--C-:B------:R-:W-:Y:S02]  /*e1e0*/  HSET2.LE.AND R30, R29, R216.reuse, PT ;  /* 0x000000d81d1e7233 */ /* 0x100fe40003803000 */
[--C-:B------:R-:W-:Y:S02]  /*e1f0*/  HSET2.LE.AND R31, R31, R216.reuse, PT ;  /* 0x000000d81f1f7233 */ /* 0x100fe40003803000 */
[--C-:B------:R-:W-:Y:S02]  /*e200*/  HSET2.LE.AND R29, R129, R216.reuse, PT ;  /* 0x000000d8811d7233 */ /* 0x100fe40003803000 */
[----:B------:R-:W-:Y:S02]  /*e210*/  HSET2.LE.AND R28, R125, R216, PT ;  /* 0x000000d87d1c7233 */ /* 0x000fe40003803000 */
[----:B-1----:R-:W-:Y:S02]  /*e220*/  F2FP.BF16.F32.PACK_AB R21, R149, R146 ;  /* 0x000000929515723e */ /* 0x002fe400000010ff */
[----:B-----5:R-:W-:Y:S02]  /*e230*/  F2FP.BF16.F32.PACK_AB R20, R162, R151 ;  /* 0x00000097a214723e */ /* 0x020fe400000010ff */
[----:B------:R-:W-:Y:S01]  /*e240*/  F2FP.BF16.F32.PACK_AB R125, R145, R134 ;  /* 0x00000086917d723e */ /* 0x000fe200000010ff */
[----:B------:R-:W-:Y:S01]  /*e250*/  FADD.FTZ R134, R134, R229 ;  /* 0x000000e586867221 */ /* 0x000fe20000010000 */
[----:B------:R-:W-:Y:S01]  /*e260*/  F2FP.BF16.F32.PACK_AB R124, R147, R144 ;  /* 0x00000090937c723e */ /* 0x000fe200000010ff */
[----:B------:R-:W-:Y:S01]  /*e270*/  FADD.FTZ R144, R144, R231 ;  /* 0x000000e790907221 */ /* 0x000fe20000010000 */
[----:B------:R-:W-:Y:S01]  /*e280*/  LOP3.LUT R30, R30, R21, RZ, 0xc0, !PT ;  /* 0x000000151e1e7212 */ /* 0x000fe200078ec0ff */
[----:B------:R-:W-:Y:S01]  /*e290*/  FADD.FTZ R145, R145, R134 ;  /* 0x0000008691917221 */ /* 0x000fe20000010000 */
[----:B------:R-:W-:Y:S01]  /*e2a0*/  LOP3.LUT R31, R31, R20, RZ, 0xc0, !PT ;  /* 0x000000141f1f7212 */ /* 0x000fe200078ec0ff */
[----:B------:R-:W-:Y:S01]  /*e2b0*/  FADD.FTZ R144, R147, R144 ;  /* 0x0000009093907221 */ /* 0x000fe20000010000 */
[----:B------:R-:W-:Y:S01]  /*e2c0*/  LOP3.LUT R28, R28, R125, RZ, 0xc0, !PT ;  /* 0x0000007d1c1c7212 */ /* 0x000fe200078ec0ff */
[----:B------:R-:W1:Y:S01]  /*e2d0*/  LDSM.16.MT88.4 R20, [R190+0xf800] ;  /* 0x00f80000be14783b */ /* 0x000e620000004200 */
[----:B------:R-:W-:Y:S01]  /*e2e0*/  LOP3.LUT R29, R29, R124, RZ, 0xc0, !PT ;  /* 0x0000007c1d1d7212 */ /* 0x000fe200078ec0ff */
[----:B------:R-:W-:Y:S01]  /*e2f0*/  FADD.FTZ R146, R146, R145 ;  /* 0x0000009192927221 */ /* 0x000fe20000010000 */
[----:B------:R-:W-:Y:S03]  /*e300*/  FADD.FTZ R151, R151, R144 ;  /* 0x0000009097977221 */ /* 0x000fe60000010000 */
[----:B------:R-:W-:Y:S01]  /*e310*/  FADD.FTZ R221, R149, R146 ;  /* 0x0000009295dd7221 */ /* 0x000fe20000010000 */
[----:B------:R-:W-:Y:S01]  /*e320*/  FADD.FTZ R217, R162, R151 ;  /* 0x00000097a2d97221 */ /* 0x000fe20000010000 */
[C---:B----4-:R-:W-:Y:S01]  /*e330*/  HMMA.16816.F32.BF16 R128, R28.reuse, R32, R4 ;  /* 0x000000201c80723c */ /* 0x050fe20000041804 */
[----:B------:R-:W2:Y:S05]  /*e340*/  LDSM.16.MT88.4 R4, [R189+0xf800] ;  /* 0x00f80000bd04783b */ /* 0x000eaa0000004200 */
[C---:B------:R-:W-:Y:S03]  /*e350*/  HMMA.16816.F32.BF16 R124, R28.reuse, R34, R8 ;  /* 0x000000221c7c723c */ /* 0x040fe60000041808 */
[----:B------:R-:W3:Y:S03]  /*e360*/  LDSM.16.MT88.4 R8, [R188+0xf800] ;  /* 0x00f80000bc08783b */ /* 0x000ee60000004200 */
[C---:B------:R-:W-:Y:S05]  /*e370*/  HMMA.16816.F32.BF16 R36, R28.reuse, R116, R36 ;  /* 0x000000741c24723c */ /* 0x040fea0000041824 */
[----:B------:R-:W4:Y:S01]  /*e380*/  LDSM.16.MT88.4 R32, [R190+0x11800] ;  /* 0x01180000be20783b */ /* 0x000f220000004200 */
[C---:B------:R-:W-:Y:S06]  /*e390*/  HMMA.16816.F32.BF16 R40, R28.reuse, R118, R40 ;  /* 0x000000761c28723c */ /* 0x040fec0000041828 */
[C---:B------:R-:W-:Y:S01]  /*e3a0*/  HMMA.16816.F32.BF16 R44, R28.reuse, R120, R44 ;  /* 0x000000781c2c723c */ /* 0x040fe2000004182c */
[----:B------:R-:W5:Y:S05]  /*e3b0*/  LDSM.16.MT88.4 R116, [R189+0x11800] ;  /* 0x01180000bd74783b */ /* 0x000f6a0000004200 */
[C---:B------:R-:W-:Y:S06]  /*e3c0*/  HMMA.16816.F32.BF16 R48, R28.reuse, R122, R48 ;  /* 0x0000007a1c30723c */ /* 0x040fec0000041830 */
[C---:B------:R-:W-:Y:S06]  /*e3d0*/  HMMA.16816.F32.BF16 R52, R28.reuse, R136, R52 ;  /* 0x000000881c34723c */ /* 0x040fec0000041834 */
[C---:B------:R-:W-:Y:S06]  /*e3e0*/  HMMA.16816.F32.BF16 R56, R28.reuse, R138, R56 ;  /* 0x0000008a1c38723c */ /* 0x040fec0000041838 */
[C---:B------:R-:W-:Y:S06]  /*e3f0*/  HMMA.16816.F32.BF16 R60, R28.reuse, R140, R60 ;  /* 0x0000008c1c3c723c */ /* 0x040fec000004183c */
[C---:B------:R-:W-:Y:S06]  /*e400*/  HMMA.16816.F32.BF16 R64, R28.reuse, R142, R64 ;  /* 0x0000008e1c40723c */ /* 0x040fec0000041840 */
[C---:B-1----:R-:W-:Y:S06]  /*e410*/  HMMA.16816.F32.BF16 R68, R28.reuse, R20, R68 ;  /* 0x000000141c44723c */ /* 0x042fec0000041844 */
[C---:B------:R-:W-:Y:S01]  /*e420*/  HMMA.16816.F32.BF16 R72, R28.reuse, R22, R72 ;  /* 0x000000161c48723c */ /* 0x040fe20000041848 */
[----:B------:R-:W1:Y:S05]  /*e430*/  LDSM.16.MT88.4 R20, [R188+0x11800] ;  /* 0x01180000bc14783b */ /* 0x000e6a0000004200 */
[C---:B--2---:R-:W-:Y:S06]  /*e440*/  HMMA.16816.F32.BF16 R76, R28.reuse, R4, R76 ;  /* 0x000000041c4c723c */ /* 0x044fec000004184c */
[C---:B------:R-:W-:Y:S06]  /*e450*/  HMMA.16816.F32.BF16 R80, R28.reuse, R6, R80 ;  /* 0x000000061c50723c */ /* 0x040fec0000041850 */
[C---:B---3--:R-:W-:Y:S06]  /*e460*/  HMMA.16816.F32.BF16 R84, R28.reuse, R8, R84 ;  /* 0x000000081c54723c */ /* 0x048fec0000041854 */
[C---:B------:R-:W-:Y:S06]  /*e470*/  HMMA.16816.F32.BF16 R88, R28.reuse, R10, R88 ;  /* 0x0000000a1c58723c */ /* 0x040fec0000041858 */
[C---:B------:R-:W-:Y:S06]  /*e480*/  HMMA.16816.F32.BF16 R92, R28.reuse, R24, R92 ;  /* 0x000000181c5c723c */ /* 0x040fec000004185c */
[C---:B------:R-:W-:Y:S06]  /*e490*/  HMMA.16816.F32.BF16 R96, R28.reuse, R26, R96 ;  /* 0x0000001a1c60723c */ /* 0x040fec0000041860 */
[C---:B----4-:R-:W-:Y:S06]  /*e4a0*/  HMMA.16816.F32.BF16 R100, R28.reuse, R32, R100 ;  /* 0x000000201c64723c */ /* 0x050fec0000041864 */
[C---:B------:R-:W-:Y:S06]  /*e4b0*/  HMMA.16816.F32.BF16 R104, R28.reuse, R34, R104 ;  /* 0x000000221c68723c */ /* 0x040fec0000041868 */
[C---:B-----5:R-:W-:Y:S06]  /*e4c0*/  HMMA.16816.F32.BF16 R120, R28.reuse, R116, R16 ;  /* 0x000000741c78723c */ /* 0x060fec0000041810 */
[C---:B------:R-:W-:Y:S06]  /*e4d0*/  HMMA.16816.F32.BF16 R108, R28.reuse, R118, R108 ;  /* 0x000000761c6c723c */ /* 0x040fec000004186c */
[C---:B-1----:R-:W-:Y:S06]  /*e4e0*/  HMMA.16816.F32.BF16 R116, R28.reuse, R20, R12 ;  /* 0x000000141c74723c */ /* 0x042fec000004180c */
[----:B------:R-:W-:Y:S01]  /*e4f0*/  HMMA.16816.F32.BF16 R112, R28, R22, R112 ;  /* 0x000000161c70723c */ /* 0x000fe20000041870 */
[----:B------:R-:W-:Y:S11]  /*e500*/  @!UPT UIADD3 URZ, URZ, URZ, URZ ;  /* 0x0000003f3f3ff290 */ /* 0x000ff6000fffe03f */
[----:B------:R-:W-:Y:S01]  /*e510*/  @!UPT UIADD3 URZ, URZ, URZ, URZ ;  /* 0x0000003f3f3ff290 */ /* 0x000fe2000fffe03f */
[----:B------:R-:W-:Y:S11]  /*e520*/  @P5 BRA `(.L_x_360) ;  /* 0xffffffc800f45947 */ /* 0x000ff6000383ffff */
.L_x_359:
[----:B------:R-:W1:Y:S01]  /*e530*/  SHFL.BFLY PT, R2, R221, 0x2, 0x1f ;  /* 0x0c401f00dd027f89 */ /* 0x000e6200000e0000 */
[----:B------:R-:W-:Y:S01]  /*e540*/  MOV R9, 0x3f800000 ;  /* 0x3f80000000097802 */ /* 0x000fe20000000f00 */
[----:B------:R-:W-:Y:S01]  /*e550*/  ULDC UR4, c[0x0][0x38c] ;  /* 0x0000e30000047ab9 */ /* 0x000fe20000000800 */
[----:B------:R-:W-:Y:S01]  /*e560*/  MOV R10, 0x3f800000 ;  /* 0x3f800000000a7802 */ /* 0x000fe20000000f00 */
[----:B------:R-:W2:Y:S01]  /*e570*/  SHFL.BFLY PT, R0, R217, 0x2, 0x1f ;  /* 0x0c401f00d9007f89 */ /* 0x000ea200000e0000 */
[----:B------:R-:W-:Y:S01]  /*e580*/  UMOV UR5, 0x400 ;  /* 0x0000040000057882 */ /* 0x000fe20000000000 */
[----:B------:R-:W-:Y:S01]  /*e590*/  UISETP.NE.AND UP0, UPT, UR12, -0x1, UPT ;  /* 0xffffffff0c00788c */ /* 0x000fe2000bf05270 */
[----:B------:R-:W3:Y:S01]  /*e5a0*/  S2R R5, SR_TID.X ;  /* 0x0000000000057919 */ /* 0x000ee20000002100 */
[----:B-1----:R-:W-:Y:S01]  /*e5b0*/  FADD.FTZ R11, R2, R221 ;  /* 0x000000dd020b7221 */ /* 0x002fe20000010000 */
[----:B--2---:R-:W-:-:S04]  /*e5c0*/  FADD.FTZ R7, R0, R217 ;  /* 0x000000d900077221 */ /* 0x004fc80000010000 */
[----:B------:R-:W1:Y:S04]  /*e5d0*/  SHFL.BFLY PT, R4, R11, 0x1, 0x1f ;  /* 0x0c201f000b047f89 */ /* 0x000e6800000e0000 */
[----:B------:R-:W2:Y:S01]  /*e5e0*/  SHFL.BFLY PT, R2, R7, 0x1, 0x1f ;  /* 0x0c201f0007027f89 */ /* 0x000ea200000e0000 */
[----:B---3--:R-:W-:-:S04]  /*e5f0*/  SHF.R.S32.HI R0, RZ, 0x1f, R5 ;  /* 0x0000001fff007819 */ /* 0x008fc80000011405 */
[----:B------:R-:W-:-:S04]  /*e600*/  LEA.HI R8, R0, R5, RZ, 0x2 ;  /* 0x0000000500087211 */ /* 0x000fc800078f10ff */
[----:B------:R-:W-:Y:S01]  /*e610*/  SHF.R.S32.HI R6, RZ, 0x1f, R8 ;  /* 0x0000001fff067819 */ /* 0x000fe20000011408 */
[----:B-1----:R-:W-:Y:S01]  /*e620*/  FADD.FTZ R4, R11, R4 ;  /* 0x000000040b047221 */ /* 0x002fe20000010000 */
[----:B--2---:R-:W-:-:S04]  /*e630*/  FADD.FTZ R2, R7, R2 ;  /* 0x0000000207027221 */ /* 0x004fc80000010000 */
[----:B------:R-:W-:Y:S02]  /*e640*/  FSETP.NE.FTZ.AND P5, PT, R4, RZ, PT ;  /* 0x000000ff0400720b */ /* 0x000fe40003fb5000 */
[----:B------:R-:W-:Y:S02]  /*e650*/  SHF.R.S32.HI R7, RZ, 0x2, R8 ;  /* 0x00000002ff077819 */ /* 0x000fe40000011408 */
[----:B------:R-:W-:Y:S02]  /*e660*/  FSETP.NE.FTZ.AND P0, PT, R2, RZ, PT ;  /* 0x000000ff0200720b */ /* 0x000fe40003f15000 */
[----:B------:R-:W-:Y:S02]  /*e670*/  LEA.HI R6, R6, R7, RZ, 0x3 ;  /* 0x0000000706067211 */ /* 0x000fe400078f18ff */
[----:B------:R-:W-:Y:S02]  /*e680*/  LOP3.LUT R8, R8, 0x3ffffffc, RZ, 0xc0, !PT ;  /* 0x3ffffffc08087812 */ /* 0x000fe400078ec0ff */
[----:B------:R-:W-:-:S02]  /*e690*/  LOP3.LUT R6, R6, 0xfffffff8, RZ, 0xc0, !PT ;  /* 0xfffffff806067812 */ /* 0x000fc400078ec0ff */
[-C--:B------:R-:W-:Y:S01]  /*e6a0*/  IADD3 R13, -R8, R5.reuse, RZ ;  /* 0x00000005080d7210 */ /* 0x080fe20007ffe1ff */
[----:B------:R-:W1:Y:S01]  /*e6b0*/  @P5 MUFU.RCP R9, R4 ;  /* 0x0000000400095308 */ /* 0x000e620000001000 */
[----:B------:R-:W-:Y:S02]  /*e6c0*/  IADD3 R6, R7, -R6, RZ ;  /* 0x8000000607067210 */ /* 0x000fe40007ffe0ff */
[----:B------:R-:W-:Y:S02]  /*e6d0*/  LEA.HI R7, R0, R5, RZ, 0x5 ;  /* 0x0000000500077211 */ /* 0x000fe400078f28ff */
[C---:B------:R-:W-:Y:S02]  /*e6e0*/  SHF.L.U32 R11, R6.reuse, 0x6, RZ ;  /* 0x00000006060b7819 */ /* 0x040fe400000006ff */
[----:B------:R-:W-:Y:S01]  /*e6f0*/  R2P PR, R6, 0x6 ;  /* 0x0000000606007804 */ /* 0x000fe20000000000 */
[----:B------:R-:W2:Y:S01]  /*e700*/  @P0 MUFU.RCP R10, R2 ;  /* 0x00000002000a0308 */ /* 0x000ea20000001000 */
[----:B------:R-:W-:-:S02]  /*e710*/  LOP3.LUT R11, R11, 0x1c0, RZ, 0xc0, !PT ;  /* 0x000001c00b0b7812 */ /* 0x000fc400078ec0ff */
[----:B------:R-:W-:Y:S02]  /*e720*/  LOP3.LUT R6, R6, 0x1, RZ, 0xc0, !PT ;  /* 0x0000000106067812 */ /* 0x000fe400078ec0ff */
[----:B------:R-:W-:Y:S02]  /*e730*/  LEA.HI R8, R11, R11, RZ, 0x1d ;  /* 0x0000000b0b087211 */ /* 0x000fe400078fe8ff */
[----:B------:R-:W-:Y:S01]  /*e740*/  ISETP.NE.U32.AND P3, PT, R6, 0x1, PT ;  /* 0x000000010600780c */ /* 0x000fe20003f65070 */
[----:B-1----:R-:W-:Y:S01]  /*e750*/  FMUL.FTZ R9, R9, UR4 ;  /* 0x0000000409097c20 */ /* 0x002fe20008410000 */
[----:B------:R-:W-:-:S03]  /*e760*/  MOV R6, 0x20 ;  /* 0x0000002000067802 */ /* 0x000fc60000000f00 */
[C---:B------:R-:W-:Y:S01]  /*e770*/  FMUL.FTZ R128, R9.reuse, R128 ;  /* 0x0000008009807220 */ /* 0x040fe20000410000 */
[C---:B------:R-:W-:Y:S01]  /*e780*/  FMUL.FTZ R129, R9.reuse, R129 ;  /* 0x0000008109817220 */ /* 0x040fe20000410000 */
[C---:B------:R-:W-:Y:S01]  /*e790*/  FMUL.FTZ R124, R9.reuse, R124 ;  /* 0x0000007c097c7220 */ /* 0x040fe20000410000 */
[C---:B------:R-:W-:Y:S01]  /*e7a0*/  FMUL.FTZ R125, R9.reuse, R125 ;  /* 0x0000007d097d7220 */ /* 0x040fe20000410000 */
[----:B--2---:R-:W-:Y:S01]  /*e7b0*/  FMUL.FTZ R10, R10, UR4 ;  /* 0x000000040a0a7c20 */ /* 0x004fe20008410000 */
[----:B------:R-:W1:Y:S01]  /*e7c0*/  S2UR UR4, SR_CgaCtaId ;  /* 0x00000000000479c3 */ /* 0x000e620000008800 */
        /* <DEDUP_REMOVED lines=50> */
[----:B------:R-:W-:Y:S01]  /*eaf0*/  SHF.R.S32.HI R10, RZ, 0x5, R7 ;  /* 0x00000005ff0a7819 */ /* 0x000fe20000011407 */
[----:B-1----:R-:W-:Y:S01]  /*eb00*/  ULEA UR4, UR4, UR5, 0x18 ;  /* 0x0000000504047291 */ /* 0x002fe2000f8ec03f */
[C---:B------:R-:W-:Y:S01]  /*eb10*/  FMUL.FTZ R40, R9.reuse, R40 ;  /* 0x0000002809287220 */ /* 0x040fe20000410000 */
[C---:B------:R-:W-:Y:S01]  /*eb20*/  FMUL.FTZ R41, R9.reuse, R41 ;  /* 0x0000002909297220 */ /* 0x040fe20000410000 */
[----:B------:R-:W-:Y:S01]  /*eb30*/  LEA R13, R10, R13, 0x9 ;  /* 0x0000000d0a0d7211 */ /* 0x000fe200078e48ff */
[C---:B------:R-:W-:Y:S01]  /*eb40*/  FMUL.FTZ R44, R9.reuse, R44 ;  /* 0x0000002c092c7220 */ /* 0x040fe20000410000 */
[----:B------:R-:W-:Y:S01]  /*eb50*/  SEL R6, R6, 0xffffffe0, !P1 ;  /* 0xffffffe006067807 */ /* 0x000fe20004800000 */
[----:B------:R-:W-:Y:S01]  /*eb60*/  FMUL.FTZ R45, R9, R45 ;  /* 0x0000002d092d7220 */ /* 0x000fe20000410000 */
[----:B------:R-:W-:Y:S01]  /*eb70*/  LEA R8, R13, R8, 0x1 ;  /* 0x000000080d087211 */ /* 0x000fe200078e08ff */
[C---:B------:R-:W-:Y:S01]  /*eb80*/  FMUL.FTZ R48, R9.reuse, R48 ;  /* 0x0000003009307220 */ /* 0x040fe20000410000 */
[----:B------:R-:W-:Y:S01]  /*eb90*/  FMUL.FTZ R49, R9, R49 ;  /* 0x0000003109317220 */ /* 0x000fe20000410000 */
[----:B------:R-:W-:Y:S01]  /*eba0*/  F2FP.BF16.F32.PACK_AB R128, R129, R128 ;  /* 0x000000808180723e */ /* 0x000fe200000010ff */
[C---:B------:R-:W-:Y:S01]  /*ebb0*/  FMUL.FTZ R52, R9.reuse, R52 ;  /* 0x0000003409347220 */ /* 0x040fe20000410000 */
[----:B------:R-:W-:Y:S01]  /*ebc0*/  LEA R11, R8, UR4, 0x1 ;  /* 0x00000004080b7c11 */ /* 0x000fe2000f8e08ff */
[C---:B------:R-:W-:Y:S01]  /*ebd0*/  FMUL.FTZ R53, R9.reuse, R53 ;  /* 0x0000003509357220 */ /* 0x040fe20000410000 */
[----:B------:R-:W-:Y:S01]  /*ebe0*/  MOV R8, 0x40 ;  /* 0x0000004000087802 */ /* 0x000fe20000000f00 */
[----:B------:R-:W-:Y:S01]  /*ebf0*/  FMUL.FTZ R56, R9, R56 ;  /* 0x0000003809387220 */ /* 0x000fe20000410000 */
[----:B------:R-:W-:Y:S01]  /*ec00*/  IADD3 R13, R11, -0x10, RZ ;  /* 0xfffffff00b0d7810 */ /* 0x000fe20007ffe0ff */
[----:B------:R-:W-:Y:S01]  /*ec10*/  FMUL.FTZ R57, R9, R57 ;  /* 0x0000003909397220 */ /* 0x000fe20000410000 */
[----:B------:R-:W-:Y:S01]  /*ec20*/  @P3 IADD3 R13, R11, 0x10, RZ ;  /* 0x000000100b0d3810 */ /* 0x000fe20007ffe0ff */
[----:B------:R-:W-:Y:S01]  /*ec30*/  FMUL.FTZ R60, R9, R60 ;  /* 0x0000003c093c7220 */ /* 0x000fe20000410000 */
[----:B------:R-:W-:Y:S01]  /*ec40*/  F2FP.BF16.F32.PACK_AB R130, R131, R130 ;  /* 0x000000828382723e */ /* 0x000fe200000010ff */
[C---:B------:R-:W-:Y:S01]  /*ec50*/  FMUL.FTZ R61, R9.reuse, R61 ;  /* 0x0000003d093d7220 */ /* 0x040fe20000410000 */
[----:B------:R-:W-:Y:S01]  /*ec60*/  SEL R8, R8, 0xffffffc0, !P2 ;  /* 0xffffffc008087807 */ /* 0x000fe20005000000 */
[----:B------:R-:W-:Y:S01]  /*ec70*/  FMUL.FTZ R64, R9, R64 ;  /* 0x0000004009407220 */ /* 0x000fe20000410000 */
[----:B------:R-:W-:Y:S01]  /*ec80*/  F2FP.BF16.F32.PACK_AB R124, R125, R124 ;  /* 0x0000007c7d7c723e */ /* 0x000fe200000010ff */
[----:B------:R-:W-:Y:S01]  /*ec90*/  FMUL.FTZ R65, R9, R65 ;  /* 0x0000004109417220 */ /* 0x000fe20000410000 */
[----:B------:R-:W-:Y:S01]  /*eca0*/  F2FP.BF16.F32.PACK_AB R126, R127, R126 ;  /* 0x0000007e7f7e723e */ /* 0x000fe200000010ff */
[----:B------:R-:W-:Y:S01]  /*ecb0*/  FMUL.FTZ R68, R9, R68 ;  /* 0x0000004409447220 */ /* 0x000fe20000410000 */
        /* <DEDUP_REMOVED lines=20> */
[----:B------:R-:W-:Y:S01]  /*ee00*/  F2FP.BF16.F32.PACK_AB R50, R51, R50 ;  /* 0x000000323332723e */ /* 0x000fe200000010ff */
[----:B------:R-:W-:Y:S01]  /*ee10*/  FMUL.FTZ R80, R9, R80 ;  /* 0x0000005009507220 */ /* 0x000fe20000410000 */
[----:B------:R-:W-:Y:S01]  /*ee20*/  IADD3 R21, R8, R13, RZ ;  /* 0x0000000d08157210 */ /* 0x000fe20007ffe0ff */
        /* <DEDUP_REMOVED lines=14> */
[----:B------:R-:W-:Y:S01]  /*ef10*/  @UP0 ULDC.64 UR4, c[0x0][0x298] ;  /* 0x0000a60000040ab9 */ /* 0x000fe20000000a00 */
[----:B------:R-:W-:Y:S01]  /*ef20*/  F2FP.BF16.F32.PACK_AB R62, R63, R62 ;  /* 0x0000003e3f3e723e */ /* 0x000fe200000010ff */
[----:B------:R1:W-:Y:S01]  /*ef30*/  STS [R19+0x400], R46 ;  /* 0x0004002e13007388 */ /* 0x0003e20000000800 */
[----:B------:R-:W-:Y:S01]  /*ef40*/  F2FP.BF16.F32.PACK_AB R64, R65, R64 ;  /* 0x000000404140723e */ /* 0x000fe200000010ff */
[----:B------:R-:W-:Y:S01]  /*ef50*/  @UP0 UIMAD.WIDE.U32 UR10, UR12, UR4, URZ ;  /* 0x000000040c0a02a5 */ /* 0x000fe2000f8e003f */
[----:B------:R-:W-:Y:S01]  /*ef60*/  F2FP.BF16.F32.PACK_AB R66, R67, R66 ;  /* 0x000000424342723e */ /* 0x000fe200000010ff */
        /* <DEDUP_REMOVED lines=21> */
[----:B------:R-:W-:Y:S01]  /*f0c0*/  PLOP3.LUT P1, PT, PT, PT, UP0, 0x80, 0x0 ;  /* 0x000000000000781c */ /* 0x000fe20003f2f008 */
[C---:B------:R-:W-:Y:S01]  /*f0d0*/  FMUL.FTZ R97, R9.reuse, R97 ;  /* 0x0000006109617220 */ /* 0x040fe20000410000 */
[C---:B------:R-:W-:Y:S01]  /*f0e0*/  FMUL.FTZ R100, R9.reuse, R100 ;  /* 0x0000006409647220 */ /* 0x040fe20000410000 */
[----:B------:R1:W-:Y:S01]  /*f0f0*/  STS [R11+0x2000], R60 ;  /* 0x0020003c0b007388 */ /* 0x0003e20000000800 */
[C---:B------:R-:W-:Y:S01]  /*f100*/  FMUL.FTZ R101, R9.reuse, R101 ;  /* 0x0000006509657220 */ /* 0x040fe20000410000 */
        /* <DEDUP_REMOVED lines=12> */
[----:B------:R-:W-:Y:S01]  /*f1d0*/  FMUL.FTZ R9, R9, R113 ;  /* 0x0000007109097220 */ /* 0x000fe20000410000 */
[----:B------:R-:W-:Y:S01]  /*f1e0*/  @UP0 UIMAD UR7, UR12, UR5, UR11 ;  /* 0x000000050c0702a4 */ /* 0x000fe2000f8e020b */
[----:B------:R1:W-:Y:S01]  /*f1f0*/  STS [R15+0x2000], R68 ;  /* 0x002000440f007388 */ /* 0x0003e20000000800 */
[----:B------:R-:W-:-:S02]  /*f200*/  F2FP.BF16.F32.PACK_AB R88, R89, R88 ;  /* 0x000000585958723e */ /* 0x000fc400000010ff */
[----:B------:R-:W-:Y:S01]  /*f210*/  F2FP.BF16.F32.PACK_AB R90, R91, R90 ;  /* 0x0000005a5b5a723e */ /* 0x000fe200000010ff */
[----:B------:R1:W-:Y:S01]  /*f220*/  STS [R15+0x2400], R70 ;  /* 0x002400460f007388 */ /* 0x0003e20000000800 */
[----:B------:R-:W-:Y:S02]  /*f230*/  F2FP.BF16.F32.PACK_AB R92, R93, R92 ;  /* 0x0000005c5d5c723e */ /* 0x000fe400000010ff */
[----:B------:R-:W-:Y:S01]  /*f240*/  F2FP.BF16.F32.PACK_AB R94, R95, R94 ;  /* 0x0000005e5f5e723e */ /* 0x000fe200000010ff */
[----:B------:R1:W-:Y:S01]  /*f250*/  STS [R17+0x2000], R72 ;  /* 0x0020004811007388 */ /* 0x0003e20000000800 */
[----:B------:R-:W-:Y:S02]  /*f260*/  F2FP.BF16.F32.PACK_AB R96, R97, R96 ;  /* 0x000000606160723e */ /* 0x000fe400000010ff */
[----:B------:R-:W-:Y:S01]  /*f270*/  F2FP.BF16.F32.PACK_AB R98, R99, R98 ;  /* 0x000000626362723e */ /* 0x000fe200000010ff */
        /* <DEDUP_REMOVED lines=19> */
[----:B------:R-:W-:Y:S05]  /*f3b0*/  @P1 BRA `(.L_x_363) ;  /* 0x00000000001c1947 */ /* 0x000fea0003800000 */
[----:B------:R-:W2:Y:S01]  /*f3c0*/  S2UR UR7, SR_CTAID.Y ;  /* 0x00000000000779c3 */ /* 0x000ea20000002600 */
[----:B------:R-:W-:Y:S01]  /*f3d0*/  ULDC.64 UR4, c[0x0][0x290] ;  /* 0x0000a40000047ab9 */ /* 0x000fe20000000a00 */
[----:B--2---:R-:W-:Y:S02]  /*f3e0*/  USHF.R.S32.HI UR6, URZ, 0x1f, UR7 ;  /* 0x0000001f3f067899 */ /* 0x004fe40008011407 */
[----:B------:R-:W-:Y:S02]  /*f3f0*/  UIMAD.WIDE.U32 UR10, UR7, UR4, URZ ;  /* 0x00000004070a72a5 */ /* 0x000fe4000f8e003f */
[----:B------:R-:W-:-:S04]  /*f400*/  UIMAD UR6, UR6, UR4, URZ ;  /* 0x00000004060672a4 */ /* 0x000fc8000f8e023f */
[----:B------:R-:W-:-:S04]  /*f410*/  UIMAD UR5, UR7, UR5, UR6 ;  /* 0x00000005070572a4 */ /* 0x000fc8000f8e0206 */
[----:B------:R-:W-:-:S12]  /*f420*/  UIADD3 UR7, UR11, UR5, URZ ;  /* 0x000000050b077290 */ /* 0x000fd8000fffe03f */
.L_x_363:
[----:B------:R-:W2:Y:S01]  /*f430*/  S2R R6, SR_TID.X ;  /* 0x0000000000067919 */ /* 0x000ea20000002100 */
[----:B------:R-:W-:Y:S01]  /*f440*/  ULDC.U8 UR5, c[0x0][0x3d9] ;  /* 0x0000f64000057ab9 */ /* 0x000fe20000000000 */
[----:B------:R-:W3:Y:S01]  /*f450*/  S2UR UR4, SR_CTAID.X ;  /* 0x00000000000479c3 */ /* 0x000ee20000002500 */
[----:B------:R-:W-:Y:S01]  /*f460*/  ISETP.NE.AND P1, PT, RZ, UR5, PT ;  /* 0x00000005ff007c0c */ /* 0x000fe2000bf25270 */
[----:B------:R-:W-:Y:S01]  /*f470*/  STS [R25+0x2000], R88 ;  /* 0x0020005819007388 */ /* 0x000fe20000000800 */
[----:B------:R-:W-:Y:S01]  /*f480*/  ULDC.U8 UR9, c[0x0][0x3d8] ;  /* 0x0000f60000097ab9 */ /* 0x000fe20000000000 */
[----:B------:R-:W4:Y:S01]  /*f490*/  @P5 MUFU.LG2 R4, R4 ;  /* 0x0000000400045308 */ /* 0x000f220000000c00 */
[----:B------:R-:W-:Y:S01]  /*f4a0*/  ISETP.NE.AND P2, PT, RZ, UR9, PT ;  /* 0x00000009ff007c0c */ /* 0x000fe2000bf45270 */
[----:B------:R-:W-:Y:S01]  /*f4b0*/  STS [R25+0x2400], R90 ;  /* 0x0024005a19007388 */ /* 0x000fe20000000800 */
[----:B------:R-:W-:Y:S01]  /*f4c0*/  LOP3.LUT R12, R7, 0xffffffe0, RZ, 0xc0, !PT ;  /* 0xffffffe0070c7812 */ /* 0x000fe200078ec0ff */
[----:B------:R-:W4:Y:S01]  /*f4d0*/  @P5 LDC R27, c[0x0][0x2e8] ;  /* 0x0000ba00ff1b5b82 */ /* 0x000f220000000800 */
[----:B------:R-:W-:Y:S01]  /*f4e0*/  ISETP.EQ.AND P2, PT, RZ, UR5, P2 ;  /* 0x00000005ff007c0c */ /* 0x000fe20009742270 */
[----:B------:R-:W-:Y:S01]  /*f4f0*/  STS [R11+0x4000], R92 ;  /* 0x0040005c0b007388 */ /* 0x000fe20000000800 */
[----:B------:R-:W-:Y:S01]  /*f500*/  LEA.HI R0, R0, R5, RZ, 0x3 ;  /* 0x0000000500007211 */ /* 0x000fe200078f18ff */
[----:B------:R-:W-:-:S02]  /*f510*/  IMAD.IADD R5, R5, 0x1, -R12 ;  /* 0x0000000105057824 */ /* 0x000fc400078e0a0c */
[----:B------:R1:W-:Y:S02]  /*f520*/  STS [R11+0x4400], R94 ;  /* 0x0044005e0b007388 */ /* 0x0003e40000000800 */
[----:B------:R-:W5:Y:S01]  /*f530*/  @P1 LDC.64 R8, c[0x0][0x2c0] ;  /* 0x0000b000ff081b82 */ /* 0x000f620000000a00 */
[----:B------:R-:W4:Y:S01]  /*f540*/  S2R R20, SR_CTAID.Y ;  /* 0x0000000000147919 */ /* 0x000f220000002600 */
[----:B------:R-:W-:Y:S04]  /*f550*/  STS [R13+0x4000], R96 ;  /* 0x004000600d007388 */ /* 0x000fe80000000800 */
[----:B------:R-:W-:Y:S02]  /*f560*/  @!P2 PLOP3.LUT P6, PT, PT, PT, PT, 0x8, 0x0 ;  /* 0x000000000000a81c */ /* 0x000fe40003fce170 */
[----:B------:R-:W4:Y:S01]  /*f570*/  @P1 LDC R22, c[0x0][0x2c0] ;  /* 0x0000b000ff161b82 */ /* 0x000f220000000800 */
[----:B---3--:R-:W-:Y:S01]  /*f580*/  UIMAD UR6, UR4, -0x40, UR14 ;  /* 0xffffffc0040678a4 */ /* 0x008fe2000f8e020e */
[----:B------:R-:W-:Y:S01]  /*f590*/  STS [R13+0x4400], R98 ;  /* 0x004400620d007388 */ /* 0x000fe20000000800 */
[----:B------:R-:W-:-:S02]  /*f5a0*/  @!P2 CS2R R30, SRZ ;  /* 0x00000000001ea805 */ /* 0x000fc4000001ff00 */
[----:B--2---:R-:W-:Y:S01]  /*f5b0*/  SHF.R.S32.HI R7, RZ, 0x1f, R6 ;  /* 0x0000001fff077819 */ /* 0x004fe20000011406 */
[----:B------:R-:W-:Y:S03]  /*f5c0*/  STS [R15+0x4000], R100 ;  /* 0x004000640f007388 */ /* 0x000fe60000000800 */
[CC--:B------:R-:W-:Y:S01]  /*f5d0*/  LEA.HI R29, R7.reuse, R6.reuse, RZ, 0x5 ;  /* 0x00000006071d7211 */ /* 0x0c0fe200078f28ff */
[----:B------:R-:W-:Y:S01]  /*f5e0*/  STS [R15+0x4400], R102 ;  /* 0x004400660f007388 */ /* 0x000fe20000000800 */
[----:B------:R-:W-:Y:S02]  /*f5f0*/  LEA.HI R7, R7, R6, RZ, 0x3 ;  /* 0x0000000607077211 */ /* 0x000fe400078f18ff */
[----:B------:R-:W-:Y:S01]  /*f600*/  LOP3.LUT R29, R29, 0xffffffe0, RZ, 0xc0, !PT ;  /* 0xffffffe01d1d7812 */ /* 0x000fe200078ec0ff */
[----:B-1----:R-:W1:Y:S01]  /*f610*/  S2R R11, SR_CTAID.Z ;  /* 0x00000000000b7919 */ /* 0x002e620000002700 */
[----:B-----5:R-:W-:Y:S01]  /*f620*/  @P1 IMAD R24, R9, R8, RZ ;  /* 0x0000000809181224 */ /* 0x020fe200078e02ff */
[----:B------:R-:W-:Y:S01]  /*f630*/  LOP3.LUT R9, R7, 0xfffffff8, RZ, 0xc0, !PT ;  /* 0xfffffff807097812 */ /* 0x000fe200078ec0ff */
[----:B------:R-:W-:Y:S04]  /*f640*/  STS [R17+0x4000], R104 ;  /* 0x0040006811007388 */ /* 0x000fe80000000800 */
        /* <DEDUP_REMOVED lines=8> */
[----:B------:R3:W-:Y:S01]  /*f6d0*/  STS [R25+0x4400], R114 ;  /* 0x0044007219007388 */ /* 0x0007e20000000800 */
[----:B--2---:R-:W-:Y:S01]  /*f6e0*/  SHF.R.S32.HI R21, RZ, 0x3, R0 ;  /* 0x00000003ff157819 */ /* 0x004fe20000011400 */
[----:B---3--:R-:W-:Y:S01]  /*f6f0*/  @P1 IMAD.MOV.U32 R25, RZ, RZ, 0x1 ;  /* 0x00000001ff191424 */ /* 0x008fe200078e00ff */
[----:B-1--4-:R-:W-:Y:S06]  /*f700*/  @!P2 BRA `(.L_x_364) ;  /* 0x000000000020a947 */ /* 0x012fec0003800000 */
[----:B------:R-:W1:Y:S01]  /*f710*/  S2UR UR5, SR_CTAID.Y ;  /* 0x00000000000579c3 */ /* 0x000e620000002600 */
[----:B------:R-:W-:Y:S01]  /*f720*/  ULDC UR8, c[0x0][0x2c4] ;  /* 0x0000b10000087ab9 */ /* 0x000fe20000000800 */
[----:B------:R-:W-:Y:S01]  /*f730*/  PLOP3.LUT P6, PT, PT, PT, PT, 0x80, 0x0 ;  /* 0x000000000000781c */ /* 0x000fe20003fcf070 */
[----:B-1----:R-:W-:-:S04]  /*f740*/  UIMAD UR5, UR5, UR8, URZ ;  /* 0x00000008050572a4 */ /* 0x002fc8000f8e023f */
[----:B------:R-:W-:-:S04]  /*f750*/  USEL UR12, UR5, UR12, !UP0 ;  /* 0x0000000c050c7287 */ /* 0x000fc8000c000000 */
[----:B------:R-:W-:Y:S02]  /*f760*/  USHF.R.S32.HI UR5, URZ, 0x1f, UR12 ;  /* 0x0000001f3f057899 */ /* 0x000fe4000801140c */
[----:B------:R-:W-:-:S04]  /*f770*/  IMAD.U32 R30, RZ, RZ, UR12 ;  /* 0x0000000cff1e7e24 */ /* 0x000fc8000f8e00ff */
[----:B------:R-:W-:Y:S02]  /*f780*/  MOV R31, UR5 ;  /* 0x00000005001f7c02 */ /* 0x000fe40008000f00 */
.L_x_364:
[----:B------:R-:W-:Y:S05]  /*f790*/  @P1 BRA `(.L_x_365) ;  /* 0x0000000000181947 */ /* 0x000fea0003800000 */
[----:B------:R-:W1:Y:S01]  /*f7a0*/  LDC R24, c[0x0][0x2c4] ;  /* 0x0000b100ff187b82 */ /* 0x000e620000000800 */
[----:B------:R-:W-:Y:S02]  /*f7b0*/  ISETP.NE.AND P1, PT, RZ, UR9, PT ;  /* 0x00000009ff007c0c */ /* 0x000fe4000bf25270 */
[----:B------:R-:W-:-:S05]  /*f7c0*/  MOV R22, 0x1 ;  /* 0x0000000100167802 */ /* 0x000fca0000000f00 */
[----:B------:R-:W2:Y:S08]  /*f7d0*/  LDC R25, c[0x0][0x270] ;  /* 0x00009c00ff197b82 */ /* 0x000eb00000000800 */
[----:B-1----:R-:W2:Y:S02]  /*f7e0*/  @P1 LDC R24, c[0x0][0x2e4] ;  /* 0x0000b900ff181b82 */ /* 0x002ea40000000800 */
[----:B--2---:R-:W-:-:S07]  /*f7f0*/  IMAD R25, R24, R25, RZ ;  /* 0x0000001918197224 */ /* 0x004fce00078e02ff */
.L_x_365:
[----:B------:R-:W-:Y:S01]  /*f800*/  BAR.SYNC.DEFER_BLOCKING 0x0 ;  /* 0x0000000000007b1d */ /* 0x000fe20000010000 */
[----:B------:R-:W-:Y:S01]  /*f810*/  LEA.HI.SX32 R23, R0, 0x10, 0x1d ;  /* 0x0000001000177811 */ /* 0x000fe200078feaff */
[C---:B------:R-:W-:Y:S01]  /*f820*/  IMAD.IADD R8, R6.reuse, 0x1, -R29 ;  /* 0x0000000106087824 */ /* 0x040fe200078e0a1d */
[----:B------:R-:W-:Y:S01]  /*f830*/  ISETP.GE.AND P4, PT, R21, UR6, PT ;  /* 0x0000000615007c0c */ /* 0x000fe2000bf86270 */
[----:B------:R-:W-:Y:S01]  /*f840*/  IMAD.IADD R9, R6, 0x1, -R9 ;  /* 0x0000000106097824 */ /* 0x000fe200078e0a09 */
[----:B------:R-:W-:-:S03]  /*f850*/  ISETP.GE.AND P3, PT, R23, UR6, PT ;  /* 0x0000000617007c0c */ /* 0x000fc6000bf66270 */
[----:B------:R-:W1:Y:S01]  /*f860*/  @P0 LDC R6, c[0x0][0x2e8] ;  /* 0x0000ba00ff060b82 */ /* 0x000e620000000800 */
[----:B------:R-:W-:Y:S01]  /*f870*/  SHF.R.S32.HI R23, RZ, 0x1f, R10 ;  /* 0x0000001fff177819 */ /* 0x000fe2000001140a */
[----:B------:R-:W2:Y:S01]  /*f880*/  @P0 MUFU.LG2 R2, R2 ;  /* 0x0000000200020308 */ /* 0x000ea20000000c00 */
[----:B------:R-:W-:Y:S01]  /*f890*/  LEA.HI.SX32 R21, R0, 0x20, 0x1d ;  /* 0x0000002000157811 */ /* 0x000fe200078feaff */
[----:B------:R-:W-:Y:S01]  /*f8a0*/  IMAD R25, R20, R25, RZ ;  /* 0x0000001914197224 */ /* 0x000fe200078e02ff */
[----:B------:R-:W-:Y:S01]  /*f8b0*/  LEA.HI R23, R23, R10, RZ, 0x2 ;  /* 0x0000000a17177211 */ /* 0x000fe200078f10ff */
[----:B------:R-:W-:Y:S01]  /*f8c0*/  IMAD.MOV.U32 R20, RZ, RZ, 0x7f800000 ;  /* 0x7f800000ff147424 */ /* 0x000fe200078e00ff */
[----:B------:R-:W-:Y:S01]  /*f8d0*/  ISETP.GE.AND P2, PT, R21, UR6, PT ;  /* 0x0000000615007c0c */ /* 0x000fe2000bf46270 */
[----:B------:R-:W-:Y:S01]  /*f8e0*/  @P5 FMUL.FTZ R21, R4, 0.69314718246459960938 ;  /* 0x3f31721804155820 */ /* 0x000fe20000410000 */
[----:B------:R-:W-:Y:S01]  /*f8f0*/  LOP3.LUT R23, R23, 0xffffffc, RZ, 0xc0, !PT ;  /* 0x0ffffffc17177812 */ /* 0x000fe200078ec0ff */
[----:B------:R-:W-:Y:S01]  /*f900*/  IMAD R4, R22, UR4, RZ ;  /* 0x0000000416047c24 */ /* 0x000fe2000f8e02ff */
[----:B------:R-:W-:Y:S01]  /*f910*/  LOP3.LUT P1, RZ, R5, 0x3, RZ, 0xc0, !PT ;  /* 0x0000000305ff7812 */ /* 0x000fe2000782c0ff */
[----:B------:R-:W-:Y:S01]  /*f920*/  @P5 FFMA.FTZ R20, R132, R27, R21 ;  /* 0x0000001b84145223 */ /* 0x000fe20000010015 */
[----:B------:R-:W-:Y:S01]  /*f930*/  SHF.R.S32.HI R5, RZ, 0x1f, R8 ;  /* 0x0000001fff057819 */ /* 0x000fe20000011408 */
[----:B------:R-:W-:Y:S01]  /*f940*/  IMAD.IADD R23, R10, 0x1, -R23 ;  /* 0x000000010a177824 */ /* 0x000fe200078e0a17 */
[----:B------:R-:W-:Y:S01]  /*f950*/  SEL R25, R25, RZ, !P6 ;  /* 0x000000ff19197207 */ /* 0x000fe20007000000 */
[----:B------:R-:W-:Y:S01]  /*f960*/  IMAD.SHL.U32 R10, R4, 0x40, RZ ;  /* 0x00000040040a7824 */ /* 0x000fe200078e00ff */
[----:B------:R-:W-:Y:S01]  /*f970*/  LEA.HI R5, R5, R8, RZ, 0x2 ;  /* 0x0000000805057211 */ /* 0x000fe200078f10ff */
[----:B------:R3:W4:Y:S01]  /*f980*/  LDS.128 R16, [R199+0x1800] ;  /* 0x00180000c7107984 */ /* 0x0007220000000c00 */
[----:B--2---:R-:W-:Y:S01]  /*f990*/  @P0 FMUL.FTZ R2, R2, 0.69314718246459960938 ;  /* 0x3f31721802020820 */ /* 0x004fe20000410000 */
[----:B------:R-:W-:Y:S01]  /*f9a0*/  IMAD R25, R11, R24, R25 ;  /* 0x000000180b197224 */ /* 0x000fe200078e0219 */
[----:B------:R-:W-:Y:S01]  /*f9b0*/  SHF.R.S32.HI R4, RZ, 0x2, R5 ;  /* 0x00000002ff047819 */ /* 0x000fe20000011405 */
[----:B------:R3:W2:Y:S01]  /*f9c0*/  LDS.128 R12, [R199+0x3800] ;  /* 0x00380000c70c7984 */ /* 0x0006a20000000c00 */
[----:B------:R-:W-:Y:S01]  /*f9d0*/  SHF.R.S32.HI R5, RZ, 0x1f, R10 ;  /* 0x0000001fff057819 */ /* 0x000fe2000001140a */
[----:B------:R-:W-:Y:S01]  /*f9e0*/  BSSY B0, `(.L_x_366) ;  /* 0x000001b000007945 */ /* 0x000fe20003800000 */
[--C-:B------:R-:W-:Y:S01]  /*f9f0*/  IADD3 R10, P6, P5, R10, R30, R25.reuse ;  /* 0x0000001e0a0a7210 */ /* 0x100fe20007dde019 */
[----:B------:R-:W-:Y:S01]  /*fa00*/  IMAD.MOV.U32 R8, RZ, RZ, 0x7f800000 ;  /* 0x7f800000ff087424 */ /* 0x000fe200078e00ff */
[----:B------:R-:W-:Y:S01]  /*fa10*/  SHF.R.S32.HI R30, RZ, 0x1f, R25 ;  /* 0x0000001fff1e7819 */ /* 0x000fe20000011419 */
[----:B-1----:R-:W-:Y:S01]  /*fa20*/  @P0 FFMA.FTZ R8, R3, R6, R2 ;  /* 0x0000000603080223 */ /* 0x002fe20000010002 */
[----:B------:R-:W-:-:S02]  /*fa30*/  IMAD R23, R23, 0x10, R4 ;  /* 0x0000001017177824 */ /* 0x000fc400078e0204 */
[----:B------:R-:W-:Y:S01]  /*fa40*/  IMAD.SHL.U32 R6, R9, 0x8, RZ ;  /* 0x0000000809067824 */ /* 0x000fe200078e00ff */
[----:B------:R-:W-:Y:S01]  /*fa50*/  IADD3.X R30, R5, R31, R30, P6, P5 ;  /* 0x0000001f051e7210 */ /* 0x000fe200037ea41e */
[----:B---3--:R-:W-:Y:S06]  /*fa60*/  @P1 BRA `(.L_x_367) ;  /* 0x0000000000481947 */ /* 0x008fec0003800000 */
[----:B------:R-:W-:Y:S01]  /*fa70*/  UIMAD UR5, UR4, -0x40, UR14 ;  /* 0xffffffc0040578a4 */ /* 0x000fe2000f8e020e */
[----:B------:R-:W-:-:S05]  /*fa80*/  VIADD R9, R23, 0x8 ;  /* 0x0000000817097836 */ /* 0x000fca0000000000 */
[----:B------:R-:W-:Y:S02]  /*fa90*/  ISETP.GE.AND P6, PT, R23, UR5, PT ;  /* 0x0000000517007c0c */ /* 0x000fe4000bfc6270 */
[----:B------:R-:W-:-:S11]  /*faa0*/  ISETP.GE.AND P5, PT, R9, UR5, PT ;  /* 0x0000000509007c0c */ /* 0x000fd6000bfa6270 */
[----:B------:R-:W1:Y:S01]  /*fab0*/  @!P6 LDC.64 R4, c[0x0][0x2b0] ;  /* 0x0000ac00ff04eb82 */ /* 0x000e620000000a00 */
[-C--:B------:R-:W-:Y:S02]  /*fac0*/  @!P6 IMAD R23, R23, R22.reuse, RZ ;  /* 0x000000161717e224 */ /* 0x080fe400078e02ff */
[----:B------:R-:W-:-:S03]  /*fad0*/  @!P5 IMAD R21, R9, R22, RZ ;  /* 0x000000160915d224 */ /* 0x000fc600078e02ff */
[-C--:B------:R-:W-:Y:S02]  /*fae0*/  @!P6 IADD3 R9, P1, R23, R10.reuse, RZ ;  /* 0x0000000a1709e210 */ /* 0x080fe40007f3e0ff */
[----:B------:R-:W3:Y:S01]  /*faf0*/  @!P5 LDC.64 R2, c[0x0][0x2b0] ;  /* 0x0000ac00ff02db82 */ /* 0x000ee20000000a00 */
[----:B------:R-:W-:Y:S02]  /*fb00*/  @!P5 IADD3 R10, P0, R21, R10, RZ ;  /* 0x0000000a150ad210 */ /* 0x000fe40007f1e0ff */
        /* <DEDUP_REMOVED lines=8> */
.L_x_367:
[----:B------:R-:W-:Y:S05]  /*fb90*/  BSYNC B0 ;  /* 0x0000000000007941 */ /* 0x000fea0003800000 */
.L_x_366:
[----:B-1----:R-:W-:Y:S01]  /*fba0*/  SHF.R.S32.HI R2, RZ, 0x1f, R6 ;  /* 0x0000001fff027819 */ /* 0x002fe20000011406 */
[----:B------:R-:W-:Y:S01]  /*fbb0*/  ULDC.64 UR4, c[0x0][0x2a0] ;  /* 0x0000a80000047ab9 */ /* 0x000fe20000000a00 */
[----:B------:R-:W-:Y:S01]  /*fbc0*/  IADD3 R28, P0, R6, UR10, RZ ;  /* 0x0000000a061c7c10 */ /* 0x000fe2000ff1e0ff */
[----:B------:R1:W3:Y:S01]  /*fbd0*/  LDS.128 R24, [R199] ;  /* 0x00000000c7187984 */ /* 0x0002e20000000c00 */
[----:B------:R-:W-:Y:S01]  /*fbe0*/  SHF.R.S32.HI R3, RZ, 0x1f, R11 ;  /* 0x0000001fff037819 */ /* 0x000fe2000001140b */
[----:B------:R-:W-:Y:S01]  /*fbf0*/  BSSY B0, `(.L_x_368) ;  /* 0x000001f000007945 */ /* 0x000fe20003800000 */
[----:B------:R-:W-:Y:S01]  /*fc00*/  LEA.HI.SX32 R0, R0, 0x30, 0x1d ;  /* 0x0000003000007811 */ /* 0x000fe200078feaff */
[----:B------:R1:W1:Y:S01]  /*fc10*/  LDS.128 R20, [R199+0x2000] ;  /* 0x00200000c7147984 */ /* 0x0002620000000c00 */
[----:B------:R-:W-:Y:S01]  /*fc20*/  IADD3.X R29, R2, UR7, RZ, P0, !PT ;  /* 0x00000007021d7c10 */ /* 0x000fe200087fe4ff */
[----:B------:R-:W-:Y:S01]  /*fc30*/  IMAD.U32 R2, RZ, RZ, UR13 ;  /* 0x0000000dff027e24 */ /* 0x000fe2000f8e00ff */
[----:B------:R-:W-:Y:S01]  /*fc40*/  ISETP.GE.AND P0, PT, R0, UR6, PT ;  /* 0x0000000600007c0c */ /* 0x000fe2000bf06270 */
[----:B------:R-:W-:Y:S01]  /*fc50*/  IMAD R0, R3, UR4, RZ ;  /* 0x0000000403007c24 */ /* 0x000fe2000f8e02ff */
[----:B------:R-:W-:Y:S01]  /*fc60*/  SHF.R.S32.HI R4, RZ, 0x3, R7 ;  /* 0x00000003ff047819 */ /* 0x000fe20000011407 */
[----:B------:R-:W-:-:S03]  /*fc70*/  IMAD.WIDE.U32 R28, R11, UR4, R28 ;  /* 0x000000040b1c7c25 */ /* 0x000fc6000f8e001c */
[----:B------:R-:W-:Y:S01]  /*fc80*/  SHF.R.S32.HI R5, RZ, 0x1f, R4 ;  /* 0x0000001fff057819 */ /* 0x000fe20000011404 */
[----:B------:R-:W-:Y:S02]  /*fc90*/  IMAD R31, R11, UR5, R0 ;  /* 0x000000050b1f7c24 */ /* 0x000fe4000f8e0200 */
[----:B------:R1:W1:Y:S01]  /*fca0*/  LDS.128 R8, [R199+0x4000] ;  /* 0x00400000c7087984 */ /* 0x0002620000000c00 */
[----:B------:R-:W-:-:S04]  /*fcb0*/  IMAD.WIDE R2, R2, 0x40, R4 ;  /* 0x0000004002027825 */ /* 0x000fc800078e0204 */
[----:B------:R-:W-:Y:S01]  /*fcc0*/  IMAD.IADD R31, R29, 0x1, R31 ;  /* 0x000000011d1f7824 */ /* 0x000fe200078e021f */
[----:B------:R-:W-:Y:S06]  /*fcd0*/  @P4 BRA `(.L_x_369) ;  /* 0x0000000000404947 */ /* 0x000fec0003800000 */
        /* <DEDUP_REMOVED lines=14> */
[----:B-1----:R3:W-:Y:S04]  /*fdc0*/  @!P5 STG.E.128 desc[UR20][R4.64+0x80], R20 ;  /* 0x000080140400d986 */ /* 0x0027e8000c101d14 */
[----:B------:R3:W-:Y:S02]  /*fdd0*/  @!P4 STG.E.128 desc[UR20][R4.64+0x100], R8 ;  /* 0x000100080400c986 */ /* 0x0007e4000c101d14 */
.L_x_369:
[----:B------:R-:W-:Y:S05]  /*fde0*/  BSYNC B0 ;  /* 0x0000000000007941 */ /* 0x000fea0003800000 */
.L_x_368:
[----:B---3--:R3:W2:Y:S01]  /*fdf0*/  LDS.128 R24, [R199+0x800] ;  /* 0x00080000c7187984 */ /* 0x0086a20000000c00 */
[----:B------:R-:W-:Y:S03]  /*fe00*/  BSSY B0, `(.L_x_370) ;  /* 0x0000017000007945 */ /* 0x000fe60003800000 */
[----:B-1----:R3:W1:Y:S04]  /*fe10*/  LDS.128 R20, [R199+0x2800] ;  /* 0x00280000c7147984 */ /* 0x0026680000000c00 */
[----:B------:R3:W1:Y:S01]  /*fe20*/  LDS.128 R8, [R199+0x4800] ;  /* 0x00480000c7087984 */ /* 0x0006620000000c00 */
        /* <DEDUP_REMOVED lines=17> */
[----:B--2---:R2:W-:Y:S04]  /*ff40*/  @!P4 STG.E.128 desc[UR20][R4.64], R24 ;  /* 0x000000180400c986 */ /* 0x0045e8000c101d14 */
[----:B-1----:R2:W-:Y:S04]  /*ff50*/  @!P3 STG.E.128 desc[UR20][R4.64+0x80], R20 ;  /* 0x000080140400b986 */ /* 0x0025e8000c101d14 */
[----:B------:R2:W-:Y:S02]  /*ff60*/  @!P1 STG.E.128 desc[UR20][R4.64+0x100], R8 ;  /* 0x0001000804009986 */ /* 0x0005e4000c101d14 */
.L_x_371:
[----:B------:R-:W-:Y:S05]  /*ff70*/  BSYNC B0 ;  /* 0x0000000000007941 */ /* 0x000fea0003800000 */
.L_x_370:
[----:B--2---:R2:W2:Y:S01]  /*ff80*/  LDS.128 R24, [R199+0x1000] ;  /* 0x00100000c7187984 */ /* 0x0044a20000000c00 */
        /* <DEDUP_REMOVED lines=23> */
.L_x_373:
[----:B------:R-:W-:Y:S05]  /*10100*/  BSYNC B0 ;  /* 0x0000000000007941 */ /* 0x000fea0003800000 */
.L_x_372:
        /* <DEDUP_REMOVED lines=18> */
[----:B----4-:R4:W-:Y:S04]  /*10230*/  @!P2 STG.E.128 desc[UR20][R2.64], R16 ;  /* 0x000000100200a986 */ /* 0x0109e8000c101d14 */
[----:B------:R4:W-:Y:S01]  /*10240*/  @!P1 STG.E.128 desc[UR20][R2.64+0x80], R12 ;  /* 0x0000800c02009986 */ /* 0x0009e2000c101d14 */
[----:B------:R-:W-:Y:S05]  /*10250*/  @P0 EXIT ;  /* 0x000000000000094d */ /* 0x000fea0003800000 */
[----:B--2---:R-:W-:Y:S01]  /*10260*/  STG.E.128 desc[UR20][R2.64+0x100], R8 ;  /* 0x0001000802007986 */ /* 0x004fe2000c101d14 */
[----:B------:R-:W-:Y:S05]  /*10270*/  EXIT ;  /* 0x000000000000794d */ /* 0x000fea0003800000 */
.L_x_324:
[----:B------:R-:W-:Y:S01]  /*10280*/  UISETP.NE.AND UP3, UPT, UR12, -0x1, UPT ;  /* 0xffffffff0c00788c */ /* 0x000fe2000bf65270 */
[----:B------:R-:W-:Y:S01]  /*10290*/  LEA.HI R7, R7, R6, RZ, 0x3 ;  /* 0x0000000607077211 */ /* 0x000fe200078f18ff */
[----:B------:R-:W-:Y:S01]  /*102a0*/  ULDC.U8 UR15, c[0x0][0x3d9] ;  /* 0x0000f640000f7ab9 */ /* 0x000fe20000000000 */
[----:B------:R-:W-:Y:S01]  /*102b0*/  UIADD3 UR14, -UR19, UR14, URZ ;  /* 0x0000000e130e7290 */ /* 0x000fe2000fffe13f */
[----:B------:R-:W-:Y:S01]  /*102c0*/  IMAD.U32 R15, RZ, RZ, UR13 ;  /* 0x0000000dff0f7e24 */ /* 0x000fe2000f8e00ff */
[----:B------:R-:W-:Y:S01]  /*102d0*/  UISETP.NE.AND UP2, UPT, UR15, URZ, UPT ;  /* 0x0000003f0f00728c */ /* 0x000fe2000bf45270 */
[----:B------:R-:W-:Y:S01]  /*102e0*/  LOP3.LUT R3, R7, 0xfffffff8, RZ, 0xc0, !PT ;  /* 0xfffffff807037812 */ /* 0x000fe200078ec0ff */
[----:B------:R-:W-:Y:S01]  /*102f0*/  BSSY B0, `(.L_x_374) ;  /* 0x000004f000007945 */ /* 0x000fe20003800000 */
[----:B------:R-:W-:-:S03]  /*10300*/  SHF.R.S32.HI R16, RZ, 0x3, R7 ;  /* 0x00000003ff107819 */ /* 0x000fc60000011407 */
[----:B------:R-:W-:Y:S01]  /*10310*/  @!UP3 USHF.R.S32.HI UR4, URZ, 0x1f, UR11 ;  /* 0x0000001f3f04b899 */ /* 0x000fe2000801140b */
[----:B------:R-:W-:Y:S01]  /*10320*/  IMAD.IADD R6, R6, 0x1, -R3 ;  /* 0x0000000106067824 */ /* 0x000fe200078e0a03 */
[----:B------:R-:W-:Y:S01]  /*10330*/  @UP3 ULDC.64 UR8, c[0x0][0x298] ;  /* 0x0000a60000083ab9 */ /* 0x000fe20000000a00 */
[----:B------:R-:W-:Y:S01]  /*10340*/  @!UP3 ULDC.64 UR6, c[0x0][0x290] ;  /* 0x0000a4000006bab9 */ /* 0x000fe20000000a00 */
[----:B------:R-:W-:Y:S01]  /*10350*/  @UP3 UIMAD.WIDE.U32 UR16, UR12, UR8, URZ ;  /* 0x000000080c1032a5 */ /* 0x000fe2000f8e003f */
[--C-:B------:R-:W-:Y:S01]  /*10360*/  SHF.R.S32.HI R17, RZ, 0x1f, R16.reuse ;  /* 0x0000001fff117819 */ /* 0x100fe20000011410 */
[----:B------:R-:W-:Y:S01]  /*10370*/  @!UP3 UIMAD UR8, UR4, UR6, URZ ;  /* 0x000000060408b2a4 */ /* 0x000fe2000f8e023f */
[C---:B------:R-:W-:Y:S01]  /*10380*/  ISETP.NE.AND P3, PT, R6.reuse, RZ, PT ;  /* 0x000000ff0600720c */ /* 0x040fe20003f65270 */
[----:B------:R-:W-:Y:S01]  /*10390*/  @!UP3 UIMAD.WIDE.U32 UR22, UR11, UR6, URZ ;  /* 0x000000060b16b2a5 */ /* 0x000fe2000f8e003f */
[----:B------:R-:W-:Y:S01]  /*103a0*/  IMAD.SHL.U32 R6, R6, 0x8, RZ ;  /* 0x0000000806067824 */ /* 0x000fe200078e00ff */
[----:B------:R-:W-:Y:S01]  /*103b0*/  @!UP3 UIMAD UR8, UR11, UR7, UR8 ;  /* 0x000000070b08b2a4 */ /* 0x000fe2000f8e0208 */
[----:B------:R-:W-:Y:S01]  /*103c0*/  IMAD.WIDE R14, R15, 0x40, R16 ;  /* 0x000000400f0e7825 */ /* 0x000fe200078e0210 */
[----:B------:R-:W-:Y:S01]  /*103d0*/  @UP2 ULDC.64 UR4, c[0x0][0x2c0] ;  /* 0x0000b00000042ab9 */ /* 0x000fe20000000a00 */
[----:B------:R-:W-:Y:S01]  /*103e0*/  ULDC.U8 UR7, c[0x0][0x3d8] ;  /* 0x0000f60000077ab9 */ /* 0x000fe20000000000 */
[----:B------:R-:W-:Y:S01]  /*103f0*/  USHF.R.S32.HI UR6, URZ, 0x1f, UR25 ;  /* 0x0000001f3f067899 */ /* 0x000fe20008011419 */
[----:B------:R-:W-:Y:S01]  /*10400*/  VIADD R0, R16, 0x30 ;  /* 0x0000003010007836 */ /* 0x000fe20000000000 */
[----:B------:R-:W-:Y:S01]  /*10410*/  UISETP.NE.AND UP0, UPT, UR7, URZ, !UP2 ;  /* 0x0000003f0700728c */ /* 0x000fe2000d705270 */
[C---:B------:R-:W-:Y:S01]  /*10420*/  VIADD R5, R6.reuse, 0x40 ;  /* 0x0000004006057836 */ /* 0x040fe20000000000 */
[----:B------:R-:W-:Y:S01]  /*10430*/  UISETP.NE.AND UP1, UPT, UR7, URZ, UPT ;  /* 0x0000003f0700728c */ /* 0x000fe2000bf25270 */
[----:B------:R-:W-:Y:S01]  /*10440*/  IADD3 R4, R6, 0x80, RZ ;  /* 0x0000008006047810 */ /* 0x000fe20007ffe0ff */
[----:B------:R-:W-:-:S02]  /*10450*/  @UP2 UIMAD UR18, UR5, UR4, URZ ;  /* 0x00000004051222a4 */ /* 0x000fc4000f8e023f */
[----:B------:R-:W-:Y:S01]  /*10460*/  UISETP.EQ.AND UP1, UPT, UR15, URZ, UP1 ;  /* 0x0000003f0f00728c */ /* 0x000fe20008f22270 */
[----:B------:R-:W-:Y:S01]  /*10470*/  @!UP2 ULDC UR7, c[0x0][0x2c4] ;  /* 0x0000b1000007aab9 */ /* 0x000fe20000000800 */
[----:B------:R-:W-:Y:S01]  /*10480*/  ULDC.64 UR4, c[0x0][0x2a0] ;  /* 0x0000a80000047ab9 */ /* 0x000fe20000000a00 */
[----:B------:R-:W-:Y:S01]  /*10490*/  @UP3 UIMAD UR9, UR12, UR9, UR17 ;  /* 0x000000090c0932a4 */ /* 0x000fe2000f8e0211 */
[----:B------:R-:W-:Y:S01]  /*104a0*/  IMAD.U32 R10, RZ, RZ, UR4 ;  /* 0x00000004ff0a7e24 */ /* 0x000fe2000f8e00ff */
[----:B------:R-:W-:Y:S01]  /*104b0*/  @UP0 ULDC UR7, c[0x0][0x2e4] ;  /* 0x0000b90000070ab9 */ /* 0x000fe20000000800 */
[----:B------:R-:W-:Y:S02]  /*104c0*/  UISETP.NE.OR UP0, UPT, UR12, -0x1, !UP1 ;  /* 0xffffffff0c00788c */ /* 0x000fe4000cf05670 */
[----:B------:R-:W-:Y:S02]  /*104d0*/  UIMAD UR6, UR6, UR4, URZ ;  /* 0x00000004060672a4 */ /* 0x000fe4000f8e023f */
[----:B------:R-:W-:Y:S01]  /*104e0*/  @!UP3 UIADD3 UR9, UR23, UR8, URZ ;  /* 0x000000081709b290 */ /* 0x000fe2000fffe03f */
[----:B------:R-:W-:Y:S01]  /*104f0*/  @UP2 UMOV UR4, 0x1 ;  /* 0x0000000100042882 */ /* 0x000fe20000000000 */
[----:B------:R-:W-:Y:S01]  /*10500*/  @!UP2 UIMAD UR4, UR7, UR10, URZ ;  /* 0x0000000a0704a2a4 */ /* 0x000fe2000f8e023f */
[----:B------:R-:W-:Y:S01]  /*10510*/  @!UP3 UMOV UR16, UR22 ;  /* 0x000000160010bc82 */ /* 0x000fe20008000000 */
[----:B------:R-:W-:Y:S01]  /*10520*/  @UP1 ULDC UR8, c[0x0][0x2c4] ;  /* 0x0000b10000081ab9 */ /* 0x000fe20000000800 */
[----:B------:R-:W-:Y:S01]  /*10530*/  IADD3 R2, P0, R6, UR16, RZ ;  /* 0x0000001006027c10 */ /* 0x000fe2000ff1e0ff */
[----:B------:R-:W-:-:S02]  /*10540*/  UIMAD UR4, UR11, UR4, URZ ;  /* 0x000000040b0472a4 */ /* 0x000fc4000f8e023f */
[----:B------:R-:W-:Y:S01]  /*10550*/  UIMAD UR5, UR25, UR5, UR6 ;  /* 0x00000005190572a4 */ /* 0x000fe2000f8e0206 */
[----:B------:R-:W-:Y:S01]  /*10560*/  LEA.HI.X.SX32 R3, R6, UR9, 0x1, P0 ;  /* 0x0000000906037c11 */ /* 0x000fe200080f0eff */
[----:B------:R-:W-:Y:S01]  /*10570*/  @!UP0 UIMAD UR12, UR11, UR8, URZ ;  /* 0x000000080b0c82a4 */ /* 0x000fe2000f8e023f */
[----:B------:R-:W-:Y:S01]  /*10580*/  ISETP.GE.AND P0, PT, R16, UR14, PT ;  /* 0x0000000e10007c0c */ /* 0x000fe2000bf06270 */
[----:B------:R-:W-:Y:S01]  /*10590*/  @UP2 ULDC UR6, c[0x0][0x2c0] ;  /* 0x0000b00000062ab9 */ /* 0x000fe20000000800 */
[----:B------:R-:W-:Y:S01]  /*105a0*/  USEL UR4, UR4, URZ, !UP1 ;  /* 0x0000003f04047287 */ /* 0x000fe2000c800000 */
[----:B------:R-:W-:Y:S01]  /*105b0*/  IMAD.WIDE.U32 R10, R10, UR25, R2 ;  /* 0x000000190a0a7c25 */ /* 0x000fe2000f8e0002 */
[----:B------:R-:W-:Y:S01]  /*105c0*/  @!UP2 UMOV UR6, 0x1 ;  /* 0x000000010006a882 */ /* 0x000fe20000000000 */
[----:B------:R-:W-:Y:S01]  /*105d0*/  @!UP2 UMOV UR18, UR7 ;  /* 0x000000070012ac82 */ /* 0x000fe20008000000 */
[----:B------:R-:W-:Y:S01]  /*105e0*/  UIMAD UR7, UR19, UR6, URZ ;  /* 0x00000006130772a4 */ /* 0x000fe2000f8e023f */
[C---:B------:R-:W-:Y:S01]  /*105f0*/  VIADD R3, R16.reuse, 0x10 ;  /* 0x0000001010037836 */ /* 0x040fe20000000000 */
[----:B------:R-:W-:Y:S01]  /*10600*/  UIMAD UR18, UR25, UR18, UR4 ;  /* 0x00000012191272a4 */ /* 0x000fe2000f8e0204 */
[----:B------:R-:W-:Y:S01]  /*10610*/  IADD3 R2, R16, 0x20, RZ ;  /* 0x0000002010027810 */ /* 0x000fe20007ffe0ff */
[----:B------:R-:W-:Y:S01]  /*10620*/  @!UP1 UMOV UR26, URZ ;  /* 0x0000003f001a9c82 */ /* 0x000fe20008000000 */
[----:B------:R-:W-:Y:S01]  /*10630*/  @!UP1 UMOV UR27, URZ ;  /* 0x0000003f001b9c82 */ /* 0x000fe20008000000 */
[----:B------:R-:W-:Y:S01]  /*10640*/  @UP1 UMOV UR26, UR12 ;  /* 0x0000000c001a1c82 */ /* 0x000fe20008000000 */
[----:B------:R-:W-:Y:S01]  /*10650*/  @UP1 USHF.R.S32.HI UR27, URZ, 0x1f, UR12 ;  /* 0x0000001f3f1b1899 */ /* 0x000fe2000801140c */
[----:B------:R-:W-:Y:S01]  /*10660*/  VIADD R13, R11, UR5 ;  /* 0x000000050b0d7c36 */ /* 0x000fe20008000000 */
[----:B------:R-:W-:Y:S01]  /*10670*/  USHF.R.S32.HI UR4, URZ, 0x1f, UR7 ;  /* 0x0000001f3f047899 */ /* 0x000fe20008011407 */
[----:B------:R-:W-:Y:S01]  /*10680*/  ISETP.GE.AND P2, PT, R3, UR14, PT ;  /* 0x0000000e03007c0c */ /* 0x000fe2000bf46270 */
[----:B------:R-:W-:Y:S01]  /*10690*/  USHF.R.S32.HI UR8, URZ, 0x1f, UR18 ;  /* 0x0000001f3f087899 */ /* 0x000fe20008011412 */
[----:B------:R-:W-:Y:S01]  /*106a0*/  ISETP.GE.AND P1, PT, R2, UR14, PT ;  /* 0x0000000e02007c0c */ /* 0x000fe2000bf26270 */
[----:B------:R-:W-:-:S04]  /*106b0*/  UIADD3 UR7, UP1, UP0, UR7, UR26, UR18 ;  /* 0x0000001a07077290 */ /* 0x000fc8000f83e012 */
        /* <DEDUP_REMOVED lines=18> */
.L_x_375:
[----:B------:R-:W-:Y:S05]  /*107e0*/  BSYNC B0 ;  /* 0x0000000000007941 */ /* 0x000fea0003800000 */
.L_x_374:
        /* <DEDUP_REMOVED lines=22> */
.L_x_377:
[----:B------:R-:W-:Y:S05]  /*10950*/  BSYNC B0 ;  /* 0x0000000000007941 */ /* 0x000fea0003800000 */
.L_x_376:
        /* <DEDUP_REMOVED lines=22> */
.L_x_379:
[----:B------:R-:W-:Y:S05]  /*10ac0*/  BSYNC B0 ;  /* 0x0000000000007941 */ /* 0x000fea0003800000 */
.L_x_378:
        /* <DEDUP_REMOVED lines=23> */
.L_x_381:
[----:B------:R-:W-:Y:S05]  /*10c40*/  BSYNC B0 ;  /* 0x0000000000007941 */ /* 0x000fea0003800000 */
.L_x_380:
        /* <DEDUP_REMOVED lines=10> */
.L_x_383:
[----:B------:R-:W-:Y:S05]  /*10cf0*/  BSYNC B0 ;  /* 0x0000000000007941 */ /* 0x000fea0003800000 */
.L_x_382:
        /* <DEDUP_REMOVED lines=10> */
.L_x_385:
[----:B------:R-:W-:Y:S05]  /*10da0*/  BSYNC B0 ;  /* 0x0000000000007941 */ /* 0x000fea0003800000 */
.L_x_384:
        /* <DEDUP_REMOVED lines=10> */
.L_x_387:
[----:B------:R-:W-:Y:S05]  /*10e50*/  BSYNC B0 ;  /* 0x0000000000007941 */ /* 0x000fea0003800000 */
.L_x_386:
        /* <DEDUP_REMOVED lines=10> */
.L_x_388:
        /* <DEDUP_REMOVED lines=16> */
.L_x_805:


//--------------------- .text._ZN5flash16flash_fwd_kernelI23Flash_fwd_kernel_traitsILi192ELi64ELi64ELi4ELb0ELb0EN7cutlass10bfloat16_tE19Flash_kernel_traitsILi192ELi64ELi64ELi4ES3_EELb1ELb1ELb0ELb0ELb0ELb1ELb0ELb0EEEvNS_16Flash_fwd_paramsE --------------------------
	.section	.text._ZN5flash16flash_fwd_kernelI23Flash_fwd_kernel_traitsILi192ELi64ELi64ELi4ELb0ELb0EN7cutlass10bfloat16_tE19Flash_kernel_traitsILi192ELi64ELi64ELi4ES3_EELb1ELb1ELb0ELb0ELb0ELb1ELb0ELb0EEEvNS_16Flash_fwd_paramsE,"ax",@progbits
	.align	128
        .global         _ZN5flash16flash_fwd_kernelI23Flash_fwd_kernel_traitsILi192ELi64ELi64ELi4ELb0ELb0EN7cutlass10bfloat16_tE19Flash_kernel_traitsILi192ELi64ELi64ELi4ES3_EELb1ELb1ELb0ELb0ELb0ELb1ELb0ELb0EEEvNS_16Flash_fwd_paramsE
        .type           _ZN5flash16flash_fwd_kernelI23Flash_fwd_kernel_traitsILi192ELi64ELi64ELi4ELb0ELb0EN7cutlass10bfloat16_tE19Flash_kernel_traitsILi192ELi64ELi64ELi4ES3_EELb1ELb1ELb0ELb0ELb0ELb1ELb0ELb0EEEvNS_16Flash_fwd_paramsE,@function
        .size           _ZN5flash16flash_fwd_kernelI23Flash_fwd_kernel_traitsILi192ELi64ELi64ELi4ELb0ELb0EN7cutlass10bfloat16_tE19Flash_kernel_traitsILi192ELi64ELi64ELi4ES3_EELb1ELb1ELb0ELb0ELb0ELb1ELb0ELb0EEEvNS_16Flash_fwd_paramsE,(.L_x_806 - _ZN5flash16flash_fwd_kernelI23Flash_fwd_kernel_traitsILi192ELi64ELi64ELi4ELb0ELb0EN7cutlass10bfloat16_tE19Flash_kernel_traitsILi192ELi64ELi64ELi4ES3_EELb1ELb1ELb0ELb0ELb0ELb1ELb0ELb0EEEvNS_16Flash_fwd_paramsE)
        .other          _ZN5flash16flash_fwd_kernelI23Flash_fwd_kernel_traitsILi192ELi64ELi64ELi4ELb0ELb0EN7cutlass10bfloat16_tE19Flash_kernel_traitsILi192ELi64ELi64ELi4ES3_EELb1ELb1ELb0ELb0ELb0ELb1ELb0ELb0EEEvNS_16Flash_fwd_paramsE,@"STO_CUDA_ENTRY STV_DEFAULT"
_ZN5flash16flash_fwd_kernelI23Flash_fwd_kernel_traitsILi192ELi64ELi64ELi4ELb0ELb0EN7cutlass10bfloat16_tE19Flash_kernel_traitsILi192ELi64ELi64ELi4ES3_EELb1ELb1ELb0ELb0ELb0ELb1ELb0ELb0EEEvNS_16Flash_fwd_paramsE:
.text._ZN5flash16flash_fwd_kernelI23Flash_fwd_kernel_traitsILi192ELi64ELi64ELi4ELb0ELb0EN7cutlass10bfloat16_tE19Flash_kernel_traitsILi192ELi64ELi64ELi4ES3_EELb1ELb1ELb0ELb0ELb0ELb1ELb0ELb0EEEvNS_16Flash_fwd_paramsE:
[----:B------:R-:W-:Y:S08]  /*0000*/  LDC R1, c[0x0][0x28] ;  /* 0x00000a00ff017b82 */ /* 0x000ff00000000800 */
[----:B------:R-:W1:Y:S01]  /*0010*/  LDC R2, c[0x0][0x3a8] ;  /* 0x0000ea00ff027b82 */ /* 0x000e620000000800 */
[----:B------:R-:W-:Y:S01]  /*0020*/  ULDC.U8 UR4, c[0x0][0x3b4] ;  /* 0x0000ed0000047ab9 */ /* 0x000fe20000000000 */
[----:B------:R-:W-:Y:S01]  /*0030*/  ULDC.64 UR30, c[0x0][0x3a0] ;  /* 0x0000e800001e7ab9 */ /* 0x000fe20000000a00 */
[----:B------:R-:W-:Y:S01]  /*0040*/  ISETP.NE.AND P2, PT, RZ, UR4, PT ;  /* 0x00000004ff007c0c */ /* 0x000fe2000bf45270 */
[----:B------:R-:W-:Y:S01]  /*0050*/  IMAD.U32 R6, RZ, RZ, UR30 ;  /* 0x0000001eff067e24 */ /* 0x000fe2000f8e00ff */
[----:B------:R-:W-:Y:S01]  /*0060*/  ULDC.64 UR28, c[0x0][0x208] ;  /* 0x00008200001c7ab9 */ /* 0x000fe20000000a00 */
[----:B------:R-:W-:-:S02]  /*0070*/  IMAD.U32 R7, RZ, RZ, UR31 ;  /* 0x0000001fff077e24 */ /* 0x000fc4000f8e00ff */
[----:B------:R-:W1:Y:S01]  /*0080*/  LDC R3, c[0x0][0x3ac] ;  /* 0x0000eb00ff037b82 */ /* 0x000e620000000800 */
[----:B------:R-:W2:Y:S01]  /*0090*/  S2R R84, SR_TID.X ;  /* 0x0000000000547919 */ /* 0x000ea20000002100 */
[----:B------:R-:W-:Y:S01]  /*00a0*/  ULDC.64 UR6, c[0x0][0x2f0] ;  /* 0x0000bc0000067ab9 */ /* 0x000fe20000000a00 */
[----:B------:R-:W-:-:S05]  /*00b0*/  ULDC.64 UR10, c[0x0][0x2f0] ;  /* 0x0000bc00000a7ab9 */ /* 0x000fca0000000a00 */
[----:B------:R-:W3:Y:S01]  /*00c0*/  @P2 LDG.E.64 R6, desc[UR28][R6.64] ;  /* 0x0000001c06062981 */ /* 0x000ee2000c1e1b00 */
[----:B------:R-:W-:Y:S08]  /*00d0*/  S2UR UR23, SR_CTAID.X ;  /* 0x00000000001779c3 */ /* 0x000ff00000002500 */
[----:B------:R-:W4:Y:S01]  /*00e0*/  S2UR UR16, SR_CTAID.Y ;  /* 0x00000000001079c3 */ /* 0x000f220000002600 */
[----:B-1----:R-:W5:Y:S07]  /*00f0*/  @P2 LDG.E.64 R4, desc[UR28][R2.64] ;  /* 0x0000001c02042981 */ /* 0x002f6e000c1e1b00 */
[----:B------:R-:W1:Y:S01]  /*0100*/  S2UR UR8, SR_CTAID.Z ;  /* 0x00000000000879c3 */ /* 0x000e620000002700 */
[----:B------:R-:W-:-:S03]  /*0110*/  UISETP.NE.U32.AND UP2, UPT, UR6, URZ, UPT ;  /* 0x0000003f0600728c */ /* 0x000fc6000bf45070 */
[----:B------:R-:W-:Y:S01]  /*0120*/  ULDC.U8 UR6, c[0x0][0x3c2] ;  /* 0x0000f08000067ab9 */ /* 0x000fe20000000000 */
[----:B------:R-:W-:Y:S02]  /*0130*/  UISETP.NE.AND.EX UP2, UPT, UR7, URZ, UPT, UP2 ;  /* 0x0000003f0700728c */ /* 0x000fe4000bf45320 */
[----:B------:R-:W-:Y:S01]  /*0140*/  UISETP.NE.AND UP3, UPT, UR6, URZ, UPT ;  /* 0x0000003f0600728c */ /* 0x000fe2000bf65270 */
[----:B------:R-:W5:Y:S02]  /*0150*/  @P2 LDC R0, c[0x0][0x3b0] ;  /* 0x0000ec00ff002b82 */ /* 0x000f640000000800 */
[----:B------:R-:W-:Y:S01]  /*0160*/  ULDC.64 UR6, c[0x0][0x2f8] ;  /* 0x0000be0000067ab9 */ /* 0x000fe20000000a00 */
[----:B------:R-:W-:Y:S01]  /*0170*/  PLOP3.LUT P0, PT, PT, PT, UP2, 0x80, 0x0 ;  /* 0x000000000000781c */ /* 0x000fe20003f0f028 */
[----:B----4-:R-:W-:Y:S02]  /*0180*/  UIMAD.WIDE UR10, UR16, 0x4, UR10 ;  /* 0x00000004100a78a5 */ /* 0x010fe4000f8e020a */
[----:B-1----:R-:W-:-:S04]  /*0190*/  ULOP3.LUT UR4, UR8, UR23, UR16, 0xfe, !UPT ;  /* 0x0000001708047292 */ /* 0x002fc8000f8efe10 */
[----:B------:R-:W-:Y:S01]  /*01a0*/  IMAD.U32 R14, RZ, RZ, UR10 ;  /* 0x0000000aff0e7e24 */ /* 0x000fe2000f8e00ff */
[----:B------:R-:W-:Y:S01]  /*01b0*/  UIMAD.WIDE UR6, UR16, 0x4, UR6 ;  /* 0x00000004100678a5 */ /* 0x000fe2000f8e0206 */
[----:B------:R-:W-:Y:S01]  /*01c0*/  IMAD.U32 R15, RZ, RZ, UR11 ;  /* 0x0000000bff0f7e24 */ /* 0x000fe2000f8e00ff */
[----:B--2---:R-:W-:Y:S01]  /*01d0*/  LOP3.LUT P3, RZ, R84, UR4, RZ, 0xfc, !PT ;  /* 0x0000000454ff7c12 */ /* 0x004fe2000f86fcff */
[----:B------:R-:W-:Y:S02]  /*01e0*/  ULDC.64 UR4, c[0x0][0x300] ;  /* 0x0000c00000047ab9 */ /* 0x000fe40000000a00 */
[----:B------:R-:W-:-:S04]  /*01f0*/  UISETP.NE.U32.AND UP1, UPT, UR4, URZ, UPT ;  /* 0x0000003f0400728c */ /* 0x000fc8000bf25070 */
[----:B------:R-:W-:-:S03]  /*0200*/  UISETP.NE.AND.EX UP1, UPT, UR5, URZ, UPT, UP1 ;  /* 0x0000003f0500728c */ /* 0x000fc6000bf25310 */
[----:B------:R-:W-:Y:S02]  /*0210*/  ULDC.64 UR4, c[0x0][0x2f8] ;  /* 0x0000be0000047ab9 */ /* 0x000fe40000000a00 */
[----:B------:R-:W-:Y:S01]  /*0220*/  UISETP.EQ.U32.AND UP0, UPT, UR4, URZ, UPT ;  /* 0x0000003f0400728c */ /* 0x000fe2000bf02070 */
[----:B------:R-:W1:Y:S03]  /*0230*/  @!P3 LDC.64 R10, c[0x0][0x3b8] ;  /* 0x0000ee00ff0abb82 */ /* 0x000e660000000a00 */
[----:B------:R-:W-:Y:S02]  /*0240*/  UISETP.EQ.OR.EX UP0, UPT, UR5, URZ, !UP3, UP0 ;  /* 0x0000003f0500728c */ /* 0x000fe4000df02700 */
[----:B------:R-:W-:Y:S02]  /*0250*/  @UP1 ULDC.64 UR10, c[0x0][0x300] ;  /* 0x0000c000000a1ab9 */ /* 0x000fe40000000a00 */
[----:B------:R-:W-:Y:S01]  /*0260*/  @UP1 UIMAD.WIDE UR10, UR16, 0x4, UR10 ;  /* 0x00000004100a18a5 */ /* 0x000fe2000f8e020a */
[----:B---3--:R-:W-:-:S02]  /*0270*/  @P2 R2UR UR30, R6 ;  /* 0x00000000061e22ca */ /* 0x008fc400000e0000 */
[----:B------:R-:W-:-:S11]  /*0280*/  @P2 R2UR UR31, R7 ;  /* 0x00000000071f22ca */ /* 0x000fd600000e0000 */
[----:B------:R-:W-:Y:S02]  /*0290*/  IMAD.U32 R12, RZ, RZ, UR30 ;  /* 0x0000001eff0c7e24 */ /* 0x000fe4000f8e00ff */
[----:B------:R-:W-:Y:S01]  /*02a0*/  IMAD.U32 R13, RZ, RZ, UR31 ;  /* 0x0000001fff0d7e24 */ /* 0x000fe2000f8e00ff */
[----:B-----5:R-:W-:-:S04]  /*02b0*/  @P2 IADD3 R2, P1, R4, R0, RZ ;  /* 0x0000000004022210 */ /* 0x020fc80007f3e0ff */
[----:B-1----:R1:W-:Y:S01]  /*02c0*/  @!P3 STG.E.64 desc[UR28][R10.64], R12 ;  /* 0x0000000c0a00b986 */ /* 0x0023e2000c101b1c */
[----:B------:R-:W-:Y:S01]  /*02d0*/  @P2 IMAD.X R3, RZ, RZ, R5, P1 ;  /* 0x000000ffff032224 */ /* 0x000fe200008e0605 */
[----:B------:R-:W-:Y:S01]  /*02e0*/  PLOP3.LUT P2, PT, PT, PT, UP0, 0x80, 0x0 ;  /* 0x000000000000781c */ /* 0x000fe20003f4f008 */
[----:B------:R-:W-:Y:S01]  /*02f0*/  IMAD.U32 R4, RZ, RZ, UR6 ;  /* 0x00000006ff047e24 */ /* 0x000fe2000f8e00ff */
[----:B------:R-:W-:Y:S01]  /*0300*/  PLOP3.LUT P1, PT, PT, PT, UP1, 0x80, 0x0 ;  /* 0x000000000000781c */ /* 0x000fe20003f2f018 */
[----:B------:R-:W-:Y:S01]  /*0310*/  IMAD.U32 R5, RZ, RZ, UR7 ;  /* 0x00000007ff057e24 */ /* 0x000fe2000f8e00ff */
[----:B------:R2:W-:Y:S01]  /*0320*/  @!P3 STG.E.64 desc[UR28][R10.64+0x8], R2 ;  /* 0x000008020a00b986 */ /* 0x0005e2000c101b1c */
[----:B------:R-:W-:Y:S01]  /*0330*/  SHF.R.S32.HI R21, RZ, 0x1f, R84 ;  /* 0x0000001fff157819 */ /* 0x000fe20000011454 */
[----:B------:R-:W-:Y:S01]  /*0340*/  UMOV UR22, 0xffffffff ;  /* 0xffffffff00167882 */ /* 0x000fe20000000000 */
[----:B------:R-:W-:Y:S01]  /*0350*/  ULDC UR6, c[0x0][0x270] ;  /* 0x00009c0000067ab9 */ /* 0x000fe20000000800 */
[----:B------:R-:W3:Y:S04]  /*0360*/  @P0 LDG.E R8, desc[UR28][R14.64] ;  /* 0x0000001c0e080981 */ /* 0x000ee8000c1e1900 */
[----:B------:R-:W4:Y:S04]  /*0370*/  @P0 LDG.E R7, desc[UR28][R14.64+0x4] ;  /* 0x0000041c0e070981 */ /* 0x000f28000c1e1900 */
[----:B------:R-:W5:Y:S01]  /*0380*/  @!P2 LDG.E R0, desc[UR28][R4.64] ;  /* 0x0000001c0400a981 */ /* 0x000f62000c1e1900 */
[----:B-1----:R-:W-:-:S02]  /*0390*/  IMAD.U32 R12, RZ, RZ, UR10 ;  /* 0x0000000aff0c7e24 */ /* 0x002fc4000f8e00ff */
[----:B------:R-:W-:-:S05]  /*03a0*/  IMAD.U32 R13, RZ, RZ, UR11 ;  /* 0x0000000bff0d7e24 */ /* 0x000fca000f8e00ff */
[----:B------:R-:W2:Y:S01]  /*03b0*/  @P1 LDG.E R6, desc[UR28][R12.64] ;  /* 0x0000001c0c061981 */ /* 0x000ea2000c1e1900 */
[----:B------:R-:W-:Y:S01]  /*03c0*/  LEA.HI R85, R21, R84, RZ, 0x5 ;  /* 0x0000005415557211 */ /* 0x000fe200078f28ff */
[----:B------:R-:W-:Y:S01]  /*03d0*/  UIMAD UR7, UR16, UR6, UR8 ;  /* 0x00000006100772a4 */ /* 0x000fe2000f8e0208 */
[----:B------:R-:W-:Y:S01]  /*03e0*/  UMOV UR10, 0xffffffff ;  /* 0xffffffff000a7882 */ /* 0x000fe20000000000 */
[----:B------:R-:W-:Y:S01]  /*03f0*/  UMOV UR17, URZ ;  /* 0x0000003f00117c82 */ /* 0x000fe20008000000 */
[----:B---3--:R-:W-:Y:S02]  /*0400*/  @P0 R2UR UR22, R8 ;  /* 0x00000000081602ca */ /* 0x008fe400000e0000 */
[----:B----4-:R-:W-:Y:S02]  /*0410*/  @P0 R2UR UR24, R7 ;  /* 0x00000000071802ca */ /* 0x010fe400000e0000 */
[----:B------:R-:W-:Y:S02]  /*0420*/  ISETP.NE.U32.AND P0, PT, RZ, UR4, PT ;  /* 0x00000004ff007c0c */ /* 0x000fe4000bf05070 */
[----:B------:R-:W-:-:S02]  /*0430*/  LOP3.LUT R7, R85, 0xffffffe0, RZ, 0xc0, !PT ;  /* 0xffffffe055077812 */ /* 0x000fc400078ec0ff */
[----:B-----5:R-:W-:Y:S02]  /*0440*/  @!P2 R2UR UR10, R0 ;  /* 0x00000000000aa2ca */ /* 0x020fe400000e0000 */
[----:B------:R-:W-:Y:S01]  /*0450*/  ISETP.NE.AND.EX P2, PT, RZ, UR5, PT, P0 ;  /* 0x00000005ff007c0c */ /* 0x000fe2000bf45300 */
[----:B------:R-:W-:Y:S01]  /*0460*/  USHF.L.U32 UR4, UR7, 0x5, URZ ;  /* 0x0000000507047899 */ /* 0x000fe2000800063f */
[----:B------:R-:W-:-:S03]  /*0470*/  IMAD.IADD R86, R84, 0x1, -R7 ;  /* 0x0000000154567824 */ /* 0x000fc600078e0a07 */
[----:B------:R-:W-:Y:S02]  /*0480*/  @UP2 UIADD3 UR24, UR24, -UR22, URZ ;  /* 0x8000001618182290 */ /* 0x000fe4000fffe03f */
[----:B------:R-:W-:Y:S01]  /*0490*/  USHF.R.S32.HI UR5, URZ, 0x1f, UR4 ;  /* 0x0000001f3f057899 */ /* 0x000fe20008011404 */
[----:B--2---:R-:W-:Y:S02]  /*04a0*/  @P1 R2UR UR17, R6 ;  /* 0x00000000061112ca */ /* 0x004fe400000e0000 */
[--C-:B------:R-:W-:Y:S02]  /*04b0*/  IADD3 R2, P1, P0, R2, UR4, R86.reuse ;  /* 0x0000000402027c10 */ /* 0x100fe4000f83e056 */
[----:B------:R-:W-:Y:S01]  /*04c0*/  SHF.R.S32.HI R6, RZ, 0x1f, R86 ;  /* 0x0000001fff067819 */ /* 0x000fe20000011456 */
[----:B------:R-:W-:-:S03]  /*04d0*/  @!UP2 ULDC UR24, c[0x0][0x2c4] ;  /* 0x0000b1000018aab9 */ /* 0x000fc60000000800 */
[----:B------:R-:W-:Y:S01]  /*04e0*/  IADD3.X R6, R3, UR5, R6, P1, P0 ;  /* 0x0000000503067c10 */ /* 0x000fe20008fe0406 */
        /* <DEDUP_REMOVED lines=8> */
.L_x_389:
[----:B------:R-:W-:-:S05]  /*0570*/  ULDC UR7, c[0x0][0x2c8] ;  /* 0x0000b20000077ab9 */ /* 0x000fca0000000800 */
.L_x_390:
        /* <DEDUP_REMOVED lines=38> */
[----:B------:R-:W-:Y:S01]  /*07e0*/  UISETP.NE.AND UP0, UPT, UR22, -0x1, UPT ;  /* 0xffffffff1600788c */ /* 0x000fe2000bf05270 */
[----:B------:R-:W-:Y:S01]  /*07f0*/  IMAD.U32 R29, RZ, RZ, UR23 ;  /* 0x00000017ff1d7e24 */ /* 0x000fe2000f8e00ff */
[----:B------:R-:W-:Y:S02]  /*0800*/  UIADD3 UR21, -UR13, UR24, URZ ;  /* 0x000000180d157290 */ /* 0x000fe4000fffe13f */
[----:B------:R-:W-:-:S04]  /*0810*/  UIADD3 UR5, UR27, -0x1, URZ ;  /* 0xffffffff1b057890 */ /* 0x000fc8000fffe03f */
[----:B------:R-:W-:-:S03]  /*0820*/  UIMAD UR15, UR5, -0x40, UR14 ;  /* 0xffffffc0050f78a4 */ /* 0x000fc6000f8e020e */
[----:B------:R-:W-:Y:S01]  /*0830*/  @UP0 ULDC.64 UR6, c[0x0][0x240] ;  /* 0x0000900000060ab9 */ /* 0x000fe20000000a00 */
[----:B------:R-:W-:Y:S02]  /*0840*/  @!UP0 USHF.R.S32.HI UR9, URZ, 0x1f, UR16 ;  /* 0x0000001f3f098899 */ /* 0x000fe40008011410 */
[----:B------:R-:W-:-:S04]  /*0850*/  @UP0 UIMAD.WIDE.U32 UR18, UR22, UR6, URZ ;  /* 0x00000006161202a5 */ /* 0x000fc8000f8e003f */
[----:B------:R-:W-:-:S03]  /*0860*/  @UP0 UIMAD UR4, UR22, UR7, UR19 ;  /* 0x00000007160402a4 */ /* 0x000fc6000f8e0213 */
[----:B------:R-:W-:Y:S01]  /*0870*/  @!UP0 ULDC.64 UR6, c[0x0][0x228] ;  /* 0x00008a0000068ab9 */ /* 0x000fe20000000a00 */
[----:B-1----:R-:W-:Y:S01]  /*0880*/  IABS R10, R7 ;  /* 0x00000007000a7213 */ /* 0x002fe20000000000 */
[----:B------:R-:W-:Y:S02]  /*0890*/  @!UP0 UIMAD UR9, UR9, UR6, URZ ;  /* 0x00000006090982a4 */ /* 0x000fe4000f8e023f */
[----:B------:R-:W-:Y:S01]  /*08a0*/  @!UP0 UIMAD.WIDE.U32 UR32, UR16, UR6, URZ ;  /* 0x00000006102082a5 */ /* 0x000fe2000f8e003f */
[----:B------:R-:W1:Y:S01]  /*08b0*/  I2F.RP R8, R10 ;  /* 0x0000000a00087306 */ /* 0x000e620000209400 */
[----:B------:R-:W-:Y:S02]  /*08c0*/  @!UP0 UIMAD UR7, UR16, UR7, UR9 ;  /* 0x00000007100782a4 */ /* 0x000fe4000f8e0209 */
[----:B------:R-:W-:Y:S01]  /*08d0*/  USHF.R.S32.HI UR9, URZ, 0x1f, UR8 ;  /* 0x0000001f3f097899 */ /* 0x000fe20008011408 */
[----:B--2---:R-:W-:Y:S01]  /*08e0*/  IABS R0, R0 ;  /* 0x0000000000007213 */ /* 0x004fe20000000000 */
[----:B------:R-:W-:Y:S01]  /*08f0*/  @!UP0 UIADD3 UR4, UR33, UR7, URZ ;  /* 0x0000000721048290 */ /* 0x000fe2000fffe03f */
[----:B------:R-:W-:-:S02]  /*0900*/  @!UP0 UMOV UR18, UR32 ;  /* 0x0000002000128c82 */ /* 0x000fc40008000000 */
[----:B------:R-:W-:Y:S01]  /*0910*/  ULDC.64 UR6, c[0x0][0x258] ;  /* 0x0000960000067ab9 */ /* 0x000fe20000000a00 */
[----:B------:R-:W-:Y:S01]  /*0920*/  UISETP.NE.AND UP0, UPT, UR10, -0x1, UPT ;  /* 0xffffffff0a00788c */ /* 0x000fe2000bf05270 */
[----:B------:R-:W-:Y:S01]  /*0930*/  IMAD.U32 R22, RZ, RZ, UR6 ;  /* 0x00000006ff167e24 */ /* 0x000fe2000f8e00ff */
[----:B------:R-:W-:Y:S01]  /*0940*/  UIMAD UR9, UR9, UR6, URZ ;  /* 0x00000006090972a4 */ /* 0x000fe2000f8e023f */
[----:B-1----:R-:W1:Y:S03]  /*0950*/  MUFU.RCP R4, R8 ;  /* 0x0000000800047308 */ /* 0x002e660000001000 */
[----:B------:R-:W-:Y:S01]  /*0960*/  UIMAD UR7, UR8, UR7, UR9 ;  /* 0x00000007080772a4 */ /* 0x000fe2000f8e0209 */
[----:B------:R-:W-:-:S04]  /*0970*/  UMOV UR6, 0x400 ;  /* 0x0000040000067882 */ /* 0x000fc80000000000 */
[----:B------:R-:W-:Y:S02]  /*0980*/  @UP0 UIADD3 UR19, UR17, UR10, URZ ;  /* 0x0000000a11130290 */ /* 0x000fe4000fffe03f */
[----:B------:R-:W-:Y:S01]  /*0990*/  @UP0 UIADD3 UR10, UR17, UR10, URZ ;  /* 0x0000000a110a0290 */ /* 0x000fe2000fffe03f */
[----:B-1----:R-:W-:-:S04]  /*09a0*/  VIADD R4, R4, 0xffffffe ;  /* 0x0ffffffe04047836 */ /* 0x002fc80000000000 */
[----:B------:R-:W1:Y:S02]  /*09b0*/  F2I.FTZ.U32.TRUNC.NTZ R5, R4 ;  /* 0x0000000400057305 */ /* 0x000e64000021f000 */
[----:B-1----:R-:W-:Y:S02]  /*09c0*/  IMAD.MOV R3, RZ, RZ, -R5 ;  /* 0x000000ffff037224 */ /* 0x002fe400078e0a05 */
[----:B------:R-:W-:Y:S02]  /*09d0*/  IMAD.MOV.U32 R4, RZ, RZ, RZ ;  /* 0x000000ffff047224 */ /* 0x000fe400078e00ff */
[----:B------:R-:W-:-:S04]  /*09e0*/  IMAD R3, R3, R10, RZ ;  /* 0x0000000a03037224 */ /* 0x000fc800078e02ff */
[----:B------:R-:W-:Y:S01]  /*09f0*/  IMAD.HI.U32 R15, R5, R3, R4 ;  /* 0x00000003050f7227 */ /* 0x000fe200078e0004 */
[----:B------:R-:W-:-:S04]  /*0a00*/  LEA.HI R5, R21, R84, RZ, 0x3 ;  /* 0x0000005415057211 */ /* 0x000fc800078f18ff */
[----:B------:R-:W-:Y:S01]  /*0a10*/  SHF.R.S32.HI R18, RZ, 0x3, R5 ;  /* 0x00000003ff127819 */ /* 0x000fe20000011405 */
[----:B------:R-:W-:Y:S01]  /*0a20*/  IMAD.HI.U32 R15, R15, R0, RZ ;  /* 0x000000000f0f7227 */ /* 0x000fe200078e00ff */
[----:B------:R-:W-:Y:S02]  /*0a30*/  LOP3.LUT R5, R5, 0xfffffff8, RZ, 0xc0, !PT ;  /* 0xfffffff805057812 */ /* 0x000fe400078ec0ff */
[C---:B------:R-:W-:Y:S01]  /*0a40*/  ISETP.GE.AND P4, PT, R18.reuse, UR21, PT ;  /* 0x0000001512007c0c */ /* 0x040fe2000bf86270 */
[----:B------:R-:W-:Y:S01]  /*0a50*/  IMAD.MOV R11, RZ, RZ, -R15 ;  /* 0x000000ffff0b7224 */ /* 0x000fe200078e0a0f */
[----:B------:R-:W-:Y:S01]  /*0a60*/  SHF.R.S32.HI R19, RZ, 0x1f, R18 ;  /* 0x0000001fff137819 */ /* 0x000fe20000011412 */
[----:B------:R-:W-:Y:S02]  /*0a70*/  VIADD R3, R18, 0x10 ;  /* 0x0000001012037836 */ /* 0x000fe40000000000 */
[----:B------:R-:W-:Y:S02]  /*0a80*/  IMAD R11, R10, R11, R0 ;  /* 0x0000000b0a0b7224 */ /* 0x000fe400078e0200 */
[----:B------:R-:W-:Y:S01]  /*0a90*/  IMAD.IADD R0, R84, 0x1, -R5 ;  /* 0x0000000154007824 */ /* 0x000fe200078e0a05 */
[----:B------:R-:W-:Y:S01]  /*0aa0*/  ISETP.GE.AND P2, PT, R3, UR21, PT ;  /* 0x0000001503007c0c */ /* 0x000fe2000bf46270 */
[----:B------:R-:W-:Y:S01]  /*0ab0*/  IMAD.WIDE R28, R29, 0x40, R18 ;  /* 0x000000401d1c7825 */ /* 0x000fe200078e0212 */
[----:B------:R-:W-:-:S02]  /*0ac0*/  ISETP.GT.U32.AND P6, PT, R10, R11, PT ;  /* 0x0000000b0a00720c */ /* 0x000fc40003fc4070 */
[C---:B------:R-:W-:Y:S01]  /*0ad0*/  ISETP.GE.AND P0, PT, R3.reuse, UR15, PT ;  /* 0x0000000f03007c0c */ /* 0x040fe2000bf06270 */
[----:B------:R-:W1:Y:S01]  /*0ae0*/  @!P4 LDC.64 R4, c[0x0][0x240] ;  /* 0x00009000ff04cb82 */ /* 0x000e620000000a00 */
[----:B------:R-:W-:Y:S01]  /*0af0*/  ISETP.GE.AND P5, PT, R3, UR15, PT ;  /* 0x0000000f03007c0c */ /* 0x000fe2000bfa6270 */
[----:B------:R-:W-:Y:S02]  /*0b00*/  IMAD.SHL.U32 R3, R18, 0x40, RZ ;  /* 0x0000004012037824 */ /* 0x000fe400078e00ff */
[----:B------:R-:W-:Y:S02]  /*0b10*/  IMAD.SHL.U32 R16, R0, 0x8, RZ ;  /* 0x0000000800107824 */ /* 0x000fe400078e00ff */
[----:B------:R-:W-:Y:S01]  /*0b20*/  VIADD R14, R18, 0x20 ;  /* 0x00000020120e7836 */ /* 0x000fe20000000000 */
[----:B------:R-:W-:Y:S01]  /*0b30*/  LOP3.LUT R3, R3, 0x1c0, RZ, 0xc0, !PT ;  /* 0x000001c003037812 */ /* 0x000fe200078ec0ff */
[----:B------:R-:W2:Y:S01]  /*0b40*/  @!P2 S2R R20, SR_CgaCtaId ;  /* 0x000000000014a919 */ /* 0x000ea20000008800 */
[----:B------:R-:W-:Y:S01]  /*0b50*/  SHF.R.S32.HI R17, RZ, 0x1f, R16 ;  /* 0x0000001fff117819 */ /* 0x000fe20000011410 */
[----:B------:R-:W-:Y:S01]  /*0b60*/  @!P6 IMAD.IADD R11, R11, 0x1, -R10 ;  /* 0x000000010b0be824 */ /* 0x000fe200078e0a0a */
[----:B------:R-:W-:Y:S01]  /*0b70*/  IADD3 R12, P1, R16, UR18, RZ ;  /* 0x00000012100c7c10 */ /* 0x000fe2000ff3e0ff */
[----:B------:R-:W-:Y:S01]  /*0b80*/  @!P6 VIADD R15, R15, 0x1 ;  /* 0x000000010f0fe836 */ /* 0x000fe20000000000 */
[----:B------:R-:W-:-:S02]  /*0b90*/  LOP3.LUT R8, R3, 0x38, R16, 0xf8, !PT ;  /* 0x0000003803087812 */ /* 0x000fc400078ef810 */
[----:B------:R-:W-:Y:S02]  /*0ba0*/  SHF.R.U32.HI R3, RZ, 0x3, R3 ;  /* 0x00000003ff037819 */ /* 0x000fe40000011603 */
[----:B------:R-:W-:Y:S01]  /*0bb0*/  IADD3.X R13, R17, UR4, RZ, P1, !PT ;  /* 0x00000004110d7c10 */ /* 0x000fe20008ffe4ff */
[----:B------:R-:W3:Y:S01]  /*0bc0*/  S2UR UR4, SR_CgaCtaId ;  /* 0x00000000000479c3 */ /* 0x000ee20000008800 */
[----:B------:R-:W-:Y:S02]  /*0bd0*/  LOP3.LUT R3, R8, R3, RZ, 0x3c, !PT ;  /* 0x0000000308037212 */ /* 0x000fe400078e3cff */
[----:B------:R-:W-:Y:S01]  /*0be0*/  ISETP.GE.U32.AND P3, PT, R11, R10, PT ;  /* 0x0000000a0b00720c */ /* 0x000fe20003f66070 */
[----:B------:R-:W-:Y:S01]  /*0bf0*/  IMAD.WIDE.U32 R22, R22, UR8, R12 ;  /* 0x0000000816167c25 */ /* 0x000fe2000f8e000c */
[----:B------:R-:W-:Y:S01]  /*0c00*/  LOP3.LUT R11, R7, UR8, RZ, 0x3c, !PT ;  /* 0x00000008070b7c12 */ /* 0x000fe2000f8e3cff */
[----:B------:R-:W-:Y:S01]  /*0c10*/  @UP0 ULDC.64 UR8, c[0x0][0x248] ;  /* 0x0000920000080ab9 */ /* 0x000fe20000000a00 */
[----:B------:R-:W-:Y:S01]  /*0c20*/  LEA.HI R12, R21, R84, RZ, 0x6 ;  /* 0x00000054150c7211 */ /* 0x000fe200078f30ff */
[----:B------:R-:W4:Y:S01]  /*0c30*/  @!P4 LDC.64 R8, c[0x0][0x210] ;  /* 0x00008400ff08cb82 */ /* 0x000f220000000a00 */
[----:B------:R-:W-:Y:S01]  /*0c40*/  ISETP.GE.AND P1, PT, R11, RZ, PT ;  /* 0x000000ff0b00720c */ /* 0x000fe20003f26270 */
[-C--:B-1----:R-:W-:Y:S01]  /*0c50*/  @!P4 IMAD R10, R29, R4.reuse, RZ ;  /* 0x000000041d0ac224 */ /* 0x082fe200078e02ff */
[----:B------:R-:W-:Y:S01]  /*0c60*/  ISETP.NE.AND P6, PT, R7, RZ, PT ;  /* 0x000000ff0700720c */ /* 0x000fe20003fc5270 */
[----:B------:R-:W-:Y:S01]  /*0c70*/  VIADD R25, R23, UR7 ;  /* 0x0000000717197c36 */ /* 0x000fe20008000000 */
[----:B------:R-:W-:Y:S01]  /*0c80*/  @!P2 MOV R11, 0x400 ;  /* 0x00000400000ba802 */ /* 0x000fe20000000f00 */
[----:B------:R-:W-:Y:S01]  /*0c90*/  @!P4 IMAD.MOV.U32 R24, RZ, RZ, R22 ;  /* 0x000000ffff18c224 */ /* 0x000fe200078e0016 */
[----:B------:R-:W-:Y:S01]  /*0ca0*/  @UP0 UIMAD.WIDE.U32 UR34, UR19, UR8, URZ ;  /* 0x00000008132202a5 */ /* 0x000fe2000f8e003f */
[C---:B------:R-:W-:Y:S01]  /*0cb0*/  @!P4 IMAD R10, R28.reuse, R5, R10 ;  /* 0x000000051c0ac224 */ /* 0x040fe200078e020a */
[----:B------:R-:W-:Y:S01]  /*0cc0*/  @UP0 UIMAD UR19, UR19, UR9, URZ ;  /* 0x00000009131302a4 */ /* 0x000fe2000f8e023f */
[----:B------:R-:W-:-:S02]  /*0cd0*/  @!P4 IMAD.WIDE.U32 R26, R28, R4, R24 ;  /* 0x000000041c1ac225 */ /* 0x000fc400078e0018 */
[----:B------:R-:W1:Y:S01]  /*0ce0*/  @!P2 LDC.64 R4, c[0x0][0x240] ;  /* 0x00009000ff04ab82 */ /* 0x000e620000000a00 */
[----:B------:R-:W-:Y:S01]  /*0cf0*/  @UP0 UIADD3 UR19, UR35, UR19, URZ ;  /* 0x0000001323130290 */ /* 0x000fe2000fffe03f */
[----:B------:R-:W-:Y:S01]  /*0d00*/  @P3 VIADD R15, R15, 0x1 ;  /* 0x000000010f0f3836 */ /* 0x000fe20000000000 */
[----:B--2---:R-:W-:Y:S01]  /*0d10*/  @!P2 LEA R20, R20, R11, 0x18 ;  /* 0x0000000b1414a211 */ /* 0x004fe200078ec0ff */
[----:B------:R-:W-:Y:S01]  /*0d20*/  IMAD.SHL.U32 R12, R12, 0x8, RZ ;  /* 0x000000080c0c7824 */ /* 0x000fe200078e00ff */
[----:B---3--:R-:W-:Y:S01]  /*0d30*/  ULEA UR4, UR4, UR6, 0x18 ;  /* 0x0000000604047291 */ /* 0x008fe2000f8ec03f */
[----:B------:R-:W-:Y:S01]  /*0d40*/  @!P1 IMAD.MOV R15, RZ, RZ, -R15 ;  /* 0x000000ffff0f9224 */ /* 0x000fe200078e0a0f */
[----:B------:R-:W-:Y:S01]  /*0d50*/  ISETP.GE.AND P1, PT, R14, UR21, PT ;  /* 0x000000150e007c0c */ /* 0x000fe2000bf26270 */
[----:B------:R-:W-:Y:S01]  /*0d60*/  @!P4 IMAD.IADD R10, R27, 0x1, R10 ;  /* 0x000000011b0ac824 */ /* 0x000fe200078e020a */
[----:B------:R-:W-:Y:S01]  /*0d70*/  LOP3.LUT R3, R3, 0xfffffe00, R12, 0xf8, !PT ;  /* 0xfffffe0003037812 */ /* 0x000fe200078ef80c */
[----:B------:R-:W-:Y:S01]  /*0d80*/  @!P2 IMAD.MOV.U32 R36, RZ, RZ, R22 ;  /* 0x000000ffff24a224 */ /* 0x000fe200078e0016 */
[----:B------:R-:W2:Y:S01]  /*0d90*/  @!P2 LDC.64 R12, c[0x0][0x210] ;  /* 0x00008400ff0cab82 */ /* 0x000ea20000000a00 */
[----:B----4-:R-:W-:Y:S01]  /*0da0*/  @!P4 LEA R30, P3, R26, R8, 0x1 ;  /* 0x000000081a1ec211 */ /* 0x010fe200078608ff */
[----:B------:R-:W-:Y:S01]  /*0db0*/  @!P2 IMAD.MOV.U32 R37, RZ, RZ, R25 ;  /* 0x000000ffff25a224 */ /* 0x000fe200078e0019 */
[----:B------:R-:W-:Y:S01]  /*0dc0*/  @!P6 LOP3.LUT R15, RZ, R7, RZ, 0x33, !PT ;  /* 0x00000007ff0fe212 */ /* 0x000fe200078e33ff */
[----:B------:R-:W-:Y:S01]  /*0dd0*/  VIADD R7, R18, 0x30 ;  /* 0x0000003012077836 */ /* 0x000fe20000000000 */
[----:B------:R-:W-:Y:S01]  /*0de0*/  @!P2 IADD3 R8, P6, R28, 0x10, RZ ;  /* 0x000000101c08a810 */ /* 0x000fe20007fde0ff */
[----:B------:R-:W-:Y:S01]  /*0df0*/  @UP0 ULDC.64 UR6, c[0x0][0x250] ;  /* 0x0000940000060ab9 */ /* 0x000fe20000000a00 */
[----:B------:R-:W-:Y:S01]  /*0e00*/  @!P4 LEA.HI.X R31, R26, R9, R10, 0x1, P3 ;  /* 0x000000091a1fc211 */ /* 0x000fe200018f0c0a */
[----:B------:R-:W-:Y:S01]  /*0e10*/  @UP0 UIMAD.WIDE.U32 UR32, UR10, UR6, URZ ;  /* 0x000000060a2002a5 */ /* 0x000fe2000f8e003f */
[----:B------:R-:W-:Y:S01]  /*0e20*/  ISETP.GE.AND P3, PT, R7, UR21, PT ;  /* 0x0000001507007c0c */ /* 0x000fe2000bf66270 */
[----:B------:R-:W-:Y:S01]  /*0e30*/  @!P2 IMAD.X R9, RZ, RZ, R29, P6 ;  /* 0x000000ffff09a224 */ /* 0x000fe200030e061d */
[----:B------:R-:W3:Y:S01]  /*0e40*/  @!P1 S2R R27, SR_CgaCtaId ;  /* 0x00000000001b9919 */ /* 0x000ee20000008800 */
[----:B------:R-:W-:Y:S01]  /*0e50*/  LEA R203, R3, UR4, 0x1 ;  /* 0x0000000403cb7c11 */ /* 0x000fe2000f8e08ff */
[----:B------:R-:W4:Y:S01]  /*0e60*/  @!P1 LDC.64 R10, c[0x0][0x240] ;  /* 0x00009000ff0a9b82 */ /* 0x000f220000000a00 */
[-C--:B-1----:R-:W-:Y:S01]  /*0e70*/  @!P2 IMAD R9, R9, R4.reuse, RZ ;  /* 0x000000040909a224 */ /* 0x082fe200078e02ff */
[----:B------:R-:W-:Y:S01]  /*0e80*/  @UP0 UIMAD UR10, UR10, UR7, URZ ;  /* 0x000000070a0a02a4 */ /* 0x000fe2000f8e023f */
[C---:B------:R-:W-:Y:S01]  /*0e90*/  @!P2 IMAD.WIDE.U32 R36, R8.reuse, R4, R36 ;  /* 0x000000040824a225 */ /* 0x040fe200078e0024 */
[----:B------:R-:W-:Y:S01]  /*0ea0*/  @!PT LDS RZ, [RZ] ;  /* 0x00000000fffff984 */ /* 0x000fe20000000800 */
[----:B------:R-:W-:Y:S01]  /*0eb0*/  @!PT LDS RZ, [RZ] ;  /* 0x00000000fffff984 */ /* 0x000fe20000000800 */
[----:B------:R-:W-:Y:S01]  /*0ec0*/  @!PT LDS RZ, [RZ] ;  /* 0x00000000fffff984 */ /* 0x000fe20000000800 */
[----:B------:R-:W-:Y:S01]  /*0ed0*/  @!P4 LDGSTS.E.BYPASS.LTC128B.128 [R203], desc[UR28][R30.64] ;  /* 0x000000001ecbcfae */ /* 0x000fe2000b901d5c */
[----:B------:R-:W-:Y:S01]  /*0ee0*/  @UP0 UMOV UR26, UR34 ;  /* 0x00000022001a0c82 */ /* 0x000fe20008000000 */
[----:B------:R-:W-:Y:S01]  /*0ef0*/  @UP0 UIADD3 UR18, UR33, UR10, URZ ;  /* 0x0000000a21120290 */ /* 0x000fe2000fffe03f */
[----:B------:R-:W-:Y:S01]  /*0f00*/  @!P2 IMAD R32, R8, R5, R9 ;  /* 0x000000050820a224 */ /* 0x000fe200078e0209 */
[----:B------:R-:W-:Y:S01]  /*0f10*/  @!P4 LDGSTS.E.BYPASS.LTC128B.128 [R203+0x2000], desc[UR28][R30.64+0x80] ;  /* 0x020000801ecbcfae */ /* 0x000fe2000b901d5c */
[----:B------:R-:W1:Y:S01]  /*0f20*/  @!P1 LDC.64 R8, c[0x0][0x210] ;  /* 0x00008400ff089b82 */ /* 0x000e620000000a00 */
[----:B------:R-:W-:Y:S01]  /*0f30*/  @UP0 UMOV UR20, UR32 ;  /* 0x0000002000140c82 */ /* 0x000fe20008000000 */
[----:B------:R-:W-:Y:S01]  /*0f40*/  @!P2 IMAD.IADD R32, R37, 0x1, R32 ;  /* 0x000000012520a824 */ /* 0x000fe200078e0220 */
[----:B------:R5:W-:Y:S01]  /*0f50*/  @!P4 LDGSTS.E.BYPASS.LTC128B.128 [R203+0x4000], desc[UR28][R30.64+0x100] ;  /* 0x040001001ecbcfae */ /* 0x000be2000b901d5c */
[C---:B--2---:R-:W-:Y:S01]  /*0f60*/  @!P2 LEA R34, P6, R36.reuse, R12, 0x1 ;  /* 0x0000000c2422a211 */ /* 0x044fe200078c08ff */
[----:B------:R-:W2:Y:S03]  /*0f70*/  @!P3 S2R R26, SR_CgaCtaId ;  /* 0x00000000001ab919 */ /* 0x000ea60000008800 */
[----:B------:R-:W1:Y:S01]  /*0f80*/  @!P3 LDC.64 R4, c[0x0][0x240] ;  /* 0x00009000ff04bb82 */ /* 0x000e620000000a00 */
[----:B------:R-:W-:-:S02]  /*0f90*/  @!P2 LEA.HI.X R35, R36, R13, R32, 0x1, P6 ;  /* 0x0000000d2423a211 */ /* 0x000fc400030f0c20 */
[----:B------:R-:W-:Y:S02]  /*0fa0*/  @!P1 MOV R32, 0x400 ;  /* 0x0000040000209802 */ /* 0x000fe40000000f00 */
[C---:B------:R-:W-:Y:S02]  /*0fb0*/  @!P3 IADD3 R12, P6, R28.reuse, 0x30, RZ ;  /* 0x000000301c0cb810 */ /* 0x040fe40007fde0ff */
[----:B-----5:R-:W-:Y:S02]  /*0fc0*/  @!P1 IADD3 R30, P4, R28, 0x20, RZ ;  /* 0x000000201c1e9810 */ /* 0x020fe40007f9e0ff */
[----:B---3--:R-:W-:-:S03]  /*0fd0*/  @!P1 LEA R28, R27, R32, 0x18 ;  /* 0x000000201b1c9211 */ /* 0x008fc600078ec0ff */
[--C-:B------:R-:W-:Y:S01]  /*0fe0*/  @!P1 IMAD.X R13, RZ, RZ, R29.reuse, P4 ;  /* 0x000000ffff0d9224 */ /* 0x100fe200020e061d */
[----:B------:R-:W-:Y:S01]  /*0ff0*/  PLOP3.LUT P4, PT, PT, PT, UP0, 0x80, 0x0 ;  /* 0x000000000000781c */ /* 0x000fe20003f8f008 */
[----:B------:R-:W-:Y:S02]  /*1000*/  @!P3 IMAD.X R29, RZ, RZ, R29, P6 ;  /* 0x000000ffff1db224 */ /* 0x000fe400030e061d */
[----:B----4-:R-:W-:-:S04]  /*1010*/  @!P1 IMAD R13, R13, R10, RZ ;  /* 0x0000000a0d0d9224 */ /* 0x010fc800078e02ff */
[----:B------:R-:W-:-:S06]  /*1020*/  @!P1 IMAD R27, R30, R11, R13 ;  /* 0x0000000b1e1b9224 */ /* 0x000fcc00078e020d */
[----:B--2---:R-:W-:Y:S05]  /*1030*/  @P4 BRA `(.L_x_392) ;  /* 0x0000000000344947 */ /* 0x004fea0003800000 */
[----:B------:R-:W-:Y:S01]  /*1040*/  USHF.R.S32.HI UR25, URZ, 0x1f, UR17 ;  /* 0x0000001f3f197899 */ /* 0x000fe20008011411 */
[----:B------:R-:W-:Y:S01]  /*1050*/  ULDC.64 UR8, c[0x0][0x248] ;  /* 0x0000920000087ab9 */ /* 0x000fe20000000a00 */
[----:B------:R-:W-:Y:S02]  /*1060*/  USHF.R.S32.HI UR19, URZ, 0x1f, UR16 ;  /* 0x0000001f3f137899 */ /* 0x000fe40008011410 */
[----:B------:R-:W-:Y:S02]  /*1070*/  UIMAD UR25, UR25, UR8, URZ ;  /* 0x00000008191972a4 */ /* 0x000fe4000f8e023f */
[----:B------:R-:W-:Y:S02]  /*1080*/  UIMAD.WIDE.U32 UR32, UR17, UR8, URZ ;  /* 0x00000008112072a5 */ /* 0x000fe4000f8e003f */
[----:B------:R-:W-:Y:S01]  /*1090*/  UIMAD UR25, UR17, UR9, UR25 ;  /* 0x00000009111972a4 */ /* 0x000fe2000f8e0219 */
[----:B------:R-:W-:Y:S02]  /*10a0*/  ULDC.64 UR10, c[0x0][0x230] ;  /* 0x00008c00000a7ab9 */ /* 0x000fe40000000a00 */
[----:B------:R-:W-:-:S02]  /*10b0*/  UIMAD UR19, UR19, UR10, URZ ;  /* 0x0000000a131372a4 */ /* 0x000fc4000f8e023f */
[----:B------:R-:W-:Y:S02]  /*10c0*/  UIADD3 UR33, UR33, UR25, URZ ;  /* 0x0000001921217290 */ /* 0x000fe4000fffe03f */
[----:B------:R-:W-:Y:S02]  /*10d0*/  UIMAD UR19, UR16, UR11, UR19 ;  /* 0x0000000b101372a4 */ /* 0x000fe4000f8e0213 */
[----:B------:R-:W-:-:S04]  /*10e0*/  UIMAD.WIDE.U32 UR10, UR16, UR10, UR32 ;  /* 0x0000000a100a72a5 */ /* 0x000fc8000f8e0020 */
[----:B------:R-:W-:-:S03]  /*10f0*/  UIADD3 UR19, UR11, UR19, URZ ;  /* 0x000000130b137290 */ /* 0x000fc6000fffe03f */
[----:B------:R-:W-:-:S09]  /*1100*/  UMOV UR26, UR10 ;  /* 0x0000000a001a7c82 */ /* 0x000fd20008000000 */
.L_x_392:
[----:B------:R-:W-:Y:S05]  /*1110*/  @P4 BRA `(.L_x_393) ;  /* 0x0000000000344947 */ /* 0x000fea0003800000 */
        /* <DEDUP_REMOVED lines=8> */
[----:B------:R-:W-:-:S04]  /*11a0*/  UIMAD UR17, UR17, UR10, URZ ;  /* 0x0000000a111172a4 */ /* 0x000fc8000f8e023f */
[----:B------:R-:W-:Y:S02]  /*11b0*/  UIMAD UR11, UR16, UR11, UR17 ;  /* 0x0000000b100b72a4 */ /* 0x000fe4000f8e0211 */
[----:B------:R-:W-:-:S04]  /*11c0*/  UIMAD.WIDE.U32 UR16, UR16, UR10, UR32 ;  /* 0x0000000a101072a5 */ /* 0x000fc8000f8e0020 */
[----:B------:R-:W-:-:S03]  /*11d0*/  UIADD3 UR18, UR17, UR11, URZ ;  /* 0x0000000b11127290 */ /* 0x000fc6000fffe03f */
[----:B------:R-:W-:-:S09]  /*11e0*/  UMOV UR20, UR16 ;  /* 0x0000001000147c82 */ /* 0x000fd20008000000 */
.L_x_393:
[----:B------:R-:W-:Y:S01]  /*11f0*/  @!P1 IMAD.MOV.U32 R23, RZ, RZ, R25 ;  /* 0x000000ffff179224 */ /* 0x000fe200078e0019 */
[----:B------:R-:W-:Y:S01]  /*1200*/  ULDC.64 UR10, c[0x0][0x260] ;  /* 0x00009800000a7ab9 */ /* 0x000fe20000000a00 */
[----:B------:R-:W-:Y:S01]  /*1210*/  IMAD R13, R19, UR8, RZ ;  /* 0x00000008130d7c24 */ /* 0x000fe2000f8e02ff */
[----:B------:R-:W-:Y:S01]  /*1220*/  USHF.L.U64.HI UR17, UR8, 0x6, UR9 ;  /* 0x0000000608117899 */ /* 0x000fe20008010209 */
[----:B------:R-:W-:Y:S01]  /*1230*/  @!P1 IMAD.WIDE.U32 R30, R30, R10, R22 ;  /* 0x0000000a1e1e9225 */ /* 0x000fe200078e0016 */
[----:B------:R-:W-:Y:S01]  /*1240*/  @!P3 MOV R23, 0x400 ;  /* 0x000004000017b802 */ /* 0x000fe20000000f00 */
[----:B------:R-:W2:Y:S01]  /*1250*/  @!P3 LDC.64 R10, c[0x0][0x210] ;  /* 0x00008400ff0abb82 */ /* 0x000ea20000000a00 */
[----:B------:R-:W-:Y:S01]  /*1260*/  USHF.R.S32.HI UR16, URZ, 0x1f, UR5 ;  /* 0x0000001f3f107899 */ /* 0x000fe20008011405 */
[----:B------:R-:W-:Y:S01]  /*1270*/  IMAD.WIDE.U32 R32, R18, UR8, R16 ;  /* 0x0000000812207c25 */ /* 0x000fe2000f8e0010 */
[----:B------:R-:W-:Y:S01]  /*1280*/  @!P3 LEA R26, R26, R23, 0x18 ;  /* 0x000000171a1ab211 */ /* 0x000fe200078ec0ff */
[----:B------:R-:W-:Y:S01]  /*1290*/  UIMAD.WIDE.U32 UR32, UR8, 0x20, URZ ;  /* 0x00000020082078a5 */ /* 0x000fe2000f8e003f */
[----:B------:R-:W-:Y:S01]  /*12a0*/  SHF.R.S32.HI R85, RZ, 0x5, R85 ;  /* 0x00000005ff557819 */ /* 0x000fe20000011455 */
[----:B------:R-:W-:Y:S01]  /*12b0*/  IMAD R13, R18, UR9, R13 ;  /* 0x00000009120d7c24 */ /* 0x000fe2000f8e020d */
[----:B------:R-:W-:Y:S01]  /*12c0*/  IADD3 R204, P4, R32, UR26, RZ ;  /* 0x0000001a20cc7c10 */ /* 0x000fe2000ff9e0ff */
[----:B------:R-:W-:Y:S01]  /*12d0*/  @!P1 IMAD.IADD R24, R31, 0x1, R27 ;  /* 0x000000011f189824 */ /* 0x000fe200078e021b */
[C---:B-1----:R-:W-:Y:S01]  /*12e0*/  @!P1 LEA R32, P6, R30.reuse, R8, 0x1 ;  /* 0x000000081e209211 */ /* 0x042fe200078c08ff */
[----:B------:R-:W-:Y:S01]  /*12f0*/  @!P3 IMAD.MOV.U32 R36, RZ, RZ, R22 ;  /* 0x000000ffff24b224 */ /* 0x000fe200078e0016 */
[----:B------:R-:W-:Y:S01]  /*1300*/  IADD3.X R205, R33, UR19, R13, P4, !PT ;  /* 0x0000001321cd7c10 */ /* 0x000fe2000a7fe40d */
[----:B------:R-:W-:Y:S01]  /*1310*/  @!P2 IMAD R13, R3, 0x2, R20 ;  /* 0x00000002030da824 */ /* 0x000fe200078e0214 */
[----:B------:R-:W-:Y:S01]  /*1320*/  @!P1 LEA.HI.X R33, R30, R9, R24, 0x1, P6 ;  /* 0x000000091e219211 */ /* 0x000fe200030f0c18 */
[----:B------:R-:W-:Y:S01]  /*1330*/  @!P3 IMAD.MOV.U32 R37, RZ, RZ, R25 ;  /* 0x000000ffff25b224 */ /* 0x000fe200078e0019 */
[----:B------:R-:W-:Y:S01]  /*1340*/  ISETP.GE.AND P6, PT, R18, UR15, PT ;  /* 0x0000000f12007c0c */ /* 0x000fe2000bfc6270 */
[-C--:B------:R-:W-:Y:S01]  /*1350*/  @!P3 IMAD R29, R29, R4.reuse, RZ ;  /* 0x000000041d1db224 */ /* 0x080fe200078e02ff */
[----:B------:R-:W-:Y:S01]  /*1360*/  @!PT LDS RZ, [RZ] ;  /* 0x00000000fffff984 */ /* 0x000fe20000000800 */
[----:B------:R-:W-:Y:S01]  /*1370*/  @!PT LDS RZ, [RZ] ;  /* 0x00000000fffff984 */ /* 0x000fe20000000800 */
[----:B------:R-:W-:Y:S01]  /*1380*/  @!PT LDS RZ, [RZ] ;  /* 0x00000000fffff984 */ /* 0x000fe20000000800 */
[----:B------:R-:W-:Y:S01]  /*1390*/  @!P2 LDGSTS.E.BYPASS.LTC128B.128 [R13+0x800], desc[UR28][R34.64] ;  /* 0x00800000220dafae */ /* 0x000fe2000b901d5c */
[----:B------:R-:W-:Y:S01]  /*13a0*/  @!P1 IMAD R23, R3, 0x2, R28 ;  /* 0x0000000203179824 */ /* 0x000fe200078e021c */
[----:B------:R-:W-:Y:S01]  /*13b0*/  USHF.L.U32 UR19, UR8, 0x6, URZ ;  /* 0x0000000608137899 */ /* 0x000fe2000800063f */
[C---:B------:R-:W-:Y:S01]  /*13c0*/  @!P3 IMAD R5, R12.reuse, R5, R29 ;  /* 0x000000050c05b224 */ /* 0x040fe200078e021d */
[----:B------:R-:W-:Y:S01]  /*13d0*/  @!P2 LDGSTS.E.BYPASS.LTC128B.128 [R13+0x2800], desc[UR28][R34.64+0x80] ;  /* 0x02800080220dafae */ /* 0x000fe2000b901d5c */
[----:B------:R-:W-:Y:S01]  /*13e0*/  @!P3 IMAD.WIDE.U32 R36, R12, R4, R36 ;  /* 0x000000040c24b225 */ /* 0x000fe200078e0024 */
[----:B------:R-:W-:-:S02]  /*13f0*/  LEA.HI R24, R21, R84, RZ, 0x4 ;  /* 0x0000005415187211 */ /* 0x000fc400078f20ff */
[----:B------:R1:W-:Y:S01]  /*1400*/  @!P2 LDGSTS.E.BYPASS.LTC128B.128 [R13+0x4800], desc[UR28][R34.64+0x100] ;  /* 0x04800100220dafae */ /* 0x0003e2000b901d5c */
[----:B------:R-:W-:Y:S01]  /*1410*/  @!P3 IMAD.IADD R4, R37, 0x1, R5 ;  /* 0x000000012504b824 */ /* 0x000fe200078e0205 */
[----:B------:R-:W-:Y:S01]  /*1420*/  ISETP.GE.AND P2, PT, R14, UR15, PT ;  /* 0x0000000f0e007c0c */ /* 0x000fe2000bf46270 */
[----:B------:R-:W-:Y:S01]  /*1430*/  IMAD.WIDE.U32 R204, R15, UR10, R204 ;  /* 0x0000000a0fcc7c25 */ /* 0x000fe2000f8e00cc */
[----:B------:R-:W-:Y:S01]  /*1440*/  @!P1 LDGSTS.E.BYPASS.LTC128B.128 [R23+0x1000], desc[UR28][R32.64] ;  /* 0x0100000020179fae */ /* 0x000fe2000b901d5c */
[----:B------:R-:W-:Y:S02]  /*1450*/  SHF.R.S32.HI R201, RZ, 0x4, R24 ;  /* 0x00000004ffc97819 */ /* 0x000fe40000011418 */
[----:B------:R-:W-:Y:S01]  /*1460*/  IMAD.U32 R87, RZ, RZ, UR19 ;  /* 0x00000013ff577e24 */ /* 0x000fe2000f8e00ff */
[----:B------:R-:W-:Y:S01]  /*1470*/  @!P1 LDGSTS.E.BYPASS.LTC128B.128 [R23+0x3000], desc[UR28][R32.64+0x80] ;  /* 0x0300008020179fae */ /* 0x000fe2000b901d5c */
[----:B------:R-:W-:Y:S01]  /*1480*/  IMAD.MOV.U32 R208, RZ, RZ, R204 ;  /* 0x000000ffffd07224 */ /* 0x000fe200078e00cc */
[----:B------:R-:W-:Y:S01]  /*1490*/  @!P0 MOV R21, 0x400 ;  /* 0x0000040000158802 */ /* 0x000fe20000000f00 */
[----:B------:R-:W-:Y:S01]  /*14a0*/  IMAD.WIDE.U32 R16, R18, UR6, R16 ;  /* 0x0000000612107c25 */ /* 0x000fe2000f8e0010 */
[----:B------:R3:W-:Y:S01]  /*14b0*/  @!P1 LDGSTS.E.BYPASS.LTC128B.128 [R23+0x5000], desc[UR28][R32.64+0x100] ;  /* 0x0500010020179fae */ /* 0x0007e2000b901d5c */
[----:B--2---:R-:W-:-:S02]  /*14c0*/  @!P3 LEA R30, P1, R36, R10, 0x1 ;  /* 0x0000000a241eb211 */ /* 0x004fc400078208ff */
[----:B------:R-:W-:Y:S01]  /*14d0*/  SHF.R.S32.HI R10, RZ, 0x1f, R15 ;  /* 0x0000001fff0a7819 */ /* 0x000fe2000001140f */
[----:B------:R-:W2:Y:S01]  /*14e0*/  @!P6 S2R R9, SR_CgaCtaId ;  /* 0x000000000009e919 */ /* 0x000ea20000008800 */
[----:B------:R-:W-:Y:S01]  /*14f0*/  @!P3 LEA.HI.X R31, R36, R11, R4, 0x1, P1 ;  /* 0x0000000b241fb211 */ /* 0x000fe200008f0c04 */
[----:B------:R-:W-:Y:S01]  /*1500*/  @!P3 IMAD R11, R3, 0x2, R26 ;  /* 0x00000002030bb824 */ /* 0x000fe200078e021a */
[----:B------:R-:W4:Y:S01]  /*1510*/  @!P6 LDC.64 R4, c[0x0][0x218] ;  /* 0x00008600ff04eb82 */ /* 0x000f220000000a00 */
[----:B------:R-:W-:Y:S01]  /*1520*/  IMAD R8, R10, UR10, RZ ;  /* 0x0000000a0a087c24 */ /* 0x000fe2000f8e02ff */
[----:B------:R-:W-:Y:S01]  /*1530*/  ISETP.GE.AND P1, PT, R7, UR15, PT ;  /* 0x0000000f07007c0c */ /* 0x000fe2000bf26270 */
[----:B------:R-:W-:Y:S01]  /*1540*/  UIMAD UR10, UR17, UR5, URZ ;  /* 0x00000005110a72a4 */ /* 0x000fe2000f8e023f */
[----:B------:R-:W-:Y:S01]  /*1550*/  @!P3 LDGSTS.E.BYPASS.LTC128B.128 [R11+0x1800], desc[UR28][R30.64] ;  /* 0x018000001e0bbfae */ /* 0x000fe2000b901d5c */
[----:B------:R-:W-:Y:S01]  /*1560*/  IMAD R209, R15, UR11, R8 ;  /* 0x0000000b0fd17c24 */ /* 0x000fe2000f8e0208 */
[----:B------:R-:W-:Y:S01]  /*1570*/  @!P6 MOV R26, 0x400 ;  /* 0x00000400001ae802 */ /* 0x000fe20000000f00 */
[----:B------:R-:W-:Y:S01]  /*1580*/  UIMAD UR10, UR16, UR19, UR10 ;  /* 0x00000013100a72a4 */ /* 0x000fe2000f8e020a */
[----:B------:R-:W5:Y:S01]  /*1590*/  @!P0 S2R R8, SR_CgaCtaId ;  /* 0x0000000000088919 */ /* 0x000f620000008800 */
[----:B------:R-:W-:Y:S01]  /*15a0*/  IMAD.IADD R209, R205, 0x1, R209 ;  /* 0x00000001cdd17824 */ /* 0x000fe200078e02d1 */
[----:B------:R-:W-:Y:S01]  /*15b0*/  ISETP.GE.AND P4, PT, R14, UR15, PT ;  /* 0x0000000f0e007c0c */ /* 0x000fe2000bf86270 */
[----:B-1----:R-:W-:Y:S01]  /*15c0*/  IMAD.U32 R13, RZ, RZ, UR8 ;  /* 0x00000008ff0d7e24 */ /* 0x002fe2000f8e00ff */
[----:B------:R-:W-:Y:S01]  /*15d0*/  @!P3 LDGSTS.E.BYPASS.LTC128B.128 [R11+0x3800], desc[UR28][R30.64+0x80] ;  /* 0x038000801e0bbfae */ /* 0x000fe2000b901d5c */
[----:B------:R-:W-:-:S02]  /*15e0*/  IMAD.U32 R27, RZ, RZ, UR7 ;  /* 0x00000007ff1b7e24 */ /* 0x000fc4000f8e00ff */
[----:B------:R-:W-:Y:S01]  /*15f0*/  VOTEU.ALL UP0, P1 ;  /* 0x00000000003f7886 */ /* 0x000fe20000800000 */
[----:B------:R-:W1:Y:S01]  /*1600*/  @!P1 S2R R12, SR_CgaCtaId ;  /* 0x00000000000c9919 */ /* 0x000e620000008800 */
[----:B------:R-:W-:Y:S02]  /*1610*/  IMAD.U32 R133, RZ, RZ, UR14 ;  /* 0x0000000eff857e24 */ /* 0x000fe4000f8e00ff */
[----:B---3--:R-:W-:Y:S01]  /*1620*/  IMAD.WIDE.U32 R22, R87, UR5, R208 ;  /* 0x0000000557167c25 */ /* 0x008fe2000f8e00d0 */
[----:B------:R3:W-:Y:S03]  /*1630*/  @!P3 LDGSTS.E.BYPASS.LTC128B.128 [R11+0x5800], desc[UR28][R30.64+0x100] ;  /* 0x058001001e0bbfae */ /* 0x0007e6000b901d5c */
[----:B------:R-:W-:Y:S01]  /*1640*/  VIADD R23, R23, UR10 ;  /* 0x0000000a17177c36 */ /* 0x000fe20008000000 */
[----:B----4-:R-:W-:Y:S01]  /*1650*/  @!P6 LEA R28, P3, R22, R4, 0x1 ;  /* 0x00000004161ce211 */ /* 0x010fe200078608ff */
[----:B------:R-:W4:Y:S01]  /*1660*/  @!P2 S2R R20, SR_CgaCtaId ;  /* 0x000000000014a919 */ /* 0x000f220000008800 */
[----:B------:R-:W-:-:S02]  /*1670*/  ULDC.64 UR10, c[0x0][0x268] ;  /* 0x00009a00000a7ab9 */ /* 0x000fc40000000a00 */
[----:B------:R-:W-:Y:S02]  /*1680*/  @!P6 LEA.HI.X R29, R22, R5, R23, 0x1, P3 ;  /* 0x00000005161de211 */ /* 0x000fe400018f0c17 */
[----:B------:R-:W4:Y:S01]  /*1690*/  @!P0 LDC.64 R4, c[0x0][0x218] ;  /* 0x00008600ff048b82 */ /* 0x000f220000000a00 */
[----:B--2---:R-:W-:Y:S02]  /*16a0*/  @!P6 LEA R26, R9, R26, 0x18 ;  /* 0x0000001a091ae211 */ /* 0x004fe400078ec0ff */
[C---:B------:R-:W-:Y:S02]  /*16b0*/  LOP3.LUT R9, R24.reuse, 0xfffffff0, RZ, 0xc0, !PT ;  /* 0xfffffff018097812 */ /* 0x040fe400078ec0ff */
[----:B------:R-:W-:Y:S01]  /*16c0*/  ISETP.GE.AND P3, PT, R7, UR15, PT ;  /* 0x0000000f07007c0c */ /* 0x000fe2000bf66270 */
[----:B------:R-:W-:Y:S01]  /*16d0*/  @!P6 IMAD R25, R3, 0x2, R26 ;  /* 0x000000020319e824 */ /* 0x000fe200078e021a */
[----:B------:R-:W-:Y:S01]  /*16e0*/  LEA.HI R24, R24, R201, RZ, 0x1 ;  /* 0x000000c918187211 */ /* 0x000fe200078f08ff */
[----:B------:R-:W-:Y:S01]  /*16f0*/  IMAD.IADD R7, R84, 0x1, -R9 ;  /* 0x0000000154077824 */ /* 0x000fe200078e0a09 */
[----:B-----5:R-:W-:Y:S01]  /*1700*/  @!P0 LEA R8, R8, R21, 0x18 ;  /* 0x0000001508088211 */ /* 0x020fe200078ec0ff */
[----:B------:R-:W-:Y:S01]  /*1710*/  IMAD.U32 R9, RZ, RZ, UR8 ;  /* 0x00000008ff097e24 */ /* 0x000fe2000f8e00ff */
[----:B------:R-:W-:Y:S01]  /*1720*/  @!P6 LDGSTS.E.BYPASS.LTC128B.128 [R25+0x6000], desc[UR28][R28.64] ;  /* 0x060000001c19efae */ /* 0x000fe2000b901d5c */
[----:B------:R-:W-:Y:S01]  /*1730*/  LOP3.LUT R24, R24, 0xfffffffe, RZ, 0xc0, !PT ;  /* 0xfffffffe18187812 */ /* 0x000fe200078ec0ff */
[----:B------:R-:W-:Y:S01]  /*1740*/  IMAD.U32 R21, RZ, RZ, UR6 ;  /* 0x00000006ff157e24 */ /* 0x000fe2000f8e00ff */
[----:B------:R-:W-:Y:S01]  /*1750*/  SHF.R.S32.HI R14, RZ, 0x1f, R7 ;  /* 0x0000001fff0e7819 */ /* 0x000fe20000011407 */
[----:B------:R-:W-:Y:S01]  /*1760*/  @!P6 LDGSTS.E.BYPASS.LTC128B.128 [R25+0x8000], desc[UR28][R28.64+0x80] ;  /* 0x080000801c19efae */ /* 0x000fe2000b901d5c */
[----:B---3--:R-:W-:-:S02]  /*1770*/  IMAD.U32 R11, RZ, RZ, UR9 ;  /* 0x00000009ff0b7e24 */ /* 0x008fc4000f8e00ff */
[----:B------:R-:W-:Y:S01]  /*1780*/  LEA.HI R14, R14, R7, RZ, 0x3 ;  /* 0x000000070e0e7211 */ /* 0x000fe200078f18ff */
[----:B------:R2:W-:Y:S01]  /*1790*/  @!P6 LDGSTS.E.BYPASS.LTC128B.128 [R25+0xa000], desc[UR28][R28.64+0x100] ;  /* 0x0a0001001c19efae */ /* 0x0005e2000b901d5c */
[----:B------:R-:W-:Y:S01]  /*17a0*/  @!P0 LEA R9, P6, R9, R22, 0x4 ;  /* 0x0000001609098211 */ /* 0x000fe200078c20ff */
[----:B------:R-:W-:Y:S01]  /*17b0*/  IMAD.IADD R201, R201, 0x1, -R24 ;  /* 0x00000001c9c97824 */ /* 0x000fe200078e0a18 */
[----:B------:R-:W-:Y:S02]  /*17c0*/  LOP3.LUT R26, R14, 0xfffffff8, RZ, 0xc0, !PT ;  /* 0xfffffff80e1a7812 */ /* 0x000fe400078ec0ff */
[----:B------:R-:W-:Y:S02]  /*17d0*/  @!P0 LEA.HI.X R24, R13, R23, R11, 0x4, P6 ;  /* 0x000000170d188211 */ /* 0x000fe400030f240b */
[----:B------:R-:W-:Y:S01]  /*17e0*/  @!P1 MOV R11, 0x400 ;  /* 0x00000400000b9802 */ /* 0x000fe20000000f00 */
[----:B------:R-:W-:Y:S01]  /*17f0*/  IMAD.IADD R7, R7, 0x1, -R26 ;  /* 0x0000000107077824 */ /* 0x000fe200078e0a1a */
[----:B------:R-:W-:-:S02]  /*1800*/  @!P2 MOV R13, 0x400 ;  /* 0x00000400000da802 */ /* 0x000fc40000000f00 */
[----:B-1----:R-:W-:Y:S01]  /*1810*/  @!P1 LEA R12, R12, R11, 0x18 ;  /* 0x0000000b0c0c9211 */ /* 0x002fe200078ec0ff */
[----:B------:R-:W-:Y:S01]  /*1820*/  IMAD R11, R19, UR6, RZ ;  /* 0x00000006130b7c24 */ /* 0x000fe2000f8e02ff */
[----:B----4-:R-:W-:Y:S01]  /*1830*/  @!P2 LEA R20, R20, R13, 0x18 ;  /* 0x0000000d1414a211 */ /* 0x010fe200078ec0ff */
[----:B------:R-:W-:Y:S02]  /*1840*/  @!P0 IMAD R13, R3, 0x2, R8 ;  /* 0x00000002030d8824 */ /* 0x000fe400078e0208 */
[----:B------:R-:W-:Y:S01]  /*1850*/  IMAD R11, R18, UR7, R11 ;  /* 0x00000007120b7c24 */ /* 0x000fe2000f8e020b */
[C---:B--2---:R-:W-:Y:S01]  /*1860*/  @!P0 LEA R28, P6, R9.reuse, R4, 0x1 ;  /* 0x00000004091c8211 */ /* 0x044fe200078c08ff */
[----:B------:R-:W-:Y:S02]  /*1870*/  IMAD.SHL.U32 R4, R0, 0x40, RZ ;  /* 0x0000004000047824 */ /* 0x000fe400078e00ff */
[----:B------:R-:W-:Y:S01]  /*1880*/  IMAD.U32 R25, RZ, RZ, UR6 ;  /* 0x00000006ff197e24 */ /* 0x000fe2000f8e00ff */
[----:B------:R-:W-:-:S02]  /*1890*/  @!P0 LEA.HI.X R29, R9, R5, R24, 0x1, P6 ;  /* 0x00000005091d8211 */ /* 0x000fc400030f0c18 */
[C---:B------:R-:W-:Y:S01]  /*18a0*/  ISETP.GE.AND P6, PT, R18.reuse, UR15, PT ;  /* 0x0000000f12007c0c */ /* 0x040fe2000bfc6270 */
[----:B------:R-:W-:Y:S01]  /*18b0*/  IMAD.SHL.U32 R18, R18, 0x8, RZ ;  /* 0x0000000812127824 */ /* 0x000fe200078e00ff */
[----:B------:R-:W-:Y:S01]  /*18c0*/  LOP3.LUT R5, R4, 0x1c0, RZ, 0xc0, !PT ;  /* 0x000001c004057812 */ /* 0x000fe200078ec0ff */
[----:B------:R-:W1:Y:S01]  /*18d0*/  @!P2 LDC.64 R8, c[0x0][0x218] ;  /* 0x00008600ff08ab82 */ /* 0x000e620000000a00 */
[----:B------:R-:W-:Y:S01]  /*18e0*/  @!P0 LDGSTS.E.BYPASS.LTC128B.128 [R13+0x6800], desc[UR28][R28.64] ;  /* 0x068000001c0d8fae */ /* 0x000fe2000b901d5c */
[----:B------:R-:W-:Y:S01]  /*18f0*/  USHF.L.U32 UR15, UR9, 0x5, URZ ;  /* 0x00000005090f7899 */ /* 0x000fe2000800063f */
[----:B------:R-:W-:Y:S02]  /*1900*/  LOP3.LUT R18, R5, 0x8, R18, 0xf8, !PT ;  /* 0x0000000805127812 */ /* 0x000fe400078ef812 */
[----:B------:R-:W-:Y:S01]  /*1910*/  SHF.R.U32.HI R19, RZ, 0x3, R5 ;  /* 0x00000003ff137819 */ /* 0x000fe20000011605 */
[----:B------:R-:W-:Y:S02]  /*1920*/  @!P0 LDGSTS.E.BYPASS.LTC128B.128 [R13+0x8800], desc[UR28][R28.64+0x80] ;  /* 0x088000801c0d8fae */ /* 0x000fe4000b901d5c */
[----:B------:R-:W2:Y:S02]  /*1930*/  @!P1 LDC.64 R4, c[0x0][0x218] ;  /* 0x00008600ff049b82 */ /* 0x000ea40000000a00 */
[----:B------:R3:W-:Y:S01]  /*1940*/  @!P0 LDGSTS.E.BYPASS.LTC128B.128 [R13+0xa800], desc[UR28][R28.64+0x100] ;  /* 0x0a8001001c0d8fae */ /* 0x0007e2000b901d5c */
[----:B------:R-:W-:-:S02]  /*1950*/  IADD3 R222, P0, R16, UR20, RZ ;  /* 0x0000001410de7c10 */ /* 0x000fc4000ff1e0ff */
[----:B------:R-:W-:Y:S01]  /*1960*/  LOP3.LUT R16, R18, R19, RZ, 0x3c, !PT ;  /* 0x0000001312107212 */ /* 0x000fe200078e3cff */
[----:B------:R-:W-:Y:S01]  /*1970*/  IMAD R18, R10, UR10, RZ ;  /* 0x0000000a0a127c24 */ /* 0x000fe2000f8e02ff */
[----:B------:R-:W-:Y:S01]  /*1980*/  IADD3.X R223, R17, UR18, R11, P0, !PT ;  /* 0x0000001211df7c10 */ /* 0x000fe200087fe40b */
[----:B------:R-:W-:Y:S01]  /*1990*/  IMAD.U32 R11, RZ, RZ, UR15 ;  /* 0x0000000fff0b7e24 */ /* 0x000fe2000f8e00ff */
[----:B------:R-:W-:Y:S01]  /*19a0*/  @!P2 IADD3 R10, P0, R22, UR32, RZ ;  /* 0x00000020160aac10 */ /* 0x000fe2000ff1e0ff */
[----:B------:R-:W-:Y:S02]  /*19b0*/  @!P2 IMAD R17, R3, 0x2, R20 ;  /* 0x000000020311a824 */ /* 0x000fe400078e0214 */
[----:B------:R-:W-:Y:S01]  /*19c0*/  IMAD.WIDE.U32 R222, R15, UR10, R222 ;  /* 0x0000000a0fde7c25 */ /* 0x000fe2000f8e00de */
[----:B------:R-:W-:Y:S01]  /*19d0*/  @!P2 IADD3.X R11, R23, UR33, R11, P0, !PT ;  /* 0x00000021170bac10 */ /* 0x000fe200087fe40b */
[----:B------:R-:W-:Y:S02]  /*19e0*/  @!UP0 UIMAD UR10, UR9, 0x30, URZ ;  /* 0x00000030090a88a4 */ /* 0x000fe4000f8e023f */
[----:B------:R-:W-:Y:S01]  /*19f0*/  IMAD R15, R15, UR11, R18 ;  /* 0x0000000b0f0f7c24 */ /* 0x000fe2000f8e0212 */
[----:B-1----:R-:W-:Y:S01]  /*1a00*/  @!P2 LEA R8, P0, R10, R8, 0x1 ;  /* 0x000000080a08a211 */ /* 0x002fe200078008ff */
[----:B------:R-:W-:-:S02]  /*1a10*/  UIMAD.WIDE.U32 UR32, UR5, UR6, URZ ;  /* 0x00000006052072a5 */ /* 0x000fc4000f8e003f */
[----:B------:R-:W-:Y:S01]  /*1a20*/  UIMAD UR11, UR16, UR6, URZ ;  /* 0x00000006100b72a4 */ /* 0x000fe2000f8e023f */
[----:B------:R-:W-:Y:S01]  /*1a30*/  @!P2 LEA.HI.X R9, R10, R9, R11, 0x1, P0 ;  /* 0x000000090a09a211 */ /* 0x000fe200000f0c0b */
[----:B------:R-:W-:Y:S01]  /*1a40*/  IMAD.SHL.U32 R11, R201, 0x8, RZ ;  /* 0x00000008c90b7824 */ /* 0x000fe200078e00ff */
[----:B------:R-:W-:Y:S01]  /*1a50*/  VOTEU.ALL UP0, P3 ;  /* 0x00000000003f7886 */ /* 0x000fe20001800000 */
[----:B------:R-:W-:Y:S01]  /*1a60*/  IMAD.U32 R207, RZ, RZ, UR33 ;  /* 0x00000021ffcf7e24 */ /* 0x000fe2000f8e00ff */
[----:B------:R-:W-:Y:S01]  /*1a70*/  UIMAD UR11, UR5, UR7, UR11 ;  /* 0x00000007050b72a4 */ /* 0x000fe2000f8e020b */
[----:B------:R-:W-:Y:S01]  /*1a80*/  IMAD.IADD R207, R223, 0x1, R15 ;  /* 0x00000001dfcf7824 */ /* 0x000fe200078e020f */
[----:B------:R-:W-:Y:S01]  /*1a90*/  @!P2 LDGSTS.E.BYPASS.LTC128B.128 [R17+0x7000], desc[UR28][R8.64] ;  /* 0x070000000811afae */ /* 0x000fe2000b901d5c */
[----:B------:R-:W-:Y:S01]  /*1aa0*/  @!P1 IMAD R15, R3, 0x2, R12 ;  /* 0x00000002030f9824 */ /* 0x000fe200078e020c */
[----:B------:R-:W-:Y:S01]  /*1ab0*/  UIADD3 UR11, UR33, UR11, URZ ;  /* 0x0000000b210b7290 */ /* 0x000fe2000fffe03f */
[----:B---3--:R-:W-:Y:S01]  /*1ac0*/  IMAD.U32 R13, RZ, RZ, UR8 ;  /* 0x00000008ff0d7e24 */ /* 0x008fe2000f8e00ff */
[----:B------:R-:W-:Y:S01]  /*1ad0*/  @!P2 LDGSTS.E.BYPASS.LTC128B.128 [R17+0x9000], desc[UR28][R8.64+0x80] ;  /* 0x090000800811afae */ /* 0x000fe2000b901d5c */
[----:B------:R-:W-:Y:S01]  /*1ae0*/  IMAD.U32 R206, RZ, RZ, UR32 ;  /* 0x00000020ffce7e24 */ /* 0x000fe2000f8e00ff */
[----:B------:R-:W-:Y:S01]  /*1af0*/  UIMAD.WIDE.U32 UR32, UR6, 0x20, URZ ;  /* 0x00000020062078a5 */ /* 0x000fe2000f8e003f */
[----:B------:R-:W-:Y:S01]  /*1b00*/  @!P1 IMAD.WIDE.U32 R18, R13, 0x30, R22 ;  /* 0x000000300d129825 */ /* 0x000fe200078e0016 */
[----:B------:R1:W-:Y:S03]  /*1b10*/  @!P2 LDGSTS.E.BYPASS.LTC128B.128 [R17+0xb000], desc[UR28][R8.64+0x100] ;  /* 0x0b0001000811afae */ /* 0x0003e6000b901d5c */
[----:B------:R-:W-:Y:S01]  /*1b20*/  @!P1 VIADD R10, R19, UR10 ;  /* 0x0000000a130a9c36 */ /* 0x000fe20008000000 */
[C---:B--2---:R-:W-:Y:S01]  /*1b30*/  @!P1 LEA R22, P0, R18.reuse, R4, 0x1 ;  /* 0x0000000412169211 */ /* 0x044fe200078008ff */
[----:B------:R-:W-:Y:S01]  /*1b40*/  IMAD.SHL.U32 R13, R7, 0x40, RZ ;  /* 0x00000040070d7824 */ /* 0x000fe200078e00ff */
[----:B------:R-:W-:Y:S01]  /*1b50*/  USHF.L.U32 UR10, UR7, 0x5, URZ ;  /* 0x00000005070a7899 */ /* 0x000fe2000800063f */
[----:B------:R-:W-:Y:S01]  /*1b60*/  IMAD R201, R201, 0x200, R16 ;  /* 0x00000200c9c97824 */ /* 0x000fe200078e0210 */
[----:B------:R-:W-:Y:S01]  /*1b70*/  @!P1 LEA.HI.X R23, R18, R5, R10, 0x1, P0 ;  /* 0x0000000512179211 */ /* 0x000fe200000f0c0a */
[----:B------:R-:W-:Y:S01]  /*1b80*/  IMAD.U32 R5, RZ, RZ, UR11 ;  /* 0x0000000bff057e24 */ /* 0x000fe2000f8e00ff */
[----:B------:R-:W-:Y:S01]  /*1b90*/  LOP3.LUT R4, R13, 0x1c0, RZ, 0xc0, !PT ;  /* 0x000001c00d047812 */ /* 0x000fe200078ec0ff */
[----:B------:R-:W-:Y:S01]  /*1ba0*/  IMAD.U32 R16, RZ, RZ, UR6 ;  /* 0x00000006ff107e24 */ /* 0x000fe2000f8e00ff */
[----:B------:R-:W-:Y:S01]  /*1bb0*/  LEA R18, P0, R206, R222, 0x6 ;  /* 0x000000dece127211 */ /* 0x000fe200078030ff */
[----:B------:R-:W-:Y:S01]  /*1bc0*/  @!P1 LDGSTS.E.BYPASS.LTC128B.128 [R15+0x7800], desc[UR28][R22.64] ;  /* 0x07800000160f9fae */ /* 0x000fe2000b901d5c */
[----:B------:R-:W-:Y:S01]  /*1bd0*/  LOP3.LUT R11, R4, 0x8, R11, 0xf8, !PT ;  /* 0x00000008040b7812 */ /* 0x000fe200078ef80b */
[----:B------:R-:W2:Y:S01]  /*1be0*/  @!P6 LDC.64 R12, c[0x0][0x220] ;  /* 0x00008800ff0ceb82 */ /* 0x000ea20000000a00 */
[----:B------:R-:W-:Y:S01]  /*1bf0*/  SHF.R.U32.HI R4, RZ, 0x3, R4 ;  /* 0x00000003ff047819 */ /* 0x000fe20000011604 */
[----:B------:R-:W-:Y:S01]  /*1c00*/  @!P1 LDGSTS.E.BYPASS.LTC128B.128 [R15+0x9800], desc[UR28][R22.64+0x80] ;  /* 0x09800080160f9fae */ /* 0x000fe2000b901d5c */
[----:B------:R-:W-:-:S02]  /*1c10*/  LEA.HI.X R19, R206, R207, R5, 0x6, P0 ;  /* 0x000000cfce137211 */ /* 0x000fc400000f3405 */
[----:B------:R-:W-:Y:S01]  /*1c20*/  LOP3.LUT R3, R11, R4, RZ, 0x3c, !PT ;  /* 0x000000040b037212 */ /* 0x000fe200078e3cff */
[----:B------:R3:W-:Y:S01]  /*1c30*/  @!P1 LDGSTS.E.BYPASS.LTC128B.128 [R15+0xb800], desc[UR28][R22.64+0x100] ;  /* 0x0b800100160f9fae */ /* 0x0007e2000b901d5c */
[----:B------:R-:W-:Y:S01]  /*1c40*/  @!P5 LEA R21, P0, R21, R18, 0x4 ;  /* 0x000000121515d211 */ /* 0x000fe200078020ff */
[----:B------:R-:W4:Y:S01]  /*1c50*/  @!P5 LDC.64 R4, c[0x0][0x220] ;  /* 0x00008800ff04db82 */ /* 0x000f220000000a00 */
[----:B------:R-:W-:Y:S01]  /*1c60*/  LEA R201, R201, UR4, 0x1 ;  /* 0x00000004c9c97c11 */ /* 0x000fe2000f8e08ff */
[----:B------:R-:W0:Y:S01]  /*1c70*/  LDGDEPBAR ;  /* 0x00000000000079af */ /* 0x000e220000000000 */
[----:B------:R-:W-:Y:S01]  /*1c80*/  @!P5 LEA.HI.X R16, R16, R19, R27, 0x4, P0 ;  /* 0x000000131010d211 */ /* 0x000fe200000f241b */
[----:B-1----:R-:W-:Y:S01]  /*1c90*/  IMAD.U32 R17, RZ, RZ, UR10 ;  /* 0x0000000aff117e24 */ /* 0x002fe2000f8e00ff */
[----:B------:R-:W-:Y:S01]  /*1ca0*/  @!UP0 UIMAD UR10, UR7, 0x30, URZ ;  /* 0x00000030070a88a4 */ /* 0x000fe2000f8e023f */
[----:B------:R-:W-:Y:S01]  /*1cb0*/  VIADD R199, R201, 0x6020 ;  /* 0x00006020c9c77836 */ /* 0x000fe20000000000 */
[----:B------:R-:W-:Y:S01]  /*1cc0*/  UISETP.GE.AND UP0, UPT, UR27, 0x2, UPT ;  /* 0x000000021b00788c */ /* 0x000fe2000bf06270 */
[----:B------:R-:W1:Y:S08]  /*1cd0*/  @!P4 LDC.64 R10, c[0x0][0x220] ;  /* 0x00008800ff0acb82 */ /* 0x000e700000000a00 */
[----:B------:R-:W5:Y:S01]  /*1ce0*/  @!P3 LDC.64 R8, c[0x0][0x220] ;  /* 0x00008800ff08bb82 */ /* 0x000f620000000a00 */
[----:B--2---:R-:W-:-:S04]  /*1cf0*/  @!P6 LEA R12, P2, R18, R12, 0x1 ;  /* 0x0000000c120ce211 */ /* 0x004fc800078408ff */
[----:B------:R-:W-:Y:S02]  /*1d00*/  @!P6 LEA.HI.X R13, R18, R13, R19, 0x1, P2 ;  /* 0x0000000d120de211 */ /* 0x000fe400010f0c13 */
[----:B----4-:R-:W-:Y:S01]  /*1d10*/  @!P5 LEA R20, P1, R21, R4, 0x1 ;  /* 0x000000041514d211 */ /* 0x010fe200078208ff */
[----:B---3--:R-:W-:Y:S01]  /*1d20*/  IMAD.SHL.U32 R15, R14, 0x40, RZ ;  /* 0x000000400e0f7824 */ /* 0x008fe200078e00ff */
[----:B------:R-:W-:-:S04]  /*1d30*/  DEPBAR.LE SB0, 0x0 ;  /* 0x000080000000791a */ /* 0x000fc80000000000 */
[----:B------:R-:W-:Y:S01]  /*1d40*/  BAR.SYNC.DEFER_BLOCKING 0x0 ;  /* 0x0000000000007b1d */ /* 0x000fe20000010000 */
[----:B------:R-:W-:Y:S01]  /*1d50*/  @!P4 IADD3 R14, P0, R18, UR32, RZ ;  /* 0x00000020120ecc10 */ /* 0x000fe2000ff1e0ff */
[----:B------:R-:W-:Y:S01]  /*1d60*/  @!P3 IMAD.WIDE.U32 R22, R25, 0x30, R18 ;  /* 0x000000301916b825 */ /* 0x000fe200078e0012 */
[----:B------:R-:W-:Y:S02]  /*1d70*/  LOP3.LUT R4, R15, 0xfffffe00, RZ, 0xc0, !PT ;  /* 0xfffffe000f047812 */ /* 0x000fe400078ec0ff */
[----:B------:R-:W-:Y:S02]  /*1d80*/  @!P4 IADD3.X R17, R19, UR33, R17, P0, !PT ;  /* 0x000000211311cc10 */ /* 0x000fe400087fe411 */
[----:B------:R-:W-:Y:S01]  /*1d90*/  @!P5 LEA.HI.X R21, R21, R5, R16, 0x1, P1 ;  /* 0x000000051515d211 */ /* 0x000fe200008f0c10 */
[----:B------:R-:W-:Y:S01]  /*1da0*/  IMAD R202, R85, 0x400, R4 ;  /* 0x0000040055ca7824 */ /* 0x000fe200078e0204 */
[----:B-1----:R-:W-:Y:S01]  /*1db0*/  @!P4 LEA R16, P0, R14, R10, 0x1 ;  /* 0x0000000a0e10c211 */ /* 0x002fe200078008ff */
[----:B------:R-:W-:-:S02]  /*1dc0*/  @!P3 VIADD R5, R23, UR10 ;  /* 0x0000000a1705bc36 */ /* 0x000fc40008000000 */
[----:B------:R-:W-:Y:S01]  /*1dd0*/  IMAD.IADD R202, R3, 0x1, R202 ;  /* 0x0000000103ca7824 */ /* 0x000fe200078e02ca */
[----:B------:R-:W-:Y:S02]  /*1de0*/  @!P4 LEA.HI.X R17, R14, R11, R17, 0x1, P0 ;  /* 0x0000000b0e11c211 */ /* 0x000fe400000f0c11 */
[----:B-----5:R-:W-:Y:S02]  /*1df0*/  @!P3 LEA R14, P0, R22, R8, 0x1 ;  /* 0x00000008160eb211 */ /* 0x020fe400078008ff */
[----:B------:R-:W-:Y:S02]  /*1e00*/  LEA R202, R202, UR4, 0x1 ;  /* 0x00000004caca7c11 */ /* 0x000fe4000f8e08ff */
[----:B------:R-:W-:Y:S01]  /*1e10*/  @!P3 LEA.HI.X R15, R22, R9, R5, 0x1, P0 ;  /* 0x00000009160fb211 */ /* 0x000fe200000f0c05 */
[----:B------:R-:W-:Y:S01]  /*1e20*/  IMAD.MOV.U32 R5, RZ, RZ, 0x20 ;  /* 0x00000020ff057424 */ /* 0x000fe200078e00ff */
[----:B------:R-:W-:Y:S01]  /*1e30*/  R2P PR, R7, 0x6 ;  /* 0x0000000607007804 */ /* 0x000fe20000000000 */
[----:B------:R-:W-:Y:S01]  /*1e40*/  IMAD.MOV.U32 R7, RZ, RZ, 0x10 ;  /* 0x00000010ff077424 */ /* 0x000fe200078e00ff */
[----:B------:R-:W-:Y:S03]  /*1e50*/  @P6 STS.128 [R203+0xc000], RZ ;  /* 0x00c000ffcb006388 */ /* 0x000fe60000000c00 */
[----:B------:R-:W-:Y:S01]  /*1e60*/  SEL R5, R5, 0xffffffe0, !P2 ;  /* 0xffffffe005057807 */ /* 0x000fe20005000000 */
[----:B------:R-:W-:Y:S01]  /*1e70*/  @P6 STS.128 [R203+0xe000], RZ ;  /* 0x00e000ffcb006388 */ /* 0x000fe20000000c00 */
[----:B------:R-:W-:-:S02]  /*1e80*/  SEL R7, R7, 0xfffffff0, !P1 ;  /* 0xfffffff007077807 */ /* 0x000fc40004800000 */
[----:B------:R-:W-:Y:S01]  /*1e90*/  R2P PR, R0, 0x6 ;  /* 0x0000000600007804 */ /* 0x000fe20000000000 */
[----:B------:R-:W-:Y:S01]  /*1ea0*/  @P6 STS.128 [R203+0x10000], RZ ;  /* 0x010000ffcb006388 */ /* 0x000fe20000000c00 */
[----:B------:R-:W-:Y:S02]  /*1eb0*/  VIADD R0, R201, 0x6000 ;  /* 0x00006000c9007836 */ /* 0x000fe40000000000 */
[--C-:B------:R-:W-:Y:S01]  /*1ec0*/  IMAD R200, R7, 0x2, R202.reuse ;  /* 0x0000000207c87824 */ /* 0x100fe200078e02ca */
[----:B------:R-:W-:Y:S01]  /*1ed0*/  @!PT LDS RZ, [RZ] ;  /* 0x00000000fffff984 */ /* 0x000fe20000000800 */
[----:B------:R-:W-:Y:S01]  /*1ee0*/  @!PT LDS RZ, [RZ] ;  /* 0x00000000fffff984 */ /* 0x000fe20000000800 */
[----:B------:R-:W-:Y:S01]  /*1ef0*/  @!PT LDS RZ, [RZ] ;  /* 0x00000000fffff984 */ /* 0x000fe20000000800 */
[----:B------:R-:W-:Y:S01]  /*1f00*/  @!P6 LDGSTS.E.BYPASS.LTC128B.128 [R203+0xc000], desc[UR28][R12.64] ;  /* 0x0c0000000ccbefae */ /* 0x000fe2000b901d5c */
[C---:B------:R-:W-:Y:S02]  /*1f10*/  IMAD R198, R5.reuse, 0x2, R202 ;  /* 0x0000000205c67824 */ /* 0x040fe400078e02ca */
[----:B------:R-:W-:Y:S01]  /*1f20*/  IMAD R197, R5, 0x2, R200 ;  /* 0x0000000205c57824 */ /* 0x000fe200078e02c8 */
[----:B------:R-:W-:Y:S04]  /*1f30*/  @!P6 LDGSTS.E.BYPASS.LTC128B.128 [R203+0xe000], desc[UR28][R12.64+0x80] ;  /* 0x0e0000800ccbefae */ /* 0x000fe8000b901d5c */
[----:B------:R-:W-:Y:S01]  /*1f40*/  @!P6 LDGSTS.E.BYPASS.LTC128B.128 [R203+0x10000], desc[UR28][R12.64+0x100] ;  /* 0x100001000ccbefae */ /* 0x000fe2000b901d5c */
[----:B------:R-:W-:-:S02]  /*1f50*/  @P1 VIADD R199, R0, 0xffffffe0 ;  /* 0xffffffe000c71836 */ /* 0x000fc40000000000 */
[----:B------:R-:W-:Y:S01]  /*1f60*/  IMAD.MOV.U32 R0, RZ, RZ, 0x40 ;  /* 0x00000040ff007424 */ /* 0x000fe200078e00ff */
[----:B------:R-:W-:Y:S04]  /*1f70*/  @P5 STS.128 [R203+0xc800], RZ ;  /* 0x00c800ffcb005388 */ /* 0x000fe80000000c00 */
[----:B------:R-:W-:Y:S01]  /*1f80*/  @P5 STS.128 [R203+0xe800], RZ ;  /* 0x00e800ffcb005388 */ /* 0x000fe20000000c00 */
[----:B------:R-:W-:-:S03]  /*1f90*/  SEL R0, R0, 0xffffffc0, !P2 ;  /* 0xffffffc000007807 */ /* 0x000fc60005000000 */
[----:B------:R-:W-:Y:S02]  /*1fa0*/  @P5 STS.128 [R203+0x10800], RZ ;  /* 0x010800ffcb005388 */ /* 0x000fe40000000c00 */
[----:B------:R-:W-:Y:S02]  /*1fb0*/  IMAD.IADD R195, R201, 0x1, R0 ;  /* 0x00000001c9c37824 */ /* 0x000fe400078e0200 */
[----:B------:R-:W-:Y:S01]  /*1fc0*/  @!PT LDS RZ, [RZ] ;  /* 0x00000000fffff984 */ /* 0x000fe20000000800 */
[----:B------:R-:W-:Y:S01]  /*1fd0*/  @!PT LDS RZ, [RZ] ;  /* 0x00000000fffff984 */ /* 0x000fe20000000800 */
[----:B------:R-:W-:Y:S01]  /*1fe0*/  @!PT LDS RZ, [RZ] ;  /* 0x00000000fffff984 */ /* 0x000fe20000000800 */
[----:B------:R-:W-:Y:S01]  /*1ff0*/  @!P5 LDGSTS.E.BYPASS.LTC128B.128 [R203+0xc800], desc[UR28][R20.64] ;  /* 0x0c80000014cbdfae */ /* 0x000fe2000b901d5c */
[----:B------:R-:W-:-:S03]  /*2000*/  IMAD.IADD R188, R0, 0x1, R199 ;  /* 0x0000000100bc7824 */ /* 0x000fc600078e02c7 */
[----:B------:R-:W-:Y:S04]  /*2010*/  @!P5 LDGSTS.E.BYPASS.LTC128B.128 [R203+0xe800], desc[UR28][R20.64+0x80] ;  /* 0x0e80008014cbdfae */ /* 0x000fe8000b901d5c */
[----:B------:R-:W-:Y:S04]  /*2020*/  @!P5 LDGSTS.E.BYPASS.LTC128B.128 [R203+0x10800], desc[UR28][R20.64+0x100] ;  /* 0x1080010014cbdfae */ /* 0x000fe8000b901d5c */
[----:B------:R-:W-:Y:S04]  /*2030*/  @P4 STS.128 [R203+0xd000], RZ ;  /* 0x00d000ffcb004388 */ /* 0x000fe80000000c00 */
[----:B------:R-:W-:Y:S04]  /*2040*/  @P4 STS.128 [R203+0xf000], RZ ;  /* 0x00f000ffcb004388 */ /* 0x000fe80000000c00 */
[----:B------:R-:W-:Y:S04]  /*2050*/  @P4 STS.128 [R203+0x11000], RZ ;  /* 0x011000ffcb004388 */ /* 0x000fe80000000c00 */
[----:B------:R-:W-:Y:S01]  /*2060*/  @!PT LDS RZ, [RZ] ;  /* 0x00000000fffff984 */ /* 0x000fe20000000800 */
[----:B------:R-:W-:Y:S01]  /*2070*/  @!PT LDS RZ, [RZ] ;  /* 0x00000000fffff984 */ /* 0x000fe20000000800 */
[----:B------:R-:W-:Y:S01]  /*2080*/  @!PT LDS RZ, [RZ] ;  /* 0x00000000fffff984 */ /* 0x000fe20000000800 */
[----:B------:R-:W-:Y:S04]  /*2090*/  @!P4 LDGSTS.E.BYPASS.LTC128B.128 [R203+0xd000], desc[UR28][R16.64] ;  /* 0x0d00000010cbcfae */ /* 0x000fe8000b901d5c */
[----:B------:R-:W-:Y:S04]  /*20a0*/  @!P4 LDGSTS.E.BYPASS.LTC128B.128 [R203+0xf000], desc[UR28][R16.64+0x80] ;  /* 0x0f00008010cbcfae */ /* 0x000fe8000b901d5c */
[----:B------:R1:W-:Y:S04]  /*20b0*/  @!P4 LDGSTS.E.BYPASS.LTC128B.128 [R203+0x11000], desc[UR28][R16.64+0x100] ;  /* 0x1100010010cbcfae */ /* 0x0003e8000b901d5c */
        /* <DEDUP_REMOVED lines=9> */
[----:B------:R-:W-:Y:S04]  /*2150*/  LDSM.16.M88.4 R8, [R202] ;  /* 0x00000000ca08783b */ /* 0x000fe80000000200 */
[----:B------:R-:W3:Y:S04]  /*2160*/  LDSM.16.M88.4 R24, [R201+0x6000] ;  /* 0x00600000c918783b */ /* 0x000ee80000000200 */
[----:B-1----:R-:W1:Y:S04]  /*2170*/  LDSM.16.M88.4 R16, [R201+0x6800] ;  /* 0x00680000c910783b */ /* 0x002e680000000200 */
[----:B------:R-:W4:Y:S04]  /*2180*/  LDSM.16.M88.4 R60, [R201+0x7000] ;  /* 0x00700000c93c783b */ /* 0x000f280000000200 */
[----:B------:R-:W5:Y:S04]  /*2190*/  LDSM.16.M88.4 R48, [R201+0x7800] ;  /* 0x00780000c930783b */ /* 0x000f680000000200 */
[----:B------:R-:W-:Y:S04]  /*21a0*/  LDSM.16.M88.4 R32, [R199] ;  /* 0x00000000c720783b */ /* 0x000fe80000000200 */
[----:B--2---:R-:W2:Y:S04]  /*21b0*/  LDSM.16.M88.4 R12, [R200] ;  /* 0x00000000c80c783b */ /* 0x004ea80000000200 */
[----:B------:R-:W2:Y:S04]  /*21c0*/  LDSM.16.M88.4 R36, [R199+0x800] ;  /* 0x00080000c724783b */ /* 0x000ea80000000200 */
[----:B------:R-:W2:Y:S04]  /*21d0*/  LDSM.16.M88.4 R40, [R199+0x1000] ;  /* 0x00100000c728783b */ /* 0x000ea80000000200 */
[----:B------:R-:W2:Y:S04]  /*21e0*/  LDSM.16.M88.4 R76, [R199+0x1800] ;  /* 0x00180000c74c783b */ /* 0x000ea80000000200 */
[----:B------:R-:W-:Y:S01]  /*21f0*/  LDSM.16.M88.4 R52, [R198] ;  /* 0x00000000c634783b */ /* 0x000fe20000000200 */
[C---:B---3--:R-:W-:Y:S03]  /*2200*/  HMMA.16816.F32.BF16 R28, R8.reuse, R24, RZ ;  /* 0x00000018081c723c */ /* 0x048fe600000418ff */
[----:B------:R-:W3:Y:S04]  /*2210*/  LDSM.16.M88.4 R44, [R195+0x6000] ;  /* 0x00600000c32c783b */ /* 0x000ee80000000200 */
[----:B------:R-:W3:Y:S01]  /*2220*/  LDSM.16.M88.4 R72, [R195+0x6800] ;  /* 0x00680000c348783b */ /* 0x000ee20000000200 */
[C---:B------:R-:W-:Y:S03]  /*2230*/  HMMA.16816.F32.BF16 R24, R8.reuse, R26, RZ ;  /* 0x0000001a0818723c */ /* 0x040fe600000418ff */
[----:B------:R-:W-:Y:S03]  /*2240*/  LDSM.16.M88.4 R68, [R195+0x7800] ;  /* 0x00780000c344783b */ /* 0x000fe60000000200 */
[C---:B-1----:R-:W-:Y:S01]  /*2250*/  HMMA.16816.F32.BF16 R20, R8.reuse, R16, RZ ;  /* 0x000000100814723c */ /* 0x042fe200000418ff */
[----:B------:R-:W-:Y:S04]  /*2260*/  LDSM.16.M88.4 R80, [R201+0x9000] ;  /* 0x00900000c950783b */ /* 0x000fe80000000200 */
[----:B------:R-:W0:Y:S01]  /*2270*/  LDGDEPBAR ;  /* 0x00000000000079af */ /* 0x000e220000000000 */
[C---:B----4-:R-:W-:Y:S06]  /*2280*/  HMMA.16816.F32.BF16 R64, R8.reuse, R60, RZ ;  /* 0x0000003c0840723c */ /* 0x050fec00000418ff */
[C---:B------:R-:W-:Y:S06]  /*2290*/  HMMA.16816.F32.BF16 R16, R8.reuse, R18, RZ ;  /* 0x000000120810723c */ /* 0x040fec00000418ff */
[C---:B------:R-:W-:Y:S06]  /*22a0*/  HMMA.16816.F32.BF16 R60, R8.reuse, R62, RZ ;  /* 0x0000003e083c723c */ /* 0x040fec00000418ff */
[C---:B-----5:R-:W-:Y:S06]  /*22b0*/  HMMA.16816.F32.BF16 R56, R8.reuse, R48, RZ ;  /* 0x000000300838723c */ /* 0x060fec00000418ff */
[----:B------:R-:W-:Y:S01]  /*22c0*/  HMMA.16816.F32.BF16 R8, R8, R50, RZ ;  /* 0x000000320808723c */ /* 0x000fe200000418ff */
[----:B------:R-:W-:Y:S05]  /*22d0*/  LDSM.16.M88.4 R48, [R188] ;  /* 0x00000000bc30783b */ /* 0x000fea0000000200 */
[C---:B--2---:R-:W-:Y:S06]  /*22e0*/  HMMA.16816.F32.BF16 R28, R12.reuse, R32, R28 ;  /* 0x000000200c1c723c */ /* 0x044fec000004181c */
[C---:B------:R-:W-:Y:S01]  /*22f0*/  HMMA.16816.F32.BF16 R24, R12.reuse, R34, R24 ;  /* 0x000000220c18723c */ /* 0x040fe20000041818 */
[----:B------:R-:W1:Y:S05]  /*2300*/  LDSM.16.M88.4 R32, [R195+0x7000] ;  /* 0x00700000c320783b */ /* 0x000e6a0000000200 */
[C---:B------:R-:W-:Y:S06]  /*2310*/  HMMA.16816.F32.BF16 R20, R12.reuse, R36, R20 ;  /* 0x000000240c14723c */ /* 0x040fec0000041814 */
[C---:B------:R-:W-:Y:S01]  /*2320*/  HMMA.16816.F32.BF16 R16, R12.reuse, R38, R16 ;  /* 0x000000260c10723c */ /* 0x040fe20000041810 */
[----:B------:R-:W2:Y:S05]  /*2330*/  LDSM.16.M88.4 R36, [R197] ;  /* 0x00000000c524783b */ /* 0x000eaa0000000200 */
[C---:B------:R-:W-:Y:S06]  /*2340*/  HMMA.16816.F32.BF16 R64, R12.reuse, R40, R64 ;  /* 0x000000280c40723c */ /* 0x040fec0000041840 */
[C---:B------:R-:W-:Y:S01]  /*2350*/  HMMA.16816.F32.BF16 R60, R12.reuse, R42, R60 ;  /* 0x0000002a0c3c723c */ /* 0x040fe2000004183c */
[----:B------:R-:W4:Y:S05]  /*2360*/  LDSM.16.M88.4 R40, [R188+0x800] ;  /* 0x00080000bc28783b */ /* 0x000f2a0000000200 */
[C---:B------:R-:W-:Y:S06]  /*2370*/  HMMA.16816.F32.BF16 R56, R12.reuse, R76, R56 ;  /* 0x0000004c0c38723c */ /* 0x040fec0000041838 */
[----:B------:R-:W-:Y:S01]  /*2380*/  HMMA.16816.F32.BF16 R8, R12, R78, R8 ;  /* 0x0000004e0c08723c */ /* 0x000fe20000041808 */
[----:B------:R-:W5:Y:S04]  /*2390*/  LDSM.16.M88.4 R12, [R188+0x1000] ;  /* 0x00100000bc0c783b */ /* 0x000f680000000200 */
[----:B------:R-:W-:Y:S01]  /*23a0*/  LDSM.16.M88.4 R76, [R201+0x9800] ;  /* 0x00980000c94c783b */ /* 0x000fe20000000200 */
[C---:B---3--:R-:W-:Y:S06]  /*23b0*/  HMMA.16816.F32.BF16 R28, R52.reuse, R44, R28 ;  /* 0x0000002c341c723c */ /* 0x048fec000004181c */
[C---:B------:R-:W-:Y:S01]  /*23c0*/  HMMA.16816.F32.BF16 R24, R52.reuse, R46, R24 ;  /* 0x0000002e3418723c */ /* 0x040fe20000041818 */
[----:B------:R-:W3:Y:S05]  /*23d0*/  LDSM.16.M88.4 R44, [R188+0x1800] ;  /* 0x00180000bc2c783b */ /* 0x000eea0000000200 */
[C---:B------:R-:W-:Y:S06]  /*23e0*/  HMMA.16816.F32.BF16 R20, R52.reuse, R72, R20 ;  /* 0x000000483414723c */ /* 0x040fec0000041814 */
[C---:B------:R-:W-:Y:S01]  /*23f0*/  HMMA.16816.F32.BF16 R16, R52.reuse, R74, R16 ;  /* 0x0000004a3410723c */ /* 0x040fe20000041810 */
[----:B------:R-:W-:Y:S05]  /*2400*/  LDSM.16.M88.4 R72, [R202+0x2000] ;  /* 0x00200000ca48783b */ /* 0x000fea0000000200 */
        /* <DEDUP_REMOVED lines=8> */
[C---:B------:R-:W-:Y:S01]  /*2490*/  HMMA.16816.F32.BF16 R24, R36.reuse, R50, R24 ;  /* 0x000000322418723c */ /* 0x040fe20000041818 */
[----:B------:R-:W-:Y:S05]  /*24a0*/  LDSM.16.M88.4 R48, [R199+0x3800] ;  /* 0x00380000c730783b */ /* 0x000fea0000000200 */
[C---:B----4-:R-:W-:Y:S06]  /*24b0*/  HMMA.16816.F32.BF16 R20, R36.reuse, R40, R20 ;  /* 0x000000282414723c */ /* 0x050fec0000041814 */
        /* <DEDUP_REMOVED lines=8> */
[----:B------:R-:W-:Y:S01]  /*2540*/  LDSM.16.M88.4 R44, [R195+0x8800] ;  /* 0x00880000c32c783b */ /* 0x000fe20000000200 */
[C---:B-1----:R-:W-:Y:S06]  /*2550*/  HMMA.16816.F32.BF16 R28, R72.reuse, R32, R28 ;  /* 0x00000020481c723c */ /* 0x042fec000004181c */
[C---:B------:R-:W-:Y:S01]  /*2560*/  HMMA.16816.F32.BF16 R24, R72.reuse, R34, R24 ;  /* 0x000000224818723c */ /* 0x040fe20000041818 */
[----:B------:R-:W-:Y:S05]  /*2570*/  LDSM.16.M88.4 R32, [R198+0x2000] ;  /* 0x00200000c620783b */ /* 0x000fea0000000200 */
[C---:B------:R-:W-:Y:S06]  /*2580*/  HMMA.16816.F32.BF16 R20, R72.reuse, R8, R20 ;  /* 0x000000084814723c */ /* 0x040fec0000041814 */
[C---:B------:R-:W-:Y:S01]  /*2590*/  HMMA.16816.F32.BF16 R16, R72.reuse, R10, R16 ;  /* 0x0000000a4810723c */ /* 0x040fe20000041810 */
[----:B------:R-:W1:Y:S05]  /*25a0*/  LDSM.16.M88.4 R8, [R195+0x8000] ;  /* 0x00800000c308783b */ /* 0x000e6a0000000200 */
[C---:B------:R-:W-:Y:S06]  /*25b0*/  HMMA.16816.F32.BF16 R64, R72.reuse, R80, R64 ;  /* 0x000000504840723c */ /* 0x040fec0000041840 */
[C---:B------:R-:W-:Y:S06]  /*25c0*/  HMMA.16816.F32.BF16 R60, R72.reuse, R82, R60 ;  /* 0x00000052483c723c */ /* 0x040fec000004183c */
        /* <DEDUP_REMOVED lines=13> */
[C---:B------:R-:W-:Y:S06]  /*26a0*/  HMMA.16816.F32.BF16 R56, R12.reuse, R48, R56 ;  /* 0x000000300c38723c */ /* 0x040fec0000041838 */
[----:B------:R-:W-:Y:S01]  /*26b0*/  HMMA.16816.F32.BF16 R52, R12, R50, R52 ;  /* 0x000000320c34723c */ /* 0x000fe20000041834 */
[----:B------:R-:W4:Y:S04]  /*26c0*/  LDSM.16.M88.4 R12, [R188+0x2000] ;  /* 0x00200000bc0c783b */ /* 0x000f280000000200 */
[----:B------:R-:W-:Y:S01]  /*26d0*/  LDSM.16.M88.4 R48, [R202+0x4000] ;  /* 0x00400000ca30783b */ /* 0x000fe20000000200 */
[C---:B-1----:R-:W-:Y:S06]  /*26e0*/  HMMA.16816.F32.BF16 R28, R32.reuse, R8, R28 ;  /* 0x00000008201c723c */ /* 0x042fec000004181c */
[C---:B------:R-:W-:Y:S01]  /*26f0*/  HMMA.16816.F32.BF16 R24, R32.reuse, R10, R24 ;  /* 0x0000000a2018723c */ /* 0x040fe20000041818 */
[----:B------:R-:W1:Y:S05]  /*2700*/  LDSM.16.M88.4 R8, [R188+0x2800] ;  /* 0x00280000bc08783b */ /* 0x000e6a0000000200 */
[C---:B------:R-:W-:Y:S06]  /*2710*/  HMMA.16816.F32.BF16 R20, R32.reuse, R44, R20 ;  /* 0x0000002c2014723c */ /* 0x040fec0000041814 */
[C---:B------:R-:W-:Y:S01]  /*2720*/  HMMA.16816.F32.BF16 R16, R32.reuse, R46, R16 ;  /* 0x0000002e2010723c */ /* 0x040fe20000041810 */
[----:B------:R-:W5:Y:S05]  /*2730*/  LDSM.16.M88.4 R44, [R201+0xa000] ;  /* 0x00a00000c92c783b */ /* 0x000f6a0000000200 */
[C---:B--2---:R-:W-:Y:S06]  /*2740*/  HMMA.16816.F32.BF16 R64, R32.reuse, R40, R64 ;  /* 0x000000282040723c */ /* 0x044fec0000041840 */
[C---:B------:R-:W-:Y:S01]  /*2750*/  HMMA.16816.F32.BF16 R60, R32.reuse, R42, R60 ;  /* 0x0000002a203c723c */ /* 0x040fe2000004183c */
[----:B------:R-:W2:Y:S05]  /*2760*/  LDSM.16.M88.4 R40, [R201+0xa800] ;  /* 0x00a80000c928783b */ /* 0x000eaa0000000200 */
[C---:B---3--:R-:W-:Y:S06]  /*2770*/  HMMA.16816.F32.BF16 R56, R32.reuse, R36, R56 ;  /* 0x000000242038723c */ /* 0x048fec0000041838 */
[----:B------:R-:W-:Y:S01]  /*2780*/  HMMA.16816.F32.BF16 R52, R32, R38, R52 ;  /* 0x000000262034723c */ /* 0x000fe20000041834 */
[----:B------:R-:W3:Y:S04]  /*2790*/  LDSM.16.M88.4 R36, [R201+0xb000] ;  /* 0x00b00000c924783b */ /* 0x000ee80000000200 */
[----:B------:R-:W-:Y:S01]  /*27a0*/  LDSM.16.M88.4 R32, [R201+0xb800] ;  /* 0x00b80000c920783b */ /* 0x000fe20000000200 */
[C---:B----4-:R-:W-:Y:S06]  /*27b0*/  HMMA.16816.F32.BF16 R28, R76.reuse, R12, R28 ;  /* 0x0000000c4c1c723c */ /* 0x050fec000004181c */
[C---:B------:R-:W-:Y:S01]  /*27c0*/  HMMA.16816.F32.BF16 R24, R76.reuse, R14, R24 ;  /* 0x0000000e4c18723c */ /* 0x040fe20000041818 */
[----:B------:R-:W-:Y:S05]  /*27d0*/  LDSM.16.M88.4 R12, [R200+0x4000] ;  /* 0x00400000c80c783b */ /* 0x000fea0000000200 */
[C---:B-1----:R-:W-:Y:S06]  /*27e0*/  HMMA.16816.F32.BF16 R20, R76.reuse, R8, R20 ;  /* 0x000000084c14723c */ /* 0x042fec0000041814 */
[C---:B------:R-:W-:Y:S01]  /*27f0*/  HMMA.16816.F32.BF16 R16, R76.reuse, R10, R16 ;  /* 0x0000000a4c10723c */ /* 0x040fe20000041810 */
[----:B------:R-:W1:Y:S05]  /*2800*/  LDSM.16.M88.4 R8, [R199+0x4000] ;  /* 0x00400000c708783b */ /* 0x000e6a0000000200 */
[C---:B------:R-:W-:Y:S06]  /*2810*/  HMMA.16816.F32.BF16 R64, R76.reuse, R72, R64 ;  /* 0x000000484c40723c */ /* 0x040fec0000041840 */
[C---:B------:R-:W-:Y:S06]  /*2820*/  HMMA.16816.F32.BF16 R56, R76.reuse, R68, R56 ;  /* 0x000000444c38723c */ /* 0x040fec0000041838 */
[C---:B------:R-:W-:Y:S01]  /*2830*/  HMMA.16816.F32.BF16 R68, R76.reuse, R70, R52 ;  /* 0x000000464c44723c */ /* 0x040fe20000041834 */
[----:B------:R-:W4:Y:S05]  /*2840*/  LDSM.16.M88.4 R52, [R199+0x4800] ;  /* 0x00480000c734783b */ /* 0x000f2a0000000200 */
[----:B------:R-:W-:Y:S06]  /*2850*/  HMMA.16816.F32.BF16 R60, R76, R74, R60 ;  /* 0x0000004a4c3c723c */ /* 0x000fec000004183c */
[C---:B-----5:R-:W-:Y:S06]  /*2860*/  HMMA.16816.F32.BF16 R28, R48.reuse, R44, R28 ;  /* 0x0000002c301c723c */ /* 0x060fec000004181c */
[C---:B------:R-:W-:Y:S01]  /*2870*/  HMMA.16816.F32.BF16 R24, R48.reuse, R46, R24 ;  /* 0x0000002e3018723c */ /* 0x040fe20000041818 */
[----:B------:R-:W-:Y:S05]  /*2880*/  LDSM.16.M88.4 R44, [R198+0x4000] ;  /* 0x00400000c62c783b */ /* 0x000fea0000000200 */
[C---:B--2---:R-:W-:Y:S06]  /*2890*/  HMMA.16816.F32.BF16 R20, R48.reuse, R40, R20 ;  /* 0x000000283014723c */ /* 0x044fec0000041814 */
[C---:B------:R-:W-:Y:S01]  /*28a0*/  HMMA.16816.F32.BF16 R16, R48.reuse, R42, R16 ;  /* 0x0000002a3010723c */ /* 0x040fe20000041810 */
[----:B------:R-:W2:Y:S05]  /*28b0*/  LDSM.16.M88.4 R40, [R199+0x5000] ;  /* 0x00500000c728783b */ /* 0x000eaa0000000200 */
[C---:B---3--:R-:W-:Y:S01]  /*28c0*/  HMMA.16816.F32.BF16 R72, R48.reuse, R36, R64 ;  /* 0x000000243048723c */ /* 0x048fe20000041840 */
[----:B------:R-:W3:Y:S05]  /*28d0*/  LDSM.16.M88.4 R64, [R195+0xa000] ;  /* 0x00a00000c340783b */ /* 0x000eea0000000200 */
[----:B------:R-:W-:Y:S01]  /*28e0*/  HMMA.16816.F32.BF16 R60, R48, R38, R60 ;  /* 0x00000026303c723c */ /* 0x000fe2000004183c */
[----:B------:R-:W5:Y:S05]  /*28f0*/  LDSM.16.M88.4 R36, [R199+0x5800] ;  /* 0x00580000c724783b */ /* 0x000f6a0000000200 */
[----:B-1----:R-:W-:Y:S06]  /*2900*/  HMMA.16816.F32.BF16 R28, R12, R8, R28 ;  /* 0x000000080c1c723c */ /* 0x002fec000004181c */
[C---:B------:R-:W-:Y:S06]  /*2910*/  HMMA.16816.F32.BF16 R56, R48.reuse, R32, R56 ;  /* 0x000000203038723c */ /* 0x040fec0000041838 */
[----:B------:R-:W-:Y:S01]  /*2920*/  HMMA.16816.F32.BF16 R68, R48, R34, R68 ;  /* 0x000000223044723c */ /* 0x000fe20000041844 */
[----:B------:R-:W1:Y:S04]  /*2930*/  LDSM.16.M88.4 R32, [R195+0xa800] ;  /* 0x00a80000c320783b */ /* 0x000e680000000200 */
[----:B------:R-:W-:Y:S01]  /*2940*/  LDSM.16.M88.4 R48, [R188+0x4000] ;  /* 0x00400000bc30783b */ /* 0x000fe20000000200 */
[C---:B------:R-:W-:Y:S03]  /*2950*/  HMMA.16816.F32.BF16 R24, R12.reuse, R10, R24 ;  /* 0x0000000a0c18723c */ /* 0x040fe60000041818 */
[----:B------:R-:W1:Y:S03]  /*2960*/  LDSM.16.M88.4 R8, [R195+0xb000] ;  /* 0x00b00000c308783b */ /* 0x000e660000000200 */
[C---:B----4-:R-:W-:Y:S01]  /*2970*/  HMMA.16816.F32.BF16 R76, R12.reuse, R52, R20 ;  /* 0x000000340c4c723c */ /* 0x050fe20000041814 */
[----:B------:R-:W4:Y:S05]  /*2980*/  LDSM.16.M88.4 R20, [R197+0x4000] ;  /* 0x00400000c514783b */ /* 0x000f2a0000000200 */
[----:B--2---:R-:W-:Y:S06]  /*2990*/  HMMA.16816.F32.BF16 R72, R12, R40, R72 ;  /* 0x000000280c48723c */ /* 0x004fec0000041848 */
[----:B---3--:R-:W-:Y:S06]  /*29a0*/  HMMA.16816.F32.BF16 R28, R44, R64, R28 ;  /* 0x000000402c1c723c */ /* 0x008fec000004181c */
[C---:B------:R-:W-:Y:S01]  /*29b0*/  HMMA.16816.F32.BF16 R60, R12.reuse, R42, R60 ;  /* 0x0000002a0c3c723c */ /* 0x040fe2000004183c */
[----:B------:R-:W2:Y:S05]  /*29c0*/  LDSM.16.M88.4 R40, [R188+0x4800] ;  /* 0x00480000bc28783b */ /* 0x000eaa0000000200 */
[C---:B------:R-:W-:Y:S06]  /*29d0*/  HMMA.16816.F32.BF16 R16, R12.reuse, R54, R16 ;  /* 0x000000360c10723c */ /* 0x040fec0000041810 */
[C---:B-----5:R-:W-:Y:S06]  /*29e0*/  HMMA.16816.F32.BF16 R56, R12.reuse, R36, R56 ;  /* 0x000000240c38723c */ /* 0x060fec0000041838 */
[----:B------:R-:W-:Y:S01]  /*29f0*/  HMMA.16816.F32.BF16 R68, R12, R38, R68 ;  /* 0x000000260c44723c */ /* 0x000fe20000041844 */
[----:B------:R-:W-:-:S05]  /*2a00*/  IMAD.U32 R36, RZ, RZ, UR5 ;  /* 0x00000005ff247e24 */ /* 0x000fca000f8e00ff */
[----:B-1----:R-:W-:Y:S01]  /*2a10*/  HMMA.16816.F32.BF16 R76, R44, R32, R76 ;  /* 0x000000202c4c723c */ /* 0x002fe2000004184c */
[----:B------:R-:W-:-:S04]  /*2a20*/  SHF.R.S32.HI R13, RZ, 0x1f, R86 ;  /* 0x0000001fff0d7819 */ /* 0x000fc80000011456 */
[----:B------:R-:W-:Y:S01]  /*2a30*/  LEA.HI R210, R13, R86, RZ, 0x2 ;  /* 0x000000560dd27211 */ /* 0x000fe200078f10ff */
[----:B------:R-:W-:Y:S01]  /*2a40*/  HMMA.16816.F32.BF16 R24, R44, R66, R24 ;  /* 0x000000422c18723c */ /* 0x000fe20000041818 */
[----:B------:R-:W-:Y:S01]  /*2a50*/  LEA R33, R85, UR13, 0x4 ;  /* 0x0000000d55217c11 */ /* 0x000fe2000f8e20ff */
[----:B------:R-:W1:Y:S01]  /*2a60*/  LDSM.16.M88.4 R12, [R195+0xb800] ;  /* 0x00b80000c30c783b */ /* 0x000e620000000200 */
[----:B------:R-:W-:-:S03]  /*2a70*/  SHF.R.S32.HI R210, RZ, 0x2, R210 ;  /* 0x00000002ffd27819 */ /* 0x000fc600000114d2 */
[----:B------:R-:W-:Y:S01]  /*2a80*/  HMMA.16816.F32.BF16 R72, R44, R8, R72 ;  /* 0x000000082c48723c */ /* 0x000fe20000041848 */
[----:B------:R-:W-:-:S04]  /*2a90*/  IADD3 R0, R33, 0x1, R210 ;  /* 0x0000000121007810 */ /* 0x000fc80007ffe0d2 */
[----:B------:R-:W-:Y:S01]  /*2aa0*/  IADD3 R0, R133, -UR24, R0 ;  /* 0x8000001885007c10 */ /* 0x000fe2000fffe000 */
[----:B----4-:R-:W-:Y:S01]  /*2ab0*/  HMMA.16816.F32.BF16 R28, R20, R48, R28 ;  /* 0x00000030141c723c */ /* 0x010fe2000004181c */
[----:B------:R-:W-:-:S03]  /*2ac0*/  IMAD.SHL.U32 R9, R84, 0x2, RZ ;  /* 0x0000000254097824 */ /* 0x000fc600078e00ff */
[----:B------:R-:W-:Y:S02]  /*2ad0*/  VIADD R0, R0, UR12 ;  /* 0x0000000c00007c36 */ /* 0x000fe40008000000 */
[----:B------:R-:W-:Y:S01]  /*2ae0*/  LOP3.LUT R9, R9, 0x6, RZ, 0xc0, !PT ;  /* 0x0000000609097812 */ /* 0x000fe200078ec0ff */
[----:B------:R-:W-:Y:S01]  /*2af0*/  HMMA.16816.F32.BF16 R16, R44, R34, R16 ;  /* 0x000000222c10723c */ /* 0x000fe20000041810 */
[----:B------:R-:W3:Y:S01]  /*2b00*/  LDSM.16.M88.4 R32, [R188+0x5000] ;  /* 0x00500000bc20783b */ /* 0x000ee20000000200 */
[----:B------:R-:W-:Y:S02]  /*2b10*/  VIMNMX R134, R0, UR14, PT ;  /* 0x0000000e00867c48 */ /* 0x000fe4000bfe0100 */
[----:B------:R-:W-:Y:S01]  /*2b20*/  IMAD R36, R36, 0x40, R9 ;  /* 0x0000004024247824 */ /* 0x000fe200078e0209 */
[----:B------:R-:W-:Y:S01]  /*2b30*/  VIADDMNMX R133, R0, 0x8, R133, PT ;  /* 0x0000000800857846 */ /* 0x000fe20003800185 */
[----:B------:R-:W-:Y:S02]  /*2b40*/  HMMA.16816.F32.BF16 R24, R20, R50, R24 ;  /* 0x000000321418723c */ /* 0x000fe40000041818 */
[----:B------:R-:W-:-:S02]  /*2b50*/  VIADD R8, R36, 0x1 ;  /* 0x0000000124087836 */ /* 0x000fc40000000000 */
[C---:B------:R-:W-:Y:S02]  /*2b60*/  VIADD R0, R36.reuse, 0x8 ;  /* 0x0000000824007836 */ /* 0x040fe40000000000 */
[----:B------:R-:W-:Y:S01]  /*2b70*/  VIADD R9, R36, 0x9 ;  /* 0x0000000924097836 */ /* 0x000fe20000000000 */
[CC--:B------:R-:W-:Y:S01]  /*2b80*/  ISETP.GE.AND P3, PT, R8.reuse, R134.reuse, PT ;  /* 0x000000860800720c */ /* 0x0c0fe20003f66270 */
[----:B------:R-:W-:Y:S01]  /*2b90*/  HMMA.16816.F32.BF16 R60, R44, R10, R60 ;  /* 0x0000000a2c3c723c */ /* 0x000fe2000004183c */
[-C--:B------:R-:W-:Y:S01]  /*2ba0*/  ISETP.GE.AND P0, PT, R8, R133.reuse, PT ;  /* 0x000000850800720c */ /* 0x080fe20003f06270 */
[----:B------:R-:W-:Y:S01]  /*2bb0*/  VIADD R8, R36, 0x10 ;  /* 0x0000001024087836 */ /* 0x000fe20000000000 */
[-C--:B------:R-:W-:Y:S01]  /*2bc0*/  ISETP.GE.AND P5, PT, R0, R134.reuse, PT ;  /* 0x000000860000720c */ /* 0x080fe20003fa6270 */
[----:B------:R-:W-:Y:S01]  /*2bd0*/  VIADD R38, R36, 0x11 ;  /* 0x0000001124267836 */ /* 0x000fe20000000000 */
[----:B------:R-:W-:Y:S01]  /*2be0*/  ISETP.GE.AND P6, PT, R0, R133, PT ;  /* 0x000000850000720c */ /* 0x000fe20003fc6270 */
[----:B--2---:R-:W-:Y:S01]  /*2bf0*/  HMMA.16816.F32.BF16 R76, R20, R40, R76 ;  /* 0x00000028144c723c */ /* 0x004fe2000004184c */
[----:B------:R-:W-:Y:S01]  /*2c00*/  FSEL R0, R29, -INF , !P3 ;  /* 0xff8000001d007808 */ /* 0x000fe20005800000 */
[----:B------:R-:W-:Y:S01]  /*2c10*/  VIADD R29, R36, 0x18 ;  /* 0x00000018241d7836 */ /* 0x000fe20000000000 */
[----:B------:R-:W-:-:S02]  /*2c20*/  ISETP.GE.AND P2, PT, R9, R134, PT ;  /* 0x000000860900720c */ /* 0x000fc40003f46270 */
[-C--:B------:R-:W-:Y:S01]  /*2c30*/  ISETP.GE.AND P1, PT, R9, R133.reuse, PT ;  /* 0x000000850900720c */ /* 0x080fe20003f26270 */
[----:B------:R-:W-:Y:S01]  /*2c40*/  HMMA.16816.F32.BF16 R16, R20, R42, R16 ;  /* 0x0000002a1410723c */ /* 0x000fe20000041810 */
[C---:B------:R-:W-:Y:S02]  /*2c50*/  ISETP.GE.AND P4, PT, R8.reuse, R134, PT ;  /* 0x000000860800720c */ /* 0x040fe40003f86270 */
[----:B------:R-:W-:Y:S02]  /*2c60*/  ISETP.GE.AND P3, PT, R8, R133, PT ;  /* 0x000000850800720c */ /* 0x000fe40003f66270 */
[----:B------:R-:W2:Y:S01]  /*2c70*/  LDSM.16.M88.4 R8, [R188+0x5800] ;  /* 0x00580000bc08783b */ /* 0x000ea20000000200 */
[----:B-1----:R-:W-:Y:S01]  /*2c80*/  HMMA.16816.F32.BF16 R56, R44, R12, R56 ;  /* 0x0000000c2c38723c */ /* 0x002fe20000041838 */
[----:B------:R-:W-:Y:S01]  /*2c90*/  FSEL R24, R24, -INF , !P5 ;  /* 0xff80000018187808 */ /* 0x000fe20006800000 */
[----:B------:R-:W-:-:S04]  /*2ca0*/  DEPBAR.LE SB0, 0x0 ;  /* 0x000080000000791a */ /* 0x000fc80000000000 */
[----:B------:R-:W-:Y:S01]  /*2cb0*/  ISETP.GE.AND P5, PT, R38, R133, PT ;  /* 0x000000852600720c */ /* 0x000fe20003fa6270 */
[----:B------:R-:W-:Y:S01]  /*2cc0*/  HMMA.16816.F32.BF16 R68, R44, R14, R68 ;  /* 0x0000000e2c44723c */ /* 0x000fe20000041844 */
[----:B------:R-:W-:Y:S01]  /*2cd0*/  FSEL R39, R26, -INF , !P6 ;  /* 0xff8000001a277808 */ /* 0x000fe20007000000 */
[C---:B------:R-:W-:Y:S01]  /*2ce0*/  VIADD R12, R36.reuse, 0x19 ;  /* 0x00000019240c7836 */ /* 0x040fe20000000000 */
[----:B------:R-:W-:Y:S02]  /*2cf0*/  FSEL R37, R31, -INF , !P0 ;  /* 0xff8000001f257808 */ /* 0x000fe40004000000 */
[----:B------:R-:W-:Y:S01]  /*2d00*/  FSEL R26, R25, -INF , !P2 ;  /* 0xff800000191a7808 */ /* 0x000fe20005000000 */
[C---:B------:R-:W-:Y:S01]  /*2d10*/  VIADD R25, R36.reuse, 0x20 ;  /* 0x0000002024197836 */ /* 0x040fe20000000000 */
[----:B------:R-:W-:Y:S01]  /*2d20*/  FSEL R15, R79, -INF , !P5 ;  /* 0xff8000004f0f7808 */ /* 0x000fe20006800000 */
[----:B---3--:R-:W-:Y:S01]  /*2d30*/  HMMA.16816.F32.BF16 R72, R20, R32, R72 ;  /* 0x000000201448723c */ /* 0x008fe20000041848 */
[CC--:B------:R-:W-:Y:S01]  /*2d40*/  ISETP.GE.AND P5, PT, R36.reuse, R134.reuse, PT ;  /* 0x000000862400720c */ /* 0x0c0fe20003fa6270 */
[----:B------:R-:W-:Y:S01]  /*2d50*/  VIADD R14, R36, 0x21 ;  /* 0x00000021240e7836 */ /* 0x000fe20000000000 */
[----:B------:R-:W-:-:S02]  /*2d60*/  ISETP.GE.AND P0, PT, R38, R134, PT ;  /* 0x000000862600720c */ /* 0x000fc40003f06270 */
[CC--:B------:R-:W-:Y:S01]  /*2d70*/  ISETP.GE.AND P6, PT, R29.reuse, R134.reuse, PT ;  /* 0x000000861d00720c */ /* 0x0c0fe20003fc6270 */
[----:B------:R-:W-:Y:S01]  /*2d80*/  HMMA.16816.F32.BF16 R60, R20, R34, R60 ;  /* 0x00000022143c723c */ /* 0x000fe2000004183c */
[-C--:B------:R-:W-:Y:S01]  /*2d90*/  ISETP.GE.AND P2, PT, R29, R133.reuse, PT ;  /* 0x000000851d00720c */ /* 0x080fe20003f46270 */
[----:B------:R-:W-:Y:S01]  /*2da0*/  VIADD R29, R36, 0x28 ;  /* 0x00000028241d7836 */ /* 0x000fe20000000000 */
[----:B------:R-:W-:Y:S02]  /*2db0*/  FSEL R27, R27, -INF , !P1 ;  /* 0xff8000001b1b7808 */ /* 0x000fe40004800000 */
[----:B------:R-:W-:Y:S02]  /*2dc0*/  FSEL R76, R76, -INF , !P4 ;  /* 0xff8000004c4c7808 */ /* 0x000fe40006000000 */
[----:B------:R-:W-:Y:S02]  /*2dd0*/  FSEL R38, R28, -INF , !P5 ;  /* 0xff8000001c267808 */ /* 0x000fe40006800000 */
[C---:B------:R-:W-:Y:S01]  /*2de0*/  ISETP.GE.AND P1, PT, R12.reuse, R134, PT ;  /* 0x000000860c00720c */ /* 0x040fe20003f26270 */
[----:B------:R-:W-:Y:S01]  /*2df0*/  BAR.SYNC.DEFER_BLOCKING 0x0 ;  /* 0x0000000000007b1d */ /* 0x000fe20000010000 */
[----:B------:R-:W-:-:S02]  /*2e00*/  ISETP.GE.AND P4, PT, R12, R133, PT ;  /* 0x000000850c00720c */ /* 0x000fc40003f86270 */
[----:B------:R-:W-:Y:S02]  /*2e10*/  FSEL R13, R78, -INF , !P3 ;  /* 0xff8000004e0d7808 */ /* 0x000fe40005800000 */
[----:B------:R-:W-:Y:S02]  /*2e20*/  FSEL R12, R77, -INF , !P0 ;  /* 0xff8000004d0c7808 */ /* 0x000fe40004000000 */
[C---:B------:R-:W-:Y:S01]  /*2e30*/  ISETP.GE.AND P3, PT, R25.reuse, R134, PT ;  /* 0x000000861900720c */ /* 0x040fe20003f66270 */
[C---:B--2---:R-:W-:Y:S01]  /*2e40*/  HMMA.16816.F32.BF16 R56, R20.reuse, R8, R56 ;  /* 0x000000081438723c */ /* 0x044fe20000041838 */
[----:B------:R-:W-:Y:S02]  /*2e50*/  ISETP.GE.AND P0, PT, R25, R133, PT ;  /* 0x000000851900720c */ /* 0x000fe40003f06270 */
[----:B------:R-:W-:Y:S02]  /*2e60*/  FSEL R16, R16, -INF , !P6 ;  /* 0xff80000010107808 */ /* 0x000fe40007000000 */
[----:B------:R-:W-:Y:S01]  /*2e70*/  FSEL R25, R18, -INF , !P2 ;  /* 0xff80000012197808 */ /* 0x000fe20005000000 */
[----:B------:R-:W-:Y:S01]  /*2e80*/  HMMA.16816.F32.BF16 R68, R20, R10, R68 ;  /* 0x0000000a1444723c */ /* 0x000fe20000041844 */
[----:B------:R-:W-:Y:S01]  /*2e90*/  FMNMX.FTZ R31, R38, R0, !PT ;  /* 0x00000000261f7209 */ /* 0x000fe20007810000 */
[----:B------:R-:W-:Y:S01]  /*2ea0*/  VIADD R8, R36, 0x38 ;  /* 0x0000003824087836 */ /* 0x000fe20000000000 */
[----:B------:R-:W-:-:S02]  /*2eb0*/  ISETP.GE.AND P6, PT, R14, R134, PT ;  /* 0x000000860e00720c */ /* 0x000fc40003fc6270 */
[-C--:B------:R-:W-:Y:S02]  /*2ec0*/  ISETP.GE.AND P2, PT, R14, R133.reuse, PT ;  /* 0x000000850e00720c */ /* 0x080fe40003f46270 */
[----:B------:R-:W-:Y:S01]  /*2ed0*/  FSEL R14, R17, -INF , !P1 ;  /* 0xff800000110e7808 */ /* 0x000fe20004800000 */
[C---:B------:R-:W-:Y:S01]  /*2ee0*/  VIADD R17, R36.reuse, 0x29 ;  /* 0x0000002924117836 */ /* 0x040fe20000000000 */
[C---:B------:R-:W-:Y:S01]  /*2ef0*/  ISETP.GE.AND P5, PT, R29.reuse, R134, PT ;  /* 0x000000861d00720c */ /* 0x040fe20003fa6270 */
[----:B------:R-:W-:Y:S01]  /*2f00*/  VIADD R10, R36, 0x30 ;  /* 0x00000030240a7836 */ /* 0x000fe20000000000 */
[----:B------:R-:W-:Y:S02]  /*2f10*/  ISETP.GE.AND P1, PT, R29, R133, PT ;  /* 0x000000851d00720c */ /* 0x000fe40003f26270 */
[----:B------:R-:W-:Y:S02]  /*2f20*/  FMNMX.FTZ R29, R24, R31, !PT ;  /* 0x0000001f181d7209 */ /* 0x000fe40007810000 */
[----:B------:R-:W-:-:S02]  /*2f30*/  FSEL R32, R72, -INF , !P3 ;  /* 0xff80000048207808 */ /* 0x000fc40005800000 */
[----:B------:R-:W-:Y:S02]  /*2f40*/  FMNMX.FTZ R9, R26, R29, !PT ;  /* 0x0000001d1a097209 */ /* 0x000fe40007810000 */
[----:B------:R-:W-:Y:S02]  /*2f50*/  ISETP.GE.AND P3, PT, R36, R133, PT ;  /* 0x000000852400720c */ /* 0x000fe40003f66270 */
[----:B------:R-:W-:Y:S02]  /*2f60*/  FMNMX.FTZ R9, R76, R9, !PT ;  /* 0x000000094c097209 */ /* 0x000fe40007810000 */
[----:B------:R-:W-:Y:S02]  /*2f70*/  FSEL R19, R19, -INF , !P4 ;  /* 0xff80000013137808 */ /* 0x000fe40006000000 */
[----:B------:R-:W-:Y:S02]  /*2f80*/  FMNMX.FTZ R9, R12, R9, !PT ;  /* 0x000000090c097209 */ /* 0x000fe40007810000 */
[----:B------:R-:W-:-:S02]  /*2f90*/  FSEL R35, R74, -INF , !P0 ;  /* 0xff8000004a237808 */ /* 0x000fc40004000000 */
[----:B------:R-:W-:Y:S01]  /*2fa0*/  FMNMX.FTZ R11, R16, R9, !PT ;  /* 0x00000009100b7209 */ /* 0x000fe20007810000 */
[C---:B------:R-:W-:Y:S01]  /*2fb0*/  VIADD R9, R36.reuse, 0x31 ;  /* 0x0000003124097836 */ /* 0x040fe20000000000 */
[C---:B------:R-:W-:Y:S01]  /*2fc0*/  ISETP.GE.AND P4, PT, R17.reuse, R134, PT ;  /* 0x000000861100720c */ /* 0x040fe20003f86270 */
[----:B------:R-:W-:Y:S01]  /*2fd0*/  VIADD R36, R36, 0x39 ;  /* 0x0000003924247836 */ /* 0x000fe20000000000 */
[----:B------:R-:W-:Y:S02]  /*2fe0*/  ISETP.GE.AND P0, PT, R17, R133, PT ;  /* 0x000000851100720c */ /* 0x000fe40003f06270 */
[----:B------:R-:W-:Y:S02]  /*2ff0*/  FSEL R17, R30, -INF , !P3 ;  /* 0xff8000001e117808 */ /* 0x000fe40005800000 */
[----:B------:R-:W-:Y:S02]  /*3000*/  FMNMX.FTZ R11, R14, R11, !PT ;  /* 0x0000000b0e0b7209 */ /* 0x000fe40007810000 */
[----:B------:R-:W-:-:S02]  /*3010*/  FSEL R34, R73, -INF , !P6 ;  /* 0xff80000049227808 */ /* 0x000fc40007000000 */
[----:B------:R-:W-:Y:S02]  /*3020*/  FMNMX.FTZ R18, R17, R37, !PT ;  /* 0x0000002511127209 */ /* 0x000fe40007810000 */
[----:B------:R-:W-:Y:S02]  /*3030*/  FMNMX.FTZ R11, R32, R11, !PT ;  /* 0x0000000b200b7209 */ /* 0x000fe40007810000 */
[----:B------:R-:W-:Y:S02]  /*3040*/  FSEL R33, R75, -INF , !P2 ;  /* 0xff8000004b217808 */ /* 0x000fe40005000000 */
[----:B------:R-:W-:Y:S02]  /*3050*/  ISETP.GE.AND P2, PT, R10, R134, PT ;  /* 0x000000860a00720c */ /* 0x000fe40003f46270 */
[----:B------:R-:W-:Y:S02]  /*3060*/  FSEL R30, R60, -INF , !P5 ;  /* 0xff8000003c1e7808 */ /* 0x000fe40006800000 */
[----:B------:R-:W-:-:S02]  /*3070*/  FMNMX.FTZ R18, R39, R18, !PT ;  /* 0x0000001227127209 */ /* 0x000fc40007810000 */
[----:B------:R-:W-:Y:S02]  /*3080*/  FMNMX.FTZ R11, R34, R11, !PT ;  /* 0x0000000b220b7209 */ /* 0x000fe40007810000 */
[----:B------:R-:W-:Y:S02]  /*3090*/  FSEL R186, R56, -INF , !P2 ;  /* 0xff80000038ba7808 */ /* 0x000fe40005000000 */
[----:B------:R-:W-:Y:S02]  /*30a0*/  FSEL R28, R61, -INF , !P4 ;  /* 0xff8000003d1c7808 */ /* 0x000fe40006000000 */
[----:B------:R-:W-:Y:S02]  /*30b0*/  FMNMX.FTZ R18, R27, R18, !PT ;  /* 0x000000121b127209 */ /* 0x000fe40007810000 */
[----:B------:R-:W-:Y:S02]  /*30c0*/  FMNMX.FTZ R11, R30, R11, !PT ;  /* 0x0000000b1e0b7209 */ /* 0x000fe40007810000 */
[----:B------:R-:W-:-:S02]  /*30d0*/  ISETP.GE.AND P2, PT, R8, R134, PT ;  /* 0x000000860800720c */ /* 0x000fc40003f46270 */
[----:B------:R-:W-:Y:S02]  /*30e0*/  ISETP.GE.AND P3, PT, R9, R134, PT ;  /* 0x000000860900720c */ /* 0x000fe40003f66270 */
[----:B------:R-:W-:Y:S02]  /*30f0*/  FMNMX.FTZ R18, R13, R18, !PT ;  /* 0x000000120d127209 */ /* 0x000fe40007810000 */
[----:B------:R-:W-:Y:S02]  /*3100*/  FMNMX.FTZ R11, R28, R11, !PT ;  /* 0x0000000b1c0b7209 */ /* 0x000fe40007810000 */
[----:B------:R-:W-:Y:S02]  /*3110*/  FSEL R182, R68, -INF , !P2 ;  /* 0xff80000044b67808 */ /* 0x000fe40005000000 */
[----:B------:R-:W-:Y:S02]  /*3120*/  PLOP3.LUT P2, PT, PT, PT, UP0, 0x80, 0x0 ;  /* 0x000000000000781c */ /* 0x000fe40003f4f008 */
[----:B------:R-:W-:-:S02]  /*3130*/  FSEL R184, R57, -INF , !P3 ;  /* 0xff80000039b87808 */ /* 0x000fc40005800000 */
[----:B------:R-:W-:Y:S02]  /*3140*/  FMNMX.FTZ R18, R15, R18, !PT ;  /* 0x000000120f127209 */ /* 0x000fe40007810000 */
[----:B------:R-:W-:Y:S02]  /*3150*/  FMNMX.FTZ R11, R186, R11, !PT ;  /* 0x0000000bba0b7209 */ /* 0x000fe40007810000 */
[----:B------:R-:W-:Y:S02]  /*3160*/  ISETP.GE.AND P3, PT, R36, R134, PT ;  /* 0x000000862400720c */ /* 0x000fe40003f66270 */
[----:B------:R-:W-:Y:S02]  /*3170*/  FMNMX.FTZ R18, R25, R18, !PT ;  /* 0x0000001219127209 */ /* 0x000fe40007810000 */
[----:B------:R-:W-:Y:S02]  /*3180*/  FMNMX.FTZ R11, R184, R11, !PT ;  /* 0x0000000bb80b7209 */ /* 0x000fe40007810000 */
[----:B------:R-:W-:-:S02]  /*3190*/  FSEL R180, R69, -INF , !P3 ;  /* 0xff80000045b47808 */ /* 0x000fc40005800000 */
[----:B------:R-:W-:Y:S02]  /*31a0*/  FMNMX.FTZ R18, R19, R18, !PT ;  /* 0x0000001213127209 */ /* 0x000fe40007810000 */
[----:B------:R-:W-:Y:S02]  /*31b0*/  FMNMX.FTZ R11, R182, R11, !PT ;  /* 0x0000000bb60b7209 */ /* 0x000fe40007810000 */
[----:B------:R-:W-:Y:S02]  /*31c0*/  FMNMX.FTZ R18, R35, R18, !PT ;  /* 0x0000001223127209 */ /* 0x000fe40007810000 */
[----:B------:R-:W-:Y:S01]  /*31d0*/  FMNMX.FTZ R132, R180, R11, !PT ;  /* 0x0000000bb4847209 */ /* 0x000fe20007810000 */
[----:B------:R-:W-:Y:S06]  /*31e0*/  @!P2 BRA `(.L_x_394) ;  /* 0x000000000084a947 */ /* 0x000fec0003800000 */
[----:B------:R-:W-:Y:S02]  /*31f0*/  UIADD3 UR11, UR27, -0x2, URZ ;  /* 0xfffffffe1b0b7890 */ /* 0x000fe4000fffe03f */
[----:B------:R-:W-:Y:S02]  /*3200*/  USHF.L.U32 UR12, UR8, 0x5, URZ ;  /* 0x00000005080c7899 */ /* 0x000fe4000800063f */
[----:B------:R-:W-:Y:S02]  /*3210*/  USHF.R.S32.HI UR10, URZ, 0x1f, UR11 ;  /* 0x0000001f3f0a7899 */ /* 0x000fe4000801140b */
[----:B------:R-:W-:Y:S01]  /*3220*/  UIMAD UR17, UR17, UR11, URZ ;  /* 0x0000000b111172a4 */ /* 0x000fe2000f8e023f */
[----:B------:R-:W-:-:S03]  /*3230*/  IMAD.WIDE.U32 R20, R87, UR11, R208 ;  /* 0x0000000b57147c25 */ /* 0x000fc6000f8e00d0 */
[----:B------:R-:W-:-:S03]  /*3240*/  UIMAD UR17, UR10, UR19, UR17 ;  /* 0x000000130a1172a4 */ /* 0x000fc6000f8e0211 */
[----:B------:R-:W-:Y:S02]  /*3250*/  ULDC.64 UR10, c[0x0][0x218] ;  /* 0x00008600000a7ab9 */ /* 0x000fe40000000a00 */
[----:B------:R-:W-:Y:S01]  /*3260*/  LEA R40, P4, R20, UR10, 0x1 ;  /* 0x0000000a14287c11 */ /* 0x000fe2000f8808ff */
[----:B------:R-:W-:Y:S01]  /*3270*/  VIADD R11, R21, UR17 ;  /* 0x00000011150b7c36 */ /* 0x000fe20008000000 */
[----:B------:R-:W-:Y:S02]  /*3280*/  USHF.L.U64.HI UR10, UR8, 0x5, UR9 ;  /* 0x00000005080a7899 */ /* 0x000fe40008010209 */
[----:B------:R-:W-:Y:S02]  /*3290*/  IADD3 R22, P3, R40, UR12, RZ ;  /* 0x0000000c28167c10 */ /* 0x000fe4000ff7e0ff */
[----:B------:R-:W-:Y:S02]  /*32a0*/  LEA.HI.X R41, R20, UR11, R11, 0x1, P4 ;  /* 0x0000000b14297c11 */ /* 0x000fe4000a0f0c0b */
[----:B------:R-:W-:-:S02]  /*32b0*/  IADD3 R42, P4, R22, UR12, RZ ;  /* 0x0000000c162a7c10 */ /* 0x000fc4000ff9e0ff */
[----:B------:R-:W-:Y:S01]  /*32c0*/  IADD3.X R23, R41, UR10, RZ, P3, !PT ;  /* 0x0000000a29177c10 */ /* 0x000fe20009ffe4ff */
[----:B------:R-:W-:Y:S01]  /*32d0*/  @!PT LDS RZ, [RZ] ;  /* 0x00000000fffff984 */ /* 0x000fe20000000800 */
[----:B------:R-:W-:Y:S01]  /*32e0*/  @!PT LDS RZ, [RZ] ;  /* 0x00000000fffff984 */ /* 0x000fe20000000800 */
[----:B------:R-:W-:Y:S01]  /*32f0*/  @!PT LDS RZ, [RZ] ;  /* 0x00000000fffff984 */ /* 0x000fe20000000800 */
[----:B------:R1:W-:Y:S01]  /*3300*/  LDGSTS.E.BYPASS.LTC128B.128 [R203+0x6000], desc[UR28][R40.64] ;  /* 0x0600000028cb7fae */ /* 0x0003e2000b901d5c */
[----:B------:R-:W-:Y:S02]  /*3310*/  IADD3 R20, P3, R42, UR12, RZ ;  /* 0x0000000c2a147c10 */ /* 0x000fe4000ff7e0ff */
[----:B------:R-:W-:Y:S01]  /*3320*/  IADD3.X R43, R23, UR10, RZ, P4, !PT ;  /* 0x0000000a172b7c10 */ /* 0x000fe2000a7fe4ff */
[----:B------:R1:W-:Y:S03]  /*3330*/  LDGSTS.E.BYPASS.LTC128B.128 [R203+0x8000], desc[UR28][R40.64+0x80] ;  /* 0x0800008028cb7fae */ /* 0x0003e6000b901d5c */
[----:B------:R-:W-:Y:S01]  /*3340*/  IADD3.X R21, R43, UR10, RZ, P3, !PT ;  /* 0x0000000a2b157c10 */ /* 0x000fe20009ffe4ff */
[----:B------:R1:W-:Y:S04]  /*3350*/  LDGSTS.E.BYPASS.LTC128B.128 [R203+0xa000], desc[UR28][R40.64+0x100] ;  /* 0x0a00010028cb7fae */ /* 0x0003e8000b901d5c */
        /* <DEDUP_REMOVED lines=9> */
[----:B------:R-:W0:Y:S02]  /*33f0*/  LDGDEPBAR ;  /* 0x00000000000079af */ /* 0x000e240000000000 */
.L_x_394:
[----:B------:R-:W-:Y:S01]  /*3400*/  FSEL R31, R62, -INF , !P1 ;  /* 0xff8000003e1f7808 */ /* 0x000fe20004800000 */
[----:B------:R-:W2:Y:S01]  /*3410*/  SHFL.BFLY PT, R11, R132, 0x2, 0x1f ;  /* 0x0c401f00840b7f89 */ /* 0x000ea200000e0000 */
[----:B------:R-:W-:Y:S01]  /*3420*/  FMNMX.FTZ R18, R33, R18, !PT ;  /* 0x0000001221127209 */ /* 0x000fe20007810000 */
[----:B------:R-:W-:Y:S01]  /*3430*/  UMOV UR10, UR5 ;  /* 0x00000005000a7c82 */ /* 0x000fe20008000000 */
[-C--:B------:R-:W-:Y:S01]  /*3440*/  ISETP.GE.AND P1, PT, R10, R133.reuse, PT ;  /* 0x000000850a00720c */ /* 0x080fe20003f26270 */
[----:B------:R-:W-:Y:S01]  /*3450*/  USHF.L.U32 UR11, UR10, 0x1, URZ ;  /* 0x000000010a0b7899 */ /* 0x000fe2000800063f */
[----:B------:R-:W-:Y:S01]  /*3460*/  FSEL R29, R63, -INF , !P0 ;  /* 0xff8000003f1d7808 */ /* 0x000fe20004000000 */
[----:B------:R-:W-:Y:S01]  /*3470*/  UIADD3 UR18, UR31, -0x4498517b, URZ ;  /* 0xbb67ae851f127890 */ /* 0x000fe2000fffe03f */
[----:B------:R-:W-:Y:S01]  /*3480*/  FMNMX.FTZ R18, R31, R18, !PT ;  /* 0x000000121f127209 */ /* 0x000fe20007810000 */
[----:B------:R-:W-:Y:S01]  /*3490*/  IMAD.WIDE.U32 R146, R2, -0x2daee0ad, RZ ;  /* 0xd2511f5302927825 */ /* 0x000fe200078e00ff */
[-C--:B------:R-:W-:Y:S01]  /*34a0*/  ISETP.GE.AND P0, PT, R9, R133.reuse, PT ;  /* 0x000000850900720c */ /* 0x080fe20003f06270 */
[----:B------:R-:W-:Y:S01]  /*34b0*/  UIADD3 UR19, UR30, -0x61c88647, URZ ;  /* 0x9e3779b91e137890 */ /* 0x000fe2000fffe03f */
[----:B------:R-:W-:Y:S01]  /*34c0*/  FSEL R181, R58, -INF , !P1 ;  /* 0xff8000003ab57808 */ /* 0x000fe20004800000 */
[----:B-1----:R-:W-:Y:S01]  /*34d0*/  IMAD.U32 R21, RZ, RZ, UR11 ;  /* 0x0000000bff157e24 */ /* 0x002fe2000f8e00ff */
[----:B------:R-:W-:Y:S01]  /*34e0*/  FMNMX.FTZ R18, R29, R18, !PT ;  /* 0x000000121d127209 */ /* 0x000fe20007810000 */
[----:B------:R-:W-:Y:S01]  /*34f0*/  UIADD3 UR17, UR30, 0x3c6ef372, URZ ;  /* 0x3c6ef3721e117890 */ /* 0x000fe2000fffe03f */
[-C--:B------:R-:W-:Y:S01]  /*3500*/  ISETP.GE.AND P1, PT, R8, R133.reuse, PT ;  /* 0x000000850800720c */ /* 0x080fe20003f26270 */
[----:B------:R-:W-:Y:S01]  /*3510*/  IMAD.U32 R8, RZ, RZ, UR23 ;  /* 0x00000017ff087e24 */ /* 0x000fe2000f8e00ff */
[----:B------:R-:W-:Y:S01]  /*3520*/  FSEL R179, R59, -INF , !P0 ;  /* 0xff8000003bb37808 */ /* 0x000fe20004000000 */
[----:B------:R-:W-:Y:S01]  /*3530*/  UIADD3 UR16, UR31, 0x76cf5d0a, URZ ;  /* 0x76cf5d0a1f107890 */ /* 0x000fe2000fffe03f */
[----:B------:R-:W-:Y:S01]  /*3540*/  FMNMX.FTZ R18, R181, R18, !PT ;  /* 0x00000012b5127209 */ /* 0x000fe20007810000 */
[----:B------:R-:W-:Y:S01]  /*3550*/  IMAD R211, R8, 0x4, R85 ;  /* 0x0000000408d37824 */ /* 0x000fe200078e0255 */
[----:B------:R-:W-:Y:S01]  /*3560*/  ISETP.GE.AND P0, PT, R36, R133, PT ;  /* 0x000000852400720c */ /* 0x000fe20003f06270 */
[----:B------:R-:W-:Y:S01]  /*3570*/  UIADD3 UR14, UR31, 0x32370b8f, URZ ;  /* 0x32370b8f1f0e7890 */ /* 0x000fe2000fffe03f */
[----:B------:R-:W-:Y:S01]  /*3580*/  FSEL R177, R70, -INF , !P1 ;  /* 0xff80000046b17808 */ /* 0x000fe20004800000 */
[----:B------:R-:W-:Y:S01]  /*3590*/  IMAD.WIDE.U32 R144, R211, -0x326172a9, RZ ;  /* 0xcd9e8d57d3907825 */ /* 0x000fe200078e00ff */
[----:B------:R-:W-:Y:S01]  /*35a0*/  FMNMX.FTZ R18, R179, R18, !PT ;  /* 0x00000012b3127209 */ /* 0x000fe20007810000 */
[----:B------:R-:W-:Y:S01]  /*35b0*/  ULDC UR32, c[0x0][0x2ec] ;  /* 0x0000bb0000207ab9 */ /* 0x000fe20000000800 */
[----:B------:R-:W-:Y:S01]  /*35c0*/  FSEL R176, R71, -INF , !P0 ;  /* 0xff80000047b07808 */ /* 0x000fe20004000000 */
[----:B------:R-:W-:Y:S01]  /*35d0*/  UIADD3 UR15, UR30, -0x255992d5, URZ ;  /* 0xdaa66d2b1e0f7890 */ /* 0x000fe2000fffe03f */
[----:B------:R-:W-:Y:S01]  /*35e0*/  FMNMX.FTZ R9, R177, R18, !PT ;  /* 0x00000012b1097209 */ /* 0x000fe20007810000 */
[----:B------:R-:W-:Y:S01]  /*35f0*/  UIADD3 UR13, UR30, 0x78dde6e4, URZ ;  /* 0x78dde6e41e0d7890 */ /* 0x000fe2000fffe03f */
[----:B--2---:R-:W-:Y:S01]  /*3600*/  FMNMX.FTZ R132, R132, R11, !PT ;  /* 0x0000000b84847209 */ /* 0x004fe20007810000 */
[----:B------:R-:W-:Y:S01]  /*3610*/  IMAD.IADD R196, R4, 0x1, R3 ;  /* 0x0000000104c47824 */ /* 0x000fe200078e0203 */
[----:B------:R-:W-:Y:S01]  /*3620*/  FMNMX.FTZ R9, R176, R9, !PT ;  /* 0x00000009b0097209 */ /* 0x000fe20007810000 */
[----:B------:R-:W-:Y:S01]  /*3630*/  UIADD3 UR5, UR31, -0x56f99767, URZ ;  /* 0xa90668991f057890 */ /* 0x000fe2000fffe03f */
[----:B------:R-:W-:Y:S01]  /*3640*/  LOP3.LUT R213, R6, UR30, RZ, 0x3c, !PT ;  /* 0x0000001e06d57c12 */ /* 0x000fe2000f8e3cff */
[----:B------:R-:W1:Y:S01]  /*3650*/  SHFL.BFLY PT, R11, R132, 0x1, 0x1f ;  /* 0x0c201f00840b7f89 */ /* 0x000e6200000e0000 */
[----:B------:R-:W-:Y:S01]  /*3660*/  LOP3.LUT R6, R147, UR31, R21, 0x96, !PT ;  /* 0x0000001f93067c12 */ /* 0x000fe2000f8e9615 */
[----:B------:R-:W-:Y:S01]  /*3670*/  UIADD3 UR12, UR31, -0x126145ec, URZ ;  /* 0xed9eba141f0c7890 */ /* 0x000fe2000fffe03f */
[----:B------:R-:W-:Y:S01]  /*3680*/  LOP3.LUT R138, R145, R213, RZ, 0x3c, !PT ;  /* 0x000000d5918a7212 */ /* 0x000fe200078e3cff */
[----:B------:R-:W2:Y:S01]  /*3690*/  SHFL.BFLY PT, R8, R9, 0x2, 0x1f ;  /* 0x0c401f0009087f89 */ /* 0x000ea200000e0000 */
[----:B------:R-:W-:Y:S01]  /*36a0*/  UIADD3 UR20, UR30, -0x4ab325aa, URZ ;  /* 0xb54cda561e147890 */ /* 0x000fe2000fffe03f */
[----:B------:R-:W-:Y:S01]  /*36b0*/  IMAD.WIDE.U32 R20, R6, -0x326172a9, RZ ;  /* 0xcd9e8d5706147825 */ /* 0x000fe200078e00ff */
[----:B------:R-:W-:Y:S01]  /*36c0*/  LEA R196, R196, UR4, 0x1 ;  /* 0x00000004c4c47c11 */ /* 0x000fe2000f8e08ff */
[----:B------:R-:W-:-:S02]  /*36d0*/  UIADD3 UR25, UR30, 0x1715609d, URZ ;  /* 0x1715609d1e197890 */ /* 0x000fc4000fffe03f */
[----:B------:R-:W-:Y:S01]  /*36e0*/  IMAD.WIDE.U32 R138, R138, -0x2daee0ad, RZ ;  /* 0xd2511f538a8a7825 */ /* 0x000fe200078e00ff */
[----:B------:R-:W-:Y:S01]  /*36f0*/  UIADD3 UR26, UR31, 0x646e171e, URZ ;  /* 0x646e171e1f1a7890 */ /* 0x000fe2000fffe03f */
[----:B------:R-:W-:Y:S01]  /*3700*/  LDSM.16.MT88.4 R124, [R196+0xc000] ;  /* 0x00c00000c47c783b */ /* 0x000fe20000004200 */
[----:B------:R-:W-:Y:S01]  /*3710*/  UIADD3 UR11, UR11, 0x1, URZ ;  /* 0x000000010b0b7890 */ /* 0x000fe2000fffe03f */
[----:B------:R-:W-:Y:S01]  /*3720*/  IMAD R194, R7, 0x2, R196 ;  /* 0x0000000207c27824 */ /* 0x000fe200078e02c4 */
[----:B------:R-:W-:Y:S01]  /*3730*/  LOP3.LUT R136, R139, UR18, R146, 0x96, !PT ;  /* 0x000000128b887c12 */ /* 0x000fe2000f8e9692 */
[C---:B------:R-:W-:Y:S01]  /*3740*/  IMAD R193, R5.reuse, 0x2, R196 ;  /* 0x0000000205c17824 */ /* 0x040fe200078e02c4 */
[----:B------:R-:W-:Y:S01]  /*3750*/  LDSM.16.MT88.4 R64, [R196+0xe000] ;  /* 0x00e00000c440783b */ /* 0x000fe20000004200 */
[----:B------:R-:W-:Y:S02]  /*3760*/  IMAD R192, R5, 0x2, R194 ;  /* 0x0000000205c07824 */ /* 0x000fe400078e02c2 */
[----:B------:R-:W-:Y:S01]  /*3770*/  IMAD.WIDE.U32 R136, R136, -0x326172a9, RZ ;  /* 0xcd9e8d5788887825 */ /* 0x000fe200078e00ff */
[----:B------:R-:W-:Y:S01]  /*3780*/  LDSM.16.MT88.4 R40, [R194+0xc000] ;  /* 0x00c00000c228783b */ /* 0x000fe20000004200 */
[----:B-1----:R-:W-:-:S03]  /*3790*/  FMNMX.FTZ R132, R132, R11, !PT ;  /* 0x0000000b84847209 */ /* 0x002fc60007810000 */
[----:B------:R-:W-:Y:S01]  /*37a0*/  LDSM.16.MT88.4 R56, [R192+0xc000] ;  /* 0x00c00000c038783b */ /* 0x000fe20000004200 */
[----:B------:R-:W-:Y:S01]  /*37b0*/  LOP3.LUT R20, R137, UR17, R20, 0x96, !PT ;  /* 0x0000001189147c12 */ /* 0x000fe2000f8e9614 */
[----:B------:R-:W-:Y:S01]  /*37c0*/  VIADD R189, R199, 0x1800 ;  /* 0x00001800c7bd7836 */ /* 0x000fe20000000000 */
[----:B--2---:R-:W-:Y:S01]  /*37d0*/  FMNMX.FTZ R9, R9, R8, !PT ;  /* 0x0000000809097209 */ /* 0x004fe20007810000 */
[----:B------:R-:W-:Y:S01]  /*37e0*/  FMUL.FTZ R183, R132, UR32 ;  /* 0x0000002084b77c20 */ /* 0x000fe20008410000 */
[----:B------:R-:W-:Y:S01]  /*37f0*/  LOP3.LUT R8, R21, UR19, R144, 0x96, !PT ;  /* 0x0000001315087c12 */ /* 0x000fe2000f8e9690 */
[----:B------:R-:W-:Y:S01]  /*3800*/  IMAD.WIDE.U32 R20, R20, -0x2daee0ad, RZ ;  /* 0xd2511f5314147825 */ /* 0x000fe200078e00ff */
[----:B------:R-:W-:Y:S01]  /*3810*/  FSETP.NEU.FTZ.AND P0, PT, R132, -INF , PT ;  /* 0xff8000008400780b */ /* 0x000fe20003f1d000 */
[----:B------:R-:W1:Y:S02]  /*3820*/  SHFL.BFLY PT, R6, R9, 0x1, 0x1f ;  /* 0x0c201f0009067f89 */ /* 0x000e6400000e0000 */
[----:B------:R-:W-:Y:S01]  /*3830*/  IMAD.WIDE.U32 R10, R8, -0x2daee0ad, RZ ;  /* 0xd2511f53080a7825 */ /* 0x000fe200078e00ff */
[----:B------:R-:W-:Y:S01]  /*3840*/  FSEL R183, R183, RZ, P0 ;  /* 0x000000ffb7b77208 */ /* 0x000fe20000000000 */
[----:B------:R-:W2:Y:S02]  /*3850*/  LDSM.16.MT88.4 R48, [R193+0xc000] ;  /* 0x00c00000c130783b */ /* 0x000ea40000004200 */
[----:B------:R-:W-:Y:S01]  /*3860*/  VIADD R187, R199, 0x2000 ;  /* 0x00002000c7bb7836 */ /* 0x000fe20000000000 */
[----:B------:R-:W-:Y:S01]  /*3870*/  LOP3.LUT R8, R11, UR16, R138, 0x96, !PT ;  /* 0x000000100b087c12 */ /* 0x000fe2000f8e968a */
[--C-:B------:R-:W-:Y:S01]  /*3880*/  FFMA.FTZ R163, R0, UR32, -R183.reuse ;  /* 0x0000002000a37c23 */ /* 0x100fe200080108b7 */
[----:B------:R-:W-:Y:S01]  /*3890*/  LOP3.LUT R10, R21, UR14, R10, 0x96, !PT ;  /* 0x0000000e150a7c12 */ /* 0x000fe2000f8e960a */
[--C-:B------:R-:W-:Y:S01]  /*38a0*/  FFMA.FTZ R164, R38, UR32, -R183.reuse ;  /* 0x0000002026a47c23 */ /* 0x100fe200080108b7 */
[----:B------:R-:W-:Y:S01]  /*38b0*/  FFMA.FTZ R162, R24, UR32, -R183 ;  /* 0x0000002018a27c23 */ /* 0x000fe200080108b7 */
[----:B------:R-:W-:-:S04]  /*38c0*/  IMAD.WIDE.U32 R22, R8, -0x326172a9, RZ ;  /* 0xcd9e8d5708167825 */ /* 0x000fc800078e00ff */
[----:B------:R-:W-:Y:S01]  /*38d0*/  FFMA.FTZ R159, R26, UR32, -R183 ;  /* 0x000000201a9f7c23 */ /* 0x000fe200080108b7 */
[----:B------:R-:W-:Y:S01]  /*38e0*/  MUFU.EX2 R163, R163 ;  /* 0x000000a300a37308 */ /* 0x000fe20000000800 */
[----:B------:R-:W3:Y:S01]  /*38f0*/  LDSM.16.MT88.4 R72, [R194+0xe000] ;  /* 0x00e00000c248783b */ /* 0x000ee20000004200 */
[----:B------:R-:W-:Y:S01]  /*3900*/  IMAD.WIDE.U32 R10, R10, -0x326172a9, RZ ;  /* 0xcd9e8d570a0a7825 */ /* 0x000fe200078e00ff */
[----:B------:R-:W-:-:S03]  /*3910*/  LOP3.LUT R0, R23, UR15, R136, 0x96, !PT ;  /* 0x0000000f17007c12 */ /* 0x000fc6000f8e9688 */
[--C-:B------:R-:W-:Y:S01]  /*3920*/  FFMA.FTZ R154, R16, UR32, -R183.reuse ;  /* 0x00000020109a7c23 */ /* 0x100fe200080108b7 */
[----:B------:R-:W4:Y:S01]  /*3930*/  LDSM.16.MT88.4 R80, [R193+0xe000] ;  /* 0x00e00000c150783b */ /* 0x000f220000004200 */
[----:B------:R-:W-:Y:S01]  /*3940*/  FFMA.FTZ R153, R14, UR32, -R183 ;  /* 0x000000200e997c23 */ /* 0x000fe200080108b7 */
[----:B------:R-:W-:Y:S01]  /*3950*/  LOP3.LUT R8, R11, UR13, R22, 0x96, !PT ;  /* 0x0000000d0b087c12 */ /* 0x000fe2000f8e9616 */
[----:B------:R-:W-:Y:S01]  /*3960*/  IMAD.WIDE.U32 R22, R0, -0x2daee0ad, RZ ;  /* 0xd2511f5300167825 */ /* 0x000fe200078e00ff */
[----:B------:R-:W5:Y:S01]  /*3970*/  MUFU.EX2 R164, R164 ;  /* 0x000000a400a47308 */ /* 0x000f620000000800 */
[----:B-1----:R-:W-:Y:S01]  /*3980*/  FMNMX.FTZ R3, R9, R6, !PT ;  /* 0x0000000609037209 */ /* 0x002fe20007810000 */
[----:B------:R-:W1:Y:S01]  /*3990*/  LDSM.16.MT88.4 R88, [R192+0xe000] ;  /* 0x00e00000c058783b */ /* 0x000e620000004200 */
[----:B------:R-:W-:Y:S01]  /*39a0*/  IMAD.WIDE.U32 R8, R8, -0x2daee0ad, RZ ;  /* 0xd2511f5308087825 */ /* 0x000fe200078e00ff */
[----:B------:R-:W-:-:S03]  /*39b0*/  LOP3.LUT R20, R23, UR12, R20, 0x96, !PT ;  /* 0x0000000c17147c12 */ /* 0x000fc6000f8e9614 */
[--C-:B------:R-:W-:Y:S01]  /*39c0*/  FFMA.FTZ R157, R76, UR32, -R183.reuse ;  /* 0x000000204c9d7c23 */ /* 0x100fe200080108b7 */
[C---:B------:R-:W-:Y:S01]  /*39d0*/  FMUL.FTZ R178, R3.reuse, UR32 ;  /* 0x0000002003b27c20 */ /* 0x040fe20008410000 */
[----:B------:R-:W-:Y:S01]  /*39e0*/  FSETP.NEU.FTZ.AND P0, PT, R3, -INF , PT ;  /* 0xff8000000300780b */ /* 0x000fe20003f1d000 */
[----:B------:R-:W-:Y:S01]  /*39f0*/  MUFU.EX2 R162, R162 ;  /* 0x000000a200a27308 */ /* 0x000fe20000000800 */
[----:B------:R-:W-:Y:S01]  /*3a00*/  LOP3.LUT R0, R9, UR5, R22, 0x96, !PT ;  /* 0x0000000509007c12 */ /* 0x000fe2000f8e9616 */
[----:B------:R-:W-:Y:S01]  /*3a10*/  IMAD.WIDE.U32 R20, R20, -0x326172a9, RZ ;  /* 0xcd9e8d5714147825 */ /* 0x000fe200078e00ff */
[----:B------:R-:W-:Y:S01]  /*3a20*/  FSEL R178, R178, RZ, P0 ;  /* 0x000000ffb2b27208 */ /* 0x000fe20000000000 */
[----:B------:R-:W1:Y:S02]  /*3a30*/  LDSM.16.MT88.4 R96, [R196+0x10000] ;  /* 0x01000000c460783b */ /* 0x000e640000004200 */
[----:B------:R-:W-:Y:S01]  /*3a40*/  FFMA.FTZ R156, R12, UR32, -R183 ;  /* 0x000000200c9c7c23 */ /* 0x000fe200080108b7 */
[----:B------:R-:W-:-:S04]  /*3a50*/  IMAD.WIDE.U32 R22, R0, -0x326172a9, RZ ;  /* 0xcd9e8d5700167825 */ /* 0x000fc800078e00ff */
[----:B------:R-:W-:Y:S01]  /*3a60*/  FFMA.FTZ R167, R32, UR32, -R183 ;  /* 0x0000002020a77c23 */ /* 0x000fe200080108b7 */
[----:B------:R-:W2:Y:S01]  /*3a70*/  LDC.U8 R0, c[0x0][0x388] ;  /* 0x0000e200ff007b82 */ /* 0x000ea20000000000 */
[--C-:B------:R-:W-:Y:S01]  /*3a80*/  FFMA.FTZ R165, R17, UR32, -R178.reuse ;  /* 0x0000002011a57c23 */ /* 0x100fe200080108b2 */
[----:B------:R-:W-:Y:S01]  /*3a90*/  FFMA.FTZ R166, R37, UR32, -R178 ;  /* 0x0000002025a67c23 */ /* 0x000fe200080108b2 */
[----:B------:R-:W-:Y:S01]  /*3aa0*/  LOP3.LUT R17, R23, UR20, R20, 0x96, !PT ;  /* 0x0000001417117c12 */ /* 0x000fe2000f8e9614 */
[--C-:B------:R-:W-:Y:S01]  /*3ab0*/  FFMA.FTZ R161, R39, UR32, -R178.reuse ;  /* 0x0000002027a17c23 */ /* 0x100fe200080108b2 */
[--C-:B------:R-:W-:Y:S01]  /*3ac0*/  FFMA.FTZ R160, R27, UR32, -R178.reuse ;  /* 0x000000201ba07c23 */ /* 0x100fe200080108b2 */
[----:B------:R-:W-:Y:S01]  /*3ad0*/  MUFU.EX2 R159, R159 ;  /* 0x0000009f009f7308 */ /* 0x000fe20000000800 */
[--C-:B------:R-:W-:Y:S01]  /*3ae0*/  SHF.R.U32.HI R4, RZ, 0x10, R17.reuse ;  /* 0x00000010ff047819 */ /* 0x100fe20000011611 */
[----:B------:R-:W1:Y:S01]  /*3af0*/  LDSM.16.MT88.4 R100, [R194+0x10000] ;  /* 0x01000000c264783b */ /* 0x000e620000004200 */
[----:B------:R-:W-:Y:S01]  /*3b00*/  SHF.R.U32.HI R5, RZ, 0x18, R17 ;  /* 0x00000018ff057819 */ /* 0x000fe20000011611 */
[--C-:B------:R-:W-:Y:S01]  /*3b10*/  FFMA.FTZ R152, R25, UR32, -R178.reuse ;  /* 0x0000002019987c23 */ /* 0x100fe200080108b2 */
[----:B------:R-:W-:Y:S01]  /*3b20*/  LOP3.LUT R4, R4, 0xff, RZ, 0xc0, !PT ;  /* 0x000000ff04047812 */ /* 0x000fe200078ec0ff */
[----:B------:R-:W1:Y:S01]  /*3b30*/  LDSM.16.MT88.4 R116, [R193+0x10000] ;  /* 0x01000000c174783b */ /* 0x000e620000004200 */
[----:B------:R-:W-:Y:S01]  /*3b40*/  LOP3.LUT R9, R17, 0xffff, RZ, 0xc0, !PT ;  /* 0x0000ffff11097812 */ /* 0x000fe200078ec0ff */
[----:B------:R-:W-:Y:S01]  /*3b50*/  MUFU.EX2 R165, R165 ;  /* 0x000000a500a57308 */ /* 0x000fe20000000800 */
[----:B------:R-:W-:Y:S01]  /*3b60*/  PRMT R4, R4, 0x5410, R5 ;  /* 0x0000541004047816 */ /* 0x000fe20000000005 */
[--C-:B------:R-:W-:Y:S01]  /*3b70*/  FFMA.FTZ R135, R19, UR32, -R178.reuse ;  /* 0x0000002013877c23 */ /* 0x100fe200080108b2 */
[----:B------:R-:W-:Y:S01]  /*3b80*/  LOP3.LUT R112, R17, 0xff, RZ, 0xc0, !PT ;  /* 0x000000ff11707812 */ /* 0x000fe200078ec0ff */
[--C-:B------:R-:W-:Y:S01]  /*3b90*/  FFMA.FTZ R158, R13, UR32, -R178.reuse ;  /* 0x000000200d9e7c23 */ /* 0x100fe200080108b2 */
[----:B------:R-:W-:Y:S01]  /*3ba0*/  SHF.R.U32.HI R9, RZ, 0x8, R9 ;  /* 0x00000008ff097819 */ /* 0x000fe20000011609 */
[----:B------:R-:W-:Y:S01]  /*3bb0*/  FFMA.FTZ R155, R15, UR32, -R178 ;  /* 0x000000200f9b7c23 */ /* 0x000fe200080108b2 */
[----:B-----5:R-:W-:Y:S01]  /*3bc0*/  F2FP.BF16.F32.PACK_AB R5, R163, R164 ;  /* 0x000000a4a305723e */ /* 0x020fe200000010ff */
[----:B------:R-:W5:Y:S01]  /*3bd0*/  MUFU.EX2 R166, R166 ;  /* 0x000000a600a67308 */ /* 0x000f620000000800 */
[----:B------:R-:W-:Y:S01]  /*3be0*/  PRMT R112, R112, 0x5410, R9 ;  /* 0x0000541070707816 */ /* 0x000fe20000000009 */
[----:B--2---:R-:W-:Y:S01]  /*3bf0*/  IMAD R171, R0, 0x10000, R0 ;  /* 0x0001000000ab7824 */ /* 0x004fe200078e0200 */
[--C-:B------:R-:W-:Y:S01]  /*3c00*/  SHF.R.U32.HI R7, RZ, 0x10, R22.reuse ;  /* 0x00000010ff077819 */ /* 0x100fe20000011616 */
[----:B------:R-:W-:Y:S01]  /*3c10*/  LDSM.16.MT88.4 R12, [R192+0xc800] ;  /* 0x00c80000c00c783b */ /* 0x000fe20000004200 */
[----:B------:R-:W-:Y:S01]  /*3c20*/  LOP3.LUT R11, R22, 0xffff, RZ, 0xc0, !PT ;  /* 0x0000ffff160b7812 */ /* 0x000fe200078ec0ff */
[--C-:B------:R-:W-:Y:S01]  /*3c30*/  FFMA.FTZ R168, R34, UR32, -R183.reuse ;  /* 0x0000002022a87c23 */ /* 0x100fe200080108b7 */
[--C-:B------:R-:W-:Y:S01]  /*3c40*/  HSET2.LE.AND R113, R4, R171.reuse, PT ;  /* 0x000000ab04717233 */ /* 0x100fe20003803000 */
[----:B------:R-:W-:Y:S01]  /*3c50*/  MUFU.EX2 R161, R161 ;  /* 0x000000a100a17308 */ /* 0x000fe20000000800 */
[----:B------:R-:W-:Y:S01]  /*3c60*/  HSET2.LE.AND R112, R112, R171, PT ;  /* 0x000000ab70707233 */ /* 0x000fe20003803000 */
[----:B------:R-:W-:Y:S01]  /*3c70*/  LDSM.16.MT88.4 R16, [R194+0xc800] ;  /* 0x00c80000c210783b */ /* 0x000fe20000004200 */
[----:B------:R-:W-:Y:S01]  /*3c80*/  SHF.R.U32.HI R6, RZ, 0x18, R22 ;  /* 0x00000018ff067819 */ /* 0x000fe20000011616 */
[--C-:B------:R-:W-:Y:S01]  /*3c90*/  FFMA.FTZ R172, R35, UR32, -R178.reuse ;  /* 0x0000002023ac7c23 */ /* 0x100fe200080108b2 */
[----:B------:R-:W-:Y:S01]  /*3ca0*/  LOP3.LUT R7, R7, 0xff, RZ, 0xc0, !PT ;  /* 0x000000ff07077812 */ /* 0x000fe200078ec0ff */
[----:B------:R-:W-:Y:S01]  /*3cb0*/  LDSM.16.MT88.4 R148, [R193+0x10800] ;  /* 0x01080000c194783b */ /* 0x000fe20000004200 */
[----:B------:R-:W-:Y:S01]  /*3cc0*/  LOP3.LUT R112, R112, R5, RZ, 0xc0, !PT ;  /* 0x0000000570707212 */ /* 0x000fe200078ec0ff */
[----:B------:R-:W2:Y:S01]  /*3cd0*/  MUFU.EX2 R160, R160 ;  /* 0x000000a000a07308 */ /* 0x000ea20000000800 */
[----:B-----5:R-:W-:Y:S01]  /*3ce0*/  F2FP.BF16.F32.PACK_AB R4, R166, R165 ;  /* 0x000000a5a604723e */ /* 0x020fe200000010ff */
[----:B------:R-:W-:Y:S01]  /*3cf0*/  FFMA.FTZ R173, R33, UR32, -R178 ;  /* 0x0000002021ad7c23 */ /* 0x000fe200080108b2 */
[----:B------:R-:W-:Y:S01]  /*3d00*/  LOP3.LUT R114, R22, 0xff, RZ, 0xc0, !PT ;  /* 0x000000ff16727812 */ /* 0x000fe200078ec0ff */
[--C-:B------:R-:W-:Y:S01]  /*3d10*/  FFMA.FTZ R169, R30, UR32, -R183.reuse ;  /* 0x000000201ea97c23 */ /* 0x100fe200080108b7 */
[----:B------:R-:W-:Y:S01]  /*3d20*/  LOP3.LUT R113, R113, R4, RZ, 0xc0, !PT ;  /* 0x0000000471717212 */ /* 0x000fe200078ec0ff */
[----:B------:R-:W-:Y:S01]  /*3d30*/  FFMA.FTZ R170, R28, UR32, -R183 ;  /* 0x000000201caa7c23 */ /* 0x000fe200080108b7 */
[----:B------:R-:W-:Y:S01]  /*3d40*/  LOP3.LUT R4, R21, UR25, R10, 0x96, !PT ;  /* 0x0000001915047c12 */ /* 0x000fe2000f8e960a */
[----:B------:R-:W-:Y:S01]  /*3d50*/  MUFU.EX2 R154, R154 ;  /* 0x0000009a009a7308 */ /* 0x000fe20000000800 */
[----:B------:R-:W-:Y:S01]  /*3d60*/  SHF.R.U32.HI R11, RZ, 0x8, R11 ;  /* 0x00000008ff0b7819 */ /* 0x000fe2000001160b */
[----:B------:R-:W-:Y:S01]  /*3d70*/  LDSM.16.MT88.4 R20, [R193+0xc800] ;  /* 0x00c80000c114783b */ /* 0x000fe20000004200 */
[----:B------:R-:W-:Y:S01]  /*3d80*/  PRMT R6, R7, 0x5410, R6 ;  /* 0x0000541007067816 */ /* 0x000fe20000000006 */
[----:B------:R-:W-:Y:S01]  /*3d90*/  IMAD.WIDE.U32 R4, R4, -0x2daee0ad, RZ ;  /* 0xd2511f5304047825 */ /* 0x000fe200078e00ff */
[----:B------:R-:W-:-:S03]  /*3da0*/  PRMT R114, R114, 0x5410, R11 ;  /* 0x0000541072727816 */ /* 0x000fc6000000000b */
[----:B------:R-:W-:Y:S01]  /*3db0*/  FFMA.FTZ R175, R31, UR32, -R178 ;  /* 0x000000201faf7c23 */ /* 0x000fe200080108b2 */
[----:B------:R-:W-:Y:S01]  /*3dc0*/  F2FP.BF16.F32.PACK_AB R7, R159, R162 ;  /* 0x000000a29f07723e */ /* 0x000fe200000010ff */
[----:B------:R-:W5:Y:S01]  /*3dd0*/  MUFU.EX2 R153, R153 ;  /* 0x0000009900997308 */ /* 0x000f620000000800 */
[----:B------:R-:W-:Y:S01]  /*3de0*/  LOP3.LUT R8, R5, UR26, R8, 0x96, !PT ;  /* 0x0000001a05087c12 */ /* 0x000fe2000f8e9608 */
[--C-:B------:R-:W-:Y:S01]  /*3df0*/  FFMA.FTZ R174, R29, UR32, -R178.reuse ;  /* 0x000000201dae7c23 */ /* 0x100fe200080108b2 */
[----:B------:R-:W-:Y:S01]  /*3e00*/  LOP3.LUT R5, R4, 0xffff, RZ, 0xc0, !PT ;  /* 0x0000ffff04057812 */ /* 0x000fe200078ec0ff */
[----:B------:R-:W-:Y:S01]  /*3e10*/  LDSM.16.MT88.4 R24, [R196+0xc800] ;  /* 0x00c80000c418783b */ /* 0x000fe20000004200 */
[--C-:B------:R-:W-:Y:S01]  /*3e20*/  HSET2.LE.AND R115, R6, R171.reuse, PT ;  /* 0x000000ab06737233 */ /* 0x100fe20003803000 */
[----:B------:R-:W-:Y:S01]  /*3e30*/  FFMA.FTZ R177, R177, UR32, -R178 ;  /* 0x00000020b1b17c23 */ /* 0x000fe200080108b2 */
[----:B------:R-:W-:Y:S01]  /*3e40*/  HSET2.LE.AND R114, R114, R171, PT ;  /* 0x000000ab72727233 */ /* 0x000fe20003803000 */
[----:B------:R-:W-:Y:S01]  /*3e50*/  MUFU.EX2 R152, R152 ;  /* 0x0000009800987308 */ /* 0x000fe20000000800 */
[----:B--2---:R-:W-:Y:S01]  /*3e60*/  F2FP.BF16.F32.PACK_AB R6, R160, R161 ;  /* 0x000000a1a006723e */ /* 0x004fe200000010ff */
[----:B------:R-:W-:Y:S01]  /*3e70*/  LDSM.16.MT88.4 R32, [R193+0xd000] ;  /* 0x00d00000c120783b */ /* 0x000fe20000004200 */
[----:B------:R-:W-:Y:S01]  /*3e80*/  SHF.R.U32.HI R5, RZ, 0x8, R5 ;  /* 0x00000008ff057819 */ /* 0x000fe20000011605 */
[----:B------:R-:W-:Y:S01]  /*3e90*/  FADD.FTZ R163, R164, R163 ;  /* 0x000000a3a4a37221 */ /* 0x000fe20000010000 */
[----:B------:R-:W-:Y:S01]  /*3ea0*/  LOP3.LUT R142, R4, 0xff, RZ, 0xc0, !PT ;  /* 0x000000ff048e7812 */ /* 0x000fe200078ec0ff */
[----:B------:R-:W-:Y:S01]  /*3eb0*/  LDSM.16.MT88.4 R28, [R196+0xf000] ;  /* 0x00f00000c41c783b */ /* 0x000fe20000004200 */
[----:B------:R-:W-:Y:S01]  /*3ec0*/  LOP3.LUT R114, R114, R7, RZ, 0xc0, !PT ;  /* 0x0000000772727212 */ /* 0x000fe200078ec0ff */
[----:B------:R-:W2:Y:S01]  /*3ed0*/  MUFU.EX2 R135, R135 ;  /* 0x0000008700877308 */ /* 0x000ea20000000800 */
[----:B------:R-:W-:Y:S01]  /*3ee0*/  LOP3.LUT R115, R115, R6, RZ, 0xc0, !PT ;  /* 0x0000000673737212 */ /* 0x000fe200078ec0ff */
[----:B------:R-:W-:Y:S01]  /*3ef0*/  FADD.FTZ R166, R165, R166 ;  /* 0x000000a6a5a67221 */ /* 0x000fe20000010000 */
[--C-:B------:R-:W-:Y:S01]  /*3f00*/  SHF.R.U32.HI R10, RZ, 0x10, R4.reuse ;  /* 0x00000010ff0a7819 */ /* 0x100fe20000011604 */
[----:B------:R-:W-:Y:S01]  /*3f10*/  FADD.FTZ R162, R162, R163 ;  /* 0x000000a3a2a27221 */ /* 0x000fe20000010000 */
[----:B------:R-:W-:Y:S01]  /*3f20*/  SHF.R.U32.HI R11, RZ, 0x18, R4 ;  /* 0x00000018ff0b7819 */ /* 0x000fe20000011604 */
[----:B------:R-:W-:Y:S01]  /*3f30*/  FADD.FTZ R161, R161, R166 ;  /* 0x000000a6a1a17221 */ /* 0x000fe20000010000 */
[----:B------:R-:W-:Y:S01]  /*3f40*/  PRMT R142, R142, 0x5410, R5 ;  /* 0x000054108e8e7816 */ /* 0x000fe20000000005 */
[----:B------:R-:W-:Y:S01]  /*3f50*/  MUFU.EX2 R157, R157 ;  /* 0x0000009d009d7308 */ /* 0x000fe20000000800 */
[----:B------:R-:W1:Y:S01]  /*3f60*/  LDSM.16.MT88.4 R4, [R192+0x10000] ;  /* 0x01000000c004783b */ /* 0x000e620000004200 */
[----:B------:R-:W-:Y:S01]  /*3f70*/  LOP3.LUT R10, R10, 0xff, RZ, 0xc0, !PT ;  /* 0x000000ff0a0a7812 */ /* 0x000fe200078ec0ff */
[C---:B------:R-:W-:Y:S01]  /*3f80*/  HMMA.16816.F32.BF16 R52, R112.reuse, R56, RZ ;  /* 0x000000387034723c */ /* 0x040fe200000418ff */
[----:B------:R-:W-:Y:S01]  /*3f90*/  LOP3.LUT R9, R8, 0xffff, RZ, 0xc0, !PT ;  /* 0x0000ffff08097812 */ /* 0x000fe200078ec0ff */
[----:B------:R-:W-:Y:S01]  /*3fa0*/  FADD.FTZ R162, R159, R162 ;  /* 0x000000a29fa27221 */ /* 0x000fe20000010000 */
[----:B------:R-:W-:Y:S01]  /*3fb0*/  PRMT R10, R10, 0x5410, R11 ;  /* 0x000054100a0a7816 */ /* 0x000fe2000000000b */
[----:B------:R-:W-:Y:S01]  /*3fc0*/  FADD.FTZ R161, R160, R161 ;  /* 0x000000a1a0a17221 */ /* 0x000fe20000010000 */
[--C-:B------:R-:W-:Y:S01]  /*3fd0*/  SHF.R.U32.HI R11, RZ, 0x10, R8.reuse ;  /* 0x00000010ff0b7819 */ /* 0x100fe20000011608 */
[----:B------:R-:W3:Y:S01]  /*3fe0*/  MUFU.EX2 R156, R156 ;  /* 0x0000009c009c7308 */ /* 0x000ee20000000800 */
[----:B------:R-:W-:Y:S01]  /*3ff0*/  LOP3.LUT R140, R8, 0xff, RZ, 0xc0, !PT ;  /* 0x000000ff088c7812 */ /* 0x000fe200078ec0ff */
[----:B------:R-:W-:Y:S01]  /*4000*/  HMMA.16816.F32.BF16 R56, R112, R58, RZ ;  /* 0x0000003a7038723c */ /* 0x000fe200000418ff */
[----:B------:R-:W-:Y:S01]  /*4010*/  SHF.R.U32.HI R9, RZ, 0x8, R9 ;  /* 0x00000008ff097819 */ /* 0x000fe20000011609 */
[----:B------:R-:W-:Y:S01]  /*4020*/  VIADD R185, R199, 0x3000 ;  /* 0x00003000c7b97836 */ /* 0x000fe20000000000 */
[----:B------:R-:W-:-:S02]  /*4030*/  SHF.R.U32.HI R8, RZ, 0x18, R8 ;  /* 0x00000018ff087819 */ /* 0x000fc40000011608 */
[----:B------:R-:W-:Y:S01]  /*4040*/  LOP3.LUT R11, R11, 0xff, RZ, 0xc0, !PT ;  /* 0x000000ff0b0b7812 */ /* 0x000fe200078ec0ff */
[----:B------:R-:W-:Y:S01]  /*4050*/  MUFU.EX2 R158, R158 ;  /* 0x0000009e009e7308 */ /* 0x000fe20000000800 */
[----:B------:R-:W-:Y:S01]  /*4060*/  PRMT R140, R140, 0x5410, R9 ;  /* 0x000054108c8c7816 */ /* 0x000fe20000000009 */
[C---:B------:R-:W-:Y:S01]  /*4070*/  HMMA.16816.F32.BF16 R128, R112.reuse, R124, RZ ;  /* 0x0000007c7080723c */ /* 0x040fe200000418ff */
[--C-:B------:R-:W-:Y:S02]  /*4080*/  HSET2.LE.AND R143, R10, R171.reuse, PT ;  /* 0x000000ab0a8f7233 */ /* 0x100fe40003803000 */
[----:B------:R-:W-:Y:S02]  /*4090*/  HSET2.LE.AND R142, R142, R171, PT ;  /* 0x000000ab8e8e7233 */ /* 0x000fe40003803000 */
[----:B-----5:R-:W-:Y:S01]  /*40a0*/  F2FP.BF16.F32.PACK_AB R9, R153, R154 ;  /* 0x0000009a9909723e */ /* 0x020fe200000010ff */
[----:B------:R-:W5:Y:S01]  /*40b0*/  MUFU.EX2 R155, R155 ;  /* 0x0000009b009b7308 */ /* 0x000f620000000800 */
[----:B--2---:R-:W-:Y:S01]  /*40c0*/  F2FP.BF16.F32.PACK_AB R10, R135, R152 ;  /* 0x00000098870a723e */ /* 0x004fe200000010ff */
[----:B------:R-:W-:Y:S01]  /*40d0*/  HMMA.16816.F32.BF16 R36, R112, R40, RZ ;  /* 0x000000287024723c */ /* 0x000fe200000418ff */
[----:B------:R-:W-:-:S02]  /*40e0*/  PRMT R8, R11, 0x5410, R8 ;  /* 0x000054100b087816 */ /* 0x000fc40000000008 */
[----:B------:R-:W-:Y:S02]  /*40f0*/  LOP3.LUT R142, R142, R9, RZ, 0xc0, !PT ;  /* 0x000000098e8e7212 */ /* 0x000fe400078ec0ff */
[----:B------:R-:W-:Y:S01]  /*4100*/  LOP3.LUT R143, R143, R10, RZ, 0xc0, !PT ;  /* 0x0000000a8f8f7212 */ /* 0x000fe200078ec0ff */
[C---:B------:R-:W-:Y:S01]  /*4110*/  HMMA.16816.F32.BF16 R44, R112.reuse, R48, RZ ;  /* 0x00000030702c723c */ /* 0x040fe200000418ff */
[--C-:B------:R-:W-:Y:S01]  /*4120*/  HSET2.LE.AND R141, R8, R171.reuse, PT ;  /* 0x000000ab088d7233 */ /* 0x100fe20003803000 */
[----:B------:R-:W-:Y:S01]  /*4130*/  MUFU.EX2 R167, R167 ;  /* 0x000000a700a77308 */ /* 0x000fe20000000800 */
[----:B------:R-:W2:Y:S01]  /*4140*/  LDSM.16.MT88.4 R8, [R196+0xe800] ;  /* 0x00e80000c408783b */ /* 0x000ea20000004200 */
[----:B------:R-:W-:Y:S02]  /*4150*/  HSET2.LE.AND R140, R140, R171, PT ;  /* 0x000000ab8c8c7233 */ /* 0x000fe40003803000 */
[----:B---3--:R-:W-:Y:S01]  /*4160*/  F2FP.BF16.F32.PACK_AB R109, R156, R157 ;  /* 0x0000009d9c6d723e */ /* 0x008fe200000010ff */
[C---:B------:R-:W-:Y:S01]  /*4170*/  HMMA.16816.F32.BF16 R60, R112.reuse, R64, RZ ;  /* 0x00000040703c723c */ /* 0x040fe200000418ff */
[----:B------:R-:W-:Y:S01]  /*4180*/  FADD.FTZ R157, R157, R162 ;  /* 0x000000a29d9d7221 */ /* 0x000fe20000010000 */
[----:B-----5:R-:W-:Y:S01]  /*4190*/  F2FP.BF16.F32.PACK_AB R108, R155, R158 ;  /* 0x0000009e9b6c723e */ /* 0x020fe200000010ff */
[----:B------:R-:W3:Y:S01]  /*41a0*/  MUFU.EX2 R168, R168 ;  /* 0x000000a800a87308 */ /* 0x000ee20000000800 */
[----:B------:R-:W-:Y:S01]  /*41b0*/  LOP3.LUT R140, R140, R109, RZ, 0xc0, !PT ;  /* 0x0000006d8c8c7212 */ /* 0x000fe200078ec0ff */
[----:B------:R-:W-:Y:S01]  /*41c0*/  FADD.FTZ R158, R158, R161 ;  /* 0x000000a19e9e7221 */ /* 0x000fe20000010000 */
[----:B------:R-:W-:Y:S01]  /*41d0*/  HMMA.16816.F32.BF16 R68, R112, R72, RZ ;  /* 0x000000487044723c */ /* 0x000fe200000418ff */
[----:B------:R-:W-:Y:S01]  /*41e0*/  LOP3.LUT R141, R141, R108, RZ, 0xc0, !PT ;  /* 0x0000006c8d8d7212 */ /* 0x000fe200078ec0ff */
[----:B------:R-:W-:Y:S01]  /*41f0*/  FADD.FTZ R157, R156, R157 ;  /* 0x0000009d9c9d7221 */ /* 0x000fe20000010000 */
[----:B------:R-:W-:-:S02]  /*4200*/  FADD.FTZ R155, R155, R158 ;  /* 0x0000009e9b9b7221 */ /* 0x000fc40000010000 */
[----:B------:R-:W-:Y:S01]  /*4210*/  MUFU.EX2 R172, R172 ;  /* 0x000000ac00ac7308 */ /* 0x000fe20000000800 */
[----:B----4-:R-:W-:Y:S01]  /*4220*/  HMMA.16816.F32.BF16 R76, R112, R80, RZ ;  /* 0x00000050704c723c */ /* 0x010fe200000418ff */
[----:B------:R-:W-:-:S04]  /*4230*/  FADD.FTZ R152, R152, R155 ;  /* 0x0000009b98987221 */ /* 0x000fc80000010000 */
[----:B------:R-:W-:Y:S01]  /*4240*/  FADD.FTZ R135, R135, R152 ;  /* 0x0000009887877221 */ /* 0x000fe20000010000 */
[C---:B-1----:R-:W-:Y:S01]  /*4250*/  HMMA.16816.F32.BF16 R84, R112.reuse, R88, RZ ;  /* 0x000000587054723c */ /* 0x042fe200000418ff */
[----:B------:R-:W1:Y:S05]  /*4260*/  MUFU.EX2 R173, R173 ;  /* 0x000000ad00ad7308 */ /* 0x000e6a0000000800 */
[C---:B------:R-:W-:Y:S03]  /*4270*/  HMMA.16816.F32.BF16 R92, R112.reuse, R96, RZ ;  /* 0x00000060705c723c */ /* 0x040fe600000418ff */
[----:B------:R-:W-:Y:S03]  /*4280*/  MUFU.EX2 R169, R169 ;  /* 0x000000a900a97308 */ /* 0x000fe60000000800 */
[C---:B------:R-:W-:Y:S05]  /*4290*/  HMMA.16816.F32.BF16 R120, R112.reuse, R100, RZ ;  /* 0x000000647078723c */ /* 0x040fea00000418ff */
[----:B------:R-:W4:Y:S01]  /*42a0*/  MUFU.EX2 R170, R170 ;  /* 0x000000aa00aa7308 */ /* 0x000f220000000800 */
[C---:B------:R-:W-:Y:S06]  /*42b0*/  HMMA.16816.F32.BF16 R104, R112.reuse, R116, RZ ;  /* 0x000000747068723c */ /* 0x040fec00000418ff */
[C---:B------:R-:W-:Y:S01]  /*42c0*/  HMMA.16816.F32.BF16 R124, R112.reuse, R126, RZ ;  /* 0x0000007e707c723c */ /* 0x040fe200000418ff */
[----:B------:R-:W-:Y:S05]  /*42d0*/  MUFU.EX2 R175, R175 ;  /* 0x000000af00af7308 */ /* 0x000fea0000000800 */
[C---:B------:R-:W-:Y:S03]  /*42e0*/  HMMA.16816.F32.BF16 R40, R112.reuse, R42, RZ ;  /* 0x0000002a7028723c */ /* 0x040fe600000418ff */
[----:B------:R-:W5:Y:S03]  /*42f0*/  MUFU.EX2 R174, R174 ;  /* 0x000000ae00ae7308 */ /* 0x000f660000000800 */
[C---:B------:R-:W-:Y:S06]  /*4300*/  HMMA.16816.F32.BF16 R48, R112.reuse, R50, RZ ;  /* 0x000000327030723c */ /* 0x040fec00000418ff */
        /* <DEDUP_REMOVED lines=8> */
[----:B------:R-:W-:Y:S01]  /*4390*/  HMMA.16816.F32.BF16 R112, R112, R6, RZ ;  /* 0x000000067070723c */ /* 0x000fe200000418ff */
[----:B------:R-:W3:Y:S05]  /*43a0*/  LDSM.16.MT88.4 R4, [R194+0xe800] ;  /* 0x00e80000c204783b */ /* 0x000eea0000004200 */
[C---:B------:R-:W-:Y:S06]  /*43b0*/  HMMA.16816.F32.BF16 R52, R140.reuse, R12, R52 ;  /* 0x0000000c8c34723c */ /* 0x040fec0000041834 */
[----:B------:R-:W-:Y:S01]  /*43c0*/  HMMA.16816.F32.BF16 R56, R140, R14, R56 ;  /* 0x0000000e8c38723c */ /* 0x000fe20000041838 */
[----:B------:R-:W-:-:S05]  /*43d0*/  IMAD.U32 R13, RZ, RZ, UR11 ;  /* 0x0000000bff0d7e24 */ /* 0x000fca000f8e00ff */
[----:B------:R-:W-:Y:S01]  /*43e0*/  LOP3.LUT R146, R147, UR31, R13, 0x96, !PT ;  /* 0x0000001f93927c12 */ /* 0x000fe2000f8e960d */
[C---:B--2---:R-:W-:Y:S01]  /*43f0*/  HMMA.16816.F32.BF16 R60, R140.reuse, R8, R60 ;  /* 0x000000088c3c723c */ /* 0x044fe2000004183c */
[----:B------:R-:W2:Y:S03]  /*4400*/  LDSM.16.MT88.4 R12, [R192+0xe800] ;  /* 0x00e80000c00c783b */ /* 0x000ea60000004200 */
[----:B------:R-:W-:Y:S02]  /*4410*/  IMAD.WIDE.U32 R146, R146, -0x326172a9, RZ ;  /* 0xcd9e8d5792927825 */ /* 0x000fe400078e00ff */
[----:B------:R-:W-:Y:S01]  /*4420*/  HMMA.16816.F32.BF16 R64, R140, R10, R64 ;  /* 0x0000000a8c40723c */ /* 0x000fe20000041840 */
[----:B------:R-:W1:Y:S02]  /*4430*/  LDSM.16.MT88.4 R8, [R196+0x10800] ;  /* 0x01080000c408783b */ /* 0x000e640000004200 */
[----:B------:R-:W-:-:S03]  /*4440*/  LOP3.LUT R144, R147, UR19, R144, 0x96, !PT ;  /* 0x0000001393907c12 */ /* 0x000fc6000f8e9690 */
[----:B------:R-:W-:Y:S02]  /*4450*/  HMMA.16816.F32.BF16 R36, R140, R16, R36 ;  /* 0x000000108c24723c */ /* 0x000fe40000041824 */
[----:B------:R-:W-:-:S04]  /*4460*/  IMAD.WIDE.U32 R144, R144, -0x2daee0ad, RZ ;  /* 0xd2511f5390907825 */ /* 0x000fc800078e00ff */
[----:B------:R-:W-:Y:S01]  /*4470*/  HMMA.16816.F32.BF16 R40, R140, R18, R40 ;  /* 0x000000128c28723c */ /* 0x000fe20000041828 */
[----:B------:R-:W4:Y:S01]  /*4480*/  LDSM.16.MT88.4 R16, [R193+0xe800] ;  /* 0x00e80000c110783b */ /* 0x000f220000004200 */
[----:B------:R-:W-:-:S04]  /*4490*/  LOP3.LUT R138, R145, UR16, R138, 0x96, !PT ;  /* 0x00000010918a7c12 */ /* 0x000fc8000f8e968a */
[----:B------:R-:W-:Y:S01]  /*44a0*/  HMMA.16816.F32.BF16 R44, R140, R20, R44 ;  /* 0x000000148c2c723c */ /* 0x000fe2000004182c */
[----:B------:R-:W-:-:S05]  /*44b0*/  IMAD.WIDE.U32 R138, R138, -0x326172a9, RZ ;  /* 0xcd9e8d578a8a7825 */ /* 0x000fca00078e00ff */
[----:B---3--:R-:W-:Y:S01]  /*44c0*/  HMMA.16816.F32.BF16 R68, R140, R4, R68 ;  /* 0x000000048c44723c */ /* 0x008fe20000041844 */
[----:B------:R-:W-:Y:S02]  /*44d0*/  LOP3.LUT R20, R137, UR17, R146, 0x96, !PT ;  /* 0x0000001189147c12 */ /* 0x000fe4000f8e9692 */
[----:B------:R-:W-:-:S03]  /*44e0*/  LOP3.LUT R136, R139, UR15, R136, 0x96, !PT ;  /* 0x0000000f8b887c12 */ /* 0x000fc6000f8e9688 */
[----:B------:R-:W-:Y:S01]  /*44f0*/  IMAD.WIDE.U32 R20, R20, -0x2daee0ad, RZ ;  /* 0xd2511f5314147825 */ /* 0x000fe200078e00ff */
[C---:B------:R-:W-:Y:S01]  /*4500*/  HMMA.16816.F32.BF16 R72, R140.reuse, R6, R72 ;  /* 0x000000068c48723c */ /* 0x040fe20000041848 */
[----:B------:R-:W3:Y:S02]  /*4510*/  LDSM.16.MT88.4 R4, [R194+0x10800] ;  /* 0x01080000c204783b */ /* 0x000ee40000004200 */
[----:B------:R-:W-:Y:S01]  /*4520*/  IMAD.WIDE.U32 R136, R136, -0x2daee0ad, RZ ;  /* 0xd2511f5388887825 */ /* 0x000fe200078e00ff */
[----:B------:R-:W-:Y:S02]  /*4530*/  LOP3.LUT R214, R21, UR14, R144, 0x96, !PT ;  /* 0x0000000e15d67c12 */ /* 0x000fe4000f8e9690 */
[----:B--2---:R-:W-:Y:S01]  /*4540*/  HMMA.16816.F32.BF16 R84, R140, R12, R84 ;  /* 0x0000000c8c54723c */ /* 0x004fe20000041854 */
[----:B------:R-:W2:Y:S01]  /*4550*/  LDSM.16.MT88.4 R144, [R192+0x10800] ;  /* 0x01080000c090783b */ /* 0x000ea20000004200 */
[----:B------:R-:W-:Y:S01]  /*4560*/  LOP3.LUT R216, R137, UR12, R20, 0x96, !PT ;  /* 0x0000000c89d87c12 */ /* 0x000fe2000f8e9614 */
[----:B------:R-:W-:-:S03]  /*4570*/  IMAD.WIDE.U32 R214, R214, -0x326172a9, RZ ;  /* 0xcd9e8d57d6d67825 */ /* 0x000fc600078e00ff */
[----:B-1----:R-:W-:Y:S01]  /*4580*/  HMMA.16816.F32.BF16 R92, R140, R8, R92 ;  /* 0x000000088c5c723c */ /* 0x002fe2000004185c */
[----:B------:R-:W-:Y:S01]  /*4590*/  IMAD.WIDE.U32 R216, R216, -0x326172a9, RZ ;  /* 0xcd9e8d57d8d87825 */ /* 0x000fe200078e00ff */
[----:B------:R-:W-:-:S03]  /*45a0*/  LOP3.LUT R190, R215, UR13, R138, 0x96, !PT ;  /* 0x0000000dd7be7c12 */ /* 0x000fc6000f8e968a */
[----:B------:R-:W-:Y:S02]  /*45b0*/  FFMA.FTZ R215, R176, UR32, -R178 ;  /* 0x00000020b0d77c23 */ /* 0x000fe400080108b2 */
[----:B------:R-:W-:Y:S01]  /*45c0*/  MUFU.EX2 R176, R177 ;  /* 0x000000b100b07308 */ /* 0x000fe20000000800 */
[----:B------:R-:W-:Y:S01]  /*45d0*/  HMMA.16816.F32.BF16 R88, R140, R14, R88 ;  /* 0x0000000e8c58723c */ /* 0x000fe20000041858 */
[----:B------:R-:W-:Y:S01]  /*45e0*/  IMAD.WIDE.U32 R190, R190, -0x2daee0ad, RZ ;  /* 0xd2511f53bebe7825 */ /* 0x000fe200078e00ff */
[----:B------:R-:W-:-:S03]  /*45f0*/  LOP3.LUT R214, R217, UR25, R214, 0x96, !PT ;  /* 0x00000019d9d67c12 */ /* 0x000fc6000f8e96d6 */
[----:B------:R-:W-:Y:S01]  /*4600*/  FFMA.FTZ R217, R180, UR32, -R183 ;  /* 0x00000020b4d97c23 */ /* 0x000fe200080108b7 */
[----:B------:R-:W-:Y:S01]  /*4610*/  FFMA.FTZ R180, R179, UR32, -R178 ;  /* 0x00000020b3b47c23 */ /* 0x000fe200080108b2 */
[----:B------:R-:W-:Y:S01]  /*4620*/  LOP3.LUT R12, R191, UR5, R136, 0x96, !PT ;  /* 0x00000005bf0c7c12 */ /* 0x000fe2000f8e9688 */
[C---:B----4-:R-:W-:Y:S01]  /*4630*/  HMMA.16816.F32.BF16 R76, R140.reuse, R16, R76 ;  /* 0x000000108c4c723c */ /* 0x050fe2000004184c */
[----:B------:R-:W-:Y:S02]  /*4640*/  LDSM.16.MT88.4 R136, [R196+0xd000] ;  /* 0x00d00000c488783b */ /* 0x000fe40000004200 */
[----:B------:R-:W-:Y:S01]  /*4650*/  MUFU.EX2 R217, R217 ;  /* 0x000000d900d97308 */ /* 0x000fe20000000800 */
[----:B------:R-:W-:Y:S02]  /*4660*/  VIADD R191, R199, 0x800 ;  /* 0x00000800c7bf7836 */ /* 0x000fe40000000000 */
[----:B------:R-:W-:Y:S01]  /*4670*/  IMAD.WIDE.U32 R12, R12, -0x326172a9, RZ ;  /* 0xcd9e8d570c0c7825 */ /* 0x000fe200078e00ff */
[C---:B------:R-:W-:Y:S04]  /*4680*/  HMMA.16816.F32.BF16 R80, R140.reuse, R18, R80 ;  /* 0x000000128c50723c */ /* 0x040fe80000041850 */
[----:B------:R-:W-:Y:S01]  /*4690*/  LOP3.LUT R8, R13, UR20, R216, 0x96, !PT ;  /* 0x000000140d087c12 */ /* 0x000fe2000f8e96d8 */
[----:B------:R-:W-:Y:S01]  /*46a0*/  MUFU.EX2 R180, R180 ;  /* 0x000000b400b47308 */ /* 0x000fe20000000800 */
[C---:B------:R-:W-:Y:S01]  /*46b0*/  LOP3.LUT R16, R12.reuse, 0xff, RZ, 0xc0, !PT ;  /* 0x000000ff0c107812 */ /* 0x040fe200078ec0ff */
[----:B------:R-:W-:Y:S01]  /*46c0*/  HMMA.16816.F32.BF16 R96, R140, R10, R96 ;  /* 0x0000000a8c60723c */ /* 0x000fe20000041860 */
[----:B------:R-:W-:-:S02]  /*46d0*/  LOP3.LUT R19, R12, 0xffff, RZ, 0xc0, !PT ;  /* 0x0000ffff0c137812 */ /* 0x000fc400078ec0ff */
[--C-:B------:R-:W-:Y:S02]  /*46e0*/  SHF.R.U32.HI R9, RZ, 0x10, R12.reuse ;  /* 0x00000010ff097819 */ /* 0x100fe4000001160c */
[----:B------:R-:W-:Y:S01]  /*46f0*/  SHF.R.U32.HI R17, RZ, 0x18, R12 ;  /* 0x00000018ff117819 */ /* 0x000fe2000001160c */
[C---:B------:R-:W-:Y:S01]  /*4700*/  HMMA.16816.F32.BF16 R48, R140.reuse, R22, R48 ;  /* 0x000000168c30723c */ /* 0x040fe20000041830 */
[----:B------:R-:W1:Y:S01]  /*4710*/  LDSM.16.MT88.4 R12, [R194+0xd000] ;  /* 0x00d00000c20c783b */ /* 0x000e620000004200 */
[C---:B------:R-:W-:Y:S01]  /*4720*/  LOP3.LUT R11, R8.reuse, 0xffff, RZ, 0xc0, !PT ;  /* 0x0000ffff080b7812 */ /* 0x040fe200078ec0ff */
[----:B------:R-:W-:Y:S01]  /*4730*/  MUFU.EX2 R215, R215 ;  /* 0x000000d700d77308 */ /* 0x000fe20000000800 */
[----:B------:R-:W-:Y:S02]  /*4740*/  LOP3.LUT R10, R8, 0xff, RZ, 0xc0, !PT ;  /* 0x000000ff080a7812 */ /* 0x000fe400078ec0ff */
[----:B------:R-:W-:Y:S01]  /*4750*/  SHF.R.U32.HI R11, RZ, 0x8, R11 ;  /* 0x00000008ff0b7819 */ /* 0x000fe2000001160b */
[----:B---3--:R-:W-:Y:S01]  /*4760*/  HMMA.16816.F32.BF16 R120, R140, R4, R120 ;  /* 0x000000048c78723c */ /* 0x008fe20000041878 */
[----:B------:R-:W-:-:S02]  /*4770*/  SHF.R.U32.HI R22, RZ, 0x10, R8 ;  /* 0x00000010ff167819 */ /* 0x000fc40000011608 */
[----:B------:R-:W-:Y:S02]  /*4780*/  SHF.R.U32.HI R19, RZ, 0x8, R19 ;  /* 0x00000008ff137819 */ /* 0x000fe40000011613 */
[----:B------:R-:W-:Y:S01]  /*4790*/  LOP3.LUT R22, R22, 0xff, RZ, 0xc0, !PT ;  /* 0x000000ff16167812 */ /* 0x000fe200078ec0ff */
[C---:B------:R-:W-:Y:S01]  /*47a0*/  HMMA.16816.F32.BF16 R100, R140.reuse, R6, R100 ;  /* 0x000000068c64723c */ /* 0x040fe20000041864 */
[----:B------:R-:W-:Y:S02]  /*47b0*/  PRMT R4, R10, 0x5410, R11 ;  /* 0x000054100a047816 */ /* 0x000fe4000000000b */
[----:B------:R-:W-:Y:S02]  /*47c0*/  SHF.R.U32.HI R5, RZ, 0x18, R8 ;  /* 0x00000018ff057819 */ /* 0x000fe40000011608 */
[----:B------:R-:W-:Y:S01]  /*47d0*/  PRMT R18, R16, 0x5410, R19 ;  /* 0x0000541010127816 */ /* 0x000fe20000000013 */
[----:B------:R-:W-:Y:S01]  /*47e0*/  HMMA.16816.F32.BF16 R104, R140, R148, R104 ;  /* 0x000000948c68723c */ /* 0x000fe20000041868 */
[----:B------:R-:W-:-:S02]  /*47f0*/  LOP3.LUT R6, R9, 0xff, RZ, 0xc0, !PT ;  /* 0x000000ff09067812 */ /* 0x000fc400078ec0ff */
[----:B------:R-:W3:Y:S01]  /*4800*/  LDSM.16.MT88.4 R8, [R192+0xd000] ;  /* 0x00d00000c008783b */ /* 0x000ee20000004200 */
[--C-:B------:R-:W-:Y:S02]  /*4810*/  HSET2.LE.AND R20, R4, R171.reuse, PT ;  /* 0x000000ab04147233 */ /* 0x100fe40003803000 */
[----:B------:R-:W-:Y:S01]  /*4820*/  F2FP.BF16.F32.PACK_AB R7, R168, R167 ;  /* 0x000000a7a807723e */ /* 0x000fe200000010ff */
[C---:B------:R-:W-:Y:S01]  /*4830*/  HMMA.16816.F32.BF16 R128, R140.reuse, R24, R128 ;  /* 0x000000188c80723c */ /* 0x040fe20000041880 */
[----:B------:R-:W-:Y:S01]  /*4840*/  PRMT R4, R22, 0x5410, R5 ;  /* 0x0000541016047816 */ /* 0x000fe20000000005 */
[----:B------:R-:W-:Y:S01]  /*4850*/  FFMA.FTZ R149, R184, UR32, -R183 ;  /* 0x00000020b8957c23 */ /* 0x000fe200080108b7 */
[----:B------:R-:W-:Y:S01]  /*4860*/  PRMT R16, R6, 0x5410, R17 ;  /* 0x0000541006107816 */ /* 0x000fe20000000011 */
[----:B------:R-:W-:Y:S01]  /*4870*/  VIADD R184, R199, 0x3800 ;  /* 0x00003800c7b87836 */ /* 0x000fe20000000000 */
[----:B------:R-:W-:Y:S01]  /*4880*/  LOP3.LUT R20, R20, R7, RZ, 0xc0, !PT ;  /* 0x0000000714147212 */ /* 0x000fe200078ec0ff */
[C---:B------:R-:W-:Y:S01]  /*4890*/  HMMA.16816.F32.BF16 R124, R140.reuse, R26, R124 ;  /* 0x0000001a8c7c723c */ /* 0x040fe2000004187c */
[--C-:B------:R-:W-:Y:S01]  /*48a0*/  HSET2.LE.AND R21, R4, R171.reuse, PT ;  /* 0x000000ab04157233 */ /* 0x100fe20003803000 */
[----:B------:R-:W-:Y:S01]  /*48b0*/  LDSM.16.MT88.4 R24, [R194+0xf000] ;  /* 0x00f00000c218783b */ /* 0x000fe20000004200 */
[----:B------:R-:W-:Y:S01]  /*48c0*/  F2FP.BF16.F32.PACK_AB R22, R173, R172 ;  /* 0x000000acad16723e */ /* 0x000fe200000010ff */
[----:B------:R-:W-:Y:S01]  /*48d0*/  MUFU.EX2 R149, R149 ;  /* 0x0000009500957308 */ /* 0x000fe20000000800 */
[--C-:B------:R-:W-:Y:S01]  /*48e0*/  HSET2.LE.AND R18, R18, R171.reuse, PT ;  /* 0x000000ab12127233 */ /* 0x100fe20003803000 */
[----:B------:R-:W4:Y:S01]  /*48f0*/  LDSM.16.MT88.4 R4, [R193+0xf000] ;  /* 0x00f00000c104783b */ /* 0x000f220000004200 */
[----:B------:R-:W-:Y:S01]  /*4900*/  HSET2.LE.AND R23, R16, R171, PT ;  /* 0x000000ab10177233 */ /* 0x000fe20003803000 */
[----:B--2---:R-:W-:Y:S01]  /*4910*/  HMMA.16816.F32.BF16 R108, R140, R144, R108 ;  /* 0x000000908c6c723c */ /* 0x004fe2000004186c */
[----:B------:R-:W-:-:S02]  /*4920*/  F2FP.BF16.F32.PACK_AB R17, R170, R169 ;  /* 0x000000a9aa11723e */ /* 0x000fc400000010ff */
[----:B-----5:R-:W-:Y:S02]  /*4930*/  F2FP.BF16.F32.PACK_AB R148, R174, R175 ;  /* 0x000000afae94723e */ /* 0x020fe400000010ff */
[----:B------:R-:W-:Y:S01]  /*4940*/  LOP3.LUT R21, R21, R22, RZ, 0xc0, !PT ;  /* 0x0000001615157212 */ /* 0x000fe200078ec0ff */
[C---:B------:R-:W-:Y:S01]  /*4950*/  HMMA.16816.F32.BF16 R112, R140.reuse, R146, R112 ;  /* 0x000000928c70723c */ /* 0x040fe20000041870 */
[----:B------:R-:W-:Y:S01]  /*4960*/  LOP3.LUT R22, R18, R17, RZ, 0xc0, !PT ;  /* 0x0000001112167212 */ /* 0x000fe200078ec0ff */
[----:B------:R-:W-:Y:S01]  /*4970*/  LDSM.16.MT88.4 R144, [R192+0x11000] ;  /* 0x01100000c090783b */ /* 0x000fe20000004200 */
[----:B------:R-:W-:Y:S01]  /*4980*/  LOP3.LUT R23, R23, R148, RZ, 0xc0, !PT ;  /* 0x0000009417177212 */ /* 0x000fe200078ec0ff */
[--C-:B------:R-:W-:Y:S01]  /*4990*/  FFMA.FTZ R148, R186, UR32, -R183.reuse ;  /* 0x00000020ba947c23 */ /* 0x100fe200080108b7 */
[----:B------:R-:W-:Y:S01]  /*49a0*/  VIADD R186, R199, 0x2800 ;  /* 0x00002800c7ba7836 */ /* 0x000fe20000000000 */
[----:B------:R-:W2:Y:S01]  /*49b0*/  LDSM.16.MT88.4 R16, [R192+0xf000] ;  /* 0x00f00000c010783b */ /* 0x000ea20000004200 */
[----:B------:R-:W-:Y:S03]  /*49c0*/  HMMA.16816.F32.BF16 R116, R140, R150, R116 ;  /* 0x000000968c74723c */ /* 0x000fe60000041874 */
[----:B------:R-:W-:Y:S01]  /*49d0*/  MUFU.EX2 R148, R148 ;  /* 0x0000009400947308 */ /* 0x000fe20000000800 */
[----:B------:R-:W-:Y:S02]  /*49e0*/  LDSM.16.MT88.4 R140, [R194+0xd800] ;  /* 0x00d80000c28c783b */ /* 0x000fe40000004200 */
[----:B-1----:R-:W-:Y:S01]  /*49f0*/  HMMA.16816.F32.BF16 R36, R20, R12, R36 ;  /* 0x0000000c1424723c */ /* 0x002fe20000041824 */
[----:B------:R-:W-:Y:S01]  /*4a00*/  FFMA.FTZ R150, R182, UR32, -R183 ;  /* 0x00000020b6967c23 */ /* 0x000fe200080108b7 */
[----:B------:R-:W-:Y:S01]  /*4a10*/  FFMA.FTZ R151, R181, UR32, -R178 ;  /* 0x00000020b5977c23 */ /* 0x000fe200080108b2 */
[----:B------:R-:W-:-:S02]  /*4a20*/  VIADD R183, R199, 0x4000 ;  /* 0x00004000c7b77836 */ /* 0x000fc40000000000 */
[C---:B------:R-:W-:Y:S01]  /*4a30*/  VIADD R182, R199.reuse, 0x4800 ;  /* 0x00004800c7b67836 */ /* 0x040fe20000000000 */
[----:B------:R-:W-:Y:S01]  /*4a40*/  HMMA.16816.F32.BF16 R40, R20, R14, R40 ;  /* 0x0000000e1428723c */ /* 0x000fe20000041828 */
[----:B------:R-:W1:Y:S01]  /*4a50*/  LDSM.16.MT88.4 R12, [R196+0x11000] ;  /* 0x01100000c40c783b */ /* 0x000e620000004200 */
[----:B------:R-:W-:Y:S01]  /*4a60*/  MUFU.EX2 R150, R150 ;  /* 0x0000009600967308 */ /* 0x000fe20000000800 */
[----:B------:R-:W-:-:S03]  /*4a70*/  VIADD R181, R199, 0x5000 ;  /* 0x00005000c7b57836 */ /* 0x000fc60000000000 */
[C---:B---3--:R-:W-:Y:S04]  /*4a80*/  HMMA.16816.F32.BF16 R52, R20.reuse, R8, R52 ;  /* 0x000000081434723c */ /* 0x048fe80000041834 */
[----:B------:R-:W3:Y:S02]  /*4a90*/  MUFU.EX2 R151, R151 ;  /* 0x0000009700977308 */ /* 0x000ee40000000800 */
[C---:B------:R-:W-:Y:S01]  /*4aa0*/  HMMA.16816.F32.BF16 R56, R20.reuse, R10, R56 ;  /* 0x0000000a1438723c */ /* 0x040fe20000041838 */
[----:B------:R-:W5:Y:S05]  /*4ab0*/  LDSM.16.MT88.4 R8, [R194+0x11000] ;  /* 0x01100000c208783b */ /* 0x000f6a0000004200 */
[C---:B----4-:R-:W-:Y:S06]  /*4ac0*/  HMMA.16816.F32.BF16 R76, R20.reuse, R4, R76 ;  /* 0x00000004144c723c */ /* 0x050fec000004184c */
[----:B------:R-:W-:Y:S01]  /*4ad0*/  HMMA.16816.F32.BF16 R80, R20, R6, R80 ;  /* 0x000000061450723c */ /* 0x000fe20000041850 */
[----:B------:R-:W4:Y:S01]  /*4ae0*/  LDSM.16.MT88.4 R4, [R193+0x11000] ;  /* 0x01100000c104783b */ /* 0x000f220000004200 */
[----:B---3--:R-:W-:-:S04]  /*4af0*/  F2FP.BF16.F32.PACK_AB R178, R180, R151 ;  /* 0x00000097b4b2723e */ /* 0x008fc800000010ff */
[C---:B--2---:R-:W-:Y:S06]  /*4b00*/  HMMA.16816.F32.BF16 R84, R20.reuse, R16, R84 ;  /* 0x000000101454723c */ /* 0x044fec0000041854 */
[C---:B------:R-:W-:Y:S01]  /*4b10*/  HMMA.16816.F32.BF16 R88, R20.reuse, R18, R88 ;  /* 0x000000121458723c */ /* 0x040fe20000041858 */
[----:B------:R-:W2:Y:S05]  /*4b20*/  LDSM.16.MT88.4 R16, [R196+0xd800] ;  /* 0x00d80000c410783b */ /* 0x000eaa0000004200 */
[C---:B-1----:R-:W-:Y:S06]  /*4b30*/  HMMA.16816.F32.BF16 R96, R20.reuse, R14, R96 ;  /* 0x0000000e1460723c */ /* 0x042fec0000041860 */
[----:B------:R-:W-:Y:S01]  /*4b40*/  HMMA.16816.F32.BF16 R92, R20, R12, R92 ;  /* 0x0000000c145c723c */ /* 0x000fe2000004185c */
[----:B------:R-:W-:-:S05]  /*4b50*/  IMAD.WIDE.U32 R14, R214, -0x2daee0ad, RZ ;  /* 0xd2511f53d60e7825 */ /* 0x000fca00078e00ff */
[C---:B-----5:R-:W-:Y:S01]  /*4b60*/  HMMA.16816.F32.BF16 R120, R20.reuse, R8, R120 ;  /* 0x000000081478723c */ /* 0x060fe20000041878 */
[C---:B------:R-:W-:Y:S02]  /*4b70*/  LOP3.LUT R13, R14.reuse, 0xffff, RZ, 0xc0, !PT ;  /* 0x0000ffff0e0d7812 */ /* 0x040fe400078ec0ff */
[----:B------:R-:W-:Y:S02]  /*4b80*/  LOP3.LUT R12, R14, 0xff, RZ, 0xc0, !PT ;  /* 0x000000ff0e0c7812 */ /* 0x000fe400078ec0ff */
[----:B------:R-:W-:Y:S01]  /*4b90*/  SHF.R.U32.HI R13, RZ, 0x8, R13 ;  /* 0x00000008ff0d7819 */ /* 0x000fe2000001160d */
[C---:B------:R-:W-:Y:S01]  /*4ba0*/  HMMA.16816.F32.BF16 R100, R20.reuse, R10, R100 ;  /* 0x0000000a1464723c */ /* 0x040fe20000041864 */
[--C-:B------:R-:W-:Y:S02]  /*4bb0*/  SHF.R.U32.HI R9, RZ, 0x10, R14.reuse ;  /* 0x00000010ff097819 */ /* 0x100fe4000001160e */
[----:B------:R-:W-:Y:S02]  /*4bc0*/  SHF.R.U32.HI R8, RZ, 0x18, R14 ;  /* 0x00000018ff087819 */ /* 0x000fe4000001160e */
[----:B------:R-:W-:Y:S01]  /*4bd0*/  LOP3.LUT R190, R15, UR26, R190, 0x96, !PT ;  /* 0x0000001a0fbe7c12 */ /* 0x000fe2000f8e96be */
[----:B------:R-:W-:Y:S01]  /*4be0*/  HMMA.16816.F32.BF16 R68, R20, R24, R68 ;  /* 0x000000181444723c */ /* 0x000fe20000041844 */
[----:B------:R-:W-:-:S02]  /*4bf0*/  PRMT R10, R12, 0x5410, R13 ;  /* 0x000054100c0a7816 */ /* 0x000fc4000000000d */
[----:B------:R-:W1:Y:S01]  /*4c00*/  LDSM.16.MT88.4 R12, [R192+0xd800] ;  /* 0x00d80000c00c783b */ /* 0x000e620000004200 */
[----:B------:R-:W-:Y:S02]  /*4c10*/  LOP3.LUT R9, R9, 0xff, RZ, 0xc0, !PT ;  /* 0x000000ff09097812 */ /* 0x000fe400078ec0ff */
[C---:B------:R-:W-:Y:S01]  /*4c20*/  HMMA.16816.F32.BF16 R128, R20.reuse, R136, R128 ;  /* 0x000000881480723c */ /* 0x040fe20000041880 */
[----:B------:R-:W-:Y:S02]  /*4c30*/  SHF.R.U32.HI R24, RZ, 0x10, R190 ;  /* 0x00000010ff187819 */ /* 0x000fe400000116be */
[----:B------:R-:W-:Y:S02]  /*4c40*/  PRMT R8, R9, 0x5410, R8 ;  /* 0x0000541009087816 */ /* 0x000fe40000000008 */
[----:B------:R-:W-:Y:S01]  /*4c50*/  LOP3.LUT R9, R190, 0xffff, RZ, 0xc0, !PT ;  /* 0x0000ffffbe097812 */ /* 0x000fe200078ec0ff */
[----:B------:R-:W-:Y:S01]  /*4c60*/  HMMA.16816.F32.BF16 R124, R20, R138, R124 ;  /* 0x0000008a147c723c */ /* 0x000fe2000004187c */
[----:B------:R-:W-:Y:S01]  /*4c70*/  LOP3.LUT R24, R24, 0xff, RZ, 0xc0, !PT ;  /* 0x000000ff18187812 */ /* 0x000fe200078ec0ff */
[----:B------:R-:W-:Y:S01]  /*4c80*/  LDSM.16.MT88.4 R136, [R193+0xd800] ;  /* 0x00d80000c188783b */ /* 0x000fe20000004200 */
[----:B------:R-:W-:-:S03]  /*4c90*/  SHF.R.U32.HI R9, RZ, 0x8, R9 ;  /* 0x00000008ff097819 */ /* 0x000fc60000011609 */
[C---:B----4-:R-:W-:Y:S06]  /*4ca0*/  HMMA.16816.F32.BF16 R104, R20.reuse, R4, R104 ;  /* 0x000000041468723c */ /* 0x050fec0000041868 */
[C---:B------:R-:W-:Y:S01]  /*4cb0*/  HMMA.16816.F32.BF16 R116, R20.reuse, R6, R116 ;  /* 0x000000061474723c */ /* 0x040fe20000041874 */
[----:B------:R-:W-:Y:S02]  /*4cc0*/  LOP3.LUT R4, R190, 0xff, RZ, 0xc0, !PT ;  /* 0x000000ffbe047812 */ /* 0x000fe400078ec0ff */
[----:B------:R-:W-:Y:S01]  /*4cd0*/  SHF.R.U32.HI R5, RZ, 0x18, R190 ;  /* 0x00000018ff057819 */ /* 0x000fe200000116be */
[----:B------:R-:W-:Y:S01]  /*4ce0*/  VIADD R190, R199, 0x1000 ;  /* 0x00001000c7be7836 */ /* 0x000fe20000000000 */
[----:B------:R-:W-:Y:S01]  /*4cf0*/  PRMT R4, R4, 0x5410, R9 ;  /* 0x0000541004047816 */ /* 0x000fe20000000009 */
[----:B------:R-:W-:Y:S01]  /*4d00*/  HMMA.16816.F32.BF16 R108, R20, R144, R108 ;  /* 0x00000090146c723c */ /* 0x000fe2000004186c */
[----:B------:R-:W-:-:S02]  /*4d10*/  PRMT R24, R24, 0x5410, R5 ;  /* 0x0000541018187816 */ /* 0x000fc40000000005 */
[--C-:B------:R-:W-:Y:S02]  /*4d20*/  HSET2.LE.AND R6, R10, R171.reuse, PT ;  /* 0x000000ab0a067233 */ /* 0x100fe40003803000 */
[--C-:B------:R-:W-:Y:S01]  /*4d30*/  HSET2.LE.AND R7, R8, R171.reuse, PT ;  /* 0x000000ab08077233 */ /* 0x100fe20003803000 */
[C---:B------:R-:W-:Y:S01]  /*4d40*/  HMMA.16816.F32.BF16 R44, R20.reuse, R32, R44 ;  /* 0x00000020142c723c */ /* 0x040fe2000004182c */
[----:B------:R-:W3:Y:S01]  /*4d50*/  LDSM.16.MT88.4 R8, [R192+0xf800] ;  /* 0x00f80000c008783b */ /* 0x000ee20000004200 */
[--C-:B------:R-:W-:Y:S02]  /*4d60*/  HSET2.LE.AND R4, R4, R171.reuse, PT ;  /* 0x000000ab04047233 */ /* 0x100fe40003803000 */
[----:B------:R-:W-:Y:S02]  /*4d70*/  HSET2.LE.AND R5, R24, R171, PT ;  /* 0x000000ab18057233 */ /* 0x000fe40003803000 */
[----:B------:R-:W-:Y:S01]  /*4d80*/  F2FP.BF16.F32.PACK_AB R171, R149, R148 ;  /* 0x0000009495ab723e */ /* 0x000fe200000010ff */
[----:B------:R-:W-:Y:S01]  /*4d90*/  HMMA.16816.F32.BF16 R48, R20, R34, R48 ;  /* 0x000000221430723c */ /* 0x000fe20000041830 */
[----:B------:R-:W-:Y:S01]  /*4da0*/  F2FP.BF16.F32.PACK_AB R145, R217, R150 ;  /* 0x00000096d991723e */ /* 0x000fe200000010ff */
[----:B------:R-:W-:Y:S01]  /*4db0*/  LDSM.16.MT88.4 R32, [R196+0xf800] ;  /* 0x00f80000c420783b */ /* 0x000fe20000004200 */
[----:B------:R-:W-:-:S02]  /*4dc0*/  F2FP.BF16.F32.PACK_AB R144, R215, R176 ;  /* 0x000000b0d790723e */ /* 0x000fc400000010ff */
[----:B------:R-:W-:Y:S01]  /*4dd0*/  LOP3.LUT R4, R4, R171, RZ, 0xc0, !PT ;  /* 0x000000ab04047212 */ /* 0x000fe200078ec0ff */
[C---:B------:R-:W-:Y:S01]  /*4de0*/  HMMA.16816.F32.BF16 R60, R20.reuse, R28, R60 ;  /* 0x0000001c143c723c */ /* 0x040fe2000004183c */
[----:B------:R-:W-:Y:S02]  /*4df0*/  LOP3.LUT R5, R5, R178, RZ, 0xc0, !PT ;  /* 0x000000b205057212 */ /* 0x000fe400078ec0ff */
[----:B------:R-:W-:Y:S02]  /*4e00*/  LOP3.LUT R6, R6, R145, RZ, 0xc0, !PT ;  /* 0x0000009106067212 */ /* 0x000fe400078ec0ff */
[----:B------:R-:W-:Y:S01]  /*4e10*/  LOP3.LUT R7, R7, R144, RZ, 0xc0, !PT ;  /* 0x0000009007077212 */ /* 0x000fe200078ec0ff */
[----:B------:R-:W-:Y:S01]  /*4e20*/  HMMA.16816.F32.BF16 R64, R20, R30, R64 ;  /* 0x0000001e1440723c */ /* 0x000fe20000041840 */
[----:B------:R-:W-:Y:S05]  /*4e30*/  LDSM.16.MT88.4 R28, [R194+0xf800] ;  /* 0x00f80000c21c783b */ /* 0x000fea0000004200 */
[C---:B--2---:R-:W-:Y:S06]  /*4e40*/  HMMA.16816.F32.BF16 R128, R4.reuse, R16, R128 ;  /* 0x000000100480723c */ /* 0x044fec0000041880 */
[C---:B------:R-:W-:Y:S01]  /*4e50*/  HMMA.16816.F32.BF16 R124, R4.reuse, R18, R124 ;  /* 0x00000012047c723c */ /* 0x040fe2000004187c */
[----:B------:R-:W2:Y:S05]  /*4e60*/  LDSM.16.MT88.4 R16, [R194+0x11800] ;  /* 0x01180000c210783b */ /* 0x000eaa0000004200 */
[C---:B-1----:R-:W-:Y:S06]  /*4e70*/  HMMA.16816.F32.BF16 R52, R4.reuse, R12, R52 ;  /* 0x0000000c0434723c */ /* 0x042fec0000041834 */
[C---:B------:R-:W-:Y:S01]  /*4e80*/  HMMA.16816.F32.BF16 R56, R4.reuse, R14, R56 ;  /* 0x0000000e0438723c */ /* 0x040fe20000041838 */
[----:B------:R-:W1:Y:S05]  /*4e90*/  LDSM.16.MT88.4 R12, [R193+0x11800] ;  /* 0x01180000c10c783b */ /* 0x000e6a0000004200 */
[C---:B---3--:R-:W-:Y:S06]  /*4ea0*/  HMMA.16816.F32.BF16 R84, R4.reuse, R8, R84 ;  /* 0x000000080454723c */ /* 0x048fec0000041854 */
[----:B------:R-:W-:Y:S01]  /*4eb0*/  HMMA.16816.F32.BF16 R88, R4, R10, R88 ;  /* 0x0000000a0458723c */ /* 0x000fe20000041858 */
[----:B------:R-:W3:Y:S05]  /*4ec0*/  LDSM.16.MT88.4 R8, [R192+0x11800] ;  /* 0x01180000c008783b */ /* 0x000eea0000004200 */
[C---:B------:R-:W-:Y:S01]  /*4ed0*/  HMMA.16816.F32.BF16 R72, R20.reuse, R26, R72 ;  /* 0x0000001a1448723c */ /* 0x040fe20000041848 */
[----:B------:R-:W4:Y:S05]  /*4ee0*/  LDSM.16.MT88.4 R24, [R193+0xf800] ;  /* 0x00f80000c118783b */ /* 0x000f2a0000004200 */
[----:B------:R-:W-:Y:S01]  /*4ef0*/  HMMA.16816.F32.BF16 R112, R20, R146, R112 ;  /* 0x000000921470723c */ /* 0x000fe20000041870 */
[----:B------:R-:W5:Y:S05]  /*4f00*/  LDSM.16.MT88.4 R20, [R196+0x11800] ;  /* 0x01180000c414783b */ /* 0x000f6a0000004200 */
[C---:B--2---:R-:W-:Y:S06]  /*4f10*/  HMMA.16816.F32.BF16 R120, R4.reuse, R16, R120 ;  /* 0x000000100478723c */ /* 0x044fec0000041878 */
[----:B------:R-:W-:Y:S01]  /*4f20*/  HMMA.16816.F32.BF16 R36, R4, R140, R36 ;  /* 0x0000008c0424723c */ /* 0x000fe20000041824 */
[----:B------:R-:W-:-:S04]  /*4f30*/  FADD.FTZ R16, R154, R157 ;  /* 0x0000009d9a107221 */ /* 0x000fc80000010000 */
[----:B------:R-:W-:Y:S01]  /*4f40*/  FADD.FTZ R16, R153, R16 ;  /* 0x0000001099107221 */ /* 0x000fe20000010000 */
[----:B-1----:R-:W-:Y:S03]  /*4f50*/  HMMA.16816.F32.BF16 R104, R4, R12, R104 ;  /* 0x0000000c0468723c */ /* 0x002fe60000041868 */
[----:B------:R-:W-:-:S03]  /*4f60*/  FADD.FTZ R167, R167, R16 ;  /* 0x00000010a7a77221 */ /* 0x000fc60000010000 */
[----:B------:R-:W-:Y:S01]  /*4f70*/  HMMA.16816.F32.BF16 R40, R4, R142, R40 ;  /* 0x0000008e0428723c */ /* 0x000fe20000041828 */
[----:B------:R-:W-:Y:S01]  /*4f80*/  FADD.FTZ R12, R172, R135 ;  /* 0x00000087ac0c7221 */ /* 0x000fe20000010000 */
[----:B------:R-:W-:-:S03]  /*4f90*/  FADD.FTZ R168, R168, R167 ;  /* 0x000000a7a8a87221 */ /* 0x000fc60000010000 */
[----:B------:R-:W-:Y:S01]  /*4fa0*/  FADD.FTZ R12, R173, R12 ;  /* 0x0000000cad0c7221 */ /* 0x000fe20000010000 */
[----:B------:R-:W-:Y:S01]  /*4fb0*/  FADD.FTZ R13, R169, R168 ;  /* 0x000000a8a90d7221 */ /* 0x000fe20000010000 */
[----:B---3--:R-:W-:Y:S02]  /*4fc0*/  HMMA.16816.F32.BF16 R108, R4, R8, R108 ;  /* 0x00000008046c723c */ /* 0x008fe4000004186c */
        /* <DEDUP_REMOVED lines=9> */
[C---:B------:R-:W-:Y:S01]  /*5060*/  HMMA.16816.F32.BF16 R48, R4.reuse, R138, R48 ;  /* 0x0000008a0430723c */ /* 0x040fe20000041830 */
[----:B------:R-:W-:Y:S02]  /*5070*/  VIADD R180, R199, 0x5800 ;  /* 0x00005800c7b47836 */ /* 0x000fe40000000000 */
[----:B------:R-:W-:Y:S01]  /*5080*/  FADD.FTZ R176, R176, R9 ;  /* 0x00000009b0b07221 */ /* 0x000fe20000010000 */
[----:B------:R-:W-:Y:S02]  /*5090*/  FADD.FTZ R217, R217, R150 ;  /* 0x00000096d9d97221 */ /* 0x000fe40000010000 */
[----:B------:R-:W-:Y:S01]  /*50a0*/  HMMA.16816.F32.BF16 R60, R4, R32, R60 ;  /* 0x00000020043c723c */ /* 0x000fe2000004183c */
[----:B------:R-:W-:-:S05]  /*50b0*/  FADD.FTZ R215, R215, R176 ;  /* 0x000000b0d7d77221 */ /* 0x000fca0000010000 */
[C---:B------:R-:W-:Y:S06]  /*50c0*/  HMMA.16816.F32.BF16 R64, R4.reuse, R34, R64 ;  /* 0x000000220440723c */ /* 0x040fec0000041840 */
[C---:B------:R-:W-:Y:S06]  /*50d0*/  HMMA.16816.F32.BF16 R68, R4.reuse, R28, R68 ;  /* 0x0000001c0444723c */ /* 0x040fec0000041844 */
[C---:B------:R-:W-:Y:S06]  /*50e0*/  HMMA.16816.F32.BF16 R72, R4.reuse, R30, R72 ;  /* 0x0000001e0448723c */ /* 0x040fec0000041848 */
[C---:B----4-:R-:W-:Y:S06]  /*50f0*/  HMMA.16816.F32.BF16 R76, R4.reuse, R24, R76 ;  /* 0x00000018044c723c */ /* 0x050fec000004184c */
[C---:B------:R-:W-:Y:S06]  /*5100*/  HMMA.16816.F32.BF16 R80, R4.reuse, R26, R80 ;  /* 0x0000001a0450723c */ /* 0x040fec0000041850 */
[C---:B-----5:R-:W-:Y:S06]  /*5110*/  HMMA.16816.F32.BF16 R92, R4.reuse, R20, R92 ;  /* 0x00000014045c723c */ /* 0x060fec000004185c */
        /* <DEDUP_REMOVED lines=8> */
[----:B------:R-:W-:Y:S01]  /*51a0*/  USHF.R.S32.HI UR10, URZ, 0x1f, UR4 ;  /* 0x0000001f3f0a7899 */ /* 0x000fe20008011404 */
[----:B------:R-:W1:Y:S01]  /*51b0*/  S2R R135, SR_TID.X ;  /* 0x0000000000877919 */ /* 0x000e620000002100 */
[----:B------:R-:W-:Y:S02]  /*51c0*/  UIMAD.WIDE.U32 UR34, UR4, UR6, URZ ;  /* 0x00000006042272a5 */ /* 0x000fe4000f8e003f */
[----:B------:R-:W-:Y:S02]  /*51d0*/  UIMAD UR10, UR10, UR6, URZ ;  /* 0x000000060a0a72a4 */ /* 0x000fe4000f8e023f */
[----:B------:R-:W-:Y:S02]  /*51e0*/  USHF.L.U32 UR33, UR6, 0x5, URZ ;  /* 0x0000000506217899 */ /* 0x000fe4000800063f */
[----:B------:R-:W-:Y:S01]  /*51f0*/  UIMAD UR10, UR4, UR7, UR10 ;  /* 0x00000007040a72a4 */ /* 0x000fe2000f8e020a */
[----:B------:R-:W-:Y:S01]  /*5200*/  IMAD.U32 R8, RZ, RZ, UR34 ;  /* 0x00000022ff087e24 */ /* 0x000fe2000f8e00ff */
[----:B------:R-:W-:Y:S01]  /*5210*/  UISETP.NE.AND UP0, UPT, UR27, 0x2, UPT ;  /* 0x000000021b00788c */ /* 0x000fe2000bf05270 */
[----:B------:R-:W-:Y:S01]  /*5220*/  IMAD.U32 R9, RZ, RZ, UR35 ;  /* 0x00000023ff097e24 */ /* 0x000fe2000f8e00ff */
[----:B------:R-:W-:Y:S01]  /*5230*/  UIADD3 UR10, UR35, UR10, URZ ;  /* 0x0000000a230a7290 */ /* 0x000fe2000fffe03f */
[----:B------:R-:W-:Y:S01]  /*5240*/  BAR.SYNC.DEFER_BLOCKING 0x0 ;  /* 0x0000000000007b1d */ /* 0x000fe20000010000 */
[----:B------:R-:W-:-:S04]  /*5250*/  LEA R4, P0, R8, R222, 0x6 ;  /* 0x000000de08047211 */ /* 0x000fc800078030ff */
[----:B------:R-:W-:Y:S01]  /*5260*/  IMAD.U32 R5, RZ, RZ, UR10 ;  /* 0x0000000aff057e24 */ /* 0x000fe2000f8e00ff */
[----:B------:R-:W-:Y:S02]  /*5270*/  ULDC.64 UR10, c[0x0][0x220] ;  /* 0x00008800000a7ab9 */ /* 0x000fe40000000a00 */
[----:B------:R-:W-:Y:S01]  /*5280*/  LEA R6, P1, R4, UR10, 0x1 ;  /* 0x0000000a04067c11 */ /* 0x000fe2000f8208ff */
[----:B------:R-:W-:Y:S01]  /*5290*/  USHF.L.U64.HI UR10, UR6, 0x5, UR7 ;  /* 0x00000005060a7899 */ /* 0x000fe20008010207 */
[----:B------:R-:W-:Y:S02]  /*52a0*/  LEA.HI.X R5, R8, R207, R5, 0x6, P0 ;  /* 0x000000cf08057211 */ /* 0x000fe400000f3405 */
[----:B------:R-:W-:Y:S02]  /*52b0*/  IADD3 R8, P0, R6, UR33, RZ ;  /* 0x0000002106087c10 */ /* 0x000fe4000ff1e0ff */
[----:B------:R-:W-:Y:S02]  /*52c0*/  LEA.HI.X R7, R4, UR11, R5, 0x1, P1 ;  /* 0x0000000b04077c11 */ /* 0x000fe400088f0c05 */
[----:B------:R-:W-:-:S02]  /*52d0*/  IADD3 R4, P1, R8, UR33, RZ ;  /* 0x0000002108047c10 */ /* 0x000fc4000ff3e0ff */
[----:B------:R-:W-:Y:S02]  /*52e0*/  IADD3.X R9, R7, UR10, RZ, P0, !PT ;  /* 0x0000000a07097c10 */ /* 0x000fe400087fe4ff */
[----:B------:R-:W-:Y:S02]  /*52f0*/  IADD3 R12, P0, R4, UR33, RZ ;  /* 0x00000021040c7c10 */ /* 0x000fe4000ff1e0ff */
[----:B------:R-:W-:Y:S01]  /*5300*/  IADD3.X R5, R9, UR10, RZ, P1, !PT ;  /* 0x0000000a09057c10 */ /* 0x000fe20008ffe4ff */
[----:B------:R-:W-:Y:S01]  /*5310*/  @!PT LDS RZ, [RZ] ;  /* 0x00000000fffff984 */ /* 0x000fe20000000800 */
[----:B------:R-:W-:Y:S01]  /*5320*/  @!PT LDS RZ, [RZ] ;  /* 0x00000000fffff984 */ /* 0x000fe20000000800 */
[----:B------:R-:W-:Y:S01]  /*5330*/  @!PT LDS RZ, [RZ] ;  /* 0x00000000fffff984 */ /* 0x000fe20000000800 */
[----:B------:R-:W-:Y:S03]  /*5340*/  LDGSTS.E.BYPASS.LTC128B.128 [R203+0xc000], desc[UR28][R6.64] ;  /* 0x0c00000006cb7fae */ /* 0x000fe6000b901d5c */
[----:B------:R-:W-:Y:S01]  /*5350*/  IADD3.X R13, R5, UR10, RZ, P0, !PT ;  /* 0x0000000a050d7c10 */ /* 0x000fe200087fe4ff */
[----:B------:R-:W-:Y:S04]  /*5360*/  LDGSTS.E.BYPASS.LTC128B.128 [R203+0xe000], desc[UR28][R6.64+0x80] ;  /* 0x0e00008006cb7fae */ /* 0x000fe8000b901d5c */
[----:B------:R-:W-:Y:S04]  /*5370*/  LDGSTS.E.BYPASS.LTC128B.128 [R203+0x10000], desc[UR28][R6.64+0x100] ;  /* 0x1000010006cb7fae */ /* 0x000fe8000b901d5c */
[----:B------:R-:W-:Y:S04]  /*5380*/  LDGSTS.E.BYPASS.LTC128B.128 [R203+0xc800], desc[UR28][R8.64] ;  /* 0x0c80000008cb7fae */ /* 0x000fe8000b901d5c */
[----:B------:R-:W-:Y:S04]  /*5390*/  LDGSTS.E.BYPASS.LTC128B.128 [R203+0xe800], desc[UR28][R8.64+0x80] ;  /* 0x0e80008008cb7fae */ /* 0x000fe8000b901d5c */
[----:B------:R2:W-:Y:S04]  /*53a0*/  LDGSTS.E.BYPASS.LTC128B.128 [R203+0x10800], desc[UR28][R8.64+0x100] ;  /* 0x1080010008cb7fae */ /* 0x0005e8000b901d5c */
[----:B------:R-:W-:Y:S04]  /*53b0*/  LDGSTS.E.BYPASS.LTC128B.128 [R203+0xd000], desc[UR28][R4.64] ;  /* 0x0d00000004cb7fae */ /* 0x000fe8000b901d5c */
[----:B------:R-:W-:Y:S04]  /*53c0*/  LDGSTS.E.BYPASS.LTC128B.128 [R203+0xf000], desc[UR28][R4.64+0x80] ;  /* 0x0f00008004cb7fae */ /* 0x000fe8000b901d5c */
[----:B------:R3:W-:Y:S04]  /*53d0*/  LDGSTS.E.BYPASS.LTC128B.128 [R203+0x11000], desc[UR28][R4.64+0x100] ;  /* 0x1100010004cb7fae */ /* 0x0007e8000b901d5c */
[----:B------:R-:W-:Y:S04]  /*53e0*/  LDGSTS.E.BYPASS.LTC128B.128 [R203+0xd800], desc[UR28][R12.64] ;  /* 0x0d8000000ccb7fae */ /* 0x000fe8000b901d5c */
[----:B------:R-:W-:Y:S04]  /*53f0*/  LDGSTS.E.BYPASS.LTC128B.128 [R203+0xf800], desc[UR28][R12.64+0x80] ;  /* 0x0f8000800ccb7fae */ /* 0x000fe8000b901d5c */
[----:B------:R4:W-:Y:S04]  /*5400*/  LDGSTS.E.BYPASS.LTC128B.128 [R203+0x11800], desc[UR28][R12.64+0x100] ;  /* 0x118001000ccb7fae */ /* 0x0009e8000b901d5c */
[----:B------:R-:W-:Y:S04]  /*5410*/  LDSM.16.M88.4 R148, [R202] ;  /* 0x00000000ca94783b */ /* 0x000fe80000000200 */
[----:B------:R-:W5:Y:S04]  /*5420*/  LDSM.16.M88.4 R24, [R201+0x6000] ;  /* 0x00600000c918783b */ /* 0x000f680000000200 */
[----:B------:R-:W1:Y:S04]  /*5430*/  LDSM.16.M88.4 R16, [R201+0x6800] ;  /* 0x00680000c910783b */ /* 0x000e680000000200 */
[----:B------:R-:W1:Y:S04]  /*5440*/  LDSM.16.M88.4 R156, [R201+0x7000] ;  /* 0x00700000c99c783b */ /* 0x000e680000000200 */
[----:B------:R-:W1:Y:S04]  /*5450*/  LDSM.16.M88.4 R144, [R201+0x7800] ;  /* 0x00780000c990783b */ /* 0x000e680000000200 */
[----:B------:R-:W-:Y:S04]  /*5460*/  LDSM.16.M88.4 R164, [R200] ;  /* 0x00000000c8a4783b */ /* 0x000fe80000000200 */
[----:B------:R-:W1:Y:S04]  /*5470*/  LDSM.16.M88.4 R140, [R199] ;  /* 0x00000000c78c783b */ /* 0x000e680000000200 */
[----:B--2---:R-:W2:Y:S04]  /*5480*/  LDSM.16.M88.4 R8, [R191] ;  /* 0x00000000bf08783b */ /* 0x004ea80000000200 */
[----:B---3--:R-:W3:Y:S04]  /*5490*/  LDSM.16.M88.4 R4, [R190] ;  /* 0x00000000be04783b */ /* 0x008ee80000000200 */
[----:B------:R-:W3:Y:S04]  /*54a0*/  LDSM.16.M88.4 R172, [R189] ;  /* 0x00000000bdac783b */ /* 0x000ee80000000200 */
[----:B------:R-:W-:Y:S01]  /*54b0*/  LDSM.16.M88.4 R168, [R198] ;  /* 0x00000000c6a8783b */ /* 0x000fe20000000200 */
[C---:B-----5:R-:W-:Y:S03]  /*54c0*/  HMMA.16816.F32.BF16 R28, R148.reuse, R24, RZ ;  /* 0x00000018941c723c */ /* 0x060fe600000418ff */
[----:B------:R-:W5:Y:S04]  /*54d0*/  LDSM.16.M88.4 R136, [R195+0x6000] ;  /* 0x00600000c388783b */ /* 0x000f680000000200 */
[----:B------:R-:W5:Y:S01]  /*54e0*/  LDSM.16.M88.4 R32, [R195+0x6800] ;  /* 0x00680000c320783b */ /* 0x000f620000000200 */
[C---:B------:R-:W-:Y:S03]  /*54f0*/  HMMA.16816.F32.BF16 R24, R148.reuse, R26, RZ ;  /* 0x0000001a9418723c */ /* 0x040fe600000418ff */
[----:B----4-:R-:W4:Y:S03]  /*5500*/  LDSM.16.M88.4 R12, [R195+0x7000] ;  /* 0x00700000c30c783b */ /* 0x010f260000000200 */
[C---:B-1----:R-:W-:Y:S01]  /*5510*/  HMMA.16816.F32.BF16 R20, R148.reuse, R16, RZ ;  /* 0x000000109414723c */ /* 0x042fe200000418ff */
[----:B------:R-:W1:Y:S04]  /*5520*/  LDSM.16.M88.4 R176, [R195+0x7800] ;  /* 0x00780000c3b0783b */ /* 0x000e680000000200 */
[----:B------:R-:W0:Y:S01]  /*5530*/  LDGDEPBAR ;  /* 0x00000000000079af */ /* 0x000e220000000000 */
[C---:B------:R-:W-:Y:S06]  /*5540*/  HMMA.16816.F32.BF16 R160, R148.reuse, R156, RZ ;  /* 0x0000009c94a0723c */ /* 0x040fec00000418ff */
[C---:B------:R-:W-:Y:S06]  /*5550*/  HMMA.16816.F32.BF16 R16, R148.reuse, R18, RZ ;  /* 0x000000129410723c */ /* 0x040fec00000418ff */
[C---:B------:R-:W-:Y:S06]  /*5560*/  HMMA.16816.F32.BF16 R156, R148.reuse, R158, RZ ;  /* 0x0000009e949c723c */ /* 0x040fec00000418ff */
[C---:B------:R-:W-:Y:S06]  /*5570*/  HMMA.16816.F32.BF16 R152, R148.reuse, R144, RZ ;  /* 0x000000909498723c */ /* 0x040fec00000418ff */
[----:B------:R-:W-:Y:S01]  /*5580*/  HMMA.16816.F32.BF16 R148, R148, R146, RZ ;  /* 0x000000929494723c */ /* 0x000fe200000418ff */
[----:B------:R-:W-:Y:S05]  /*5590*/  LDSM.16.M88.4 R144, [R188] ;  /* 0x00000000bc90783b */ /* 0x000fea0000000200 */
[C---:B------:R-:W-:Y:S06]  /*55a0*/  HMMA.16816.F32.BF16 R24, R164.reuse, R142, R24 ;  /* 0x0000008ea418723c */ /* 0x040fec0000041818 */
[C---:B--2---:R-:W-:Y:S06]  /*55b0*/  HMMA.16816.F32.BF16 R20, R164.reuse, R8, R20 ;  /* 0x00000008a414723c */ /* 0x044fec0000041814 */
[C---:B------:R-:W-:Y:S01]  /*55c0*/  HMMA.16816.F32.BF16 R28, R164.reuse, R140, R28 ;  /* 0x0000008ca41c723c */ /* 0x040fe2000004181c */
[----:B------:R-:W2:Y:S05]  /*55d0*/  LDSM.16.M88.4 R140, [R197] ;  /* 0x00000000c58c783b */ /* 0x000eaa0000000200 */
[C---:B------:R-:W-:Y:S01]  /*55e0*/  HMMA.16816.F32.BF16 R16, R164.reuse, R10, R16 ;  /* 0x0000000aa410723c */ /* 0x040fe20000041810 */
[----:B------:R-:W2:Y:S05]  /*55f0*/  LDSM.16.M88.4 R8, [R188+0x800] ;  /* 0x00080000bc08783b */ /* 0x000eaa0000000200 */
[C---:B---3--:R-:W-:Y:S06]  /*5600*/  HMMA.16816.F32.BF16 R160, R164.reuse, R4, R160 ;  /* 0x00000004a4a0723c */ /* 0x048fec00000418a0 */
[C---:B------:R-:W-:Y:S01]  /*5610*/  HMMA.16816.F32.BF16 R156, R164.reuse, R6, R156 ;  /* 0x00000006a49c723c */ /* 0x040fe2000004189c */
[----:B------:R-:W3:Y:S05]  /*5620*/  LDSM.16.M88.4 R4, [R188+0x1000] ;  /* 0x00100000bc04783b */ /* 0x000eea0000000200 */
[C---:B------:R-:W-:Y:S06]  /*5630*/  HMMA.16816.F32.BF16 R152, R164.reuse, R172, R152 ;  /* 0x000000aca498723c */ /* 0x040fec0000041898 */
[----:B------:R-:W-:Y:S01]  /*5640*/  HMMA.16816.F32.BF16 R148, R164, R174, R148 ;  /* 0x000000aea494723c */ /* 0x000fe20000041894 */
[----:B------:R-:W3:Y:S04]  /*5650*/  LDSM.16.M88.4 R164, [R188+0x1800] ;  /* 0x00180000bca4783b */ /* 0x000ee80000000200 */
[----:B------:R-:W-:Y:S01]  /*5660*/  LDSM.16.M88.4 R172, [R202+0x2000] ;  /* 0x00200000caac783b */ /* 0x000fe20000000200 */
[C---:B-----5:R-:W-:Y:S06]  /*5670*/  HMMA.16816.F32.BF16 R24, R168.reuse, R138, R24 ;  /* 0x0000008aa818723c */ /* 0x060fec0000041818 */
[C---:B------:R-:W-:Y:S06]  /*5680*/  HMMA.16816.F32.BF16 R20, R168.reuse, R32, R20 ;  /* 0x00000020a814723c */ /* 0x040fec0000041814 */
[C---:B------:R-:W-:Y:S01]  /*5690*/  HMMA.16816.F32.BF16 R28, R168.reuse, R136, R28 ;  /* 0x00000088a81c723c */ /* 0x040fe2000004181c */
[----:B------:R-:W5:Y:S05]  /*56a0*/  LDSM.16.M88.4 R136, [R201+0x8000] ;  /* 0x00800000c988783b */ /* 0x000f6a0000000200 */
[C---:B------:R-:W-:Y:S01]  /*56b0*/  HMMA.16816.F32.BF16 R16, R168.reuse, R34, R16 ;  /* 0x00000022a810723c */ /* 0x040fe20000041810 */
[----:B------:R-:W5:Y:S05]  /*56c0*/  LDSM.16.M88.4 R32, [R201+0x8800] ;  /* 0x00880000c920783b */ /* 0x000f6a0000000200 */
[C---:B----4-:R-:W-:Y:S06]  /*56d0*/  HMMA.16816.F32.BF16 R160, R168.reuse, R12, R160 ;  /* 0x0000000ca8a0723c */ /* 0x050fec00000418a0 */
[C---:B------:R-:W-:Y:S01]  /*56e0*/  HMMA.16816.F32.BF16 R156, R168.reuse, R14, R156 ;  /* 0x0000000ea89c723c */ /* 0x040fe2000004189c */
[----:B------:R-:W4:Y:S05]  /*56f0*/  LDSM.16.M88.4 R12, [R201+0x9000] ;  /* 0x00900000c90c783b */ /* 0x000f2a0000000200 */
[C---:B-1----:R-:W-:Y:S06]  /*5700*/  HMMA.16816.F32.BF16 R152, R168.reuse, R176, R152 ;  /* 0x000000b0a898723c */ /* 0x042fec0000041898 */
[----:B------:R-:W-:Y:S01]  /*5710*/  HMMA.16816.F32.BF16 R148, R168, R178, R148 ;  /* 0x000000b2a894723c */ /* 0x000fe20000041894 */
[----:B------:R-:W1:Y:S04]  /*5720*/  LDSM.16.M88.4 R176, [R201+0x9800] ;  /* 0x00980000c9b0783b */ /* 0x000e680000000200 */
[----:B------:R-:W-:Y:S01]  /*5730*/  LDSM.16.M88.4 R168, [R187] ;  /* 0x00000000bba8783b */ /* 0x000fe20000000200 */
[C---:B--2---:R-:W-:Y:S06]  /*5740*/  HMMA.16816.F32.BF16 R24, R140.reuse, R146, R24 ;  /* 0x000000928c18723c */ /* 0x044fec0000041818 */
[C---:B------:R-:W-:Y:S06]  /*5750*/  HMMA.16816.F32.BF16 R20, R140.reuse, R8, R20 ;  /* 0x000000088c14723c */ /* 0x040fec0000041814 */
[C---:B------:R-:W-:Y:S01]  /*5760*/  HMMA.16816.F32.BF16 R28, R140.reuse, R144, R28 ;  /* 0x000000908c1c723c */ /* 0x040fe2000004181c */
[----:B------:R-:W2:Y:S05]  /*5770*/  LDSM.16.M88.4 R144, [R200+0x2000] ;  /* 0x00200000c890783b */ /* 0x000eaa0000000200 */
[C---:B------:R-:W-:Y:S01]  /*5780*/  HMMA.16816.F32.BF16 R16, R140.reuse, R10, R16 ;  /* 0x0000000a8c10723c */ /* 0x040fe20000041810 */
[----:B------:R-:W2:Y:S05]  /*5790*/  LDSM.16.M88.4 R8, [R186] ;  /* 0x00000000ba08783b */ /* 0x000eaa0000000200 */
[C---:B---3--:R-:W-:Y:S06]  /*57a0*/  HMMA.16816.F32.BF16 R160, R140.reuse, R4, R160 ;  /* 0x000000048ca0723c */ /* 0x048fec00000418a0 */
[C---:B------:R-:W-:Y:S01]  /*57b0*/  HMMA.16816.F32.BF16 R156, R140.reuse, R6, R156 ;  /* 0x000000068c9c723c */ /* 0x040fe2000004189c */
[----:B------:R-:W3:Y:S05]  /*57c0*/  LDSM.16.M88.4 R4, [R185] ;  /* 0x00000000b904783b */ /* 0x000eea0000000200 */
[C---:B------:R-:W-:Y:S06]  /*57d0*/  HMMA.16816.F32.BF16 R152, R140.reuse, R164, R152 ;  /* 0x000000a48c98723c */ /* 0x040fec0000041898 */
[----:B------:R-:W-:Y:S01]  /*57e0*/  HMMA.16816.F32.BF16 R148, R140, R166, R148 ;  /* 0x000000a68c94723c */ /* 0x000fe20000041894 */
[----:B------:R-:W3:Y:S04]  /*57f0*/  LDSM.16.M88.4 R164, [R184] ;  /* 0x00000000b8a4783b */ /* 0x000ee80000000200 */
[----:B------:R-:W-:Y:S01]  /*5800*/  LDSM.16.M88.4 R140, [R195+0x8000] ;  /* 0x00800000c38c783b */ /* 0x000fe20000000200 */
[C---:B-----5:R-:W-:Y:S06]  /*5810*/  HMMA.16816.F32.BF16 R24, R172.reuse, R138, R24 ;  /* 0x0000008aac18723c */ /* 0x060fec0000041818 */
[C---:B------:R-:W-:Y:S06]  /*5820*/  HMMA.16816.F32.BF16 R20, R172.reuse, R32, R20 ;  /* 0x00000020ac14723c */ /* 0x040fec0000041814 */
[C---:B------:R-:W-:Y:S01]  /*5830*/  HMMA.16816.F32.BF16 R28, R172.reuse, R136, R28 ;  /* 0x00000088ac1c723c */ /* 0x040fe2000004181c */
[----:B------:R-:W-:Y:S05]  /*5840*/  LDSM.16.M88.4 R136, [R195+0x8800] ;  /* 0x00880000c388783b */ /* 0x000fea0000000200 */
        /* <DEDUP_REMOVED lines=15> */
[C---:B---3--:R-:W-:Y:S06]  /*5940*/  HMMA.16816.F32.BF16 R160, R144.reuse, R4, R160 ;  /* 0x0000000490a0723c */ /* 0x048fec00000418a0 */
[C---:B------:R-:W-:Y:S01]  /*5950*/  HMMA.16816.F32.BF16 R156, R144.reuse, R6, R156 ;  /* 0x00000006909c723c */ /* 0x040fe2000004189c */
[----:B------:R-:W2:Y:S05]  /*5960*/  LDSM.16.M88.4 R4, [R197+0x2000] ;  /* 0x00200000c504783b */ /* 0x000eaa0000000200 */
[C---:B------:R-:W-:Y:S06]  /*5970*/  HMMA.16816.F32.BF16 R152, R144.reuse, R164, R152 ;  /* 0x000000a49098723c */ /* 0x040fec0000041898 */
[----:B------:R-:W-:Y:S01]  /*5980*/  HMMA.16816.F32.BF16 R148, R144, R166, R148 ;  /* 0x000000a69094723c */ /* 0x000fe20000041894 */
[----:B------:R-:W3:Y:S04]  /*5990*/  LDSM.16.M88.4 R164, [R188+0x3800] ;  /* 0x00380000bca4783b */ /* 0x000ee80000000200 */
[----:B------:R-:W-:Y:S01]  /*59a0*/  LDSM.16.M88.4 R144, [R201+0xa000] ;  /* 0x00a00000c990783b */ /* 0x000fe20000000200 */
[C---:B-----5:R-:W-:Y:S06]  /*59b0*/  HMMA.16816.F32.BF16 R24, R32.reuse, R142, R24 ;  /* 0x0000008e2018723c */ /* 0x060fec0000041818 */
[C---:B------:R-:W-:Y:S06]  /*59c0*/  HMMA.16816.F32.BF16 R20, R32.reuse, R136, R20 ;  /* 0x000000882014723c */ /* 0x040fec0000041814 */
[C---:B------:R-:W-:Y:S01]  /*59d0*/  HMMA.16816.F32.BF16 R28, R32.reuse, R140, R28 ;  /* 0x0000008c201c723c */ /* 0x040fe2000004181c */
[----:B------:R-:W-:Y:S05]  /*59e0*/  LDSM.16.M88.4 R140, [R201+0xa800] ;  /* 0x00a80000c98c783b */ /* 0x000fea0000000200 */
[C---:B------:R-:W-:Y:S01]  /*59f0*/  HMMA.16816.F32.BF16 R16, R32.reuse, R138, R16 ;  /* 0x0000008a2010723c */ /* 0x040fe20000041810 */
[----:B------:R-:W-:Y:S05]  /*5a00*/  LDSM.16.M88.4 R136, [R201+0xb000] ;  /* 0x00b00000c988783b */ /* 0x000fea0000000200 */
[C---:B----4-:R-:W-:Y:S06]  /*5a10*/  HMMA.16816.F32.BF16 R160, R32.reuse, R12, R160 ;  /* 0x0000000c20a0723c */ /* 0x050fec00000418a0 */
[C---:B------:R-:W-:Y:S01]  /*5a20*/  HMMA.16816.F32.BF16 R156, R32.reuse, R14, R156 ;  /* 0x0000000e209c723c */ /* 0x040fe2000004189c */
[----:B------:R-:W4:Y:S05]  /*5a30*/  LDSM.16.M88.4 R12, [R202+0x4000] ;  /* 0x00400000ca0c783b */ /* 0x000f2a0000000200 */
[C---:B-1----:R-:W-:Y:S06]  /*5a40*/  HMMA.16816.F32.BF16 R152, R32.reuse, R176, R152 ;  /* 0x000000b02098723c */ /* 0x042fec0000041898 */
[----:B------:R-:W-:Y:S01]  /*5a50*/  HMMA.16816.F32.BF16 R148, R32, R178, R148 ;  /* 0x000000b22094723c */ /* 0x000fe20000041894 */
[----:B------:R-:W-:Y:S05]  /*5a60*/  LDSM.16.M88.4 R32, [R201+0xb800] ;  /* 0x00b80000c920783b */ /* 0x000fea0000000200 */
[C---:B--2---:R-:W-:Y:S06]  /*5a70*/  HMMA.16816.F32.BF16 R24, R4.reuse, R174, R24 ;  /* 0x000000ae0418723c */ /* 0x044fec0000041818 */
[C---:B------:R-:W-:Y:S06]  /*5a80*/  HMMA.16816.F32.BF16 R20, R4.reuse, R168, R20 ;  /* 0x000000a80414723c */ /* 0x040fec0000041814 */
[C---:B------:R-:W-:Y:S01]  /*5a90*/  HMMA.16816.F32.BF16 R28, R4.reuse, R172, R28 ;  /* 0x000000ac041c723c */ /* 0x040fe2000004181c */
[----:B------:R-:W-:Y:S05]  /*5aa0*/  LDSM.16.M88.4 R172, [R200+0x4000] ;  /* 0x00400000c8ac783b */ /* 0x000fea0000000200 */
[C---:B------:R-:W-:Y:S01]  /*5ab0*/  HMMA.16816.F32.BF16 R16, R4.reuse, R170, R16 ;  /* 0x000000aa0410723c */ /* 0x040fe20000041810 */
[----:B------:R-:W-:Y:S05]  /*5ac0*/  LDSM.16.M88.4 R168, [R181] ;  /* 0x00000000b5a8783b */ /* 0x000fea0000000200 */
[C---:B------:R-:W-:Y:S06]  /*5ad0*/  HMMA.16816.F32.BF16 R160, R4.reuse, R8, R160 ;  /* 0x0000000804a0723c */ /* 0x040fec00000418a0 */
[C---:B------:R-:W-:Y:S01]  /*5ae0*/  HMMA.16816.F32.BF16 R156, R4.reuse, R10, R156 ;  /* 0x0000000a049c723c */ /* 0x040fe2000004189c */
[----:B------:R-:W1:Y:S05]  /*5af0*/  LDSM.16.M88.4 R8, [R183] ;  /* 0x00000000b708783b */ /* 0x000e6a0000000200 */
[C---:B---3--:R-:W-:Y:S06]  /*5b00*/  HMMA.16816.F32.BF16 R152, R4.reuse, R164, R152 ;  /* 0x000000a40498723c */ /* 0x048fec0000041898 */
[----:B------:R-:W-:Y:S01]  /*5b10*/  HMMA.16816.F32.BF16 R148, R4, R166, R148 ;  /* 0x000000a60494723c */ /* 0x000fe20000041894 */
[----:B------:R-:W2:Y:S04]  /*5b20*/  LDSM.16.M88.4 R4, [R182] ;  /* 0x00000000b604783b */ /* 0x000ea80000000200 */
[----:B------:R-:W-:Y:S01]  /*5b30*/  LDSM.16.M88.4 R164, [R180] ;  /* 0x00000000b4a4783b */ /* 0x000fe20000000200 */
[C---:B----4-:R-:W-:Y:S06]  /*5b40*/  HMMA.16816.F32.BF16 R24, R12.reuse, R146, R24 ;  /* 0x000000920c18723c */ /* 0x050fec0000041818 */
[C---:B------:R-:W-:Y:S06]  /*5b50*/  HMMA.16816.F32.BF16 R20, R12.reuse, R140, R20 ;  /* 0x0000008c0c14723c */ /* 0x040fec0000041814 */
[C---:B------:R-:W-:Y:S01]  /*5b60*/  HMMA.16816.F32.BF16 R28, R12.reuse, R144, R28 ;  /* 0x000000900c1c723c */ /* 0x040fe2000004181c */
[----:B------:R-:W-:Y:S05]  /*5b70*/  LDSM.16.M88.4 R144, [R198+0x4000] ;  /* 0x00400000c690783b */ /* 0x000fea0000000200 */
[C---:B------:R-:W-:Y:S01]  /*5b80*/  HMMA.16816.F32.BF16 R16, R12.reuse, R142, R16 ;  /* 0x0000008e0c10723c */ /* 0x040fe20000041810 */
[----:B------:R-:W3:Y:S05]  /*5b90*/  LDSM.16.M88.4 R140, [R195+0xa000] ;  /* 0x00a00000c38c783b */ /* 0x000eea0000000200 */
[C---:B------:R-:W-:Y:S06]  /*5ba0*/  HMMA.16816.F32.BF16 R160, R12.reuse, R136, R160 ;  /* 0x000000880ca0723c */ /* 0x040fec00000418a0 */
[----:B------:R-:W-:Y:S01]  /*5bb0*/  HMMA.16816.F32.BF16 R156, R12, R138, R156 ;  /* 0x0000008a0c9c723c */ /* 0x000fe2000004189c */
[----:B------:R-:W4:Y:S05]  /*5bc0*/  LDSM.16.M88.4 R136, [R195+0xa800] ;  /* 0x00a80000c388783b */ /* 0x000f2a0000000200 */
[----:B-1----:R-:W-:Y:S06]  /*5bd0*/  HMMA.16816.F32.BF16 R24, R172, R10, R24 ;  /* 0x0000000aac18723c */ /* 0x002fec0000041818 */
[C---:B------:R-:W-:Y:S06]  /*5be0*/  HMMA.16816.F32.BF16 R152, R12.reuse, R32, R152 ;  /* 0x000000200c98723c */ /* 0x040fec0000041898 */
[----:B------:R-:W-:Y:S01]  /*5bf0*/  HMMA.16816.F32.BF16 R148, R12, R34, R148 ;  /* 0x000000220c94723c */ /* 0x000fe20000041894 */
[----:B------:R-:W1:Y:S04]  /*5c00*/  LDSM.16.M88.4 R32, [R195+0xb000] ;  /* 0x00b00000c320783b */ /* 0x000e680000000200 */
[----:B------:R-:W-:Y:S01]  /*5c10*/  LDSM.16.M88.4 R12, [R197+0x4000] ;  /* 0x00400000c50c783b */ /* 0x000fe20000000200 */
[C---:B--2---:R-:W-:Y:S06]  /*5c20*/  HMMA.16816.F32.BF16 R20, R172.reuse, R4, R20 ;  /* 0x00000004ac14723c */ /* 0x044fec0000041814 */
[C---:B------:R-:W-:Y:S01]  /*5c30*/  HMMA.16816.F32.BF16 R28, R172.reuse, R8, R28 ;  /* 0x00000008ac1c723c */ /* 0x040fe2000004181c */
[----:B------:R-:W2:Y:S05]  /*5c40*/  LDSM.16.M88.4 R8, [R188+0x4000] ;  /* 0x00400000bc08783b */ /* 0x000eaa0000000200 */
[C---:B------:R-:W-:Y:S01]  /*5c50*/  HMMA.16816.F32.BF16 R16, R172.reuse, R6, R16 ;  /* 0x00000006ac10723c */ /* 0x040fe20000041810 */
[----:B------:R-:W5:Y:S05]  /*5c60*/  LDSM.16.M88.4 R4, [R188+0x4800] ;  /* 0x00480000bc04783b */ /* 0x000f6a0000000200 */
[----:B------:R-:W-:Y:S06]  /*5c70*/  HMMA.16816.F32.BF16 R160, R172, R168, R160 ;  /* 0x000000a8aca0723c */ /* 0x000fec00000418a0 */
[C---:B---3--:R-:W-:Y:S06]  /*5c80*/  HMMA.16816.F32.BF16 R24, R144.reuse, R142, R24 ;  /* 0x0000008e9018723c */ /* 0x048fec0000041818 */
[C---:B----4-:R-:W-:Y:S06]  /*5c90*/  HMMA.16816.F32.BF16 R20, R144.reuse, R136, R20 ;  /* 0x000000889014723c */ /* 0x050fec0000041814 */
[C---:B------:R-:W-:Y:S01]  /*5ca0*/  HMMA.16816.F32.BF16 R28, R144.reuse, R140, R28 ;  /* 0x0000008c901c723c */ /* 0x040fe2000004181c */
[----:B------:R-:W-:Y:S05]  /*5cb0*/  LDSM.16.M88.4 R140, [R188+0x5000] ;  /* 0x00500000bc8c783b */ /* 0x000fea0000000200 */
[C---:B------:R-:W-:Y:S01]  /*5cc0*/  HMMA.16816.F32.BF16 R16, R144.reuse, R138, R16 ;  /* 0x0000008a9010723c */ /* 0x040fe20000041810 */
[----:B------:R-:W3:Y:S05]  /*5cd0*/  LDSM.16.M88.4 R136, [R195+0xb800] ;  /* 0x00b80000c388783b */ /* 0x000eea0000000200 */
[----:B-1----:R-:W-:Y:S06]  /*5ce0*/  HMMA.16816.F32.BF16 R160, R144, R32, R160 ;  /* 0x0000002090a0723c */ /* 0x002fec00000418a0 */
[----:B--2---:R-:W-:Y:S01]  /*5cf0*/  HMMA.16816.F32.BF16 R24, R12, R10, R24 ;  /* 0x0000000a0c18723c */ /* 0x004fe20000041818 */
[----:B------:R-:W-:-:S02]  /*5d00*/  IMAD.SHL.U32 R33, R135, 0x2, RZ ;  /* 0x0000000287217824 */ /* 0x000fc400078e00ff */
[----:B------:R-:W-:-:S03]  /*5d10*/  IMAD.U32 R32, RZ, RZ, UR4 ;  /* 0x00000004ff207e24 */ /* 0x000fc6000f8e00ff */
[----:B------:R-:W-:Y:S01]  /*5d20*/  HMMA.16816.F32.BF16 R152, R172, R164, R152 ;  /* 0x000000a4ac98723c */ /* 0x000fe20000041898 */
[----:B------:R-:W-:-:S05]  /*5d30*/  LOP3.LUT R33, R33, 0x6, RZ, 0xc0, !PT ;  /* 0x0000000621217812 */ /* 0x000fca00078ec0ff */
[----:B-----5:R-:W-:Y:S01]  /*5d40*/  HMMA.16816.F32.BF16 R20, R12, R4, R20 ;  /* 0x000000040c14723c */ /* 0x020fe20000041814 */
[----:B------:R-:W-:-:S04]  /*5d50*/  IMAD R32, R32, 0x40, R33 ;  /* 0x0000004020207824 */ /* 0x000fc800078e0221 */
[C---:B------:R-:W-:Y:S01]  /*5d60*/  VIADD R33, R32.reuse, 0x11 ;  /* 0x0000001120217836 */ /* 0x040fe20000000000 */
[----:B------:R-:W-:Y:S01]  /*5d70*/  HMMA.16816.F32.BF16 R156, R172, R170, R156 ;  /* 0x000000aaac9c723c */ /* 0x000fe2000004189c */
[C---:B------:R-:W-:Y:S02]  /*5d80*/  VIADD R5, R32.reuse, 0x1 ;  /* 0x0000000120057836 */ /* 0x040fe40000000000 */
[----:B------:R-:W-:-:S03]  /*5d90*/  VIADD R4, R32, 0x8 ;  /* 0x0000000820047836 */ /* 0x000fc60000000000 */
[----:B------:R-:W-:Y:S01]  /*5da0*/  HMMA.16816.F32.BF16 R28, R12, R8, R28 ;  /* 0x000000080c1c723c */ /* 0x000fe2000004181c */
[----:B------:R-:W1:Y:S01]  /*5db0*/  LDSM.16.M88.4 R8, [R188+0x5800] ;  /* 0x00580000bc08783b */ /* 0x000e620000000200 */
[----:B------:R-:W-:Y:S01]  /*5dc0*/  ISETP.GE.AND P6, PT, R5, R134, PT ;  /* 0x000000860500720c */ /* 0x000fe20003fc6270 */
[----:B------:R-:W-:-:S04]  /*5dd0*/  DEPBAR.LE SB0, 0x0 ;  /* 0x000080000000791a */ /* 0x000fc80000000000 */
[----:B------:R-:W-:Y:S01]  /*5de0*/  HMMA.16816.F32.BF16 R148, R172, R166, R148 ;  /* 0x000000a6ac94723c */ /* 0x000fe20000041894 */
[-C--:B------:R-:W-:Y:S01]  /*5df0*/  ISETP.GE.AND P0, PT, R5, R133.reuse, PT ;  /* 0x000000850500720c */ /* 0x080fe20003f06270 */
[----:B------:R-:W-:Y:S01]  /*5e00*/  VIADD R5, R32, 0x9 ;  /* 0x0000000920057836 */ /* 0x000fe20000000000 */
[CC--:B------:R-:W-:Y:S02]  /*5e10*/  ISETP.GE.AND P1, PT, R4.reuse, R134.reuse, PT ;  /* 0x000000860400720c */ /* 0x0c0fe40003f26270 */
[-C--:B------:R-:W-:Y:S01]  /*5e20*/  ISETP.GE.AND P3, PT, R4, R133.reuse, PT ;  /* 0x000000850400720c */ /* 0x080fe20003f66270 */
[----:B------:R-:W-:Y:S01]  /*5e30*/  HMMA.16816.F32.BF16 R16, R12, R6, R16 ;  /* 0x000000060c10723c */ /* 0x000fe20000041810 */
[----:B------:R-:W-:Y:S01]  /*5e40*/  VIADD R4, R32, 0x10 ;  /* 0x0000001020047836 */ /* 0x000fe20000000000 */
[----:B------:R-:W-:Y:S01]  /*5e50*/  BAR.SYNC.DEFER_BLOCKING 0x0 ;  /* 0x0000000000007b1d */ /* 0x000fe20000010000 */
[CC--:B------:R-:W-:Y:S02]  /*5e60*/  ISETP.GE.AND P4, PT, R5.reuse, R134.reuse, PT ;  /* 0x000000860500720c */ /* 0x0c0fe40003f86270 */
[----:B------:R-:W-:Y:S01]  /*5e70*/  ISETP.GE.AND P2, PT, R5, R133, PT ;  /* 0x000000850500720c */ /* 0x000fe20003f46270 */
[----:B---3--:R-:W-:Y:S01]  /*5e80*/  HMMA.16816.F32.BF16 R152, R144, R136, R152 ;  /* 0x000000889098723c */ /* 0x008fe20000041898 */
[----:B------:R-:W-:Y:S01]  /*5e90*/  FSEL R5, R24, -INF , !P1 ;  /* 0xff80000018057808 */ /* 0x000fe20004800000 */
[----:B------:R-:W-:Y:S01]  /*5ea0*/  VIADD R24, R32, 0x18 ;  /* 0x0000001820187836 */ /* 0x000fe20000000000 */
[----:B------:R-:W-:-:S02]  /*5eb0*/  ISETP.GE.AND P5, PT, R4, R134, PT ;  /* 0x000000860400720c */ /* 0x000fc40003fa6270 */
[----:B------:R-:W-:Y:S01]  /*5ec0*/  ISETP.GE.AND P1, PT, R4, R133, PT ;  /* 0x000000850400720c */ /* 0x000fe20003f26270 */
[C---:B------:R-:W-:Y:S01]  /*5ed0*/  HMMA.16816.F32.BF16 R156, R144.reuse, R34, R156 ;  /* 0x00000022909c723c */ /* 0x040fe2000004189c */
[----:B------:R-:W-:Y:S02]  /*5ee0*/  FSEL R6, R27, -INF , !P2 ;  /* 0xff8000001b067808 */ /* 0x000fe40005000000 */
[----:B------:R-:W-:Y:S01]  /*5ef0*/  FSEL R4, R26, -INF , !P3 ;  /* 0xff8000001a047808 */ /* 0x000fe20005800000 */
[----:B------:R-:W-:Y:S01]  /*5f00*/  VIADD R26, R32, 0x19 ;  /* 0x00000019201a7836 */ /* 0x000fe20000000000 */
[----:B------:R-:W-:Y:S01]  /*5f10*/  FSEL R27, R20, -INF , !P5 ;  /* 0xff800000141b7808 */ /* 0x000fe20006800000 */
[----:B------:R-:W-:Y:S01]  /*5f20*/  HMMA.16816.F32.BF16 R148, R144, R138, R148 ;  /* 0x0000008a9094723c */ /* 0x000fe20000041894 */
[-C--:B------:R-:W-:Y:S02]  /*5f30*/  ISETP.GE.AND P3, PT, R33, R134.reuse, PT ;  /* 0x000000862100720c */ /* 0x080fe40003f66270 */
[----:B------:R-:W-:-:S02]  /*5f40*/  ISETP.GE.AND P2, PT, R24, R134, PT ;  /* 0x000000861800720c */ /* 0x000fc40003f46270 */
[-C--:B------:R-:W-:Y:S01]  /*5f50*/  ISETP.GE.AND P5, PT, R24, R133.reuse, PT ;  /* 0x000000851800720c */ /* 0x080fe20003fa6270 */
[C---:B------:R-:W-:Y:S01]  /*5f60*/  HMMA.16816.F32.BF16 R160, R12.reuse, R140, R160 ;  /* 0x0000008c0ca0723c */ /* 0x040fe200000418a0 */
[----:B------:R-:W-:Y:S02]  /*5f70*/  FSEL R7, R25, -INF , !P4 ;  /* 0xff80000019077808 */ /* 0x000fe40006000000 */
[----:B------:R-:W-:Y:S01]  /*5f80*/  FSEL R24, R22, -INF , !P1 ;  /* 0xff80000016187808 */ /* 0x000fe20004800000 */
[----:B------:R-:W-:Y:S01]  /*5f90*/  VIADD R22, R32, 0x20 ;  /* 0x0000002020167836 */ /* 0x000fe20000000000 */
[----:B------:R-:W-:Y:S01]  /*5fa0*/  ISETP.GE.AND P4, PT, R33, R133, PT ;  /* 0x000000852100720c */ /* 0x000fe20003f86270 */
[----:B-1----:R-:W-:Y:S01]  /*5fb0*/  HMMA.16816.F32.BF16 R152, R12, R8, R152 ;  /* 0x000000080c98723c */ /* 0x002fe20000041898 */
[----:B------:R-:W-:Y:S02]  /*5fc0*/  FSEL R25, R21, -INF , !P3 ;  /* 0xff80000015197808 */ /* 0x000fe40005800000 */
[----:B------:R-:W-:-:S02]  /*5fd0*/  ISETP.GE.AND P1, PT, R26, R134, PT ;  /* 0x000000861a00720c */ /* 0x000fc40003f26270 */
[----:B------:R-:W-:Y:S01]  /*5fe0*/  ISETP.GE.AND P3, PT, R26, R133, PT ;  /* 0x000000851a00720c */ /* 0x000fe20003f66270 */
[C---:B------:R-:W-:Y:S01]  /*5ff0*/  HMMA.16816.F32.BF16 R156, R12.reuse, R142, R156 ;  /* 0x0000008e0c9c723c */ /* 0x040fe2000004189c */
[----:B------:R-:W-:Y:S01]  /*6000*/  FSEL R21, R29, -INF , !P6 ;  /* 0xff8000001d157808 */ /* 0x000fe20007000000 */
[C---:B------:R-:W-:Y:S01]  /*6010*/  VIADD R9, R32.reuse, 0x29 ;  /* 0x0000002920097836 */ /* 0x040fe20000000000 */
[----:B------:R-:W-:Y:S02]  /*6020*/  FSEL R26, R23, -INF , !P4 ;  /* 0xff800000171a7808 */ /* 0x000fe40006000000 */
[-C--:B------:R-:W-:Y:S01]  /*6030*/  ISETP.GE.AND P6, PT, R32, R134.reuse, PT ;  /* 0x000000862000720c */ /* 0x080fe20003fc6270 */
[----:B------:R-:W-:Y:S01]  /*6040*/  HMMA.16816.F32.BF16 R148, R12, R10, R148 ;  /* 0x0000000a0c94723c */ /* 0x000fe20000041894 */
[----:B------:R-:W-:Y:S02]  /*6050*/  FSEL R20, R31, -INF , !P0 ;  /* 0xff8000001f147808 */ /* 0x000fe40004000000 */
[----:B------:R-:W-:-:S02]  /*6060*/  ISETP.GE.AND P4, PT, R22, R134, PT ;  /* 0x000000861600720c */ /* 0x000fc40003f86270 */
[-C--:B------:R-:W-:Y:S01]  /*6070*/  ISETP.GE.AND P0, PT, R22, R133.reuse, PT ;  /* 0x000000851600720c */ /* 0x080fe20003f06270 */
[----:B------:R-:W-:Y:S01]  /*6080*/  VIADD R22, R32, 0x21 ;  /* 0x0000002120167836 */ /* 0x000fe20000000000 */
[----:B------:R-:W-:Y:S01]  /*6090*/  FSEL R23, R28, -INF , !P6 ;  /* 0xff8000001c177808 */ /* 0x000fe20007000000 */
[----:B------:R-:W-:Y:S01]  /*60a0*/  VIADD R10, R32, 0x30 ;  /* 0x00000030200a7836 */ /* 0x000fe20000000000 */
[----:B------:R-:W-:Y:S01]  /*60b0*/  FSEL R29, R16, -INF , !P2 ;  /* 0xff800000101d7808 */ /* 0x000fe20005000000 */
[----:B------:R-:W-:Y:S01]  /*60c0*/  VIADD R16, R32, 0x28 ;  /* 0x0000002820107836 */ /* 0x000fe20000000000 */
[C---:B------:R-:W-:Y:S02]  /*60d0*/  ISETP.GE.AND P6, PT, R22.reuse, R134, PT ;  /* 0x000000861600720c */ /* 0x040fe40003fc6270 */
[----:B------:R-:W-:Y:S02]  /*60e0*/  ISETP.GE.AND P2, PT, R22, R133, PT ;  /* 0x000000851600720c */ /* 0x000fe40003f46270 */
[----:B------:R-:W-:-:S02]  /*60f0*/  FMNMX.FTZ R22, R132, R23, !PT ;  /* 0x0000001784167209 */ /* 0x000fc40007810000 */
[----:B------:R-:W-:Y:S02]  /*6100*/  FSEL R140, R19, -INF , !P3 ;  /* 0xff800000138c7808 */ /* 0x000fe40005800000 */
[----:B------:R-:W-:Y:S02]  /*6110*/  FMNMX.FTZ R22, R21, R22, !PT ;  /* 0x0000001615167209 */ /* 0x000fe40007810000 */
[----:B------:R-:W-:Y:S02]  /*6120*/  ISETP.GE.AND P3, PT, R32, R133, PT ;  /* 0x000000852000720c */ /* 0x000fe40003f66270 */
[----:B------:R-:W-:Y:S02]  /*6130*/  FMNMX.FTZ R8, R5, R22, !PT ;  /* 0x0000001605087209 */ /* 0x000fe40007810000 */
[----:B------:R-:W-:Y:S02]  /*6140*/  FSEL R31, R17, -INF , !P1 ;  /* 0xff800000111f7808 */ /* 0x000fe40004800000 */
[----:B------:R-:W-:-:S02]  /*6150*/  FMNMX.FTZ R8, R7, R8, !PT ;  /* 0x0000000807087209 */ /* 0x000fc40007810000 */
[----:B------:R-:W-:Y:S02]  /*6160*/  FSEL R30, R30, -INF , !P3 ;  /* 0xff8000001e1e7808 */ /* 0x000fe40005800000 */
[----:B------:R-:W-:Y:S02]  /*6170*/  FMNMX.FTZ R8, R27, R8, !PT ;  /* 0x000000081b087209 */ /* 0x000fe40007810000 */
[----:B------:R-:W-:Y:S02]  /*6180*/  FSEL R137, R160, -INF , !P4 ;  /* 0xff800000a0897808 */ /* 0x000fe40006000000 */
[----:B------:R-:W-:Y:S01]  /*6190*/  FMNMX.FTZ R12, R25, R8, !PT ;  /* 0x00000008190c7209 */ /* 0x000fe20007810000 */
[----:B------:R-:W-:Y:S01]  /*61a0*/  VIADD R8, R32, 0x38 ;  /* 0x0000003820087836 */ /* 0x000fe20000000000 */
[----:B------:R-:W-:Y:S02]  /*61b0*/  FMNMX.FTZ R11, R3, R30, !PT ;  /* 0x0000001e030b7209 */ /* 0x000fe40007810000 */
[----:B------:R-:W-:-:S02]  /*61c0*/  FMNMX.FTZ R12, R29, R12, !PT ;  /* 0x0000000c1d0c7209 */ /* 0x000fc40007810000 */
[----:B------:R-:W-:Y:S02]  /*61d0*/  FSEL R142, R18, -INF , !P5 ;  /* 0xff800000128e7808 */ /* 0x000fe40006800000 */
[----:B------:R-:W-:Y:S02]  /*61e0*/  FMNMX.FTZ R12, R31, R12, !PT ;  /* 0x0000000c1f0c7209 */ /* 0x000fe40007810000 */
[----:B------:R-:W-:Y:S02]  /*61f0*/  ISETP.GE.AND P5, PT, R16, R134, PT ;  /* 0x000000861000720c */ /* 0x000fe40003fa6270 */
[----:B------:R-:W-:Y:S02]  /*6200*/  FSEL R143, R161, -INF , !P6 ;  /* 0xff800000a18f7808 */ /* 0x000fe40007000000 */
[----:B------:R-:W-:Y:S02]  /*6210*/  FMNMX.FTZ R11, R20, R11, !PT ;  /* 0x0000000b140b7209 */ /* 0x000fe40007810000 */
[----:B------:R-:W-:-:S02]  /*6220*/  FMNMX.FTZ R12, R137, R12, !PT ;  /* 0x0000000c890c7209 */ /* 0x000fc40007810000 */
[----:B------:R-:W-:Y:S02]  /*6230*/  ISETP.GE.AND P4, PT, R9, R134, PT ;  /* 0x000000860900720c */ /* 0x000fe40003f86270 */
[----:B------:R-:W-:Y:S02]  /*6240*/  FSEL R141, R156, -INF , !P5 ;  /* 0xff8000009c8d7808 */ /* 0x000fe40006800000 */
[----:B------:R-:W-:Y:S02]  /*6250*/  FMNMX.FTZ R11, R4, R11, !PT ;  /* 0x0000000b040b7209 */ /* 0x000fe40007810000 */
[----:B------:R-:W-:Y:S02]  /*6260*/  FMNMX.FTZ R12, R143, R12, !PT ;  /* 0x0000000c8f0c7209 */ /* 0x000fe40007810000 */
[----:B------:R-:W-:Y:S02]  /*6270*/  FSEL R136, R162, -INF , !P0 ;  /* 0xff800000a2887808 */ /* 0x000fe40004000000 */
[----:B------:R-:W-:Y:S01]  /*6280*/  ISETP.GE.AND P0, PT, R9, R133, PT ;  /* 0x000000850900720c */ /* 0x000fe20003f06270 */
[----:B------:R-:W-:Y:S01]  /*6290*/  VIADD R9, R32, 0x31 ;  /* 0x0000003120097836 */ /* 0x000fe20000000000 */
[----:B------:R-:W-:Y:S01]  /*62a0*/  ISETP.GE.AND P3, PT, R10, R134, PT ;  /* 0x000000860a00720c */ /* 0x000fe20003f66270 */
[----:B------:R-:W-:Y:S01]  /*62b0*/  VIADD R32, R32, 0x39 ;  /* 0x0000003920207836 */ /* 0x000fe20000000000 */
[----:B------:R-:W-:-:S02]  /*62c0*/  FSEL R139, R157, -INF , !P4 ;  /* 0xff8000009d8b7808 */ /* 0x000fc40006000000 */
[----:B------:R-:W-:Y:S02]  /*62d0*/  FMNMX.FTZ R11, R6, R11, !PT ;  /* 0x0000000b060b7209 */ /* 0x000fe40007810000 */
[----:B------:R-:W-:Y:S02]  /*62e0*/  FMNMX.FTZ R12, R141, R12, !PT ;  /* 0x0000000c8d0c7209 */ /* 0x000fe40007810000 */
[----:B------:R-:W-:Y:S02]  /*62f0*/  ISETP.GE.AND P6, PT, R9, R134, PT ;  /* 0x000000860900720c */ /* 0x000fe40003fc6270 */
[----:B------:R-:W-:Y:S02]  /*6300*/  FSEL R167, R152, -INF , !P3 ;  /* 0xff80000098a77808 */ /* 0x000fe40005800000 */
[----:B------:R-:W-:Y:S02]  /*6310*/  FMNMX.FTZ R11, R24, R11, !PT ;  /* 0x0000000b180b7209 */ /* 0x000fe40007810000 */
[----:B------:R-:W-:-:S02]  /*6320*/  FMNMX.FTZ R12, R139, R12, !PT ;  /* 0x0000000c8b0c7209 */ /* 0x000fc40007810000 */
[----:B------:R-:W-:Y:S02]  /*6330*/  FSEL R174, R163, -INF , !P2 ;  /* 0xff800000a3ae7808 */ /* 0x000fe40005000000 */
[----:B------:R-:W-:Y:S02]  /*6340*/  PLOP3.LUT P2, PT, PT, PT, UP0, 0x80, 0x0 ;  /* 0x000000000000781c */ /* 0x000fe40003f4f008 */
        /* <DEDUP_REMOVED lines=8> */
[----:B------:R-:W-:Y:S02]  /*63d0*/  ISETP.GE.AND P1, PT, R16, R133, PT ;  /* 0x000000851000720c */ /* 0x000fe40003f26270 */
[----:B------:R-:W-:-:S02]  /*63e0*/  FSEL R145, R149, -INF , !P4 ;  /* 0xff80000095917808 */ /* 0x000fc40006000000 */
[----:B------:R-:W-:Y:S02]  /*63f0*/  FMNMX.FTZ R15, R140, R11, !PT ;  /* 0x0000000b8c0f7209 */ /* 0x000fe40007810000 */
[----:B------:R-:W-:Y:S02]  /*6400*/  FMNMX.FTZ R12, R147, R12, !PT ;  /* 0x0000000c930c7209 */ /* 0x000fe40007810000 */
[----:B------:R-:W-:Y:S02]  /*6410*/  FSEL R138, R158, -INF , !P1 ;  /* 0xff8000009e8a7808 */ /* 0x000fe40004800000 */
[----:B------:R-:W-:Y:S02]  /*6420*/  FMNMX.FTZ R15, R136, R15, !PT ;  /* 0x0000000f880f7209 */ /* 0x000fe40007810000 */
[----:B------:R-:W-:Y:S01]  /*6430*/  FMNMX.FTZ R12, R145, R12, !PT ;  /* 0x0000000c910c7209 */ /* 0x000fe20007810000 */
[----:B------:R-:W-:Y:S06]  /*6440*/  @!P2 BRA `(.L_x_396) ;  /* 0x000000000098a947 */ /* 0x000fec0003800000 */
[----:B------:R-:W-:Y:S02]  /*6450*/  UIADD3 UR11, UR27, -0x3, URZ ;  /* 0xfffffffd1b0b7890 */ /* 0x000fe4000fffe03f */
[----:B------:R-:W-:Y:S02]  /*6460*/  USHF.L.U32 UR33, UR8, 0x5, URZ ;  /* 0x0000000508217899 */ /* 0x000fe4000800063f */
        /* <DEDUP_REMOVED lines=36> */
.L_x_396:
[----:B------:R-:W-:Y:S01]  /*66b0*/  FMNMX.FTZ R15, R174, R15, !PT ;  /* 0x0000000fae0f7209 */ /* 0x000fe20007810000 */
[----:B------:R-:W2:Y:S01]  /*66c0*/  SHFL.BFLY PT, R11, R12, 0x2, 0x1f ;  /* 0x0c401f000c0b7f89 */ /* 0x000ea200000e0000 */
[----:B------:R-:W-:Y:S01]  /*66d0*/  ISETP.GE.AND P1, PT, R10, R133, PT ;  /* 0x000000850a00720c */ /* 0x000fe20003f26270 */
[----:B------:R-:W-:Y:S01]  /*66e0*/  IMAD.WIDE.U32 R220, R211, -0x326172a9, RZ ;  /* 0xcd9e8d57d3dc7825 */ /* 0x000fe200078e00ff */
[----:B------:R-:W-:Y:S01]  /*66f0*/  FSEL R176, R159, -INF , !P0 ;  /* 0xff8000009fb07808 */ /* 0x000fe20004000000 */
[----:B------:R-:W-:Y:S01]  /*6700*/  UMOV UR10, UR4 ;  /* 0x00000004000a7c82 */ /* 0x000fe20008000000 */
[----:B------:R-:W-:Y:S01]  /*6710*/  FMNMX.FTZ R15, R138, R15, !PT ;  /* 0x0000000f8a0f7209 */ /* 0x000fe20007810000 */
[----:B------:R-:W-:Y:S01]  /*6720*/  USHF.L.U32 UR4, UR10, 0x1, URZ ;  /* 0x000000010a047899 */ /* 0x000fe2000800063f */
[----:B------:R-:W-:Y:S01]  /*6730*/  ISETP.GE.AND P0, PT, R9, R133, PT ;  /* 0x000000850900720c */ /* 0x000fe20003f06270 */
[----:B------:R-:W-:Y:S01]  /*6740*/  IMAD.WIDE.U32 R224, R2, -0x2daee0ad, RZ ;  /* 0xd2511f5302e07825 */ /* 0x000fe200078e00ff */
[----:B------:R-:W-:Y:S01]  /*6750*/  FSEL R146, R154, -INF , !P1 ;  /* 0xff8000009a927808 */ /* 0x000fe20004800000 */
[----:B-1----:R-:W-:Y:S01]  /*6760*/  LDSM.16.MT88.4 R16, [R192+0xc000] ;  /* 0x00c00000c010783b */ /* 0x002fe20000004200 */
[----:B------:R-:W-:Y:S01]  /*6770*/  FMNMX.FTZ R15, R176, R15, !PT ;  /* 0x0000000fb00f7209 */ /* 0x000fe20007810000 */
[----:B------:R-:W-:Y:S01]  /*6780*/  UISETP.GE.AND UP0, UPT, UR27, 0x3, UPT ;  /* 0x000000031b00788c */ /* 0x000fe2000bf06270 */
[----:B------:R-:W-:-:S02]  /*6790*/  ISETP.GE.AND P1, PT, R8, R133, PT ;  /* 0x000000850800720c */ /* 0x000fc40003f26270 */
[----:B------:R-:W-:Y:S02]  /*67a0*/  FSEL R144, R155, -INF , !P0 ;  /* 0xff8000009b907808 */ /* 0x000fe40004000000 */
[----:B------:R-:W-:Y:S02]  /*67b0*/  FMNMX.FTZ R15, R146, R15, !PT ;  /* 0x0000000f920f7209 */ /* 0x000fe40007810000 */
[----:B------:R-:W-:Y:S02]  /*67c0*/  ISETP.GE.AND P0, PT, R32, R133, PT ;  /* 0x000000852000720c */ /* 0x000fe40003f06270 */
[----:B------:R-:W-:Y:S02]  /*67d0*/  FSEL R162, R150, -INF , !P1 ;  /* 0xff80000096a27808 */ /* 0x000fe40004800000 */
[----:B------:R-:W-:Y:S01]  /*67e0*/  FMNMX.FTZ R15, R144, R15, !PT ;  /* 0x0000000f900f7209 */ /* 0x000fe20007810000 */
[----:B------:R-:W-:Y:S01]  /*67f0*/  @UP0 UIADD3 UR27, UR27, -0x3, URZ ;  /* 0xfffffffd1b1b0890 */ /* 0x000fe2000fffe03f */
[----:B------:R-:W-:-:S02]  /*6800*/  FSEL R160, R151, -INF , !P0 ;  /* 0xff80000097a07808 */ /* 0x000fc40004000000 */
[----:B------:R-:W-:Y:S02]  /*6810*/  FMNMX.FTZ R9, R162, R15, !PT ;  /* 0x0000000fa2097209 */ /* 0x000fe40007810000 */
[----:B--2---:R-:W-:Y:S02]  /*6820*/  FMNMX.FTZ R12, R12, R11, !PT ;  /* 0x0000000b0c0c7209 */ /* 0x004fe40007810000 */
[----:B------:R-:W-:Y:S02]  /*6830*/  FMNMX.FTZ R9, R160, R9, !PT ;  /* 0x00000009a0097209 */ /* 0x000fe40007810000 */
[----:B------:R-:W-:Y:S01]  /*6840*/  LOP3.LUT R218, R221, R213, RZ, 0x3c, !PT ;  /* 0x000000d5ddda7212 */ /* 0x000fe200078e3cff */
[----:B------:R-:W1:Y:S01]  /*6850*/  SHFL.BFLY PT, R149, R12, 0x1, 0x1f ;  /* 0x0c201f000c957f89 */ /* 0x000e6200000e0000 */
[----:B------:R-:W-:Y:S02]  /*6860*/  MOV R11, UR31 ;  /* 0x0000001f000b7c02 */ /* 0x000fe40008000f00 */
[----:B------:R-:W-:Y:S01]  /*6870*/  PRMT R159, R0, 0x7054, R0 ;  /* 0x00007054009f7816 */ /* 0x000fe20000000000 */
[----:B------:R-:W2:Y:S01]  /*6880*/  SHFL.BFLY PT, R10, R9, 0x2, 0x1f ;  /* 0x0c401f00090a7f89 */ /* 0x000ea200000e0000 */
[----:B------:R-:W-:Y:S01]  /*6890*/  IMAD.WIDE.U32 R218, R218, -0x2daee0ad, RZ ;  /* 0xd2511f53dada7825 */ /* 0x000fe200078e00ff */
[----:B------:R-:W-:Y:S01]  /*68a0*/  LOP3.LUT R8, R225, UR4, R11, 0x96, !PT ;  /* 0x00000004e1087c12 */ /* 0x000fe2000f8e960b */
[----:B------:R-:W-:-:S03]  /*68b0*/  UIADD3 UR4, UR4, 0x1, URZ ;  /* 0x0000000104047890 */ /* 0x000fc6000fffe03f */
[----:B------:R-:W-:Y:S01]  /*68c0*/  LOP3.LUT R178, R219, UR18, R224, 0x96, !PT ;  /* 0x00000012dbb27c12 */ /* 0x000fe2000f8e96e0 */
[----:B------:R-:W-:Y:S02]  /*68d0*/  IMAD.WIDE.U32 R34, R8, -0x326172a9, RZ ;  /* 0xcd9e8d5708227825 */ /* 0x000fe400078e00ff */
[----:B------:R-:W-:Y:S02]  /*68e0*/  MOV R224, UR4 ;  /* 0x0000000400e07c02 */ /* 0x000fe40008000f00 */
[----:B------:R-:W-:Y:S01]  /*68f0*/  IMAD.WIDE.U32 R178, R178, -0x326172a9, RZ ;  /* 0xcd9e8d57b2b27825 */ /* 0x000fe200078e00ff */
[----:B------:R-:W-:Y:S02]  /*6900*/  LOP3.LUT R8, R35, UR19, R220, 0x96, !PT ;  /* 0x0000001323087c12 */ /* 0x000fe4000f8e96dc */
[----:B------:R-:W-:Y:S02]  /*6910*/  LOP3.LUT R224, R225, UR31, R224, 0x96, !PT ;  /* 0x0000001fe1e07c12 */ /* 0x000fe4000f8e96e0 */
[----:B------:R-:W-:Y:S01]  /*6920*/  LOP3.LUT R34, R179, UR17, R34, 0x96, !PT ;  /* 0x00000011b3227c12 */ /* 0x000fe2000f8e9622 */
[----:B------:R-:W-:Y:S01]  /*6930*/  IMAD.WIDE.U32 R134, R8, -0x2daee0ad, RZ ;  /* 0xd2511f5308867825 */ /* 0x000fe200078e00ff */
[----:B-1----:R-:W-:-:S03]  /*6940*/  FMNMX.FTZ R149, R12, R149, !PT ;  /* 0x000000950c957209 */ /* 0x002fc60007810000 */
[----:B------:R-:W-:Y:S01]  /*6950*/  IMAD.WIDE.U32 R34, R34, -0x2daee0ad, RZ ;  /* 0xd2511f5322227825 */ /* 0x000fe200078e00ff */
[----:B------:R-:W-:Y:S02]  /*6960*/  LOP3.LUT R8, R135, UR16, R218, 0x96, !PT ;  /* 0x0000001087087c12 */ /* 0x000fe4000f8e96da */
[----:B--2---:R-:W-:Y:S01]  /*6970*/  FMNMX.FTZ R9, R9, R10, !PT ;  /* 0x0000000a09097209 */ /* 0x004fe20007810000 */
[C---:B------:R-:W-:Y:S01]  /*6980*/  FMUL.FTZ R164, R149.reuse, UR32 ;  /* 0x0000002095a47c20 */ /* 0x040fe20008410000 */
[----:B------:R-:W-:Y:S01]  /*6990*/  FSETP.NEU.FTZ.AND P1, PT, R149, -INF , PT ;  /* 0xff8000009500780b */ /* 0x000fe20003f3d000 */
[----:B------:R-:W-:Y:S01]  /*69a0*/  IMAD.WIDE.U32 R32, R8, -0x326172a9, RZ ;  /* 0xcd9e8d5708207825 */ /* 0x000fe200078e00ff */
[----:B------:R-:W-:Y:S01]  /*69b0*/  LOP3.LUT R134, R35, UR14, R134, 0x96, !PT ;  /* 0x0000000e23867c12 */ /* 0x000fe2000f8e9686 */
[----:B------:R-:W1:Y:S01]  /*69c0*/  SHFL.BFLY PT, R148, R9, 0x1, 0x1f ;  /* 0x0c201f0009947f89 */ /* 0x000e6200000e0000 */
[----:B------:R-:W-:Y:S01]  /*69d0*/  FSEL R164, R164, RZ, P1 ;  /* 0x000000ffa4a47208 */ /* 0x000fe20000800000 */
[----:B------:R-:W-:-:S04]  /*69e0*/  IMAD.WIDE.U32 R224, R224, -0x326172a9, RZ ;  /* 0xcd9e8d57e0e07825 */ /* 0x000fc800078e00ff */
[----:B------:R-:W-:-:S04]  /*69f0*/  IMAD.WIDE.U32 R134, R134, -0x326172a9, RZ ;  /* 0xcd9e8d5786867825 */ /* 0x000fc800078e00ff */
[----:B------:R-:W-:Y:S01]  /*6a00*/  FFMA.FTZ R154, R5, UR32, -R164 ;  /* 0x00000020059a7c23 */ /* 0x000fe200080108a4 */
[----:B------:R-:W-:Y:S01]  /*6a10*/  LOP3.LUT R5, R33, UR15, R178, 0x96, !PT ;  /* 0x0000000f21057c12 */ /* 0x000fe2000f8e96b2 */
[--C-:B------:R-:W-:Y:S01]  /*6a20*/  FFMA.FTZ R153, R7, UR32, -R164.reuse ;  /* 0x0000002007997c23 */ /* 0x100fe200080108a4 */
[----:B------:R-:W-:Y:S01]  /*6a30*/  FFMA.FTZ R156, R23, UR32, -R164 ;  /* 0x00000020179c7c23 */ /* 0x000fe200080108a4 */
[----:B------:R-:W-:Y:S01]  /*6a40*/  LOP3.LUT R32, R135, UR13, R32, 0x96, !PT ;  /* 0x0000000d87207c12 */ /* 0x000fe2000f8e9620 */
[--C-:B------:R-:W-:Y:S01]  /*6a50*/  FFMA.FTZ R155, R21, UR32, -R164.reuse ;  /* 0x00000020159b7c23 */ /* 0x100fe200080108a4 */
[----:B------:R-:W-:Y:S01]  /*6a60*/  IMAD.WIDE.U32 R14, R5, -0x2daee0ad, RZ ;  /* 0xd2511f53050e7825 */ /* 0x000fe200078e00ff */
[----:B------:R-:W-:Y:S01]  /*6a70*/  FSEL R5, R149, RZ, P1 ;  /* 0x000000ff95057208 */ /* 0x000fe20000800000 */
[----:B------:R-:W-:Y:S02]  /*6a80*/  MUFU.EX2 R154, R154 ;  /* 0x0000009a009a7308 */ /* 0x000fe40000000800 */
[----:B------:R-:W-:Y:S01]  /*6a90*/  FFMA.FTZ R163, R27, UR32, -R164 ;  /* 0x000000201ba37c23 */ /* 0x000fe200080108a4 */
[----:B------:R-:W-:Y:S01]  /*6aa0*/  IMAD.WIDE.U32 R32, R32, -0x2daee0ad, RZ ;  /* 0xd2511f5320207825 */ /* 0x000fe200078e00ff */
[----:B------:R-:W-:-:S03]  /*6ab0*/  LOP3.LUT R34, R15, UR12, R34, 0x96, !PT ;  /* 0x0000000c0f227c12 */ /* 0x000fc6000f8e9622 */
[----:B------:R-:W-:Y:S01]  /*6ac0*/  FADD.FTZ R158, R132, -R5 ;  /* 0x80000005849e7221 */ /* 0x000fe20000010000 */
[--C-:B------:R-:W-:Y:S01]  /*6ad0*/  FFMA.FTZ R166, R25, UR32, -R164.reuse ;  /* 0x0000002019a67c23 */ /* 0x100fe200080108a4 */
[----:B------:R-:W-:Y:S01]  /*6ae0*/  FFMA.FTZ R168, R29, UR32, -R164 ;  /* 0x000000201da87c23 */ /* 0x000fe200080108a4 */
[----:B------:R-:W-:Y:S01]  /*6af0*/  LOP3.LUT R14, R33, UR5, R14, 0x96, !PT ;  /* 0x00000005210e7c12 */ /* 0x000fe2000f8e960e */
[----:B------:R-:W-:Y:S01]  /*6b00*/  IMAD.WIDE.U32 R34, R34, -0x326172a9, RZ ;  /* 0xcd9e8d5722227825 */ /* 0x000fe200078e00ff */
[----:B-1----:R-:W-:Y:S01]  /*6b10*/  FMNMX.FTZ R148, R9, R148, !PT ;  /* 0x0000009409947209 */ /* 0x002fe20007810000 */
[----:B------:R-:W-:Y:S02]  /*6b20*/  MUFU.EX2 R156, R156 ;  /* 0x0000009c009c7308 */ /* 0x000fe40000000800 */
[----:B------:R-:W-:Y:S01]  /*6b30*/  FMUL.FTZ R158, R158, UR32 ;  /* 0x000000209e9e7c20 */ /* 0x000fe20008410000 */
[----:B------:R-:W-:Y:S01]  /*6b40*/  IMAD.WIDE.U32 R14, R14, -0x326172a9, RZ ;  /* 0xcd9e8d570e0e7825 */ /* 0x000fe200078e00ff */
[----:B------:R-:W-:-:S03]  /*6b50*/  FSETP.NEU.FTZ.AND P0, PT, R148, -INF , PT ;  /* 0xff8000009400780b */ /* 0x000fc60003f1d000 */
[----:B------:R-:W-:Y:S01]  /*6b60*/  FMUL.FTZ R161, R148, UR32 ;  /* 0x0000002094a17c20 */ /* 0x000fe20008410000 */
[----:B------:R-:W-:Y:S01]  /*6b70*/  FFMA.FTZ R169, R31, UR32, -R164 ;  /* 0x000000201fa97c23 */ /* 0x000fe200080108a4 */
[----:B------:R-:W-:Y:S01]  /*6b80*/  LOP3.LUT R220, R225, UR19, R220, 0x96, !PT ;  /* 0x00000013e1dc7c12 */ /* 0x000fe2000f8e96dc */
[----:B------:R-:W-:Y:S01]  /*6b90*/  FFMA.FTZ R143, R143, UR32, -R164 ;  /* 0x000000208f8f7c23 */ /* 0x000fe200080108a4 */
[----:B------:R-:W-:Y:S01]  /*6ba0*/  LOP3.LUT R7, R14, 0xffff, RZ, 0xc0, !PT ;  /* 0x0000ffff0e077812 */ /* 0x000fe200078ec0ff */
[----:B------:R-:W-:Y:S01]  /*6bb0*/  MUFU.EX2 R155, R155 ;  /* 0x0000009b009b7308 */ /* 0x000fe20000000800 */
[----:B------:R-:W-:Y:S01]  /*6bc0*/  FSEL R161, R161, RZ, P0 ;  /* 0x000000ffa1a17208 */ /* 0x000fe20000000000 */
[----:B------:R-:W-:Y:S01]  /*6bd0*/  IMAD.WIDE.U32 R220, R220, -0x2daee0ad, RZ ;  /* 0xd2511f53dcdc7825 */ /* 0x000fe200078e00ff */
[----:B------:R-:W-:-:S03]  /*6be0*/  SHF.R.U32.HI R7, RZ, 0x8, R7 ;  /* 0x00000008ff077819 */ /* 0x000fc60000011607 */
[----:B------:R-:W-:Y:S01]  /*6bf0*/  FFMA.FTZ R177, R141, UR32, -R164 ;  /* 0x000000208db17c23 */ /* 0x000fe200080108a4 */
[----:B------:R-:W-:Y:S01]  /*6c00*/  LOP3.LUT R10, R14, 0xff, RZ, 0xc0, !PT ;  /* 0x000000ff0e0a7812 */ /* 0x000fe200078ec0ff */
[--C-:B------:R-:W-:Y:S01]  /*6c10*/  FFMA.FTZ R150, R4, UR32, -R161.reuse ;  /* 0x0000002004967c23 */ /* 0x100fe200080108a1 */
[----:B------:R-:W-:Y:S01]  /*6c20*/  FSEL R4, R148, RZ, P0 ;  /* 0x000000ff94047208 */ /* 0x000fe20000000000 */
[--C-:B------:R-:W-:Y:S01]  /*6c30*/  FFMA.FTZ R152, R30, UR32, -R161.reuse ;  /* 0x000000201e987c23 */ /* 0x100fe200080108a1 */
[--C-:B------:R-:W-:Y:S01]  /*6c40*/  FFMA.FTZ R151, R20, UR32, -R161.reuse ;  /* 0x0000002014977c23 */ /* 0x100fe200080108a1 */
[----:B------:R-:W-:Y:S01]  /*6c50*/  LOP3.LUT R9, R15, UR20, R34, 0x96, !PT ;  /* 0x000000140f097c12 */ /* 0x000fe2000f8e9622 */
[----:B------:R-:W-:Y:S01]  /*6c60*/  FFMA.FTZ R15, R6, UR32, -R161 ;  /* 0x00000020060f7c23 */ /* 0x000fe200080108a1 */
[----:B------:R-:W-:Y:S01]  /*6c70*/  PRMT R10, R10, 0x5410, R7 ;  /* 0x000054100a0a7816 */ /* 0x000fe20000000007 */
[----:B------:R-:W-:Y:S01]  /*6c80*/  FADD.FTZ R157, R3, -R4 ;  /* 0x80000004039d7221 */ /* 0x000fe20000010000 */
[----:B------:R-:W-:Y:S01]  /*6c90*/  MUFU.EX2 R153, R153 ;  /* 0x0000009900997308 */ /* 0x000fe20000000800 */
[----:B------:R-:W1:Y:S01]  /*6ca0*/  LDSM.16.MT88.4 R4, [R196+0xc000] ;  /* 0x00c00000c404783b */ /* 0x000e620000004200 */
[--C-:B------:R-:W-:Y:S01]  /*6cb0*/  SHF.R.U32.HI R13, RZ, 0x10, R14.reuse ;  /* 0x00000010ff0d7819 */ /* 0x100fe2000001160e */
[----:B------:R-:W-:Y:S01]  /*6cc0*/  FMUL.FTZ R157, R157, UR32 ;  /* 0x000000209d9d7c20 */ /* 0x000fe20008410000 */
[----:B------:R-:W-:Y:S01]  /*6cd0*/  SHF.R.U32.HI R12, RZ, 0x10, R9 ;  /* 0x00000010ff0c7819 */ /* 0x000fe20000011609 */
[----:B------:R-:W2:Y:S01]  /*6ce0*/  LDSM.16.MT88.4 R20, [R194+0xc000] ;  /* 0x00c00000c214783b */ /* 0x000ea20000004200 */
[C---:B------:R-:W-:Y:S01]  /*6cf0*/  LOP3.LUT R11, R9.reuse, 0xffff, RZ, 0xc0, !PT ;  /* 0x0000ffff090b7812 */ /* 0x040fe200078ec0ff */
[--C-:B------:R-:W-:Y:S01]  /*6d00*/  FFMA.FTZ R173, R24, UR32, -R161.reuse ;  /* 0x0000002018ad7c23 */ /* 0x100fe200080108a1 */
[----:B------:R-:W-:Y:S01]  /*6d10*/  MUFU.EX2 R152, R152 ;  /* 0x0000009800987308 */ /* 0x000fe20000000800 */
[----:B------:R-:W-:Y:S01]  /*6d20*/  LOP3.LUT R8, R9, 0xff, RZ, 0xc0, !PT ;  /* 0x000000ff09087812 */ /* 0x000fe200078ec0ff */
[--C-:B------:R-:W-:Y:S01]  /*6d30*/  FFMA.FTZ R172, R26, UR32, -R161.reuse ;  /* 0x000000201aac7c23 */ /* 0x100fe200080108a1 */
[----:B------:R-:W-:Y:S01]  /*6d40*/  SHF.R.U32.HI R14, RZ, 0x18, R14 ;  /* 0x00000018ff0e7819 */ /* 0x000fe2000001160e */
[--C-:B------:R-:W-:Y:S01]  /*6d50*/  FFMA.FTZ R171, R142, UR32, -R161.reuse ;  /* 0x000000208eab7c23 */ /* 0x100fe200080108a1 */
[----:B------:R-:W-:Y:S01]  /*6d60*/  LOP3.LUT R13, R13, 0xff, RZ, 0xc0, !PT ;  /* 0x000000ff0d0d7812 */ /* 0x000fe200078ec0ff */
[----:B------:R-:W-:Y:S01]  /*6d70*/  FFMA.FTZ R170, R140, UR32, -R161 ;  /* 0x000000208caa7c23 */ /* 0x000fe200080108a1 */
[----:B------:R-:W-:Y:S01]  /*6d80*/  SHF.R.U32.HI R9, RZ, 0x18, R9 ;  /* 0x00000018ff097819 */ /* 0x000fe20000011609 */
[----:B------:R-:W3:Y:S01]  /*6d90*/  MUFU.EX2 R151, R151 ;  /* 0x0000009700977308 */ /* 0x000ee20000000800 */
[----:B------:R-:W-:Y:S01]  /*6da0*/  LOP3.LUT R12, R12, 0xff, RZ, 0xc0, !PT ;  /* 0x000000ff0c0c7812 */ /* 0x000fe200078ec0ff */
[----:B------:R-:W-:Y:S01]  /*6db0*/  LDSM.16.MT88.4 R24, [R193+0xc800] ;  /* 0x00c80000c118783b */ /* 0x000fe20000004200 */
[----:B------:R-:W-:Y:S01]  /*6dc0*/  SHF.R.U32.HI R11, RZ, 0x8, R11 ;  /* 0x00000008ff0b7819 */ /* 0x000fe2000001160b */
[----:B------:R-:W-:Y:S01]  /*6dd0*/  FFMA.FTZ R212, R139, UR32, -R164 ;  /* 0x000000208bd47c23 */ /* 0x000fe200080108a4 */
[----:B------:R-:W-:Y:S01]  /*6de0*/  PRMT R14, R13, 0x5410, R14 ;  /* 0x000054100d0e7816 */ /* 0x000fe2000000000e */
[----:B------:R-:W-:Y:S01]  /*6df0*/  FFMA.FTZ R214, R136, UR32, -R161 ;  /* 0x0000002088d67c23 */ /* 0x000fe200080108a1 */
[----:B------:R-:W-:Y:S01]  /*6e00*/  PRMT R12, R12, 0x5410, R9 ;  /* 0x000054100c0c7816 */ /* 0x000fe20000000009 */
[----:B------:R-:W-:Y:S01]  /*6e10*/  MUFU.EX2 R150, R150 ;  /* 0x0000009600967308 */ /* 0x000fe20000000800 */
[----:B------:R-:W-:Y:S01]  /*6e20*/  PRMT R8, R8, 0x5410, R11 ;  /* 0x0000541008087816 */ /* 0x000fe2000000000b */
[----:B------:R-:W-:Y:S01]  /*6e30*/  LDSM.16.MT88.4 R28, [R194+0xc800] ;  /* 0x00c80000c21c783b */ /* 0x000fe20000004200 */
[--C-:B------:R-:W-:Y:S01]  /*6e40*/  HSET2.LE.AND R11, R14, R159.reuse, PT ;  /* 0x0000009f0e0b7233 */ /* 0x100fe20003803000 */
[--C-:B------:R-:W-:Y:S01]  /*6e50*/  FFMA.FTZ R176, R176, UR32, -R161.reuse ;  /* 0x00000020b0b07c23 */ /* 0x100fe200080108a1 */
[--C-:B------:R-:W-:Y:S01]  /*6e60*/  HSET2.LE.AND R9, R12, R159.reuse, PT ;  /* 0x0000009f0c097233 */ /* 0x100fe20003803000 */
[----:B------:R-:W-:Y:S01]  /*6e70*/  FFMA.FTZ R167, R167, UR32, -R164 ;  /* 0x00000020a7a77c23 */ /* 0x000fe200080108a4 */
[--C-:B------:R-:W-:Y:S01]  /*6e80*/  HSET2.LE.AND R10, R10, R159.reuse, PT ;  /* 0x0000009f0a0a7233 */ /* 0x100fe20003803000 */
[----:B------:R4:W5:Y:S01]  /*6e90*/  MUFU.EX2 R3, R15 ;  /* 0x0000000f00037308 */ /* 0x0009620000000800 */
[----:B------:R-:W-:Y:S01]  /*6ea0*/  HSET2.LE.AND R8, R8, R159, PT ;  /* 0x0000009f08087233 */ /* 0x000fe20003803000 */
[--C-:B------:R-:W-:Y:S01]  /*6eb0*/  FFMA.FTZ R216, R146, UR32, -R161.reuse ;  /* 0x0000002092d87c23 */ /* 0x100fe200080108a1 */
[----:B---3--:R-:W-:Y:S01]  /*6ec0*/  F2FP.BF16.F32.PACK_AB R14, R151, R152 ;  /* 0x00000098970e723e */ /* 0x008fe200000010ff */
[----:B------:R-:W-:Y:S01]  /*6ed0*/  FFMA.FTZ R162, R162, UR32, -R161 ;  /* 0x00000020a2a27c23 */ /* 0x000fe200080108a1 */
[----:B------:R-:W-:-:S02]  /*6ee0*/  F2FP.BF16.F32.PACK_AB R13, R153, R154 ;  /* 0x0000009a990d723e */ /* 0x000fc400000010ff */
[----:B------:R-:W-:Y:S01]  /*6ef0*/  LOP3.LUT R9, R9, R14, RZ, 0xc0, !PT ;  /* 0x0000000e09097212 */ /* 0x000fe200078ec0ff */
[----:B------:R-:W3:Y:S01]  /*6f00*/  MUFU.EX2 R158, R158 ;  /* 0x0000009e009e7308 */ /* 0x000ee20000000800 */
[----:B------:R-:W-:Y:S02]  /*6f10*/  LOP3.LUT R10, R10, R13, RZ, 0xc0, !PT ;  /* 0x0000000d0a0a7212 */ /* 0x000fe400078ec0ff */
[----:B------:R-:W-:Y:S02]  /*6f20*/  LOP3.LUT R218, R221, UR16, R218, 0x96, !PT ;  /* 0x00000010ddda7c12 */ /* 0x000fe4000f8e96da */
[----:B------:R-:W-:-:S03]  /*6f30*/  PLOP3.LUT P0, PT, PT, PT, UP0, 0x80, 0x0 ;  /* 0x000000000000781c */ /* 0x000fc60003f0f008 */
[----:B------:R-:W1:Y:S01]  /*6f40*/  MUFU.EX2 R157, R157 ;  /* 0x0000009d009d7308 */ /* 0x000e620000000800 */
[----:B----4-:R-:W-:Y:S01]  /*6f50*/  F2FP.BF16.F32.PACK_AB R15, R155, R156 ;  /* 0x0000009c9b0f723e */ /* 0x010fe200000010ff */
[----:B------:R-:W-:Y:S01]  /*6f60*/  IMAD.WIDE.U32 R218, R218, -0x326172a9, RZ ;  /* 0xcd9e8d57dada7825 */ /* 0x000fe200078e00ff */
[----:B-----5:R-:W-:Y:S02]  /*6f70*/  F2FP.BF16.F32.PACK_AB R12, R3, R150 ;  /* 0x00000096030c723e */ /* 0x020fe400000010ff */
[----:B------:R-:W-:Y:S02]  /*6f80*/  LOP3.LUT R8, R8, R15, RZ, 0xc0, !PT ;  /* 0x0000000f08087212 */ /* 0x000fe400078ec0ff */
[----:B------:R-:W-:Y:S01]  /*6f90*/  LOP3.LUT R11, R11, R12, RZ, 0xc0, !PT ;  /* 0x0000000c0b0b7212 */ /* 0x000fe200078ec0ff */
[----:B------:R-:W-:Y:S01]  /*6fa0*/  MUFU.EX2 R163, R163 ;  /* 0x000000a300a37308 */ /* 0x000fe20000000800 */
[----:B------:R-:W4:Y:S01]  /*6fb0*/  LDSM.16.MT88.4 R12, [R193+0xc000] ;  /* 0x00c00000c10c783b */ /* 0x000f220000004200 */
[-C--:B---3--:R-:W-:Y:S01]  /*6fc0*/  FMUL.FTZ R128, R128, R158.reuse ;  /* 0x0000009e80807220 */ /* 0x088fe20000410000 */
[-C--:B------:R-:W-:Y:S01]  /*6fd0*/  FMUL.FTZ R129, R129, R158.reuse ;  /* 0x0000009e81817220 */ /* 0x080fe20000410000 */
[-C--:B------:R-:W-:Y:S01]  /*6fe0*/  FMUL.FTZ R124, R124, R158.reuse ;  /* 0x0000009e7c7c7220 */ /* 0x080fe20000410000 */
[-C--:B------:R-:W-:Y:S01]  /*6ff0*/  FMUL.FTZ R125, R125, R158.reuse ;  /* 0x0000009e7d7d7220 */ /* 0x080fe20000410000 */
[-C--:B------:R-:W-:Y:S01]  /*7000*/  FMUL.FTZ R44, R44, R158.reuse ;  /* 0x0000009e2c2c7220 */ /* 0x080fe20000410000 */
[-C--:B------:R-:W-:Y:S01]  /*7010*/  FMUL.FTZ R45, R45, R158.reuse ;  /* 0x0000009e2d2d7220 */ /* 0x080fe20000410000 */
[-C--:B------:R-:W-:Y:S01]  /*7020*/  FMUL.FTZ R48, R48, R158.reuse ;  /* 0x0000009e30307220 */ /* 0x080fe20000410000 */
        /* <DEDUP_REMOVED lines=34> */
[C---:B----4-:R-:W-:Y:S01]  /*7250*/  HMMA.16816.F32.BF16 R44, R8.reuse, R12, R44 ;  /* 0x0000000c082c723c */ /* 0x050fe2000004182c */
        /* <DEDUP_REMOVED lines=76> */
[C---:B----4-:R-:W-:Y:S01]  /*7720*/  HMMA.16816.F32.BF16 R84, R8.reuse, R16, R84 ;  /* 0x000000100854723c */ /* 0x050fe20000041854 */
[----:B------:R-:W-:Y:S01]  /*7730*/  LOP3.LUT R4, R35, UR25, R134, 0x96, !PT ;  /* 0x0000001923047c12 */ /* 0x000fe2000f8e9686 */
[----:B------:R-:W-:Y:S01]  /*7740*/  MUFU.EX2 R166, R166 ;  /* 0x000000a600a67308 */ /* 0x000fe20000000800 */
[----:B------:R-:W1:Y:S01]  /*7750*/  LDSM.16.MT88.4 R132, [R192+0x10000] ;  /* 0x01000000c084783b */ /* 0x000e620000004200 */
[----:B------:R-:W-:Y:S01]  /*7760*/  FFMA.FTZ R156, R217, R158, R156 ;  /* 0x0000009ed99c7223 */ /* 0x000fe2000001009c */
[----:B------:R-:W-:Y:S01]  /*7770*/  FFMA.FTZ R152, R215, R157, R152 ;  /* 0x0000009dd7987223 */ /* 0x000fe20000010098 */
[----:B------:R-:W-:Y:S01]  /*7780*/  IMAD.WIDE.U32 R4, R4, -0x2daee0ad, RZ ;  /* 0xd2511f5304047825 */ /* 0x000fe200078e00ff */
[C---:B------:R-:W-:Y:S03]  /*7790*/  HMMA.16816.F32.BF16 R88, R8.reuse, R18, R88 ;  /* 0x000000120858723c */ /* 0x040fe60000041858 */
[----:B------:R-:W-:Y:S01]  /*77a0*/  FADD.FTZ R155, R155, R156 ;  /* 0x0000009c9b9b7221 */ /* 0x000fe20000010000 */
[----:B------:R-:W-:Y:S01]  /*77b0*/  FADD.FTZ R151, R151, R152 ;  /* 0x0000009897977221 */ /* 0x000fe20000010000 */
[----:B------:R-:W-:Y:S01]  /*77c0*/  MUFU.EX2 R168, R168 ;  /* 0x000000a800a87308 */ /* 0x000fe20000000800 */
[----:B------:R-:W-:Y:S01]  /*77d0*/  LOP3.LUT R16, R4, 0xffff, RZ, 0xc0, !PT ;  /* 0x0000ffff04107812 */ /* 0x000fe200078ec0ff */
[----:B------:R-:W-:Y:S01]  /*77e0*/  FADD.FTZ R154, R154, R155 ;  /* 0x0000009b9a9a7221 */ /* 0x000fe20000010000 */
[----:B------:R-:W-:Y:S01]  /*77f0*/  LOP3.LUT R32, R5, UR26, R32, 0x96, !PT ;  /* 0x0000001a05207c12 */ /* 0x000fe2000f8e9620 */
[----:B------:R-:W-:Y:S01]  /*7800*/  HMMA.16816.F32.BF16 R96, R8, R6, R96 ;  /* 0x000000060860723c */ /* 0x000fe20000041860 */
[----:B------:R-:W-:Y:S01]  /*7810*/  LOP3.LUT R5, R4, 0xff, RZ, 0xc0, !PT ;  /* 0x000000ff04057812 */ /* 0x000fe200078ec0ff */
[----:B------:R-:W-:-:S02]  /*7820*/  FADD.FTZ R154, R153, R154 ;  /* 0x0000009a999a7221 */ /* 0x000fc40000010000 */
[----:B------:R-:W4:Y:S02]  /*7830*/  MUFU.EX2 R169, R169 ;  /* 0x000000a900a97308 */ /* 0x000f240000000800 */
[C---:B--2---:R-:W-:Y:S01]  /*7840*/  HMMA.16816.F32.BF16 R116, R8.reuse, R14, R116 ;  /* 0x0000000e0874723c */ /* 0x044fe20000041874 */
[C---:B------:R-:W-:Y:S02]  /*7850*/  LOP3.LUT R6, R32.reuse, 0xff, RZ, 0xc0, !PT ;  /* 0x000000ff20067812 */ /* 0x040fe400078ec0ff */
[--C-:B------:R-:W-:Y:S02]  /*7860*/  SHF.R.U32.HI R7, RZ, 0x10, R4.reuse ;  /* 0x00000010ff077819 */ /* 0x100fe40000011604 */
[----:B------:R-:W-:Y:S01]  /*7870*/  SHF.R.U32.HI R4, RZ, 0x18, R4 ;  /* 0x00000018ff047819 */ /* 0x000fe20000011604 */
[----:B------:R-:W-:Y:S01]  /*7880*/  HMMA.16816.F32.BF16 R104, R8, R12, R104 ;  /* 0x0000000c0868723c */ /* 0x000fe20000041868 */
[----:B------:R-:W-:Y:S01]  /*7890*/  SHF.R.U32.HI R14, RZ, 0x8, R16 ;  /* 0x00000008ff0e7819 */ /* 0x000fe20000011610 */
[----:B------:R-:W-:Y:S01]  /*78a0*/  MUFU.EX2 R173, R173 ;  /* 0x000000ad00ad7308 */ /* 0x000fe20000000800 */
[----:B------:R-:W2:Y:S01]  /*78b0*/  LDSM.16.MT88.4 R16, [R196+0xe800] ;  /* 0x00e80000c410783b */ /* 0x000ea20000004200 */
[----:B------:R-:W-:-:S02]  /*78c0*/  LOP3.LUT R15, R32, 0xffff, RZ, 0xc0, !PT ;  /* 0x0000ffff200f7812 */ /* 0x000fc400078ec0ff */
[----:B------:R-:W-:Y:S01]  /*78d0*/  PRMT R14, R5, 0x5410, R14 ;  /* 0x00005410050e7816 */ /* 0x000fe2000000000e */
[C---:B---3--:R-:W-:Y:S01]  /*78e0*/  HMMA.16816.F32.BF16 R120, R8.reuse, R20, R120 ;  /* 0x000000140878723c */ /* 0x048fe20000041878 */
[--C-:B------:R-:W-:Y:S02]  /*78f0*/  SHF.R.U32.HI R13, RZ, 0x10, R32.reuse ;  /* 0x00000010ff0d7819 */ /* 0x100fe40000011620 */
[----:B------:R-:W-:Y:S01]  /*7900*/  SHF.R.U32.HI R12, RZ, 0x18, R32 ;  /* 0x00000018ff0c7819 */ /* 0x000fe20000011620 */
[----:B------:R-:W3:Y:S01]  /*7910*/  MUFU.EX2 R172, R172 ;  /* 0x000000ac00ac7308 */ /* 0x000ee20000000800 */
[----:B------:R-:W-:Y:S01]  /*7920*/  LOP3.LUT R13, R13, 0xff, RZ, 0xc0, !PT ;  /* 0x000000ff0d0d7812 */ /* 0x000fe200078ec0ff */
[----:B------:R-:W-:Y:S01]  /*7930*/  HMMA.16816.F32.BF16 R100, R8, R22, R100 ;  /* 0x000000160864723c */ /* 0x000fe20000041864 */
[----:B------:R-:W-:Y:S01]  /*7940*/  SHF.R.U32.HI R15, RZ, 0x8, R15 ;  /* 0x00000008ff0f7819 */ /* 0x000fe2000001160f */
[----:B------:R-:W5:Y:S01]  /*7950*/  LDSM.16.MT88.4 R20, [R192+0xc800] ;  /* 0x00c80000c014783b */ /* 0x000f620000004200 */
[----:B------:R-:W-:-:S02]  /*7960*/  PRMT R12, R13, 0x5410, R12 ;  /* 0x000054100d0c7816 */ /* 0x000fc4000000000c */
[----:B------:R-:W-:Y:S01]  /*7970*/  PRMT R140, R6, 0x5410, R15 ;  /* 0x00005410068c7816 */ /* 0x000fe2000000000f */
[----:B------:R-:W-:Y:S01]  /*7980*/  MUFU.EX2 R171, R171 ;  /* 0x000000ab00ab7308 */ /* 0x000fe20000000800 */
[--C-:B------:R-:W-:Y:S01]  /*7990*/  HSET2.LE.AND R6, R14, R159.reuse, PT ;  /* 0x0000009f0e067233 */ /* 0x100fe20003803000 */
[C---:B-1----:R-:W-:Y:S01]  /*79a0*/  HMMA.16816.F32.BF16 R108, R8.reuse, R132, R108 ;  /* 0x00000084086c723c */ /* 0x042fe2000004186c */
[----:B------:R-:W-:Y:S01]  /*79b0*/  HSET2.LE.AND R5, R12, R159, PT ;  /* 0x0000009f0c057233 */ /* 0x000fe20003803000 */
[----:B------:R-:W-:Y:S01]  /*79c0*/  LDSM.16.MT88.4 R32, [R196+0xc800] ;  /* 0x00c80000c420783b */ /* 0x000fe20000004200 */
[----:B------:R-:W-:Y:S02]  /*79d0*/  LOP3.LUT R7, R7, 0xff, RZ, 0xc0, !PT ;  /* 0x000000ff07077812 */ /* 0x000fe400078ec0ff */
[----:B----4-:R-:W-:Y:S01]  /*79e0*/  F2FP.BF16.F32.PACK_AB R175, R169, R168 ;  /* 0x000000a8a9af723e */ /* 0x010fe200000010ff */
[----:B------:R-:W1:Y:S01]  /*79f0*/  MUFU.EX2 R170, R170 ;  /* 0x000000aa00aa7308 */ /* 0x000e620000000800 */
[----:B------:R-:W4:Y:S01]  /*7a00*/  LDSM.16.MT88.4 R12, [R194+0xe800] ;  /* 0x00e80000c20c783b */ /* 0x000f220000004200 */
[----:B------:R-:W-:Y:S01]  /*7a10*/  HMMA.16816.F32.BF16 R112, R8, R134, R112 ;  /* 0x000000860870723c */ /* 0x000fe20000041870 */
[----:B------:R-:W-:-:S02]  /*7a20*/  PRMT R4, R7, 0x5410, R4 ;  /* 0x0000541007047816 */ /* 0x000fc40000000004 */
[----:B------:R-:W4:Y:S01]  /*7a30*/  LDSM.16.MT88.4 R8, [R193+0xe800] ;  /* 0x00e80000c108783b */ /* 0x000f220000004200 */
[----:B------:R-:W-:Y:S02]  /*7a40*/  F2FP.BF16.F32.PACK_AB R133, R166, R163 ;  /* 0x000000a3a685723e */ /* 0x000fe400000010ff */
[--C-:B------:R-:W-:Y:S01]  /*7a50*/  HSET2.LE.AND R7, R4, R159.reuse, PT ;  /* 0x0000009f04077233 */ /* 0x100fe20003803000 */
[----:B------:R-:W-:Y:S01]  /*7a60*/  MUFU.EX2 R177, R177 ;  /* 0x000000b100b17308 */ /* 0x000fe20000000800 */
[----:B------:R-:W-:Y:S02]  /*7a70*/  HSET2.LE.AND R4, R140, R159, PT ;  /* 0x0000009f8c047233 */ /* 0x000fe40003803000 */
[----:B---3--:R-:W-:Y:S02]  /*7a80*/  F2FP.BF16.F32.PACK_AB R132, R172, R173 ;  /* 0x000000adac84723e */ /* 0x008fe400000010ff */
[----:B------:R-:W-:Y:S01]  /*7a90*/  LOP3.LUT R6, R6, R175, RZ, 0xc0, !PT ;  /* 0x000000af06067212 */ /* 0x000fe200078ec0ff */
[----:B------:R-:W-:Y:S01]  /*7aa0*/  FFMA.FTZ R175, R137, UR32, -R164 ;  /* 0x0000002089af7c23 */ /* 0x000fe200080108a4 */
[----:B------:R-:W-:Y:S01]  /*7ab0*/  LOP3.LUT R4, R4, R133, RZ, 0xc0, !PT ;  /* 0x0000008504047212 */ /* 0x000fe200078ec0ff */
[----:B------:R-:W3:Y:S01]  /*7ac0*/  MUFU.EX2 R212, R212 ;  /* 0x000000d400d47308 */ /* 0x000ee20000000800 */
[----:B-1----:R-:W-:-:S02]  /*7ad0*/  F2FP.BF16.F32.PACK_AB R140, R170, R171 ;  /* 0x000000abaa8c723e */ /* 0x002fc400000010ff */
[----:B------:R-:W-:Y:S02]  /*7ae0*/  LOP3.LUT R5, R5, R132, RZ, 0xc0, !PT ;  /* 0x0000008405057212 */ /* 0x000fe400078ec0ff */
[----:B------:R-:W-:Y:S01]  /*7af0*/  LOP3.LUT R7, R7, R140, RZ, 0xc0, !PT ;  /* 0x0000008c07077212 */ /* 0x000fe200078ec0ff */
[----:B------:R-:W-:Y:S02]  /*7b00*/  LDSM.16.MT88.4 R132, [R196+0xd000] ;  /* 0x00d00000c484783b */ /* 0x000fe40000004200 */
[----:B------:R-:W-:Y:S04]  /*7b10*/  MUFU.EX2 R176, R176 ;  /* 0x000000b000b07308 */ /* 0x000fe80000000800 */
[C---:B--2---:R-:W-:Y:S04]  /*7b20*/  HMMA.16816.F32.BF16 R60, R4.reuse, R16, R60 ;  /* 0x00000010043c723c */ /* 0x044fe8000004183c */
[----:B------:R-:W-:Y:S02]  /*7b30*/  MUFU.EX2 R175, R175 ;  /* 0x000000af00af7308 */ /* 0x000fe40000000800 */
[C---:B------:R-:W-:Y:S01]  /*7b40*/  HMMA.16816.F32.BF16 R64, R4.reuse, R18, R64 ;  /* 0x000000120440723c */ /* 0x040fe20000041840 */
[----:B------:R-:W1:Y:S05]  /*7b50*/  LDSM.16.MT88.4 R16, [R196+0x10800] ;  /* 0x01080000c410783b */ /* 0x000e6a0000004200 */
[C---:B------:R-:W-:Y:S01]  /*7b60*/  HMMA.16816.F32.BF16 R44, R4.reuse, R24, R44 ;  /* 0x00000018042c723c */ /* 0x040fe2000004182c */
[----:B------:R-:W-:Y:S05]  /*7b70*/  MUFU.EX2 R214, R214 ;  /* 0x000000d600d67308 */ /* 0x000fea0000000800 */
[----:B-----5:R-:W-:Y:S01]  /*7b80*/  HMMA.16816.F32.BF16 R52, R4, R20, R52 ;  /* 0x000000140434723c */ /* 0x020fe20000041834 */
[----:B------:R-:W-:-:S02]  /*7b90*/  LOP3.LUT R24, R179, UR17, R224, 0x96, !PT ;  /* 0x00000011b3187c12 */ /* 0x000fc4000f8e96e0 */
[----:B------:R-:W-:Y:S01]  /*7ba0*/  LOP3.LUT R179, R219, UR15, R178, 0x96, !PT ;  /* 0x0000000fdbb37c12 */ /* 0x000fe2000f8e96b2 */
[----:B------:R-:W-:Y:S02]  /*7bb0*/  MUFU.EX2 R216, R216 ;  /* 0x000000d800d87308 */ /* 0x000fe40000000800 */
[----:B------:R-:W-:Y:S01]  /*7bc0*/  HMMA.16816.F32.BF16 R56, R4, R22, R56 ;  /* 0x000000160438723c */ /* 0x000fe20000041838 */
[----:B------:R-:W2:Y:S01]  /*7bd0*/  LDSM.16.MT88.4 R20, [R192+0xe800] ;  /* 0x00e80000c014783b */ /* 0x000ea20000004200 */
[----:B------:R-:W-:-:S04]  /*7be0*/  IMAD.WIDE.U32 R224, R179, -0x2daee0ad, RZ ;  /* 0xd2511f53b3e07825 */ /* 0x000fc800078e00ff */
[----:B------:R-:W-:Y:S02]  /*7bf0*/  FFMA.FTZ R179, R138, UR32, -R161 ;  /* 0x000000208ab37c23 */ /* 0x000fe400080108a1 */
[----:B------:R-:W-:Y:S01]  /*7c00*/  LDSM.16.MT88.4 R136, [R192+0x10800] ;  /* 0x01080000c088783b */ /* 0x000fe20000004200 */
[C---:B----4-:R-:W-:Y:S01]  /*7c10*/  HMMA.16816.F32.BF16 R68, R4.reuse, R12, R68 ;  /* 0x0000000c0444723c */ /* 0x050fe20000041844 */
[----:B------:R4:W5:Y:S05]  /*7c20*/  MUFU.EX2 R178, R143 ;  /* 0x0000008f00b27308 */ /* 0x00096a0000000800 */
[C---:B------:R-:W-:Y:S01]  /*7c30*/  HMMA.16816.F32.BF16 R72, R4.reuse, R14, R72 ;  /* 0x0000000e0448723c */ /* 0x040fe20000041848 */
[----:B------:R-:W5:Y:S02]  /*7c40*/  LDSM.16.MT88.4 R12, [R194+0x10800] ;  /* 0x01080000c20c783b */ /* 0x000f640000004200 */
[----:B------:R-:W5:Y:S03]  /*7c50*/  MUFU.EX2 R179, R179 ;  /* 0x000000b300b37308 */ /* 0x000f660000000800 */
[C---:B------:R-:W-:Y:S05]  /*7c60*/  HMMA.16816.F32.BF16 R76, R4.reuse, R8, R76 ;  /* 0x00000008044c723c */ /* 0x040fea000004184c */
[----:B------:R-:W-:Y:S01]  /*7c70*/  MUFU.EX2 R167, R167 ;  /* 0x000000a700a77308 */ /* 0x000fe20000000800 */
[----:B----4-:R-:W4:Y:S01]  /*7c80*/  LDSM.16.MT88.4 R140, [R193+0x10800] ;  /* 0x01080000c18c783b */ /* 0x010f220000004200 */
[----:B------:R-:W-:Y:S01]  /*7c90*/  IMAD.WIDE.U32 R8, R24, -0x2daee0ad, RZ ;  /* 0xd2511f5318087825 */ /* 0x000fe200078e00ff */
[C---:B-1----:R-:W-:Y:S04]  /*7ca0*/  HMMA.16816.F32.BF16 R92, R4.reuse, R16, R92 ;  /* 0x00000010045c723c */ /* 0x042fe8000004185c */
[----:B------:R-:W-:Y:S01]  /*7cb0*/  LOP3.LUT R220, R9, UR14, R220, 0x96, !PT ;  /* 0x0000000e09dc7c12 */ /* 0x000fe2000f8e96dc */
[----:B------:R-:W-:Y:S01]  /*7cc0*/  MUFU.EX2 R162, R162 ;  /* 0x000000a200a27308 */ /* 0x000fe20000000800 */
[----:B------:R-:W-:Y:S03]  /*7cd0*/  HMMA.16816.F32.BF16 R80, R4, R10, R80 ;  /* 0x0000000a0450723c */ /* 0x000fe60000041850 */
[----:B------:R-:W-:-:S03]  /*7ce0*/  IMAD.WIDE.U32 R220, R220, -0x326172a9, RZ ;  /* 0xcd9e8d57dcdc7825 */ /* 0x000fc600078e00ff */
[C---:B------:R-:W-:Y:S01]  /*7cf0*/  HMMA.16816.F32.BF16 R48, R4.reuse, R26, R48 ;  /* 0x0000001a0430723c */ /* 0x040fe20000041830 */
[----:B------:R-:W-:Y:S01]  /*7d00*/  LDSM.16.MT88.4 R24, [R192+0xd000] ;  /* 0x00d00000c018783b */ /* 0x000fe20000004200 */
[----:B------:R-:W-:Y:S01]  /*7d10*/  LOP3.LUT R218, R221, UR13, R218, 0x96, !PT ;  /* 0x0000000dddda7c12 */ /* 0x000fe2000f8e96da */
[--C-:B------:R-:W-:Y:S01]  /*7d20*/  FFMA.FTZ R221, R144, UR32, -R161.reuse ;  /* 0x0000002090dd7c23 */ /* 0x100fe200080108a1 */
[----:B---3--:R-:W-:Y:S02]  /*7d30*/  F2FP.BF16.F32.PACK_AB R11, R212, R177 ;  /* 0x000000b1d40b723e */ /* 0x008fe400000010ff */
[C---:B--2---:R-:W-:Y:S01]  /*7d40*/  HMMA.16816.F32.BF16 R84, R4.reuse, R20, R84 ;  /* 0x000000140454723c */ /* 0x044fe20000041854 */
[----:B------:R-:W-:Y:S02]  /*7d50*/  IMAD.WIDE.U32 R218, R218, -0x2daee0ad, RZ ;  /* 0xd2511f53dada7825 */ /* 0x000fe400078e00ff */
[----:B------:R-:W-:Y:S03]  /*7d60*/  MUFU.EX2 R221, R221 ;  /* 0x000000dd00dd7308 */ /* 0x000fe60000000800 */
[----:B------:R-:W-:Y:S01]  /*7d70*/  LOP3.LUT R16, R219, UR5, R224, 0x96, !PT ;  /* 0x00000005db107c12 */ /* 0x000fe2000f8e96e0 */
[C---:B------:R-:W-:Y:S01]  /*7d80*/  HMMA.16816.F32.BF16 R88, R4.reuse, R22, R88 ;  /* 0x000000160458723c */ /* 0x040fe20000041858 */
[----:B------:R-:W-:Y:S01]  /*7d90*/  LOP3.LUT R224, R225, UR12, R8, 0x96, !PT ;  /* 0x0000000ce1e07c12 */ /* 0x000fe2000f8e9608 */
[----:B------:R-:W1:Y:S01]  /*7da0*/  LDSM.16.MT88.4 R20, [R196+0xf000] ;  /* 0x00f00000c414783b */ /* 0x000e620000004200 */
[--C-:B------:R-:W-:Y:S01]  /*7db0*/  FFMA.FTZ R219, R174, UR32, -R161.reuse ;  /* 0x00000020aedb7c23 */ /* 0x100fe200080108a1 */
[----:B------:R-:W-:Y:S01]  /*7dc0*/  IMAD.WIDE.U32 R16, R16, -0x326172a9, RZ ;  /* 0xcd9e8d5710107825 */ /* 0x000fe200078e00ff */
[----:B-----5:R-:W-:Y:S01]  /*7dd0*/  F2FP.BF16.F32.PACK_AB R174, R178, R175 ;  /* 0x000000afb2ae723e */ /* 0x020fe200000010ff */
[C---:B------:R-:W-:Y:S02]  /*7de0*/  HMMA.16816.F32.BF16 R120, R4.reuse, R12, R120 ;  /* 0x0000000c0478723c */ /* 0x040fe40000041878 */
[----:B------:R-:W-:Y:S01]  /*7df0*/  FFMA.FTZ R161, R160, UR32, -R161 ;  /* 0x00000020a0a17c23 */ /* 0x000fe200080108a1 */
[----:B------:R-:W-:Y:S01]  /*7e00*/  IMAD.WIDE.U32 R224, R224, -0x326172a9, RZ ;  /* 0xcd9e8d57e0e07825 */ /* 0x000fe200078e00ff */
[C---:B------:R-:W-:Y:S01]  /*7e10*/  LOP3.LUT R8, R16.reuse, 0xffff, RZ, 0xc0, !PT ;  /* 0x0000ffff10087812 */ /* 0x040fe200078ec0ff */
[----:B------:R-:W2:Y:S01]  /*7e20*/  MUFU.EX2 R219, R219 ;  /* 0x000000db00db7308 */ /* 0x000ea20000000800 */
[----:B------:R-:W-:Y:S01]  /*7e30*/  LOP3.LUT R10, R16, 0xff, RZ, 0xc0, !PT ;  /* 0x000000ff100a7812 */ /* 0x000fe200078ec0ff */
[----:B------:R-:W-:Y:S01]  /*7e40*/  HMMA.16816.F32.BF16 R100, R4, R14, R100 ;  /* 0x0000000e0464723c */ /* 0x000fe20000041864 */
[----:B------:R-:W-:-:S02]  /*7e50*/  SHF.R.U32.HI R9, RZ, 0x8, R8 ;  /* 0x00000008ff097819 */ /* 0x000fc40000011608 */
[----:B------:R-:W-:Y:S02]  /*7e60*/  LOP3.LUT R12, R17, UR20, R224, 0x96, !PT ;  /* 0x00000014110c7c12 */ /* 0x000fe4000f8e96e0 */
[----:B------:R-:W-:Y:S01]  /*7e70*/  PRMT R10, R10, 0x5410, R9 ;  /* 0x000054100a0a7816 */ /* 0x000fe20000000009 */
[C---:B----4-:R-:W-:Y:S01]  /*7e80*/  HMMA.16816.F32.BF16 R104, R4.reuse, R140, R104 ;  /* 0x0000008c0468723c */ /* 0x050fe20000041868 */
[C---:B------:R-:W-:Y:S01]  /*7e90*/  LOP3.LUT R15, R12.reuse, 0xffff, RZ, 0xc0, !PT ;  /* 0x0000ffff0c0f7812 */ /* 0x040fe200078ec0ff */
[----:B------:R-:W3:Y:S01]  /*7ea0*/  MUFU.EX2 R161, R161 ;  /* 0x000000a100a17308 */ /* 0x000ee20000000800 */
[----:B------:R-:W-:Y:S02]  /*7eb0*/  SHF.R.U32.HI R9, RZ, 0x10, R12 ;  /* 0x00000010ff097819 */ /* 0x000fe4000001160c */
[----:B------:R-:W-:Y:S01]  /*7ec0*/  LOP3.LUT R14, R12, 0xff, RZ, 0xc0, !PT ;  /* 0x000000ff0c0e7812 */ /* 0x000fe200078ec0ff */
[----:B------:R-:W-:Y:S01]  /*7ed0*/  HMMA.16816.F32.BF16 R128, R4, R32, R128 ;  /* 0x000000200480723c */ /* 0x000fe20000041880 */
[----:B------:R-:W-:-:S02]  /*7ee0*/  SHF.R.U32.HI R13, RZ, 0x10, R16 ;  /* 0x00000010ff0d7819 */ /* 0x000fc40000011610 */
[----:B------:R-:W-:Y:S02]  /*7ef0*/  SHF.R.U32.HI R12, RZ, 0x18, R12 ;  /* 0x00000018ff0c7819 */ /* 0x000fe4000001160c */
[----:B------:R-:W-:Y:S01]  /*7f00*/  SHF.R.U32.HI R15, RZ, 0x8, R15 ;  /* 0x00000008ff0f7819 */ /* 0x000fe2000001160f */
[C---:B------:R-:W-:Y:S01]  /*7f10*/  HMMA.16816.F32.BF16 R124, R4.reuse, R34, R124 ;  /* 0x00000022047c723c */ /* 0x040fe2000004187c */
[----:B------:R-:W-:Y:S01]  /*7f20*/  LOP3.LUT R9, R9, 0xff, RZ, 0xc0, !PT ;  /* 0x000000ff09097812 */ /* 0x000fe200078ec0ff */
[----:B------:R-:W-:Y:S01]  /*7f30*/  LDSM.16.MT88.4 R32, [R194+0xd000] ;  /* 0x00d00000c220783b */ /* 0x000fe20000004200 */
[----:B------:R-:W-:Y:S02]  /*7f40*/  LOP3.LUT R13, R13, 0xff, RZ, 0xc0, !PT ;  /* 0x000000ff0d0d7812 */ /* 0x000fe400078ec0ff */
[----:B------:R-:W-:Y:S01]  /*7f50*/  PRMT R14, R14, 0x5410, R15 ;  /* 0x000054100e0e7816 */ /* 0x000fe2000000000f */
[----:B------:R-:W-:Y:S01]  /*7f60*/  HMMA.16816.F32.BF16 R36, R4, R28, R36 ;  /* 0x0000001c0424723c */ /* 0x000fe20000041824 */
[----:B------:R-:W-:-:S02]  /*7f70*/  PRMT R12, R9, 0x5410, R12 ;  /* 0x00005410090c7816 */ /* 0x000fc4000000000c */
[----:B------:R-:W-:Y:S02]  /*7f80*/  SHF.R.U32.HI R8, RZ, 0x18, R16 ;  /* 0x00000018ff087819 */ /* 0x000fe40000011610 */
[--C-:B------:R-:W-:Y:S01]  /*7f90*/  HSET2.LE.AND R141, R14, R159.reuse, PT ;  /* 0x0000009f0e8d7233 */ /* 0x100fe20003803000 */
[C---:B------:R-:W-:Y:S01]  /*7fa0*/  HMMA.16816.F32.BF16 R40, R4.reuse, R30, R40 ;  /* 0x0000001e0428723c */ /* 0x040fe20000041828 */
[----:B------:R-:W-:Y:S01]  /*7fb0*/  PRMT R8, R13, 0x5410, R8 ;  /* 0x000054100d087816 */ /* 0x000fe20000000008 */
[----:B------:R-:W-:Y:S01]  /*7fc0*/  LDSM.16.MT88.4 R28, [R193+0xd000] ;  /* 0x00d00000c11c783b */ /* 0x000fe20000004200 */
[--C-:B------:R-:W-:Y:S02]  /*7fd0*/  HSET2.LE.AND R9, R12, R159.reuse, PT ;  /* 0x0000009f0c097233 */ /* 0x100fe40003803000 */
[--C-:B------:R-:W-:Y:S01]  /*7fe0*/  HSET2.LE.AND R10, R10, R159.reuse, PT ;  /* 0x0000009f0a0a7233 */ /* 0x100fe20003803000 */
[----:B------:R-:W4:Y:S01]  /*7ff0*/  LDSM.16.MT88.4 R12, [R193+0xf000] ;  /* 0x00f00000c10c783b */ /* 0x000f220000004200 */
[----:B------:R-:W-:Y:S01]  /*8000*/  HMMA.16816.F32.BF16 R96, R4, R18, R96 ;  /* 0x000000120460723c */ /* 0x000fe20000041860 */
[----:B------:R-:W-:-:S02]  /*8010*/  HSET2.LE.AND R8, R8, R159, PT ;  /* 0x0000009f08087233 */ /* 0x000fc40003803000 */
[----:B------:R-:W-:Y:S01]  /*8020*/  LOP3.LUT R10, R10, R11, RZ, 0xc0, !PT ;  /* 0x0000000b0a0a7212 */ /* 0x000fe200078ec0ff */
[----:B------:R-:W5:Y:S01]  /*8030*/  LDSM.16.MT88.4 R16, [R194+0xf000] ;  /* 0x00f00000c210783b */ /* 0x000f620000004200 */
[----:B------:R-:W-:Y:S01]  /*8040*/  F2FP.BF16.F32.PACK_AB R11, R176, R179 ;  /* 0x000000b3b00b723e */ /* 0x000fe200000010ff */
[C---:B------:R-:W-:Y:S01]  /*8050*/  HMMA.16816.F32.BF16 R116, R4.reuse, R142, R116 ;  /* 0x0000008e0474723c */ /* 0x040fe20000041874 */
[----:B--2---:R-:W-:Y:S02]  /*8060*/  F2FP.BF16.F32.PACK_AB R140, R219, R214 ;  /* 0x000000d6db8c723e */ /* 0x004fe400000010ff */
[----:B------:R-:W-:Y:S02]  /*8070*/  LOP3.LUT R11, R8, R11, RZ, 0xc0, !PT ;  /* 0x0000000b080b7212 */ /* 0x000fe400078ec0ff */
[----:B------:R-:W-:Y:S01]  /*8080*/  LOP3.LUT R8, R141, R174, RZ, 0xc0, !PT ;  /* 0x000000ae8d087212 */ /* 0x000fe200078ec0ff */
[C---:B------:R-:W-:Y:S01]  /*8090*/  HMMA.16816.F32.BF16 R108, R4.reuse, R136, R108 ;  /* 0x00000088046c723c */ /* 0x040fe2000004186c */
[----:B------:R-:W-:Y:S01]  /*80a0*/  LOP3.LUT R9, R9, R140, RZ, 0xc0, !PT ;  /* 0x0000008c09097212 */ /* 0x000fe200078ec0ff */
[--C-:B------:R-:W-:Y:S01]  /*80b0*/  FFMA.FTZ R174, R165, UR32, -R164.reuse ;  /* 0x00000020a5ae7c23 */ /* 0x100fe200080108a4 */
[--C-:B------:R-:W-:Y:S01]  /*80c0*/  FFMA.FTZ R165, R147, UR32, -R164.reuse ;  /* 0x0000002093a57c23 */ /* 0x100fe200080108a4 */
[----:B------:R-:W-:Y:S01]  /*80d0*/  FFMA.FTZ R164, R145, UR32, -R164 ;  /* 0x0000002091a47c23 */ /* 0x000fe200080108a4 */
[----:B---3--:R-:W-:Y:S01]  /*80e0*/  F2FP.BF16.F32.PACK_AB R160, R161, R162 ;  /* 0x000000a2a1a0723e */ /* 0x008fe200000010ff */
[----:B------:R-:W-:Y:S01]  /*80f0*/  HMMA.16816.F32.BF16 R112, R4, R138, R112 ;  /* 0x0000008a0470723c */ /* 0x000fe20000041870 */
[----:B------:R-:W2:Y:S01]  /*8100*/  LDSM.16.MT88.4 R4, [R192+0xf000] ;  /* 0x00f00000c004783b */ /* 0x000ea20000004200 */
[----:B------:R-:W-:Y:S03]  /*8110*/  MUFU.EX2 R174, R174 ;  /* 0x000000ae00ae7308 */ /* 0x000fe60000000800 */
[----:B------:R-:W-:Y:S01]  /*8120*/  LDSM.16.MT88.4 R144, [R192+0x11000] ;  /* 0x01100000c090783b */ /* 0x000fe20000004200 */
[C---:B-1----:R-:W-:Y:S03]  /*8130*/  HMMA.16816.F32.BF16 R60, R8.reuse, R20, R60 ;  /* 0x00000014083c723c */ /* 0x042fe6000004183c */
[----:B------:R-:W-:Y:S01]  /*8140*/  LDSM.16.MT88.4 R140, [R196+0xd800] ;  /* 0x00d80000c48c783b */ /* 0x000fe20000004200 */
[----:B------:R-:W-:Y:S02]  /*8150*/  MUFU.EX2 R165, R165 ;  /* 0x000000a500a57308 */ /* 0x000fe40000000800 */
[C---:B------:R-:W-:Y:S01]  /*8160*/  HMMA.16816.F32.BF16 R64, R8.reuse, R22, R64 ;  /* 0x000000160840723c */ /* 0x040fe20000041840 */
[----:B------:R-:W1:Y:S04]  /*8170*/  LDSM.16.MT88.4 R20, [R196+0x11000] ;  /* 0x01100000c414783b */ /* 0x000e680000004200 */
[----:B------:R-:W-:Y:S01]  /*8180*/  LDSM.16.MT88.4 R136, [R194+0xd800] ;  /* 0x00d80000c288783b */ /* 0x000fe20000004200 */
[C---:B------:R-:W-:Y:S01]  /*8190*/  HMMA.16816.F32.BF16 R52, R8.reuse, R24, R52 ;  /* 0x000000180834723c */ /* 0x040fe20000041834 */
[----:B------:R-:W3:Y:S05]  /*81a0*/  MUFU.EX2 R164, R164 ;  /* 0x000000a400a47308 */ /* 0x000eea0000000800 */
[----:B----4-:R-:W-:Y:S01]  /*81b0*/  HMMA.16816.F32.BF16 R76, R8, R12, R76 ;  /* 0x0000000c084c723c */ /* 0x010fe2000004184c */
[----:B------:R-:W-:-:S05]  /*81c0*/  LOP3.LUT R24, R225, UR25, R220, 0x96, !PT ;  /* 0x00000019e1187c12 */ /* 0x000fca000f8e96dc */
[----:B------:R-:W-:Y:S01]  /*81d0*/  HMMA.16816.F32.BF16 R80, R8, R14, R80 ;  /* 0x0000000e0850723c */ /* 0x000fe20000041850 */
[----:B------:R-:W4:Y:S01]  /*81e0*/  LDSM.16.MT88.4 R12, [R193+0x11000] ;  /* 0x01100000c10c783b */ /* 0x000f220000004200 */
[----:B------:R-:W-:-:S04]  /*81f0*/  IMAD.WIDE.U32 R24, R24, -0x2daee0ad, RZ ;  /* 0xd2511f5318187825 */ /* 0x000fc800078e00ff */
[----:B-----5:R-:W-:Y:S01]  /*8200*/  HMMA.16816.F32.BF16 R68, R8, R16, R68 ;  /* 0x000000100844723c */ /* 0x020fe20000041844 */
[----:B------:R-:W-:-:S05]  /*8210*/  LOP3.LUT R218, R25, UR26, R218, 0x96, !PT ;  /* 0x0000001a19da7c12 */ /* 0x000fca000f8e96da */
[C---:B--2---:R-:W-:Y:S06]  /*8220*/  HMMA.16816.F32.BF16 R84, R8.reuse, R4, R84 ;  /* 0x000000040854723c */ /* 0x044fec0000041854 */
[C---:B------:R-:W-:Y:S01]  /*8230*/  HMMA.16816.F32.BF16 R72, R8.reuse, R18, R72 ;  /* 0x000000120848723c */ /* 0x040fe20000041848 */
[--C-:B------:R-:W-:Y:S01]  /*8240*/  SHF.R.U32.HI R5, RZ, 0x10, R24.reuse ;  /* 0x00000010ff057819 */ /* 0x100fe20000011618 */
[----:B------:R-:W2:Y:S01]  /*8250*/  LDSM.16.MT88.4 R16, [R194+0x11000] ;  /* 0x01100000c210783b */ /* 0x000ea20000004200 */
[----:B------:R-:W-:Y:S02]  /*8260*/  SHF.R.U32.HI R4, RZ, 0x18, R24 ;  /* 0x00000018ff047819 */ /* 0x000fe40000011618 */
[----:B------:R-:W-:Y:S01]  /*8270*/  LOP3.LUT R5, R5, 0xff, RZ, 0xc0, !PT ;  /* 0x000000ff05057812 */ /* 0x000fe200078ec0ff */
[----:B-1----:R-:W-:Y:S03]  /*8280*/  HMMA.16816.F32.BF16 R92, R8, R20, R92 ;  /* 0x00000014085c723c */ /* 0x002fe6000004185c */
[----:B------:R-:W-:-:S02]  /*8290*/  PRMT R4, R5, 0x5410, R4 ;  /* 0x0000541005047816 */ /* 0x000fc40000000004 */
[C---:B------:R-:W-:Y:S01]  /*82a0*/  LOP3.LUT R5, R218.reuse, 0xffff, RZ, 0xc0, !PT ;  /* 0x0000ffffda057812 */ /* 0x040fe200078ec0ff */
[----:B------:R-:W-:Y:S01]  /*82b0*/  HMMA.16816.F32.BF16 R56, R8, R26, R56 ;  /* 0x0000001a0838723c */ /* 0x000fe20000041838 */
[----:B------:R-:W-:Y:S02]  /*82c0*/  LOP3.LUT R20, R218, 0xff, RZ, 0xc0, !PT ;  /* 0x000000ffda147812 */ /* 0x000fe400078ec0ff */
[----:B------:R-:W-:-:S03]  /*82d0*/  SHF.R.U32.HI R5, RZ, 0x8, R5 ;  /* 0x00000008ff057819 */ /* 0x000fc60000011605 */
[C---:B------:R-:W-:Y:S01]  /*82e0*/  HMMA.16816.F32.BF16 R88, R8.reuse, R6, R88 ;  /* 0x000000060858723c */ /* 0x040fe20000041858 */
[----:B------:R-:W-:Y:S02]  /*82f0*/  PRMT R20, R20, 0x5410, R5 ;  /* 0x0000541014147816 */ /* 0x000fe40000000005 */
[C---:B------:R-:W-:Y:S02]  /*8300*/  LOP3.LUT R27, R24.reuse, 0xffff, RZ, 0xc0, !PT ;  /* 0x0000ffff181b7812 */ /* 0x040fe400078ec0ff */
[--C-:B------:R-:W-:Y:S01]  /*8310*/  SHF.R.U32.HI R5, RZ, 0x10, R218.reuse ;  /* 0x00000010ff057819 */ /* 0x100fe200000116da */
[C---:B----4-:R-:W-:Y:S01]  /*8320*/  HMMA.16816.F32.BF16 R104, R8.reuse, R12, R104 ;  /* 0x0000000c0868723c */ /* 0x050fe20000041868 */
[----:B------:R-:W-:Y:S02]  /*8330*/  LOP3.LUT R26, R24, 0xff, RZ, 0xc0, !PT ;  /* 0x000000ff181a7812 */ /* 0x000fe400078ec0ff */
[----:B------:R-:W-:Y:S02]  /*8340*/  SHF.R.U32.HI R27, RZ, 0x8, R27 ;  /* 0x00000008ff1b7819 */ /* 0x000fe4000001161b */
[----:B------:R-:W-:Y:S01]  /*8350*/  SHF.R.U32.HI R218, RZ, 0x18, R218 ;  /* 0x00000018ffda7819 */ /* 0x000fe200000116da */
[----:B------:R-:W-:Y:S01]  /*8360*/  HMMA.16816.F32.BF16 R116, R8, R14, R116 ;  /* 0x0000000e0874723c */ /* 0x000fe20000041874 */
[----:B------:R-:W-:-:S02]  /*8370*/  LOP3.LUT R5, R5, 0xff, RZ, 0xc0, !PT ;  /* 0x000000ff05057812 */ /* 0x000fc400078ec0ff */
[----:B------:R-:W-:Y:S02]  /*8380*/  PRMT R6, R26, 0x5410, R27 ;  /* 0x000054101a067816 */ /* 0x000fe4000000001b */
[----:B------:R-:W-:Y:S01]  /*8390*/  PRMT R218, R5, 0x5410, R218 ;  /* 0x0000541005da7816 */ /* 0x000fe200000000da */
[C---:B------:R-:W-:Y:S01]  /*83a0*/  HMMA.16816.F32.BF16 R44, R8.reuse, R28, R44 ;  /* 0x0000001c082c723c */ /* 0x040fe2000004182c */
[----:B------:R-:W-:Y:S01]  /*83b0*/  F2FP.BF16.F32.PACK_AB R12, R221, R216 ;  /* 0x000000d8dd0c723e */ /* 0x000fe200000010ff */
[----:B------:R-:W-:Y:S01]  /*83c0*/  LDSM.16.MT88.4 R24, [R194+0xf800] ;  /* 0x00f80000c218783b */ /* 0x000fe20000004200 */
[--C-:B------:R-:W-:Y:S02]  /*83d0*/  HSET2.LE.AND R6, R6, R159.reuse, PT ;  /* 0x0000009f06067233 */ /* 0x100fe40003803000 */
[--C-:B------:R-:W-:Y:S01]  /*83e0*/  HSET2.LE.AND R5, R218, R159.reuse, PT ;  /* 0x0000009fda057233 */ /* 0x100fe20003803000 */
[----:B------:R-:W-:Y:S01]  /*83f0*/  HMMA.16816.F32.BF16 R48, R8, R30, R48 ;  /* 0x0000001e0830723c */ /* 0x000fe20000041830 */
[----:B---3--:R-:W-:Y:S01]  /*8400*/  F2FP.BF16.F32.PACK_AB R13, R164, R165 ;  /* 0x000000a5a40d723e */ /* 0x008fe200000010ff */
[----:B------:R-:W-:Y:S01]  /*8410*/  LDSM.16.MT88.4 R28, [R196+0xf800] ;  /* 0x00f80000c41c783b */ /* 0x000fe20000004200 */
[----:B------:R-:W-:-:S02]  /*8420*/  HSET2.LE.AND R7, R4, R159, PT ;  /* 0x0000009f04077233 */ /* 0x000fc40003803000 */
[----:B------:R-:W-:Y:S01]  /*8430*/  LOP3.LUT R5, R5, R12, RZ, 0xc0, !PT ;  /* 0x0000000c05057212 */ /* 0x000fe200078ec0ff */
[C---:B--2---:R-:W-:Y:S01]  /*8440*/  HMMA.16816.F32.BF16 R120, R8.reuse, R16, R120 ;  /* 0x000000100878723c */ /* 0x044fe20000041878 */
[----:B------:R-:W-:Y:S02]  /*8450*/  LOP3.LUT R6, R6, R13, RZ, 0xc0, !PT ;  /* 0x0000000d06067212 */ /* 0x000fe400078ec0ff */
[----:B------:R-:W1:Y:S01]  /*8460*/  LDSM.16.MT88.4 R12, [R196+0x11800] ;  /* 0x01180000c40c783b */ /* 0x000e620000004200 */
[----:B------:R-:W-:Y:S02]  /*8470*/  HSET2.LE.AND R4, R20, R159, PT ;  /* 0x0000009f14047233 */ /* 0x000fe40003803000 */
[----:B------:R-:W-:Y:S01]  /*8480*/  HMMA.16816.F32.BF16 R100, R8, R18, R100 ;  /* 0x000000120864723c */ /* 0x000fe20000041864 */
[----:B------:R-:W2:Y:S01]  /*8490*/  LDSM.16.MT88.4 R16, [R192+0xf800] ;  /* 0x00f80000c010783b */ /* 0x000ea20000004200 */
[----:B------:R-:W-:Y:S02]  /*84a0*/  F2FP.BF16.F32.PACK_AB R159, R174, R167 ;  /* 0x000000a7ae9f723e */ /* 0x000fe400000010ff */
[----:B------:R-:W-:-:S02]  /*84b0*/  LOP3.LUT R7, R7, R160, RZ, 0xc0, !PT ;  /* 0x000000a007077212 */ /* 0x000fc400078ec0ff */
[----:B------:R-:W-:Y:S01]  /*84c0*/  HMMA.16816.F32.BF16 R128, R8, R132, R128 ;  /* 0x000000840880723c */ /* 0x000fe20000041880 */
[----:B------:R-:W-:-:S05]  /*84d0*/  LOP3.LUT R4, R4, R159, RZ, 0xc0, !PT ;  /* 0x0000009f04047212 */ /* 0x000fca00078ec0ff */
[C---:B------:R-:W-:Y:S01]  /*84e0*/  HMMA.16816.F32.BF16 R124, R8.reuse, R134, R124 ;  /* 0x00000086087c723c */ /* 0x040fe2000004187c */
[----:B------:R-:W-:Y:S05]  /*84f0*/  LDSM.16.MT88.4 R132, [R193+0xd800] ;  /* 0x00d80000c184783b */ /* 0x000fea0000004200 */
[C---:B------:R-:W-:Y:S06]  /*8500*/  HMMA.16816.F32.BF16 R36, R8.reuse, R32, R36 ;  /* 0x000000200824723c */ /* 0x040fec0000041824 */
[C---:B------:R-:W-:Y:S01]  /*8510*/  HMMA.16816.F32.BF16 R40, R8.reuse, R34, R40 ;  /* 0x000000220828723c */ /* 0x040fe20000041828 */
[----:B------:R-:W-:Y:S05]  /*8520*/  LDSM.16.MT88.4 R32, [R192+0xd800] ;  /* 0x00d80000c020783b */ /* 0x000fea0000004200 */
[C---:B------:R-:W-:Y:S01]  /*8530*/  HMMA.16816.F32.BF16 R96, R8.reuse, R22, R96 ;  /* 0x000000160860723c */ /* 0x040fe20000041860 */
[----:B------:R-:W-:Y:S05]  /*8540*/  LDSM.16.MT88.4 R20, [R193+0xf800] ;  /* 0x00f80000c114783b */ /* 0x000fea0000004200 */
[C---:B------:R-:W-:Y:S06]  /*8550*/  HMMA.16816.F32.BF16 R108, R8.reuse, R144, R108 ;  /* 0x00000090086c723c */ /* 0x040fec000004186c */
[----:B------:R-:W-:Y:S01]  /*8560*/  HMMA.16816.F32.BF16 R112, R8, R146, R112 ;  /* 0x000000920870723c */ /* 0x000fe20000041870 */
[----:B------:R-:W3:Y:S05]  /*8570*/  LDSM.16.MT88.4 R8, [R194+0x11800] ;  /* 0x01180000c208783b */ /* 0x000eea0000004200 */
[C---:B-1----:R-:W-:Y:S06]  /*8580*/  HMMA.16816.F32.BF16 R92, R4.reuse, R12, R92 ;  /* 0x0000000c045c723c */ /* 0x042fec000004185c */
[----:B------:R-:W-:Y:S01]  /*8590*/  HMMA.16816.F32.BF16 R60, R4, R28, R60 ;  /* 0x0000001c043c723c */ /* 0x000fe2000004183c */
[----:B------:R-:W-:-:S04]  /*85a0*/  FADD.FTZ R12, R150, R151 ;  /* 0x00000097960c7221 */ /* 0x000fc80000010000 */
[----:B------:R-:W-:Y:S01]  /*85b0*/  FADD.FTZ R12, R3, R12 ;  /* 0x0000000c030c7221 */ /* 0x000fe20000010000 */
[C---:B------:R-:W-:Y:S01]  /*85c0*/  HMMA.16816.F32.BF16 R64, R4.reuse, R30, R64 ;  /* 0x0000001e0440723c */ /* 0x040fe20000041840 */
[----:B------:R-:W-:Y:S01]  /*85d0*/  FADD.FTZ R3, R163, R154 ;  /* 0x0000009aa3037221 */ /* 0x000fe20000010000 */
[----:B------:R-:W1:Y:S01]  /*85e0*/  LDSM.16.MT88.4 R28, [R193+0x11800] ;  /* 0x01180000c11c783b */ /* 0x000e620000004200 */
[----:B------:R-:W-:Y:S02]  /*85f0*/  FADD.FTZ R173, R173, R12 ;  /* 0x0000000cadad7221 */ /* 0x000fe40000010000 */
[----:B------:R-:W-:Y:S01]  /*8600*/  FADD.FTZ R3, R166, R3 ;  /* 0x00000003a6037221 */ /* 0x000fe20000010000 */
[C---:B--2---:R-:W-:Y:S01]  /*8610*/  HMMA.16816.F32.BF16 R84, R4.reuse, R16, R84 ;  /* 0x000000100454723c */ /* 0x044fe20000041854 */
[----:B------:R-:W-:Y:S02]  /*8620*/  FADD.FTZ R172, R172, R173 ;  /* 0x000000adacac7221 */ /* 0x000fe40000010000 */
[----:B------:R-:W-:Y:S01]  /*8630*/  FADD.FTZ R168, R168, R3 ;  /* 0x00000003a8a87221 */ /* 0x000fe20000010000 */
[-C--:B------:R-:W-:Y:S01]  /*8640*/  MOV R3, R148.reuse ;  /* 0x0000009400037202 */ /* 0x080fe20000000f00 */
[----:B------:R-:W-:Y:S01]  /*8650*/  FADD.FTZ R171, R171, R172 ;  /* 0x000000acabab7221 */ /* 0x000fe20000010000 */
[----:B------:R-:W-:Y:S01]  /*8660*/  HMMA.16816.F32.BF16 R88, R4, R18, R88 ;  /* 0x000000120458723c */ /* 0x000fe20000041858 */
[----:B------:R-:W2:Y:S01]  /*8670*/  LDSM.16.MT88.4 R16, [R192+0x11800] ;  /* 0x01180000c010783b */ /* 0x000ea20000004200 */
[----:B------:R-:W-:Y:S01]  /*8680*/  FADD.FTZ R168, R169, R168 ;  /* 0x000000a8a9a87221 */ /* 0x000fe20000010000 */
[----:B------:R-:W-:Y:S01]  /*8690*/  FADD.FTZ R171, R170, R171 ;  /* 0x000000abaaab7221 */ /* 0x000fe20000010000 */
[----:B------:R-:W-:-:S02]  /*86a0*/  @P0 MOV R3, R148 ;  /* 0x0000009400030202 */ /* 0x000fc40000000f00 */
[----:B------:R-:W-:Y:S01]  /*86b0*/  FADD.FTZ R175, R175, R168 ;  /* 0x000000a8afaf7221 */ /* 0x000fe20000010000 */
[----:B------:R-:W-:Y:S03]  /*86c0*/  HMMA.16816.F32.BF16 R128, R4, R140, R128 ;  /* 0x0000008c0480723c */ /* 0x000fe60000041880 */
[----:B------:R-:W-:-:S03]  /*86d0*/  FADD.FTZ R178, R178, R175 ;  /* 0x000000afb2b27221 */ /* 0x000fc60000010000 */
[----:B---3--:R-:W-:Y:S01]  /*86e0*/  HMMA.16816.F32.BF16 R120, R4, R8, R120 ;  /* 0x000000080478723c */ /* 0x008fe20000041878 */
[----:B------:R-:W-:-:S04]  /*86f0*/  FADD.FTZ R177, R177, R178 ;  /* 0x000000b2b1b17221 */ /* 0x000fc80000010000 */
        /* <DEDUP_REMOVED lines=13> */
[----:B------:R-:W-:Y:S03]  /*87d0*/  HMMA.16816.F32.BF16 R44, R4, R132, R44 ;  /* 0x00000084042c723c */ /* 0x000fe6000004182c */
[----:B------:R-:W-:-:S03]  /*87e0*/  FADD.FTZ R221, R221, R216 ;  /* 0x000000d8dddd7221 */ /* 0x000fc60000010000 */
[C---:B------:R-:W-:Y:S01]  /*87f0*/  HMMA.16816.F32.BF16 R48, R4.reuse, R134, R48 ;  /* 0x000000860430723c */ /* 0x040fe20000041830 */
[----:B------:R-:W-:Y:S01]  /*8800*/  FADD.FTZ R162, R162, R221 ;  /* 0x000000dda2a27221 */ /* 0x000fe20000010000 */
[-C--:B------:R-:W-:Y:S02]  /*8810*/  MOV R132, R149.reuse ;  /* 0x0000009500847202 */ /* 0x080fe40000000f00 */
[----:B------:R-:W-:Y:S01]  /*8820*/  @P0 MOV R132, R149 ;  /* 0x0000009500840202 */ /* 0x000fe20000000f00 */
[----:B------:R-:W-:Y:S01]  /*8830*/  FADD.FTZ R215, R161, R162 ;  /* 0x000000a2a1d77221 */ /* 0x000fe20000010000 */
        /* <DEDUP_REMOVED lines=14> */
.L_x_395:
[----:B------:R-:W-:-:S12]  /*8920*/  UIADD3 UR27, UR10, -0x1, URZ ;  /* 0xffffffff0a1b7890 */ /* 0x000fd8000fffe03f */
.L_x_397:
[----:B------:R-:W-:-:S13]  /*8930*/  ISETP.LE.AND P0, PT, RZ, UR27, PT ;  /* 0x0000001bff007c0c */ /* 0x000fda000bf03270 */
[----:B------:R-:W-:Y:S05]  /*8940*/  @!P0 BRA `(.L_x_398) ;  /* 0x00000030008c8947 */ /* 0x000fea0003800000 */
[----:B------:R-:W-:Y:S01]  /*8950*/  IMAD.WIDE.U32 R218, R211, -0x326172a9, RZ ;  /* 0xcd9e8d57d3da7825 */ /* 0x000fe200078e00ff */
[----:B------:R-:W-:Y:S01]  /*8960*/  PRMT R211, R0, 0x7054, R0 ;  /* 0x0000705400d37816 */ /* 0x000fe20000000000 */
[----:B------:R-:W-:Y:S01]  /*8970*/  USHF.L.U64.HI UR32, UR8, 0x5, UR9 ;  /* 0x0000000508207899 */ /* 0x000fe20008010209 */
[----:B------:R-:W-:Y:S01]  /*8980*/  MOV R0, R3 ;  /* 0x0000000300007202 */ /* 0x000fe20000000f00 */
[----:B------:R-:W-:Y:S01]  /*8990*/  IMAD.WIDE.U32 R220, R2, -0x2daee0ad, RZ ;  /* 0xd2511f5302dc7825 */ /* 0x000fe200078e00ff */
[----:B------:R-:W-:Y:S01]  /*89a0*/  LOP3.LUT R213, R219, R213, RZ, 0x3c, !PT ;  /* 0x000000d5dbd57212 */ /* 0x000fe200078e3cff */
[----:B------:R-:W-:Y:S01]  /*89b0*/  USHF.L.U32 UR33, UR8, 0x5, URZ ;  /* 0x0000000508217899 */ /* 0x000fe2000800063f */
[----:B------:R-:W-:Y:S01]  /*89c0*/  MOV R133, R132 ;  /* 0x0000008400857202 */ /* 0x000fe20000000f00 */
[----:B------:R-:W-:Y:S01]  /*89d0*/  USHF.L.U64.HI UR35, UR6, 0x5, UR7 ;  /* 0x0000000506237899 */ /* 0x000fe20008010207 */
[----:B------:R-:W-:Y:S01]  /*89e0*/  MOV R206, R222 ;  /* 0x000000de00ce7202 */ /* 0x000fe20000000f00 */
[----:B------:R-:W-:Y:S01]  /*89f0*/  IMAD.WIDE.U32 R212, R213, -0x2daee0ad, RZ ;  /* 0xd2511f53d5d47825 */ /* 0x000fe200078e00ff */
[----:B------:R-:W-:-:S02]  /*8a00*/  USHF.L.U32 UR34, UR6, 0x5, URZ ;  /* 0x0000000506227899 */ /* 0x000fc4000800063f */
[----:B------:R-:W-:Y:S02]  /*8a10*/  USHF.L.U64.HI UR36, UR6, 0x6, UR7 ;  /* 0x0000000606247899 */ /* 0x000fe40008010207 */
[----:B------:R-:W-:Y:S01]  /*8a20*/  USHF.L.U32 UR38, UR6, 0x6, URZ ;  /* 0x0000000606267899 */ /* 0x000fe2000800063f */
[----:B------:R-:W-:Y:S02]  /*8a30*/  ULDC UR4, c[0x0][0x2ec] ;  /* 0x0000bb0000047ab9 */ /* 0x000fe40000000800 */
[----:B------:R-:W-:Y:S01]  /*8a40*/  ULDC.64 UR6, c[0x0][0x218] ;  /* 0x0000860000067ab9 */ /* 0x000fe20000000a00 */
[----:B------:R-:W-:Y:S01]  /*8a50*/  ULDC.64 UR10, c[0x0][0x220] ;  /* 0x00008800000a7ab9 */ /* 0x000fe20000000a00 */
[----:B------:R-:W-:Y:S01]  /*8a60*/  ULDC.64 UR8, c[0x0][0x248] ;  /* 0x0000920000087ab9 */ /* 0x000fe20000000a00 */
[----:B------:R-:W-:Y:S06]  /*8a70*/  BRA `(.L_x_399) ;  /* 0x0000000000907947 */ /* 0x000fec0003800000 */
.L_x_401:
        /* <DEDUP_REMOVED lines=13> */
[----:B------:R-:W-:Y:S02]  /*8b50*/  LEA.HI.X R137, R132, UR7, R3, 0x1, P2 ;  /* 0x0000000784897c11 */ /* 0x000fe400090f0c03 */
[----:B------:R-:W-:Y:S02]  /*8b60*/  IADD3 R140, P2, R2, UR33, RZ ;  /* 0x00000021028c7c10 */ /* 0x000fe4000ff5e0ff */
        /* <DEDUP_REMOVED lines=21> */
.L_x_399:
        /* <DEDUP_REMOVED lines=16> */
[----:B------:R-:W-:Y:S01]  /*8dc0*/  IADD3 R222, P0, R224, UR34, RZ ;  /* 0x00000022e0de7c10 */ /* 0x000fe2000ff1e0ff */
[----:B------:R-:W-:Y:S03]  /*8dd0*/  LDGSTS.E.BYPASS.LTC128B.128 [R203+0xe000], desc[UR28][R134.64+0x80] ;  /* 0x0e00008086cb7fae */ /* 0x000fe6000b901d5c */
[----:B------:R-:W-:Y:S01]  /*8de0*/  IADD3.X R223, R225, UR35, RZ, P0, !PT ;  /* 0x00000023e1df7c10 */ /* 0x000fe200087fe4ff */
[----:B------:R-:W-:Y:S01]  /*8df0*/  LDGSTS.E.BYPASS.LTC128B.128 [R203+0x10000], desc[UR28][R134.64+0x100] ;  /* 0x1000010086cb7fae */ /* 0x000fe2000b901d5c */
[----:B------:R-:W-:Y:S03]  /*8e00*/  IADD3 R2, P0, R222, UR34, RZ ;  /* 0x00000022de027c10 */ /* 0x000fe6000ff1e0ff */
[----:B------:R-:W-:Y:S01]  /*8e10*/  LDGSTS.E.BYPASS.LTC128B.128 [R203+0xc800], desc[UR28][R224.64] ;  /* 0x0c800000e0cb7fae */ /* 0x000fe2000b901d5c */
[----:B------:R-:W-:Y:S02]  /*8e20*/  IADD3.X R3, R223, UR35, RZ, P0, !PT ;  /* 0x00000023df037c10 */ /* 0x000fe400087fe4ff */
[----:B------:R-:W-:Y:S01]  /*8e30*/  ISETP.LT.AND P0, PT, RZ, UR27, PT ;  /* 0x0000001bff007c0c */ /* 0x000fe2000bf01270 */
[----:B------:R-:W-:Y:S04]  /*8e40*/  LDGSTS.E.BYPASS.LTC128B.128 [R203+0xe800], desc[UR28][R224.64+0x80] ;  /* 0x0e800080e0cb7fae */ /* 0x000fe8000b901d5c */
[----:B------:R-:W-:Y:S04]  /*8e50*/  LDGSTS.E.BYPASS.LTC128B.128 [R203+0x10800], desc[UR28][R224.64+0x100] ;  /* 0x10800100e0cb7fae */ /* 0x000fe8000b901d5c */
        /* <DEDUP_REMOVED lines=16> */
[----:B------:R-:W-:Y:S01]  /*8f60*/  LDSM.16.M88.4 R172, [R198] ;  /* 0x00000000c6ac783b */ /* 0x000fe20000000200 */
[C---:B--2---:R-:W-:Y:S03]  /*8f70*/  HMMA.16816.F32.BF16 R4, R136.reuse, R140, RZ ;  /* 0x0000008c8804723c */ /* 0x044fe600000418ff */
[----:B------:R-:W-:Y:S03]  /*8f80*/  LDSM.16.M88.4 R176, [R195+0x6000] ;  /* 0x00600000c3b0783b */ /* 0x000fe60000000200 */
        /* <DEDUP_REMOVED lines=142> */
[----:B------:R-:W-:Y:S01]  /*9870*/  FMNMX.FTZ R2, R4, R133, !PT ;  /* 0x0000008504027209 */ /* 0x000fe20007810000 */
[C---:B---3--:R-:W-:Y:S04]  /*9880*/  HMMA.16816.F32.BF16 R20, R164.reuse, R136, R20 ;  /* 0x00000088a414723c */ /* 0x048fe80000041814 */
[----:B------:R-:W-:Y:S02]  /*9890*/  FMNMX.FTZ R3, R5, R2, !PT ;  /* 0x0000000205037209 */ /* 0x000fe40007810000 */
[C---:B------:R-:W-:Y:S05]  /*98a0*/  HMMA.16816.F32.BF16 R24, R164.reuse, R138, R24 ;  /* 0x0000008aa418723c */ /* 0x040fea0000041818 */
[----:B------:R-:W-:Y:S01]  /*98b0*/  FMNMX.FTZ R2, R8, R3, !PT ;  /* 0x0000000308027209 */ /* 0x000fe20007810000 */
[C---:B----4-:R-:W-:Y:S05]  /*98c0*/  HMMA.16816.F32.BF16 R28, R164.reuse, R144, R28 ;  /* 0x00000090a41c723c */ /* 0x050fea000004181c */
[----:B------:R-:W-:Y:S01]  /*98d0*/  FMNMX.FTZ R3, R9, R2, !PT ;  /* 0x0000000209037209 */ /* 0x000fe20007810000 */
[----:B------:R-:W-:Y:S05]  /*98e0*/  HMMA.16816.F32.BF16 R32, R164, R146, R32 ;  /* 0x00000092a420723c */ /* 0x000fea0000041820 */
[----:B------:R-:W-:Y:S02]  /*98f0*/  FMNMX.FTZ R2, R6, R0, !PT ;  /* 0x0000000006027209 */ /* 0x000fe40007810000 */
[----:B------:R-:W-:Y:S04]  /*9900*/  FMNMX.FTZ R132, R12, R3, !PT ;  /* 0x000000030c847209 */ /* 0x000fe80007810000 */
        /* <DEDUP_REMOVED lines=23> */
.L_x_400:
[----:B------:R-:W2:Y:S01]  /*9a80*/  SHFL.BFLY PT, R132, R223, 0x2, 0x1f ;  /* 0x0c401f00df847f89 */ /* 0x000ea200000e0000 */
[----:B-1----:R-:W-:Y:S01]  /*9a90*/  FMNMX.FTZ R2, R30, R135, !PT ;  /* 0x000000871e027209 */ /* 0x002fe20007810000 */
[----:B------:R-:W-:Y:S01]  /*9aa0*/  USHF.L.U32 UR37, UR27, 0x1, URZ ;  /* 0x000000011b257899 */ /* 0x000fe2000800063f */
[----:B------:R-:W-:Y:S05]  /*9ab0*/  MOV R139, UR31 ;  /* 0x0000001f008b7c02 */ /* 0x000fea0008000f00 */
[----:B------:R-:W-:Y:S01]  /*9ac0*/  LDSM.16.MT88.4 R140, [R196+0xc000] ;  /* 0x00c00000c48c783b */ /* 0x000fe20000004200 */
[----:B------:R-:W-:Y:S01]  /*9ad0*/  FMNMX.FTZ R3, R31, R2, !PT ;  /* 0x000000021f037209 */ /* 0x000fe20007810000 */
[----:B------:R-:W-:Y:S01]  /*9ae0*/  UIADD3 UR27, UR27, -0x1, URZ ;  /* 0xffffffff1b1b7890 */ /* 0x000fe2000fffe03f */
[----:B------:R-:W-:Y:S02]  /*9af0*/  LOP3.LUT R152, R213, UR18, R220, 0x96, !PT ;  /* 0x00000012d5987c12 */ /* 0x000fe4000f8e96dc */
[----:B------:R-:W-:Y:S03]  /*9b00*/  FMNMX.FTZ R2, R34, R3, !PT ;  /* 0x0000000322027209 */ /* 0x000fe60007810000 */
[----:B------:R-:W-:Y:S01]  /*9b10*/  IMAD.WIDE.U32 R152, R152, -0x326172a9, RZ ;  /* 0xcd9e8d5798987825 */ /* 0x000fe200078e00ff */
[----:B------:R-:W-:Y:S01]  /*9b20*/  FMNMX.FTZ R135, R35, R2, !PT ;  /* 0x0000000223877209 */ /* 0x000fe20007810000 */
[----:B------:R-:W-:Y:S08]  /*9b30*/  LDSM.16.MT88.4 R144, [R194+0xc000] ;  /* 0x00c00000c290783b */ /* 0x000ff00000004200 */
[----:B------:R-:W1:Y:S08]  /*9b40*/  SHFL.BFLY PT, R2, R135, 0x2, 0x1f ;  /* 0x0c401f0087027f89 */ /* 0x000e7000000e0000 */
[----:B------:R-:W-:Y:S01]  /*9b50*/  LDSM.16.MT88.4 R148, [R193+0xc000] ;  /* 0x00c00000c194783b */ /* 0x000fe20000004200 */
[----:B--2---:R-:W-:Y:S07]  /*9b60*/  FMNMX.FTZ R137, R223, R132, !PT ;  /* 0x00000084df897209 */ /* 0x004fee0007810000 */
[----:B------:R-:W2:Y:S01]  /*9b70*/  SHFL.BFLY PT, R132, R137, 0x1, 0x1f ;  /* 0x0c201f0089847f89 */ /* 0x000ea200000e0000 */
[----:B-1----:R-:W-:Y:S02]  /*9b80*/  FMNMX.FTZ R134, R135, R2, !PT ;  /* 0x0000000287867209 */ /* 0x002fe40007810000 */
[----:B------:R-:W-:Y:S01]  /*9b90*/  LOP3.LUT R2, R221, UR37, R139, 0x96, !PT ;  /* 0x00000025dd027c12 */ /* 0x000fe2000f8e968b */
[----:B------:R-:W-:Y:S04]  /*9ba0*/  UIADD3 UR37, UR37, 0x1, URZ ;  /* 0x0000000125257890 */ /* 0x000fe8000fffe03f */
[----:B------:R-:W1:Y:S01]  /*9bb0*/  SHFL.BFLY PT, R3, R134, 0x1, 0x1f ;  /* 0x0c201f0086037f89 */ /* 0x000e6200000e0000 */
[----:B------:R-:W-:Y:S01]  /*9bc0*/  IMAD.WIDE.U32 R168, R2, -0x326172a9, RZ ;  /* 0xcd9e8d5702a87825 */ /* 0x000fe200078e00ff */
[----:B--2---:R-:W-:Y:S02]  /*9bd0*/  FMNMX.FTZ R132, R137, R132, !PT ;  /* 0x0000008489847209 */ /* 0x004fe40007810000 */
[----:B------:R-:W-:Y:S02]  /*9be0*/  LOP3.LUT R168, R153, UR17, R168, 0x96, !PT ;  /* 0x0000001199a87c12 */ /* 0x000fe4000f8e96a8 */
[C---:B------:R-:W-:Y:S01]  /*9bf0*/  FSETP.NEU.FTZ.AND P1, PT, R132.reuse, -INF , PT ;  /* 0xff8000008400780b */ /* 0x040fe20003f3d000 */
[----:B------:R-:W-:Y:S01]  /*9c00*/  FMUL.FTZ R162, R132, UR4 ;  /* 0x0000000484a27c20 */ /* 0x000fe20008410000 */
[----:B------:R-:W-:Y:S01]  /*9c10*/  LOP3.LUT R136, R169, UR19, R218, 0x96, !PT ;  /* 0x00000013a9887c12 */ /* 0x000fe2000f8e96da */
[----:B------:R-:W-:Y:S04]  /*9c20*/  IMAD.WIDE.U32 R168, R168, -0x2daee0ad, RZ ;  /* 0xd2511f53a8a87825 */ /* 0x000fe800078e00ff */
[----:B------:R-:W-:Y:S01]  /*9c30*/  FADD.FTZ R133, -R132, R133 ;  /* 0x0000008584857221 */ /* 0x000fe20000010100 */
[----:B------:R-:W-:Y:S01]  /*9c40*/  FSEL R162, R162, RZ, P1 ;  /* 0x000000ffa2a27208 */ /* 0x000fe20000800000 */
[----:B------:R-:W-:Y:S04]  /*9c50*/  IMAD.WIDE.U32 R136, R136, -0x2daee0ad, RZ ;  /* 0xd2511f5388887825 */ /* 0x000fe800078e00ff */
[----:B------:R-:W-:Y:S01]  /*9c60*/  FMUL.FTZ R2, R133, UR4 ;  /* 0x0000000485027c20 */ /* 0x000fe20008410000 */
[----:B------:R-:W-:Y:S01]  /*9c70*/  FFMA.FTZ R135, R8, UR4, -R162 ;  /* 0x0000000408877c23 */ /* 0x000fe200080108a2 */
[----:B------:R-:W-:Y:S01]  /*9c80*/  LOP3.LUT R8, R137, UR16, R212, 0x96, !PT ;  /* 0x0000001089087c12 */ /* 0x000fe2000f8e96d4 */
[----:B------:R-:W-:Y:S01]  /*9c90*/  FFMA.FTZ R156, R9, UR4, -R162 ;  /* 0x00000004099c7c23 */ /* 0x000fe200080108a2 */
[----:B------:R-:W-:Y:S01]  /*9ca0*/  LOP3.LUT R166, R169, UR14, R136, 0x96, !PT ;  /* 0x0000000ea9a67c12 */ /* 0x000fe2000f8e9688 */
[--C-:B------:R-:W-:Y:S01]  /*9cb0*/  FFMA.FTZ R161, R4, UR4, -R162.reuse ;  /* 0x0000000404a17c23 */ /* 0x100fe200080108a2 */
[----:B-1----:R-:W-:Y:S01]  /*9cc0*/  FMNMX.FTZ R3, R134, R3, !PT ;  /* 0x0000000386037209 */ /* 0x002fe20007810000 */
[----:B------:R-:W-:Y:S04]  /*9cd0*/  IMAD.WIDE.U32 R154, R8, -0x326172a9, RZ ;  /* 0xcd9e8d57089a7825 */ /* 0x000fe800078e00ff */
[----:B------:R-:W-:Y:S01]  /*9ce0*/  FFMA.FTZ R159, R5, UR4, -R162 ;  /* 0x00000004059f7c23 */ /* 0x000fe200080108a2 */
[----:B------:R-:W-:Y:S01]  /*9cf0*/  MUFU.EX2 R135, R135 ;  /* 0x0000008700877308 */ /* 0x000fe20000000800 */
[----:B------:R-:W-:Y:S01]  /*9d00*/  FSETP.NEU.FTZ.AND P1, PT, R3, -INF , PT ;  /* 0xff8000000300780b */ /* 0x000fe20003f3d000 */
[----:B------:R-:W-:Y:S01]  /*9d10*/  IMAD.WIDE.U32 R166, R166, -0x326172a9, RZ ;  /* 0xcd9e8d57a6a67825 */ /* 0x000fe200078e00ff */
[----:B------:R-:W-:Y:S03]  /*9d20*/  LOP3.LUT R8, R155, UR15, R152, 0x96, !PT ;  /* 0x0000000f9b087c12 */ /* 0x000fe6000f8e9698 */
[----:B------:R-:W-:Y:S01]  /*9d30*/  FMUL.FTZ R164, R3, UR4 ;  /* 0x0000000403a47c20 */ /* 0x000fe20008410000 */
[----:B------:R-:W-:Y:S01]  /*9d40*/  FFMA.FTZ R174, R25, UR4, -R162 ;  /* 0x0000000419ae7c23 */ /* 0x000fe200080108a2 */
[----:B------:R-:W-:Y:S01]  /*9d50*/  LOP3.LUT R154, R167, UR13, R154, 0x96, !PT ;  /* 0x0000000da79a7c12 */ /* 0x000fe2000f8e969a */
[----:B------:R-:W-:Y:S01]  /*9d60*/  IMAD.WIDE.U32 R8, R8, -0x2daee0ad, RZ ;  /* 0xd2511f5308087825 */ /* 0x000fe200078e00ff */
[----:B------:R-:W1:Y:S02]  /*9d70*/  MUFU.EX2 R156, R156 ;  /* 0x0000009c009c7308 */ /* 0x000e640000000800 */
[----:B------:R-:W-:Y:S01]  /*9d80*/  FSEL R164, R164, RZ, P1 ;  /* 0x000000ffa4a47208 */ /* 0x000fe20000800000 */
[----:B------:R-:W-:Y:S01]  /*9d90*/  IMAD.WIDE.U32 R154, R154, -0x2daee0ad, RZ ;  /* 0xd2511f539a9a7825 */ /* 0x000fe200078e00ff */
[----:B------:R-:W-:Y:S03]  /*9da0*/  LOP3.LUT R168, R9, UR12, R168, 0x96, !PT ;  /* 0x0000000c09a87c12 */ /* 0x000fe6000f8e96a8 */
[----:B------:R-:W-:Y:S01]  /*9db0*/  FFMA.FTZ R165, R16, UR4, -R162 ;  /* 0x0000000410a57c23 */ /* 0x000fe200080108a2 */
[----:B------:R-:W-:Y:S01]  /*9dc0*/  FFMA.FTZ R163, R6, UR4, -R164 ;  /* 0x0000000406a37c23 */ /* 0x000fe200080108a4 */
[----:B------:R-:W-:Y:S01]  /*9dd0*/  LOP3.LUT R8, R155, UR5, R8, 0x96, !PT ;  /* 0x000000059b087c12 */ /* 0x000fe2000f8e9608 */
[----:B------:R-:W-:Y:S04]  /*9de0*/  IMAD.WIDE.U32 R168, R168, -0x326172a9, RZ ;  /* 0xcd9e8d57a8a87825 */ /* 0x000fe800078e00ff */
[--C-:B------:R-:W-:Y:S01]  /*9df0*/  FFMA.FTZ R157, R10, UR4, -R164.reuse ;  /* 0x000000040a9d7c23 */ /* 0x100fe200080108a4 */
[----:B------:R-:W-:Y:S01]  /*9e00*/  MUFU.EX2 R161, R161 ;  /* 0x000000a100a17308 */ /* 0x000fe20000000800 */
[--C-:B------:R-:W-:Y:S01]  /*9e10*/  FFMA.FTZ R160, R7, UR4, -R164.reuse ;  /* 0x0000000407a07c23 */ /* 0x100fe200080108a4 */
[----:B------:R-:W-:Y:S04]  /*9e20*/  IMAD.WIDE.U32 R136, R8, -0x326172a9, RZ ;  /* 0xcd9e8d5708887825 */ /* 0x000fe800078e00ff */
[--C-:B------:R-:W-:Y:S01]  /*9e30*/  FFMA.FTZ R158, R11, UR4, -R164.reuse ;  /* 0x000000040b9e7c23 */ /* 0x100fe200080108a4 */
[--C-:B------:R-:W-:Y:S01]  /*9e40*/  FFMA.FTZ R173, R26, UR4, -R164.reuse ;  /* 0x000000041aad7c23 */ /* 0x100fe200080108a4 */
[----:B------:R-:W-:Y:S01]  /*9e50*/  FFMA.FTZ R176, R27, UR4, -R164 ;  /* 0x000000041bb07c23 */ /* 0x000fe200080108a4 */
[----:B------:R-:W-:Y:S01]  /*9e60*/  SHF.R.U32.HI R8, RZ, 0x10, R136 ;  /* 0x00000010ff087819 */ /* 0x000fe20000011688 */
[----:B------:R-:W-:Y:S01]  /*9e70*/  MUFU.EX2 R157, R157 ;  /* 0x0000009d009d7308 */ /* 0x000fe20000000800 */
[----:B------:R-:W-:Y:S01]  /*9e80*/  LOP3.LUT R4, R137, UR20, R168, 0x96, !PT ;  /* 0x0000001489047c12 */ /* 0x000fe2000f8e96a8 */
[--C-:B------:R-:W-:Y:S01]  /*9e90*/  FFMA.FTZ R214, R22, UR4, -R164.reuse ;  /* 0x0000000416d67c23 */ /* 0x100fe200080108a4 */
[----:B------:R-:W-:Y:S01]  /*9ea0*/  LOP3.LUT R6, R8, 0xff, RZ, 0xc0, !PT ;  /* 0x000000ff08067812 */ /* 0x000fe200078ec0ff */
[--C-:B------:R-:W-:Y:S01]  /*9eb0*/  FFMA.FTZ R177, R23, UR4, -R164.reuse ;  /* 0x0000000417b17c23 */ /* 0x100fe200080108a4 */
[C---:B------:R-:W-:Y:S01]  /*9ec0*/  LOP3.LUT R9, R4.reuse, 0xffff, RZ, 0xc0, !PT ;  /* 0x0000ffff04097812 */ /* 0x040fe200078ec0ff */
[----:B------:R-:W-:Y:S01]  /*9ed0*/  FFMA.FTZ R168, R19, UR4, -R164 ;  /* 0x0000000413a87c23 */ /* 0x000fe200080108a4 */
[----:B------:R-:W-:Y:S03]  /*9ee0*/  SHF.R.U32.HI R10, RZ, 0x10, R4 ;  /* 0x00000010ff0a7819 */ /* 0x000fe60000011604 */
[----:B------:R-:W2:Y:S01]  /*9ef0*/  MUFU.EX2 R158, R158 ;  /* 0x0000009e009e7308 */ /* 0x000ea20000000800 */
[----:B------:R-:W-:Y:S01]  /*9f00*/  LOP3.LUT R8, R4, 0xff, RZ, 0xc0, !PT ;  /* 0x000000ff04087812 */ /* 0x000fe200078ec0ff */
[----:B------:R-:W-:Y:S01]  /*9f10*/  FFMA.FTZ R170, R13, UR4, -R162 ;  /* 0x000000040daa7c23 */ /* 0x000fe200080108a2 */
[----:B------:R-:W-:Y:S01]  /*9f20*/  SHF.R.U32.HI R7, RZ, 0x18, R4 ;  /* 0x00000018ff077819 */ /* 0x000fe20000011604 */
[----:B------:R-:W-:Y:S01]  /*9f30*/  FADD.FTZ R4, -R3, R0 ;  /* 0x0000000003047221 */ /* 0x000fe20000010100 */
[----:B------:R-:W-:Y:S01]  /*9f40*/  LOP3.LUT R11, R136, 0xffff, RZ, 0xc0, !PT ;  /* 0x0000ffff880b7812 */ /* 0x000fe200078ec0ff */
[--C-:B------:R-:W-:Y:S01]  /*9f50*/  FFMA.FTZ R171, R14, UR4, -R164.reuse ;  /* 0x000000040eab7c23 */ /* 0x100fe200080108a4 */
[----:B------:R-:W-:Y:S01]  /*9f60*/  SHF.R.U32.HI R9, RZ, 0x8, R9 ;  /* 0x00000008ff097819 */ /* 0x000fe20000011609 */
[----:B------:R-:W-:Y:S02]  /*9f70*/  FMUL.FTZ R0, R4, UR4 ;  /* 0x0000000404007c20 */ /* 0x000fe40008410000 */
[----:B------:R-:W3:Y:S01]  /*9f80*/  MUFU.EX2 R159, R159 ;  /* 0x0000009f009f7308 */ /* 0x000ee20000000800 */
[----:B------:R-:W-:Y:S01]  /*9f90*/  SHF.R.U32.HI R11, RZ, 0x8, R11 ;  /* 0x00000008ff0b7819 */ /* 0x000fe2000001160b */
[----:B------:R-:W-:Y:S01]  /*9fa0*/  FFMA.FTZ R172, R15, UR4, -R164 ;  /* 0x000000040fac7c23 */ /* 0x000fe200080108a4 */
[----:B------:R-:W-:Y:S01]  /*9fb0*/  LOP3.LUT R10, R10, 0xff, RZ, 0xc0, !PT ;  /* 0x000000ff0a0a7812 */ /* 0x000fe200078ec0ff */
[--C-:B------:R-:W-:Y:S01]  /*9fc0*/  FFMA.FTZ R24, R24, UR4, -R162.reuse ;  /* 0x0000000418187c23 */ /* 0x100fe200080108a2 */
[----:B------:R-:W-:Y:S01]  /*9fd0*/  LOP3.LUT R138, R136, 0xff, RZ, 0xc0, !PT ;  /* 0x000000ff888a7812 */ /* 0x000fe200078ec0ff */
[----:B------:R-:W-:Y:S01]  /*9fe0*/  FFMA.FTZ R175, R20, UR4, -R162 ;  /* 0x0000000414af7c23 */ /* 0x000fe200080108a2 */
[----:B------:R-:W-:Y:S03]  /*9ff0*/  SHF.R.U32.HI R5, RZ, 0x18, R136 ;  /* 0x00000018ff057819 */ /* 0x000fe60000011688 */
[----:B------:R-:W-:Y:S01]  /*a000*/  MUFU.EX2 R163, R163 ;  /* 0x000000a300a37308 */ /* 0x000fe20000000800 */
[----:B------:R-:W-:Y:S01]  /*a010*/  PRMT R138, R138, 0x5410, R11 ;  /* 0x000054108a8a7816 */ /* 0x000fe2000000000b */
[----:B------:R-:W-:Y:S01]  /*a020*/  FFMA.FTZ R31, R31, UR4, -R164 ;  /* 0x000000041f1f7c23 */ /* 0x000fe200080108a4 */
[----:B------:R-:W-:Y:S02]  /*a030*/  PRMT R8, R8, 0x5410, R9 ;  /* 0x0000541008087816 */ /* 0x000fe40000000009 */
[----:B------:R-:W-:Y:S02]  /*a040*/  PRMT R4, R10, 0x5410, R7 ;  /* 0x000054100a047816 */ /* 0x000fe40000000007 */
[----:B------:R-:W-:Y:S03]  /*a050*/  PRMT R6, R6, 0x5410, R5 ;  /* 0x0000541006067816 */ /* 0x000fe60000000005 */
[----:B------:R-:W4:Y:S01]  /*a060*/  MUFU.EX2 R160, R160 ;  /* 0x000000a000a07308 */ /* 0x000f220000000800 */
[--C-:B------:R-:W-:Y:S02]  /*a070*/  HSET2.LE.AND R138, R138, R211.reuse, PT ;  /* 0x000000d38a8a7233 */ /* 0x100fe40003803000 */
[--C-:B------:R-:W-:Y:S02]  /*a080*/  HSET2.LE.AND R136, R8, R211.reuse, PT ;  /* 0x000000d308887233 */ /* 0x100fe40003803000 */
[--C-:B------:R-:W-:Y:S02]  /*a090*/  HSET2.LE.AND R139, R6, R211.reuse, PT ;  /* 0x000000d3068b7233 */ /* 0x100fe40003803000 */
[--C-:B------:R-:W-:Y:S03]  /*a0a0*/  HSET2.LE.AND R137, R4, R211.reuse, PT ;  /* 0x000000d304897233 */ /* 0x100fe60003803000 */
[----:B------:R-:W5:Y:S01]  /*a0b0*/  MUFU.EX2 R2, R2 ;  /* 0x0000000200027308 */ /* 0x000f620000000800 */
[----:B-1----:R-:W-:Y:S02]  /*a0c0*/  F2FP.BF16.F32.PACK_AB R7, R156, R135 ;  /* 0x000000879c07723e */ /* 0x002fe400000010ff */
[----:B--2---:R-:W-:Y:S02]  /*a0d0*/  F2FP.BF16.F32.PACK_AB R6, R158, R157 ;  /* 0x0000009d9e06723e */ /* 0x004fe400000010ff */
[----:B---3--:R-:W-:Y:S02]  /*a0e0*/  F2FP.BF16.F32.PACK_AB R5, R159, R161 ;  /* 0x000000a19f05723e */ /* 0x008fe400000010ff */
[----:B------:R-:W-:Y:S03]  /*a0f0*/  LOP3.LUT R138, R138, R7, RZ, 0xc0, !PT ;  /* 0x000000078a8a7212 */ /* 0x000fe600078ec0ff */
[----:B------:R-:W1:Y:S01]  /*a100*/  MUFU.EX2 R0, R0 ;  /* 0x0000000000007308 */ /* 0x000e620000000800 */
[----:B----4-:R-:W-:Y:S02]  /*a110*/  F2FP.BF16.F32.PACK_AB R4, R160, R163 ;  /* 0x000000a3a004723e */ /* 0x010fe400000010ff */
[----:B------:R-:W-:Y:S02]  /*a120*/  LOP3.LUT R139, R139, R6, RZ, 0xc0, !PT ;  /* 0x000000068b8b7212 */ /* 0x000fe400078ec0ff */
[----:B------:R-:W-:Y:S02]  /*a130*/  LOP3.LUT R136, R136, R5, RZ, 0xc0, !PT ;  /* 0x0000000588887212 */ /* 0x000fe400078ec0ff */
[----:B------:R-:W-:Y:S03]  /*a140*/  LOP3.LUT R137, R137, R4, RZ, 0xc0, !PT ;  /* 0x0000000489897212 */ /* 0x000fe600078ec0ff */
[----:B------:R-:W-:Y:S01]  /*a150*/  MUFU.EX2 R170, R170 ;  /* 0x000000aa00aa7308 */ /* 0x000fe20000000800 */
[C---:B-----5:R-:W-:Y:S01]  /*a160*/  FMUL.FTZ R4, R2.reuse, R128 ;  /* 0x0000008002047220 */ /* 0x060fe20000410000 */
[C---:B------:R-:W-:Y:S01]  /*a170*/  FMUL.FTZ R5, R2.reuse, R129 ;  /* 0x0000008102057220 */ /* 0x040fe20000410000 */
[C---:B------:R-:W-:Y:S01]  /*a180*/  FMUL.FTZ R8, R2.reuse, R124 ;  /* 0x0000007c02087220 */ /* 0x040fe20000410000 */
[C---:B------:R-:W-:Y:S01]  /*a190*/  FMUL.FTZ R9, R2.reuse, R125 ;  /* 0x0000007d02097220 */ /* 0x040fe20000410000 */
[C---:B------:R-:W-:Y:S01]  /*a1a0*/  FMUL.FTZ R36, R2.reuse, R36 ;  /* 0x0000002402247220 */ /* 0x040fe20000410000 */
[C---:B------:R-:W-:Y:S01]  /*a1b0*/  FMUL.FTZ R37, R2.reuse, R37 ;  /* 0x0000002502257220 */ /* 0x040fe20000410000 */
[C---:B------:R-:W-:Y:S01]  /*a1c0*/  FMUL.FTZ R40, R2.reuse, R40 ;  /* 0x0000002802287220 */ /* 0x040fe20000410000 */
[----:B------:R-:W-:Y:S01]  /*a1d0*/  FMUL.FTZ R41, R2, R41 ;  /* 0x0000002902297220 */ /* 0x000fe20000410000 */
[C---:B-1----:R-:W-:Y:S01]  /*a1e0*/  FMUL.FTZ R6, R0.reuse, R130 ;  /* 0x0000008200067220 */ /* 0x042fe20000410000 */
[C---:B------:R-:W-:Y:S01]  /*a1f0*/  FMUL.FTZ R7, R0.reuse, R131 ;  /* 0x0000008300077220 */ /* 0x040fe20000410000 */
[C---:B------:R-:W-:Y:S01]  /*a200*/  FMUL.FTZ R10, R0.reuse, R126 ;  /* 0x0000007e000a7220 */ /* 0x040fe20000410000 */
[----:B------:R-:W-:Y:S01]  /*a210*/  FMUL.FTZ R11, R0, R127 ;  /* 0x0000007f000b7220 */ /* 0x000fe20000410000 */
[----:B------:R-:W-:Y:S01]  /*a220*/  LDSM.16.MT88.4 R128, [R196+0xe000] ;  /* 0x00e00000c480783b */ /* 0x000fe20000004200 */
[----:B------:R-:W-:Y:S01]  /*a230*/  FMUL.FTZ R16, R2, R120 ;  /* 0x0000007802107220 */ /* 0x000fe20000410000 */
[C---:B------:R-:W-:Y:S01]  /*a240*/  FMUL.FTZ R19, R0.reuse, R123 ;  /* 0x0000007b00137220 */ /* 0x040fe20000410000 */
[C---:B------:R-:W-:Y:S01]  /*a250*/  FMUL.FTZ R38, R0.reuse, R38 ;  /* 0x0000002600267220 */ /* 0x040fe20000410000 */
[C---:B------:R-:W-:Y:S01]  /*a260*/  HMMA.16816.F32.BF16 R4, R136.reuse, R140, R4 ;  /* 0x0000008c8804723c */ /* 0x040fe20000041804 */
[----:B------:R-:W-:Y:S03]  /*a270*/  MUFU.EX2 R171, R171 ;  /* 0x000000ab00ab7308 */ /* 0x000fe60000000800 */
[----:B------:R-:W1:Y:S01]  /*a280*/  LDSM.16.MT88.4 R124, [R192+0xc000] ;  /* 0x00c00000c07c783b */ /* 0x000e620000004200 */
[C---:B------:R-:W-:Y:S01]  /*a290*/  FMUL.FTZ R39, R0.reuse, R39 ;  /* 0x0000002700277220 */ /* 0x040fe20000410000 */
[C---:B------:R-:W-:Y:S05]  /*a2a0*/  HMMA.16816.F32.BF16 R8, R136.reuse, R142, R8 ;  /* 0x0000008e8808723c */ /* 0x040fea0000041808 */
[----:B------:R-:W-:Y:S01]  /*a2b0*/  MUFU.EX2 R172, R172 ;  /* 0x000000ac00ac7308 */ /* 0x000fe20000000800 */
[C---:B------:R-:W-:Y:S01]  /*a2c0*/  FMUL.FTZ R42, R0.reuse, R42 ;  /* 0x0000002a002a7220 */ /* 0x040fe20000410000 */
[C---:B------:R-:W-:Y:S01]  /*a2d0*/  HMMA.16816.F32.BF16 R36, R136.reuse, R144, R36 ;  /* 0x000000908824723c */ /* 0x040fe20000041824 */
[----:B------:R-:W2:Y:S03]  /*a2e0*/  LDSM.16.MT88.4 R140, [R194+0xe000] ;  /* 0x00e00000c28c783b */ /* 0x000ea60000004200 */
[----:B------:R-:W-:Y:S01]  /*a2f0*/  FMUL.FTZ R43, R0, R43 ;  /* 0x0000002b002b7220 */ /* 0x000fe20000410000 */
[C---:B------:R-:W-:Y:S01]  /*a300*/  FMUL.FTZ R44, R2.reuse, R44 ;  /* 0x0000002c022c7220 */ /* 0x040fe20000410000 */
[----:B------:R-:W-:Y:S01]  /*a310*/  FMUL.FTZ R45, R2, R45 ;  /* 0x0000002d022d7220 */ /* 0x000fe20000410000 */
[C---:B------:R-:W-:Y:S01]  /*a320*/  FMUL.FTZ R46, R0.reuse, R46 ;  /* 0x0000002e002e7220 */ /* 0x040fe20000410000 */
[----:B------:R-:W-:Y:S03]  /*a330*/  MUFU.EX2 R173, R173 ;  /* 0x000000ad00ad7308 */ /* 0x000fe60000000800 */
[----:B------:R-:W-:Y:S01]  /*a340*/  FMUL.FTZ R47, R0, R47 ;  /* 0x0000002f002f7220 */ /* 0x000fe20000410000 */
[C---:B------:R-:W-:Y:S03]  /*a350*/  HMMA.16816.F32.BF16 R40, R136.reuse, R146, R40 ;  /* 0x000000928828723c */ /* 0x040fe60000041828 */
[C---:B------:R-:W-:Y:S01]  /*a360*/  FMUL.FTZ R48, R2.reuse, R48 ;  /* 0x0000003002307220 */ /* 0x040fe20000410000 */
[----:B------:R-:W-:Y:S01]  /*a370*/  FMUL.FTZ R49, R2, R49 ;  /* 0x0000003102317220 */ /* 0x000fe20000410000 */
[C---:B------:R-:W-:Y:S01]  /*a380*/  FMUL.FTZ R50, R0.reuse, R50 ;  /* 0x0000003200327220 */ /* 0x040fe20000410000 */
[C---:B------:R-:W-:Y:S01]  /*a390*/  HMMA.16816.F32.BF16 R44, R136.reuse, R148, R44 ;  /* 0x00000094882c723c */ /* 0x040fe2000004182c */
[----:B------:R-:W-:Y:S04]  /*a3a0*/  MUFU.EX2 R176, R176 ;  /* 0x000000b000b07308 */ /* 0x000fe80000000800 */
[----:B------:R-:W-:Y:S01]  /*a3b0*/  FMUL.FTZ R51, R0, R51 ;  /* 0x0000003300337220 */ /* 0x000fe20000410000 */
[C---:B------:R-:W-:Y:S01]  /*a3c0*/  FMUL.FTZ R52, R2.reuse, R52 ;  /* 0x0000003402347220 */ /* 0x040fe20000410000 */
[----:B------:R-:W-:Y:S01]  /*a3d0*/  FMUL.FTZ R53, R2, R53 ;  /* 0x0000003502357220 */ /* 0x000fe20000410000 */
[C---:B------:R-:W-:Y:S03]  /*a3e0*/  FMUL.FTZ R54, R0.reuse, R54 ;  /* 0x0000003600367220 */ /* 0x040fe60000410000 */
[----:B------:R-:W-:Y:S01]  /*a3f0*/  MUFU.EX2 R175, R175 ;  /* 0x000000af00af7308 */ /* 0x000fe20000000800 */
[----:B------:R-:W-:Y:S01]  /*a400*/  FMUL.FTZ R55, R0, R55 ;  /* 0x0000003700377220 */ /* 0x000fe20000410000 */
[C---:B------:R-:W-:Y:S03]  /*a410*/  HMMA.16816.F32.BF16 R48, R136.reuse, R150, R48 ;  /* 0x000000968830723c */ /* 0x040fe60000041830 */
[C---:B------:R-:W-:Y:S01]  /*a420*/  FMUL.FTZ R56, R2.reuse, R56 ;  /* 0x0000003802387220 */ /* 0x040fe20000410000 */
[----:B------:R-:W-:Y:S01]  /*a430*/  FMUL.FTZ R57, R2, R57 ;  /* 0x0000003902397220 */ /* 0x000fe20000410000 */
[C---:B------:R-:W-:Y:S01]  /*a440*/  FMUL.FTZ R58, R0.reuse, R58 ;  /* 0x0000003a003a7220 */ /* 0x040fe20000410000 */
[C---:B-1----:R-:W-:Y:S02]  /*a450*/  HMMA.16816.F32.BF16 R52, R136.reuse, R124, R52 ;  /* 0x0000007c8834723c */ /* 0x042fe40000041834 */
[----:B------:R-:W-:Y:S03]  /*a460*/  MUFU.EX2 R165, R165 ;  /* 0x000000a500a57308 */ /* 0x000fe60000000800 */
[----:B------:R-:W-:Y:S01]  /*a470*/  FMUL.FTZ R59, R0, R59 ;  /* 0x0000003b003b7220 */ /* 0x000fe20000410000 */
[----:B------:R-:W-:Y:S01]  /*a480*/  FFMA.FTZ R144, R17, UR4, -R162 ;  /* 0x0000000411907c23 */ /* 0x000fe200080108a2 */
[C---:B------:R-:W-:Y:S01]  /*a490*/  FMUL.FTZ R17, R2.reuse, R121 ;  /* 0x0000007902117220 */ /* 0x040fe20000410000 */
[C---:B------:R-:W-:Y:S04]  /*a4a0*/  FMUL.FTZ R60, R2.reuse, R60 ;  /* 0x0000003c023c7220 */ /* 0x040fe80000410000 */
[----:B------:R-:W-:Y:S01]  /*a4b0*/  MUFU.EX2 R168, R168 ;  /* 0x000000a800a87308 */ /* 0x000fe20000000800 */
[----:B------:R-:W-:Y:S01]  /*a4c0*/  FMUL.FTZ R61, R2, R61 ;  /* 0x0000003d023d7220 */ /* 0x000fe20000410000 */
[C---:B------:R-:W-:Y:S01]  /*a4d0*/  HMMA.16816.F32.BF16 R56, R136.reuse, R126, R56 ;  /* 0x0000007e8838723c */ /* 0x040fe20000041838 */
[----:B------:R-:W1:Y:S02]  /*a4e0*/  LDSM.16.MT88.4 R124, [R193+0xe000] ;  /* 0x00e00000c17c783b */ /* 0x000e640000004200 */
[C---:B------:R-:W-:Y:S01]  /*a4f0*/  FMUL.FTZ R62, R0.reuse, R62 ;  /* 0x0000003e003e7220 */ /* 0x040fe20000410000 */
[----:B------:R-:W-:Y:S01]  /*a500*/  FMUL.FTZ R63, R0, R63 ;  /* 0x0000003f003f7220 */ /* 0x000fe20000410000 */
[C---:B------:R-:W-:Y:S01]  /*a510*/  FMUL.FTZ R64, R2.reuse, R64 ;  /* 0x0000004002407220 */ /* 0x040fe20000410000 */
[----:B------:R-:W-:Y:S01]  /*a520*/  FMUL.FTZ R65, R2, R65 ;  /* 0x0000004102417220 */ /* 0x000fe20000410000 */
[C---:B------:R-:W-:Y:S01]  /*a530*/  FMUL.FTZ R66, R0.reuse, R66 ;  /* 0x0000004200427220 */ /* 0x040fe20000410000 */
[----:B------:R-:W-:Y:S01]  /*a540*/  FMUL.FTZ R67, R0, R67 ;  /* 0x0000004300437220 */ /* 0x000fe20000410000 */
[----:B------:R-:W-:Y:S02]  /*a550*/  MUFU.EX2 R31, R31 ;  /* 0x0000001f001f7308 */ /* 0x000fe40000000800 */
[C---:B------:R-:W-:Y:S03]  /*a560*/  HMMA.16816.F32.BF16 R60, R136.reuse, R128, R60 ;  /* 0x00000080883c723c */ /* 0x040fe6000004183c */
[C---:B------:R-:W-:Y:S01]  /*a570*/  FMUL.FTZ R68, R2.reuse, R68 ;  /* 0x0000004402447220 */ /* 0x040fe20000410000 */
[----:B------:R-:W-:Y:S01]  /*a580*/  FMUL.FTZ R69, R2, R69 ;  /* 0x0000004502457220 */ /* 0x000fe20000410000 */
[C---:B------:R-:W-:Y:S01]  /*a590*/  FMUL.FTZ R70, R0.reuse, R70 ;  /* 0x0000004600467220 */ /* 0x040fe20000410000 */
[C---:B------:R-:W-:Y:S01]  /*a5a0*/  HMMA.16816.F32.BF16 R64, R136.reuse, R130, R64 ;  /* 0x000000828840723c */ /* 0x040fe20000041840 */
[----:B------:R-:W3:Y:S01]  /*a5b0*/  LDSM.16.MT88.4 R128, [R192+0xe000] ;  /* 0x00e00000c080783b */ /* 0x000ee20000004200 */
[----:B------:R-:W-:Y:S03]  /*a5c0*/  MUFU.EX2 R174, R174 ;  /* 0x000000ae00ae7308 */ /* 0x000fe60000000800 */
[----:B------:R-:W-:Y:S01]  /*a5d0*/  FMUL.FTZ R71, R0, R71 ;  /* 0x0000004700477220 */ /* 0x000fe20000410000 */
[C---:B------:R-:W-:Y:S01]  /*a5e0*/  FMUL.FTZ R72, R2.reuse, R72 ;  /* 0x0000004802487220 */ /* 0x040fe20000410000 */
[----:B------:R-:W-:Y:S01]  /*a5f0*/  FMUL.FTZ R73, R2, R73 ;  /* 0x0000004902497220 */ /* 0x000fe20000410000 */
[C---:B------:R-:W-:Y:S04]  /*a600*/  FMUL.FTZ R74, R0.reuse, R74 ;  /* 0x0000004a004a7220 */ /* 0x040fe80000410000 */
[----:B------:R-:W-:Y:S01]  /*a610*/  MUFU.EX2 R214, R214 ;  /* 0x000000d600d67308 */ /* 0x000fe20000000800 */
[----:B------:R-:W-:Y:S01]  /*a620*/  FMUL.FTZ R75, R0, R75 ;  /* 0x0000004b004b7220 */ /* 0x000fe20000410000 */
[C---:B--2---:R-:W-:Y:S03]  /*a630*/  HMMA.16816.F32.BF16 R68, R136.reuse, R140, R68 ;  /* 0x0000008c8844723c */ /* 0x044fe60000041844 */
[C---:B------:R-:W-:Y:S01]  /*a640*/  FMUL.FTZ R76, R2.reuse, R76 ;  /* 0x0000004c024c7220 */ /* 0x040fe20000410000 */
[----:B------:R-:W-:Y:S01]  /*a650*/  FMUL.FTZ R77, R2, R77 ;  /* 0x0000004d024d7220 */ /* 0x000fe20000410000 */
[C---:B------:R-:W-:Y:S01]  /*a660*/  FMUL.FTZ R78, R0.reuse, R78 ;  /* 0x0000004e004e7220 */ /* 0x040fe20000410000 */
[C---:B------:R-:W-:Y:S01]  /*a670*/  HMMA.16816.F32.BF16 R72, R136.reuse, R142, R72 ;  /* 0x0000008e8848723c */ /* 0x040fe20000041848 */
[----:B------:R-:W2:Y:S01]  /*a680*/  LDSM.16.MT88.4 R140, [R196+0x10000] ;  /* 0x01000000c48c783b */ /* 0x000ea20000004200 */
[----:B------:R-:W-:Y:S03]  /*a690*/  MUFU.EX2 R177, R177 ;  /* 0x000000b100b17308 */ /* 0x000fe60000000800 */
[----:B------:R-:W-:Y:S01]  /*a6a0*/  FMUL.FTZ R79, R0, R79 ;  /* 0x0000004f004f7220 */ /* 0x000fe20000410000 */
[C---:B------:R-:W-:Y:S01]  /*a6b0*/  FMUL.FTZ R80, R2.reuse, R80 ;  /* 0x0000005002507220 */ /* 0x040fe20000410000 */
[----:B------:R-:W-:Y:S01]  /*a6c0*/  FMUL.FTZ R81, R2, R81 ;  /* 0x0000005102517220 */ /* 0x000fe20000410000 */
[C---:B------:R-:W-:Y:S03]  /*a6d0*/  FMUL.FTZ R82, R0.reuse, R82 ;  /* 0x0000005200527220 */ /* 0x040fe60000410000 */
[----:B------:R-:W-:Y:S01]  /*a6e0*/  FMUL.FTZ R83, R0, R83 ;  /* 0x0000005300537220 */ /* 0x000fe20000410000 */
[C---:B-1----:R-:W-:Y:S03]  /*a6f0*/  HMMA.16816.F32.BF16 R76, R136.reuse, R124, R76 ;  /* 0x0000007c884c723c */ /* 0x042fe6000004184c */
[C---:B------:R-:W-:Y:S01]  /*a700*/  FMUL.FTZ R84, R2.reuse, R84 ;  /* 0x0000005402547220 */ /* 0x040fe20000410000 */
[----:B------:R-:W-:Y:S01]  /*a710*/  FMUL.FTZ R85, R2, R85 ;  /* 0x0000005502557220 */ /* 0x000fe20000410000 */
[C---:B------:R-:W-:Y:S01]  /*a720*/  FMUL.FTZ R86, R0.reuse, R86 ;  /* 0x0000005600567220 */ /* 0x040fe20000410000 */
[C---:B------:R-:W-:Y:S01]  /*a730*/  HMMA.16816.F32.BF16 R80, R136.reuse, R126, R80 ;  /* 0x0000007e8850723c */ /* 0x040fe20000041850 */
[----:B------:R-:W1:Y:S04]  /*a740*/  LDSM.16.MT88.4 R124, [R194+0x10000] ;  /* 0x01000000c27c783b */ /* 0x000e680000004200 */
[----:B------:R-:W-:Y:S01]  /*a750*/  FMUL.FTZ R87, R0, R87 ;  /* 0x0000005700577220 */ /* 0x000fe20000410000 */
[C---:B------:R-:W-:Y:S01]  /*a760*/  FMUL.FTZ R88, R2.reuse, R88 ;  /* 0x0000005802587220 */ /* 0x040fe20000410000 */
[----:B------:R-:W-:Y:S01]  /*a770*/  FMUL.FTZ R89, R2, R89 ;  /* 0x0000005902597220 */ /* 0x000fe20000410000 */
[C---:B------:R-:W-:Y:S03]  /*a780*/  FMUL.FTZ R90, R0.reuse, R90 ;  /* 0x0000005a005a7220 */ /* 0x040fe60000410000 */
[----:B------:R-:W-:Y:S01]  /*a790*/  FMUL.FTZ R91, R0, R91 ;  /* 0x0000005b005b7220 */ /* 0x000fe20000410000 */
[C---:B---3--:R-:W-:Y:S03]  /*a7a0*/  HMMA.16816.F32.BF16 R84, R136.reuse, R128, R84 ;  /* 0x000000808854723c */ /* 0x048fe60000041854 */
[C---:B------:R-:W-:Y:S01]  /*a7b0*/  FMUL.FTZ R92, R2.reuse, R92 ;  /* 0x0000005c025c7220 */ /* 0x040fe20000410000 */
[----:B------:R-:W-:Y:S01]  /*a7c0*/  FMUL.FTZ R93, R2, R93 ;  /* 0x0000005d025d7220 */ /* 0x000fe20000410000 */
[C---:B------:R-:W-:Y:S01]  /*a7d0*/  FMUL.FTZ R94, R0.reuse, R94 ;  /* 0x0000005e005e7220 */ /* 0x040fe20000410000 */
[C---:B------:R-:W-:Y:S01]  /*a7e0*/  HMMA.16816.F32.BF16 R88, R136.reuse, R130, R88 ;  /* 0x000000828858723c */ /* 0x040fe20000041858 */
[----:B------:R-:W3:Y:S04]  /*a7f0*/  LDSM.16.MT88.4 R128, [R193+0x10000] ;  /* 0x01000000c180783b */ /* 0x000ee80000004200 */
[----:B------:R-:W-:Y:S01]  /*a800*/  FMUL.FTZ R95, R0, R95 ;  /* 0x0000005f005f7220 */ /* 0x000fe20000410000 */
[----:B------:R-:W-:Y:S01]  /*a810*/  LOP3.LUT R166, R169, UR25, R166, 0x96, !PT ;  /* 0x00000019a9a67c12 */ /* 0x000fe2000f8e96a6 */
[C---:B------:R-:W-:Y:S01]  /*a820*/  FMUL.FTZ R96, R2.reuse, R96 ;  /* 0x0000006002607220 */ /* 0x040fe20000410000 */
[----:B------:R-:W-:Y:S03]  /*a830*/  FMUL.FTZ R97, R2, R97 ;  /* 0x0000006102617220 */ /* 0x000fe60000410000 */
[----:B------:R-:W-:Y:S01]  /*a840*/  IMAD.WIDE.U32 R166, R166, -0x2daee0ad, RZ ;  /* 0xd2511f53a6a67825 */ /* 0x000fe200078e00ff */
[C---:B--2---:R-:W-:Y:S03]  /*a850*/  HMMA.16816.F32.BF16 R92, R136.reuse, R140, R92 ;  /* 0x0000008c885c723c */ /* 0x044fe6000004185c */
[C---:B------:R-:W-:Y:S01]  /*a860*/  FMUL.FTZ R98, R0.reuse, R98 ;  /* 0x0000006200627220 */ /* 0x040fe20000410000 */
[----:B------:R-:W-:Y:S01]  /*a870*/  LOP3.LUT R154, R167, UR26, R154, 0x96, !PT ;  /* 0x0000001aa79a7c12 */ /* 0x000fe2000f8e969a */
[----:B------:R-:W-:Y:S01]  /*a880*/  FMUL.FTZ R99, R0, R99 ;  /* 0x0000006300637220 */ /* 0x000fe20000410000 */
[----:B------:R-:W-:Y:S01]  /*a890*/  FMUL.FTZ R100, R2, R100 ;  /* 0x0000006402647220 */ /* 0x000fe20000410000 */
[----:B------:R-:W-:Y:S01]  /*a8a0*/  LOP3.LUT R141, R166, 0xffff, RZ, 0xc0, !PT ;  /* 0x0000ffffa68d7812 */ /* 0x000fe200078ec0ff */
[----:B------:R-:W-:Y:S03]  /*a8b0*/  FFMA.FTZ R167, R18, UR4, -R164 ;  /* 0x0000000412a77c23 */ /* 0x000fe600080108a4 */
[----:B------:R-:W-:Y:S01]  /*a8c0*/  FMUL.FTZ R18, R0, R122 ;  /* 0x0000007a00127220 */ /* 0x000fe20000410000 */
[C---:B------:R-:W-:Y:S01]  /*a8d0*/  HMMA.16816.F32.BF16 R96, R136.reuse, R142, R96 ;  /* 0x0000008e8860723c */ /* 0x040fe20000041860 */
[----:B------:R-:W2:Y:S01]  /*a8e0*/  LDSM.16.MT88.4 R120, [R192+0x10000] ;  /* 0x01000000c078783b */ /* 0x000ea20000004200 */
[----:B------:R-:W-:Y:S01]  /*a8f0*/  MUFU.EX2 R167, R167 ;  /* 0x000000a700a77308 */ /* 0x000fe20000000800 */
[----:B------:R-:W-:Y:S01]  /*a900*/  FMUL.FTZ R101, R2, R101 ;  /* 0x0000006502657220 */ /* 0x000fe20000410000 */
[C---:B------:R-:W-:Y:S01]  /*a910*/  FMUL.FTZ R102, R0.reuse, R102 ;  /* 0x0000006600667220 */ /* 0x040fe20000410000 */
[----:B------:R-:W-:Y:S01]  /*a920*/  FMUL.FTZ R103, R0, R103 ;  /* 0x0000006700677220 */ /* 0x000fe20000410000 */
[C---:B-1----:R-:W-:Y:S05]  /*a930*/  HMMA.16816.F32.BF16 R16, R136.reuse, R124, R16 ;  /* 0x0000007c8810723c */ /* 0x042fea0000041810 */
[----:B------:R-:W-:Y:S01]  /*a940*/  SHF.R.U32.HI R140, RZ, 0x10, R166 ;  /* 0x00000010ff8c7819 */ /* 0x000fe200000116a6 */
[C---:B------:R-:W-:Y:S01]  /*a950*/  HMMA.16816.F32.BF16 R100, R136.reuse, R126, R100 ;  /* 0x0000007e8864723c */ /* 0x040fe20000041864 */
[----:B------:R-:W1:Y:S04]  /*a960*/  LDSM.16.MT88.4 R124, [R196+0xc800] ;  /* 0x00c80000c47c783b */ /* 0x000e680000004200 */
[C---:B------:R-:W-:Y:S01]  /*a970*/  FMUL.FTZ R104, R2.reuse, R104 ;  /* 0x0000006802687220 */ /* 0x040fe20000410000 */
[----:B------:R-:W-:Y:S01]  /*a980*/  FMUL.FTZ R105, R2, R105 ;  /* 0x0000006902697220 */ /* 0x000fe20000410000 */
[C---:B------:R-:W-:Y:S01]  /*a990*/  FMUL.FTZ R106, R0.reuse, R106 ;  /* 0x0000006a006a7220 */ /* 0x040fe20000410000 */
[----:B------:R-:W-:Y:S03]  /*a9a0*/  FMUL.FTZ R107, R0, R107 ;  /* 0x0000006b006b7220 */ /* 0x000fe60000410000 */
[----:B------:R-:W-:Y:S01]  /*a9b0*/  LOP3.LUT R134, R166, 0xff, RZ, 0xc0, !PT ;  /* 0x000000ffa6867812 */ /* 0x000fe200078ec0ff */
[----:B------:R-:W-:Y:S01]  /*a9c0*/  FFMA.FTZ R169, R12, UR4, -R162 ;  /* 0x000000040ca97c23 */ /* 0x000fe200080108a2 */
[----:B------:R-:W-:Y:S01]  /*a9d0*/  SHF.R.U32.HI R133, RZ, 0x18, R166 ;  /* 0x00000018ff857819 */ /* 0x000fe200000116a6 */
[C---:B------:R-:W-:Y:S01]  /*a9e0*/  FMUL.FTZ R12, R2.reuse, R116 ;  /* 0x00000074020c7220 */ /* 0x040fe20000410000 */
[C---:B---3--:R-:W-:Y:S01]  /*a9f0*/  HMMA.16816.F32.BF16 R104, R136.reuse, R128, R104 ;  /* 0x000000808868723c */ /* 0x048fe20000041868 */
[----:B------:R3:W-:Y:S02]  /*aa00*/  MUFU.EX2 R166, R144 ;  /* 0x0000009000a67308 */ /* 0x0007e40000000800 */
[----:B------:R-:W-:Y:S01]  /*aa10*/  SHF.R.U32.HI R141, RZ, 0x8, R141 ;  /* 0x00000008ff8d7819 */ /* 0x000fe2000001168d */
[----:B------:R-:W-:Y:S01]  /*aa20*/  FMUL.FTZ R13, R2, R117 ;  /* 0x00000075020d7220 */ /* 0x000fe20000410000 */
[C---:B------:R-:W-:Y:S01]  /*aa30*/  FMUL.FTZ R14, R0.reuse, R118 ;  /* 0x00000076000e7220 */ /* 0x040fe20000410000 */
[----:B------:R-:W-:Y:S01]  /*aa40*/  FMUL.FTZ R15, R0, R119 ;  /* 0x00000077000f7220 */ /* 0x000fe20000410000 */
[----:B------:R-:W-:Y:S01]  /*aa50*/  PRMT R134, R134, 0x5410, R141 ;  /* 0x0000541086867816 */ /* 0x000fe2000000008d */
[----:B------:R-:W-:Y:S03]  /*aa60*/  FMUL.FTZ R108, R2, R108 ;  /* 0x0000006c026c7220 */ /* 0x000fe60000410000 */
[----:B------:R-:W4:Y:S01]  /*aa70*/  MUFU.EX2 R169, R169 ;  /* 0x000000a900a97308 */ /* 0x000f220000000800 */
[----:B------:R-:W-:Y:S01]  /*aa80*/  LOP3.LUT R148, R140, 0xff, RZ, 0xc0, !PT ;  /* 0x000000ff8c947812 */ /* 0x000fe200078ec0ff */
[----:B------:R-:W-:Y:S01]  /*aa90*/  FMUL.FTZ R109, R2, R109 ;  /* 0x0000006d026d7220 */ /* 0x000fe20000410000 */
[C---:B------:R-:W-:Y:S01]  /*aaa0*/  HMMA.16816.F32.BF16 R12, R136.reuse, R130, R12 ;  /* 0x00000082880c723c */ /* 0x040fe2000004180c */
[----:B------:R-:W5:Y:S02]  /*aab0*/  LDSM.16.MT88.4 R140, [R194+0xc800] ;  /* 0x00c80000c28c783b */ /* 0x000f640000004200 */
[----:B------:R-:W-:Y:S01]  /*aac0*/  LOP3.LUT R149, R154, 0xffff, RZ, 0xc0, !PT ;  /* 0x0000ffff9a957812 */ /* 0x000fe200078ec0ff */
[C---:B------:R-:W-:Y:S01]  /*aad0*/  FMUL.FTZ R110, R0.reuse, R110 ;  /* 0x0000006e006e7220 */ /* 0x040fe20000410000 */
[--C-:B------:R-:W-:Y:S01]  /*aae0*/  SHF.R.U32.HI R129, RZ, 0x10, R154.reuse ;  /* 0x00000010ff817819 */ /* 0x100fe2000001169a */
[----:B------:R-:W-:Y:S01]  /*aaf0*/  FMUL.FTZ R111, R0, R111 ;  /* 0x0000006f006f7220 */ /* 0x000fe20000410000 */
[----:B------:R-:W-:Y:S01]  /*ab00*/  LOP3.LUT R128, R154, 0xff, RZ, 0xc0, !PT ;  /* 0x000000ff9a807812 */ /* 0x000fe200078ec0ff */
[C---:B------:R-:W-:Y:S01]  /*ab10*/  FMUL.FTZ R112, R2.reuse, R112 ;  /* 0x0000007002707220 */ /* 0x040fe20000410000 */
[----:B---3--:R-:W3:Y:S02]  /*ab20*/  LDSM.16.MT88.4 R144, [R193+0xc800] ;  /* 0x00c80000c190783b */ /* 0x008ee40000004200 */
[----:B------:R-:W-:Y:S01]  /*ab30*/  SHF.R.U32.HI R149, RZ, 0x8, R149 ;  /* 0x00000008ff957819 */ /* 0x000fe20000011695 */
[----:B------:R-:W-:Y:S01]  /*ab40*/  FMUL.FTZ R113, R2, R113 ;  /* 0x0000007102717220 */ /* 0x000fe20000410000 */
[C---:B--2---:R-:W-:Y:S03]  /*ab50*/  HMMA.16816.F32.BF16 R108, R136.reuse, R120, R108 ;  /* 0x00000078886c723c */ /* 0x044fe6000004186c */
[----:B------:R-:W-:Y:S01]  /*ab60*/  LOP3.LUT R129, R129, 0xff, RZ, 0xc0, !PT ;  /* 0x000000ff81817812 */ /* 0x000fe200078ec0ff */
[C---:B------:R-:W-:Y:S01]  /*ab70*/  FMUL.FTZ R114, R0.reuse, R114 ;  /* 0x0000007200727220 */ /* 0x040fe20000410000 */
[----:B------:R-:W-:Y:S01]  /*ab80*/  SHF.R.U32.HI R154, RZ, 0x18, R154 ;  /* 0x00000018ff9a7819 */ /* 0x000fe2000001169a */
[----:B------:R-:W-:Y:S01]  /*ab90*/  FMUL.FTZ R115, R0, R115 ;  /* 0x0000007300737220 */ /* 0x000fe20000410000 */
[----:B------:R-:W-:Y:S01]  /*aba0*/  PRMT R148, R148, 0x5410, R133 ;  /* 0x0000541094947816 */ /* 0x000fe20000000085 */
[----:B------:R-:W-:Y:S03]  /*abb0*/  FFMA.FTZ R161, R2, R217, R161 ;  /* 0x000000d902a17223 */ /* 0x000fe600000100a1 */
[----:B------:R-:W-:Y:S01]  /*abc0*/  PRMT R116, R128, 0x5410, R149 ;  /* 0x0000541080747816 */ /* 0x000fe20000000095 */
[----:B------:R-:W-:Y:S01]  /*abd0*/  FFMA.FTZ R163, R0, R215, R163 ;  /* 0x000000d700a37223 */ /* 0x000fe200000100a3 */
[----:B------:R-:W-:Y:S01]  /*abe0*/  HMMA.16816.F32.BF16 R112, R136, R122, R112 ;  /* 0x0000007a8870723c */ /* 0x000fe20000041870 */
[----:B------:R-:W-:Y:S02]  /*abf0*/  LDSM.16.MT88.4 R136, [R192+0xe800] ;  /* 0x00e80000c088783b */ /* 0x000fe40000004200 */
[----:B------:R-:W-:Y:S01]  /*ac00*/  PRMT R154, R129, 0x5410, R154 ;  /* 0x00005410819a7816 */ /* 0x000fe2000000009a */
[----:B------:R-:W-:Y:S01]  /*ac10*/  FADD.FTZ R0, R159, R161 ;  /* 0x000000a19f007221 */ /* 0x000fe20000010000 */
[--C-:B------:R-:W-:Y:S01]  /*ac20*/  HSET2.LE.AND R119, R148, R211.reuse, PT ;  /* 0x000000d394777233 */ /* 0x100fe20003803000 */
[----:B------:R-:W-:Y:S01]  /*ac30*/  FADD.FTZ R160, R160, R163 ;  /* 0x000000a3a0a07221 */ /* 0x000fe20000010000 */
[--C-:B------:R-:W-:Y:S01]  /*ac40*/  HSET2.LE.AND R118, R134, R211.reuse, PT ;  /* 0x000000d386767233 */ /* 0x100fe20003803000 */
[----:B------:R-:W-:Y:S01]  /*ac50*/  FADD.FTZ R135, R135, R0 ;  /* 0x0000000087877221 */ /* 0x000fe20000010000 */
[----:B------:R-:W2:Y:S02]  /*ac60*/  LDSM.16.MT88.4 R128, [R192+0xc800] ;  /* 0x00c80000c080783b */ /* 0x000ea40000004200 */
[--C-:B------:R-:W-:Y:S01]  /*ac70*/  HSET2.LE.AND R117, R154, R211.reuse, PT ;  /* 0x000000d39a757233 */ /* 0x100fe20003803000 */
[----:B------:R-:W-:Y:S01]  /*ac80*/  FADD.FTZ R157, R157, R160 ;  /* 0x000000a09d9d7221 */ /* 0x000fe20000010000 */
[--C-:B------:R-:W-:Y:S01]  /*ac90*/  HSET2.LE.AND R116, R116, R211.reuse, PT ;  /* 0x000000d374747233 */ /* 0x100fe20003803000 */
[----:B------:R-:W-:Y:S01]  /*aca0*/  FADD.FTZ R156, R156, R135 ;  /* 0x000000879c9c7221 */ /* 0x000fe20000010000 */
[----:B----4-:R-:W-:Y:S01]  /*acb0*/  F2FP.BF16.F32.PACK_AB R121, R170, R169 ;  /* 0x000000a9aa79723e */ /* 0x010fe200000010ff */
[----:B------:R-:W-:Y:S01]  /*acc0*/  FADD.FTZ R158, R158, R157 ;  /* 0x0000009d9e9e7221 */ /* 0x000fe20000010000 */
[----:B------:R-:W-:Y:S01]  /*acd0*/  F2FP.BF16.F32.PACK_AB R120, R172, R171 ;  /* 0x000000abac78723e */ /* 0x000fe200000010ff */
[----:B------:R-:W4:Y:S01]  /*ace0*/  LDSM.16.MT88.4 R148, [R196+0xe800] ;  /* 0x00e80000c494783b */ /* 0x000f220000004200 */
        /* <DEDUP_REMOVED lines=12> */
[----:B------:R-:W4:Y:S01]  /*adb0*/  LDSM.16.MT88.4 R120, [R194+0xe800] ;  /* 0x00e80000c278783b */ /* 0x000f220000004200 */
[----:B------:R-:W-:Y:S01]  /*adc0*/  MOV R0, R3 ;  /* 0x0000000300007202 */ /* 0x000fe20000000f00 */
[----:B------:R-:W-:Y:S01]  /*add0*/  FADD.FTZ R166, R166, R165 ;  /* 0x000000a5a6a67221 */ /* 0x000fe20000010000 */
[----:B------:R-:W-:Y:S02]  /*ade0*/  FADD.FTZ R167, R168, R167 ;  /* 0x000000a7a8a77221 */ /* 0x000fe40000010000 */
[C---:B-1----:R-:W-:Y:S06]  /*adf0*/  HMMA.16816.F32.BF16 R4, R116.reuse, R124, R4 ;  /* 0x0000007c7404723c */ /* 0x042fec0000041804 */
[C---:B------:R-:W-:Y:S01]  /*ae00*/  HMMA.16816.F32.BF16 R8, R116.reuse, R126, R8 ;  /* 0x0000007e7408723c */ /* 0x040fe20000041808 */
[----:B------:R-:W1:Y:S05]  /*ae10*/  LDSM.16.MT88.4 R124, [R193+0xe800] ;  /* 0x00e80000c17c783b */ /* 0x000e6a0000004200 */
[C---:B-----5:R-:W-:Y:S06]  /*ae20*/  HMMA.16816.F32.BF16 R36, R116.reuse, R140, R36 ;  /* 0x0000008c7424723c */ /* 0x060fec0000041824 */
[C---:B------:R-:W-:Y:S06]  /*ae30*/  HMMA.16816.F32.BF16 R40, R116.reuse, R142, R40 ;  /* 0x0000008e7428723c */ /* 0x040fec0000041828 */
[C---:B---3--:R-:W-:Y:S06]  /*ae40*/  HMMA.16816.F32.BF16 R44, R116.reuse, R144, R44 ;  /* 0x00000090742c723c */ /* 0x048fec000004182c */
[C---:B------:R-:W-:Y:S01]  /*ae50*/  HMMA.16816.F32.BF16 R48, R116.reuse, R146, R48 ;  /* 0x000000927430723c */ /* 0x040fe20000041830 */
[----:B------:R-:W-:Y:S05]  /*ae60*/  LDSM.16.MT88.4 R144, [R196+0xf000] ;  /* 0x00f00000c490783b */ /* 0x000fea0000004200 */
[C---:B--2---:R-:W-:Y:S06]  /*ae70*/  HMMA.16816.F32.BF16 R52, R116.reuse, R128, R52 ;  /* 0x000000807434723c */ /* 0x044fec0000041834 */
[C---:B------:R-:W-:Y:S01]  /*ae80*/  HMMA.16816.F32.BF16 R56, R116.reuse, R130, R56 ;  /* 0x000000827438723c */ /* 0x040fe20000041838 */
[----:B------:R-:W-:Y:S04]  /*ae90*/  MOV R129, UR37 ;  /* 0x0000002500817c02 */ /* 0x000fe80008000f00 */
[----:B------:R-:W-:Y:S01]  /*aea0*/  LOP3.LUT R129, R221, UR31, R129, 0x96, !PT ;  /* 0x0000001fdd817c12 */ /* 0x000fe2000f8e9681 */
[C---:B----4-:R-:W-:Y:S05]  /*aeb0*/  HMMA.16816.F32.BF16 R60, R116.reuse, R148, R60 ;  /* 0x00000094743c723c */ /* 0x050fea000004183c */
[----:B------:R-:W-:Y:S01]  /*aec0*/  IMAD.WIDE.U32 R140, R129, -0x326172a9, RZ ;  /* 0xcd9e8d57818c7825 */ /* 0x000fe200078e00ff */
[C---:B------:R-:W-:Y:S01]  /*aed0*/  HMMA.16816.F32.BF16 R64, R116.reuse, R150, R64 ;  /* 0x000000967440723c */ /* 0x040fe20000041840 */
[----:B------:R-:W2:Y:S04]  /*aee0*/  LDSM.16.MT88.4 R128, [R196+0x10800] ;  /* 0x01080000c480783b */ /* 0x000ea80000004200 */
[----:B------:R-:W-:Y:S01]  /*aef0*/  LOP3.LUT R133, R141, UR19, R218, 0x96, !PT ;  /* 0x000000138d857c12 */ /* 0x000fe2000f8e96da */
[C---:B------:R-:W-:Y:S05]  /*af00*/  HMMA.16816.F32.BF16 R68, R116.reuse, R120, R68 ;  /* 0x000000787444723c */ /* 0x040fea0000041844 */
[----:B------:R-:W-:Y:S01]  /*af10*/  LOP3.LUT R140, R153, UR17, R140, 0x96, !PT ;  /* 0x00000011998c7c12 */ /* 0x000fe2000f8e968c */
[C---:B------:R-:W-:Y:S01]  /*af20*/  HMMA.16816.F32.BF16 R72, R116.reuse, R122, R72 ;  /* 0x0000007a7448723c */ /* 0x040fe20000041848 */
[----:B------:R-:W3:Y:S04]  /*af30*/  LDSM.16.MT88.4 R120, [R194+0x10800] ;  /* 0x01080000c278783b */ /* 0x000ee80000004200 */
[----:B------:R-:W-:Y:S01]  /*af40*/  IMAD.WIDE.U32 R222, R133, -0x2daee0ad, RZ ;  /* 0xd2511f5385de7825 */ /* 0x000fe200078e00ff */
[C---:B-1----:R-:W-:Y:S05]  /*af50*/  HMMA.16816.F32.BF16 R76, R116.reuse, R124, R76 ;  /* 0x0000007c744c723c */ /* 0x042fea000004184c */
[----:B------:R-:W-:Y:S01]  /*af60*/  IMAD.WIDE.U32 R140, R140, -0x2daee0ad, RZ ;  /* 0xd2511f538c8c7825 */ /* 0x000fe200078e00ff */
[C---:B------:R-:W-:Y:S05]  /*af70*/  HMMA.16816.F32.BF16 R80, R116.reuse, R126, R80 ;  /* 0x0000007e7450723c */ /* 0x040fea0000041850 */
[----:B------:R-:W-:Y:S01]  /*af80*/  LOP3.LUT R133, R223, UR16, R212, 0x96, !PT ;  /* 0x00000010df857c12 */ /* 0x000fe2000f8e96d4 */
[C---:B------:R-:W-:Y:S05]  /*af90*/  HMMA.16816.F32.BF16 R84, R116.reuse, R136, R84 ;  /* 0x000000887454723c */ /* 0x040fea0000041854 */
[----:B------:R-:W-:Y:S01]  /*afa0*/  LOP3.LUT R222, R141, UR14, R222, 0x96, !PT ;  /* 0x0000000e8dde7c12 */ /* 0x000fe2000f8e96de */
[C---:B------:R-:W-:Y:S01]  /*afb0*/  HMMA.16816.F32.BF16 R88, R116.reuse, R138, R88 ;  /* 0x0000008a7458723c */ /* 0x040fe20000041858 */
[----:B------:R-:W-:Y:S04]  /*afc0*/  LDSM.16.MT88.4 R136, [R193+0xd000] ;  /* 0x00d00000c188783b */ /* 0x000fe80000004200 */
[----:B------:R-:W-:Y:S01]  /*afd0*/  IMAD.WIDE.U32 R224, R133, -0x326172a9, RZ ;  /* 0xcd9e8d5785e07825 */ /* 0x000fe200078e00ff */
[C---:B--2---:R-:W-:Y:S01]  /*afe0*/  HMMA.16816.F32.BF16 R92, R116.reuse, R128, R92 ;  /* 0x00000080745c723c */ /* 0x044fe2000004185c */
[----:B------:R-:W1:Y:S04]  /*aff0*/  MUFU.EX2 R133, R24 ;  /* 0x0000001800857308 */ /* 0x000e680000000800 */
[----:B------:R-:W-:Y:S01]  /*b000*/  IMAD.WIDE.U32 R222, R222, -0x326172a9, RZ ;  /* 0xcd9e8d57dede7825 */ /* 0x000fe200078e00ff */
[C---:B------:R-:W-:Y:S01]  /*b010*/  HMMA.16816.F32.BF16 R96, R116.reuse, R130, R96 ;  /* 0x000000827460723c */ /* 0x040fe20000041860 */
[----:B------:R-:W-:Y:S04]  /*b020*/  LDSM.16.MT88.4 R128, [R194+0xd000] ;  /* 0x00d00000c280783b */ /* 0x000fe80000004200 */
[----:B------:R-:W-:Y:S01]  /*b030*/  LOP3.LUT R152, R225, UR15, R152, 0x96, !PT ;  /* 0x0000000fe1987c12 */ /* 0x000fe2000f8e9698 */
[C---:B---3--:R-:W-:Y:S05]  /*b040*/  HMMA.16816.F32.BF16 R16, R116.reuse, R120, R16 ;  /* 0x000000787410723c */ /* 0x048fea0000041810 */
[----:B------:R-:W-:Y:S01]  /*b050*/  LOP3.LUT R224, R223, UR13, R224, 0x96, !PT ;  /* 0x0000000ddfe07c12 */ /* 0x000fe2000f8e96e0 */
[C---:B------:R-:W-:Y:S05]  /*b060*/  HMMA.16816.F32.BF16 R100, R116.reuse, R122, R100 ;  /* 0x0000007a7464723c */ /* 0x040fea0000041864 */
[----:B------:R-:W-:Y:S01]  /*b070*/  IMAD.WIDE.U32 R152, R152, -0x2daee0ad, RZ ;  /* 0xd2511f5398987825 */ /* 0x000fe200078e00ff */
[----:B-1----:R-:W-:Y:S05]  /*b080*/  F2FP.BF16.F32.PACK_AB R121, R174, R133 ;  /* 0x00000085ae79723e */ /* 0x002fea00000010ff */
[----:B------:R-:W-:Y:S01]  /*b090*/  IMAD.WIDE.U32 R224, R224, -0x2daee0ad, RZ ;  /* 0xd2511f53e0e07825 */ /* 0x000fe200078e00ff */
[----:B------:R-:W-:Y:S02]  /*b0a0*/  LOP3.LUT R178, R153, UR12, R140, 0x96, !PT ;  /* 0x0000000c99b27c12 */ /* 0x000fe4000f8e968c */
[----:B------:R-:W-:Y:S02]  /*b0b0*/  LDSM.16.MT88.4 R140, [R192+0xd000] ;  /* 0x00d00000c08c783b */ /* 0x000fe40000004200 */
[----:B------:R-:W-:Y:S01]  /*b0c0*/  LOP3.LUT R24, R225, UR5, R152, 0x96, !PT ;  /* 0x00000005e1187c12 */ /* 0x000fe2000f8e9698 */
[----:B------:R-:W-:Y:S04]  /*b0d0*/  IMAD.WIDE.U32 R178, R178, -0x326172a9, RZ ;  /* 0xcd9e8d57b2b27825 */ /* 0x000fe800078e00ff */
[----:B------:R-:W-:Y:S02]  /*b0e0*/  IMAD.WIDE.U32 R126, R24, -0x326172a9, RZ ;  /* 0xcd9e8d57187e7825 */ /* 0x000fe400078e00ff */
[----:B------:R-:W1:Y:S01]  /*b0f0*/  LDSM.16.MT88.4 R24, [R193+0x10800] ;  /* 0x01080000c118783b */ /* 0x000e620000004200 */
[C---:B------:R-:W-:Y:S02]  /*b100*/  LOP3.LUT R125, R126.reuse, 0xffff, RZ, 0xc0, !PT ;  /* 0x0000ffff7e7d7812 */ /* 0x040fe400078ec0ff */
[----:B------:R-:W-:Y:S02]  /*b110*/  LOP3.LUT R20, R126, 0xff, RZ, 0xc0, !PT ;  /* 0x000000ff7e147812 */ /* 0x000fe400078ec0ff */
[----:B------:R-:W-:Y:S02]  /*b120*/  SHF.R.U32.HI R125, RZ, 0x8, R125 ;  /* 0x00000008ff7d7819 */ /* 0x000fe4000001167d */
[----:B------:R-:W-:Y:S01]  /*b130*/  LOP3.LUT R150, R127, UR20, R178, 0x96, !PT ;  /* 0x000000147f967c12 */ /* 0x000fe2000f8e96b2 */
[----:B------:R-:W-:Y:S01]  /*b140*/  FFMA.FTZ R178, R21, UR4, -R162 ;  /* 0x0000000415b27c23 */ /* 0x000fe200080108a2 */
[----:B------:R-:W-:Y:S02]  /*b150*/  PRMT R120, R20, 0x5410, R125 ;  /* 0x0000541014787816 */ /* 0x000fe4000000007d */
[----:B------:R-:W2:Y:S01]  /*b160*/  LDSM.16.MT88.4 R20, [R192+0x10800] ;  /* 0x01080000c014783b */ /* 0x000ea20000004200 */
[--C-:B------:R-:W-:Y:S02]  /*b170*/  SHF.R.U32.HI R151, RZ, 0x10, R126.reuse ;  /* 0x00000010ff977819 */ /* 0x100fe4000001167e */
[----:B------:R-:W-:Y:S01]  /*b180*/  SHF.R.U32.HI R134, RZ, 0x18, R126 ;  /* 0x00000018ff867819 */ /* 0x000fe2000001167e */
[----:B------:R-:W3:Y:S01]  /*b190*/  MUFU.EX2 R178, R178 ;  /* 0x000000b200b27308 */ /* 0x000ee20000000800 */
[C---:B------:R-:W-:Y:S02]  /*b1a0*/  LOP3.LUT R152, R150.reuse, 0xffff, RZ, 0xc0, !PT ;  /* 0x0000ffff96987812 */ /* 0x040fe400078ec0ff */
[--C-:B------:R-:W-:Y:S01]  /*b1b0*/  SHF.R.U32.HI R123, RZ, 0x10, R150.reuse ;  /* 0x00000010ff7b7819 */ /* 0x100fe20000011696 */
[----:B------:R-:W4:Y:S01]  /*b1c0*/  LDSM.16.MT88.4 R124, [R196+0xd000] ;  /* 0x00d00000c47c783b */ /* 0x000f220000004200 */
[----:B------:R-:W-:Y:S02]  /*b1d0*/  LOP3.LUT R151, R151, 0xff, RZ, 0xc0, !PT ;  /* 0x000000ff97977812 */ /* 0x000fe400078ec0ff */
[----:B------:R-:W-:Y:S02]  /*b1e0*/  LOP3.LUT R149, R150, 0xff, RZ, 0xc0, !PT ;  /* 0x000000ff96957812 */ /* 0x000fe400078ec0ff */
[----:B------:R-:W-:Y:S02]  /*b1f0*/  SHF.R.U32.HI R150, RZ, 0x18, R150 ;  /* 0x00000018ff967819 */ /* 0x000fe40000011696 */
[----:B------:R-:W-:Y:S02]  /*b200*/  SHF.R.U32.HI R152, RZ, 0x8, R152 ;  /* 0x00000008ff987819 */ /* 0x000fe40000011698 */
[----:B------:R-:W-:Y:S02]  /*b210*/  PRMT R148, R151, 0x5410, R134 ;  /* 0x0000541097947816 */ /* 0x000fe40000000086 */
[----:B------:R-:W-:Y:S02]  /*b220*/  LOP3.LUT R123, R123, 0xff, RZ, 0xc0, !PT ;  /* 0x000000ff7b7b7812 */ /* 0x000fe400078ec0ff */
[--C-:B------:R-:W-:Y:S02]  /*b230*/  HSET2.LE.AND R122, R120, R211.reuse, PT ;  /* 0x000000d3787a7233 */ /* 0x100fe40003803000 */
[----:B------:R-:W-:Y:S02]  /*b240*/  PRMT R120, R149, 0x5410, R152 ;  /* 0x0000541095787816 */ /* 0x000fe40000000098 */
[----:B------:R-:W-:Y:S01]  /*b250*/  LDSM.16.MT88.4 R152, [R193+0xf000] ;  /* 0x00f00000c198783b */ /* 0x000fe20000004200 */
[----:B------:R-:W-:Y:S01]  /*b260*/  PRMT R134, R123, 0x5410, R150 ;  /* 0x000054107b867816 */ /* 0x000fe20000000096 */
[C---:B-1----:R-:W-:Y:S03]  /*b270*/  HMMA.16816.F32.BF16 R104, R116.reuse, R24, R104 ;  /* 0x000000187468723c */ /* 0x042fe60000041868 */
[--C-:B------:R-:W-:Y:S02]  /*b280*/  HSET2.LE.AND R123, R148, R211.reuse, PT ;  /* 0x000000d3947b7233 */ /* 0x100fe40003803000 */
[----:B------:R-:W-:Y:S01]  /*b290*/  LOP3.LUT R122, R122, R121, RZ, 0xc0, !PT ;  /* 0x000000797a7a7212 */ /* 0x000fe200078ec0ff */
[C---:B------:R-:W-:Y:S01]  /*b2a0*/  HMMA.16816.F32.BF16 R12, R116.reuse, R26, R12 ;  /* 0x0000001a740c723c */ /* 0x040fe2000004180c */
[----:B------:R-:W1:Y:S04]  /*b2b0*/  LDSM.16.MT88.4 R148, [R194+0xf000] ;  /* 0x00f00000c294783b */ /* 0x000e680000004200 */
[----:B------:R-:W-:Y:S01]  /*b2c0*/  F2FP.BF16.F32.PACK_AB R24, R176, R173 ;  /* 0x000000adb018723e */ /* 0x000fe200000010ff */
[C---:B--2---:R-:W-:Y:S05]  /*b2d0*/  HMMA.16816.F32.BF16 R108, R116.reuse, R20, R108 ;  /* 0x00000014746c723c */ /* 0x044fea000004186c */
[--C-:B------:R-:W-:Y:S01]  /*b2e0*/  HSET2.LE.AND R120, R120, R211.reuse, PT ;  /* 0x000000d378787233 */ /* 0x100fe20003803000 */
[----:B------:R-:W-:Y:S01]  /*b2f0*/  HMMA.16816.F32.BF16 R112, R116, R22, R112 ;  /* 0x000000167470723c */ /* 0x000fe20000041870 */
[----:B------:R-:W-:Y:S04]  /*b300*/  LDSM.16.MT88.4 R20, [R196+0x11000] ;  /* 0x01100000c414783b */ /* 0x000fe80000004200 */
[--C-:B------:R-:W-:Y:S02]  /*b310*/  HSET2.LE.AND R121, R134, R211.reuse, PT ;  /* 0x000000d386797233 */ /* 0x100fe40003803000 */
[----:B---3--:R-:W-:Y:S01]  /*b320*/  F2FP.BF16.F32.PACK_AB R25, R178, R175 ;  /* 0x000000afb219723e */ /* 0x008fe200000010ff */
[----:B------:R-:W-:Y:S01]  /*b330*/  FADD.FTZ R175, R175, R166 ;  /* 0x000000a6afaf7221 */ /* 0x000fe20000010000 */
[----:B------:R-:W-:Y:S02]  /*b340*/  LDSM.16.MT88.4 R116, [R194+0x11000] ;  /* 0x01100000c274783b */ /* 0x000fe40000004200 */
[----:B------:R-:W-:Y:S01]  /*b350*/  F2FP.BF16.F32.PACK_AB R134, R177, R214 ;  /* 0x000000d6b186723e */ /* 0x000fe200000010ff */
[----:B------:R-:W-:Y:S01]  /*b360*/  FADD.FTZ R214, R214, R167 ;  /* 0x000000a7d6d67221 */ /* 0x000fe20000010000 */
[----:B------:R-:W-:Y:S01]  /*b370*/  LOP3.LUT R123, R123, R24, RZ, 0xc0, !PT ;  /* 0x000000187b7b7212 */ /* 0x000fe200078ec0ff */
[----:B------:R-:W-:Y:S01]  /*b380*/  FADD.FTZ R178, R178, R175 ;  /* 0x000000afb2b27221 */ /* 0x000fe20000010000 */
[----:B------:R-:W-:Y:S01]  /*b390*/  LOP3.LUT R120, R120, R25, RZ, 0xc0, !PT ;  /* 0x0000001978787212 */ /* 0x000fe200078ec0ff */
[----:B------:R-:W-:Y:S01]  /*b3a0*/  FADD.FTZ R214, R177, R214 ;  /* 0x000000d6b1d67221 */ /* 0x000fe20000010000 */
[----:B------:R-:W-:Y:S01]  /*b3b0*/  LOP3.LUT R121, R121, R134, RZ, 0xc0, !PT ;  /* 0x0000008679797212 */ /* 0x000fe200078ec0ff */
[----:B------:R-:W2:Y:S01]  /*b3c0*/  LDSM.16.MT88.4 R24, [R192+0xf000] ;  /* 0x00f00000c018783b */ /* 0x000ea20000004200 */
[----:B------:R-:W-:Y:S01]  /*b3d0*/  FFMA.FTZ R134, R28, UR4, -R162 ;  /* 0x000000041c867c23 */ /* 0x000fe200080108a2 */
[----:B------:R-:W-:Y:S01]  /*b3e0*/  FADD.FTZ R133, R133, R178 ;  /* 0x000000b285857221 */ /* 0x000fe20000010000 */
[----:B------:R-:W-:Y:S03]  /*b3f0*/  FADD.FTZ R173, R173, R214 ;  /* 0x000000d6adad7221 */ /* 0x000fe60000010000 */
[C---:B----4-:R-:W-:Y:S01]  /*b400*/  HMMA.16816.F32.BF16 R4, R120.reuse, R124, R4 ;  /* 0x0000007c7804723c */ /* 0x050fe20000041804 */
[----:B------:R-:W-:Y:S04]  /*b410*/  MUFU.EX2 R134, R134 ;  /* 0x0000008600867308 */ /* 0x000fe80000000800 */
[----:B------:R-:W-:Y:S01]  /*b420*/  FADD.FTZ R133, R174, R133 ;  /* 0x00000085ae857221 */ /* 0x000fe20000010000 */
[C---:B------:R-:W-:Y:S01]  /*b430*/  HMMA.16816.F32.BF16 R8, R120.reuse, R126, R8 ;  /* 0x0000007e7808723c */ /* 0x040fe20000041808 */
[----:B------:R-:W3:Y:S04]  /*b440*/  LDSM.16.MT88.4 R124, [R193+0x11000] ;  /* 0x01100000c17c783b */ /* 0x000ee80000004200 */
[----:B------:R-:W-:Y:S01]  /*b450*/  FADD.FTZ R173, R176, R173 ;  /* 0x000000adb0ad7221 */ /* 0x000fe20000010000 */
[C---:B------:R-:W-:Y:S06]  /*b460*/  HMMA.16816.F32.BF16 R36, R120.reuse, R128, R36 ;  /* 0x000000807824723c */ /* 0x040fec0000041824 */
[C---:B------:R-:W-:Y:S06]  /*b470*/  HMMA.16816.F32.BF16 R40, R120.reuse, R130, R40 ;  /* 0x000000827828723c */ /* 0x040fec0000041828 */
        /* <DEDUP_REMOVED lines=10> */
[C---:B------:R-:W-:Y:S05]  /*b520*/  HMMA.16816.F32.BF16 R72, R120.reuse, R150, R72 ;  /* 0x000000967848723c */ /* 0x040fea0000041848 */
[--C-:B------:R-:W-:Y:S01]  /*b530*/  FFMA.FTZ R149, R29, UR4, -R162.reuse ;  /* 0x000000041d957c23 */ /* 0x100fe200080108a2 */
[C---:B------:R-:W-:Y:S05]  /*b540*/  HMMA.16816.F32.BF16 R76, R120.reuse, R152, R76 ;  /* 0x00000098784c723c */ /* 0x040fea000004184c */
[----:B------:R-:W-:Y:S01]  /*b550*/  FFMA.FTZ R150, R32, UR4, -R162 ;  /* 0x0000000420967c23 */ /* 0x000fe200080108a2 */
[C---:B------:R-:W-:Y:S01]  /*b560*/  HMMA.16816.F32.BF16 R80, R120.reuse, R154, R80 ;  /* 0x0000009a7850723c */ /* 0x040fe20000041850 */
[----:B------:R-:W-:Y:S04]  /*b570*/  MUFU.EX2 R149, R149 ;  /* 0x0000009500957308 */ /* 0x000fe80000000800 */
[----:B------:R-:W-:Y:S01]  /*b580*/  FFMA.FTZ R153, R34, UR4, -R164 ;  /* 0x0000000422997c23 */ /* 0x000fe200080108a4 */
[C---:B--2---:R-:W-:Y:S05]  /*b590*/  HMMA.16816.F32.BF16 R84, R120.reuse, R24, R84 ;  /* 0x000000187854723c */ /* 0x044fea0000041854 */
[----:B------:R-:W-:Y:S01]  /*b5a0*/  MUFU.EX2 R150, R150 ;  /* 0x0000009600967308 */ /* 0x000fe20000000800 */
[----:B------:R-:W-:Y:S01]  /*b5b0*/  FFMA.FTZ R162, R33, UR4, -R162 ;  /* 0x0000000421a27c23 */ /* 0x000fe200080108a2 */
[C---:B------:R-:W-:Y:S01]  /*b5c0*/  HMMA.16816.F32.BF16 R88, R120.reuse, R26, R88 ;  /* 0x0000001a7858723c */ /* 0x040fe20000041858 */
[----:B------:R-:W1:Y:S03]  /*b5d0*/  LDSM.16.MT88.4 R24, [R192+0x11000] ;  /* 0x01100000c018783b */ /* 0x000e660000004200 */
[--C-:B------:R-:W-:Y:S02]  /*b5e0*/  FFMA.FTZ R148, R30, UR4, -R164.reuse ;  /* 0x000000041e947c23 */ /* 0x100fe400080108a4 */
[C---:B------:R-:W-:Y:S02]  /*b5f0*/  HMMA.16816.F32.BF16 R92, R120.reuse, R20, R92 ;  /* 0x00000014785c723c */ /* 0x040fe4000004185c */
[----:B------:R-:W2:Y:S03]  /*b600*/  MUFU.EX2 R151, R162 ;  /* 0x000000a200977308 */ /* 0x000ea60000000800 */
[----:B------:R-:W-:Y:S01]  /*b610*/  FFMA.FTZ R164, R35, UR4, -R164 ;  /* 0x0000000423a47c23 */ /* 0x000fe200080108a4 */
[C---:B------:R-:W-:Y:S01]  /*b620*/  HMMA.16816.F32.BF16 R96, R120.reuse, R22, R96 ;  /* 0x000000167860723c */ /* 0x040fe20000041860 */
[----:B------:R-:W4:Y:S05]  /*b630*/  LDSM.16.MT88.4 R32, [R196+0xd800] ;  /* 0x00d80000c420783b */ /* 0x000f2a0000004200 */
[----:B------:R-:W-:Y:S01]  /*b640*/  MUFU.EX2 R153, R153 ;  /* 0x0000009900997308 */ /* 0x000fe20000000800 */
[----:B------:R-:W-:Y:S01]  /*b650*/  LOP3.LUT R20, R179, UR25, R222, 0x96, !PT ;  /* 0x00000019b3147c12 */ /* 0x000fe2000f8e96de */
[C---:B------:R-:W-:Y:S08]  /*b660*/  HMMA.16816.F32.BF16 R16, R120.reuse, R116, R16 ;  /* 0x000000747810723c */ /* 0x040ff00000041810 */
[----:B------:R-:W5:Y:S01]  /*b670*/  MUFU.EX2 R164, R164 ;  /* 0x000000a400a47308 */ /* 0x000f620000000800 */
[C---:B------:R-:W-:Y:S01]  /*b680*/  HMMA.16816.F32.BF16 R100, R120.reuse, R118, R100 ;  /* 0x000000767864723c */ /* 0x040fe20000041864 */
[----:B------:R-:W4:Y:S02]  /*b690*/  LDSM.16.MT88.4 R116, [R194+0xd800] ;  /* 0x00d80000c274783b */ /* 0x000f240000004200 */
[----:B------:R-:W-:Y:S03]  /*b6a0*/  IMAD.WIDE.U32 R20, R20, -0x2daee0ad, RZ ;  /* 0xd2511f5314147825 */ /* 0x000fe600078e00ff */
[C---:B---3--:R-:W-:Y:S03]  /*b6b0*/  HMMA.16816.F32.BF16 R104, R120.reuse, R124, R104 ;  /* 0x0000007c7868723c */ /* 0x048fe60000041868 */
[----:B------:R-:W3:Y:S02]  /*b6c0*/  MUFU.EX2 R148, R148 ;  /* 0x0000009400947308 */ /* 0x000ee40000000800 */
[----:B------:R-:W-:Y:S01]  /*b6d0*/  LOP3.LUT R224, R21, UR26, R224, 0x96, !PT ;  /* 0x0000001a15e07c12 */ /* 0x000fe2000f8e96e0 */
[C---:B------:R-:W-:Y:S05]  /*b6e0*/  HMMA.16816.F32.BF16 R12, R120.reuse, R126, R12 ;  /* 0x0000007e780c723c */ /* 0x040fea000004180c */
[----:B------:R-:W-:Y:S01]  /*b6f0*/  SHF.R.U32.HI R23, RZ, 0x10, R20 ;  /* 0x00000010ff177819 */ /* 0x000fe20000011614 */
[C---:B-1----:R-:W-:Y:S05]  /*b700*/  HMMA.16816.F32.BF16 R108, R120.reuse, R24, R108 ;  /* 0x00000018786c723c */ /* 0x042fea000004186c */
[----:B------:R-:W-:Y:S01]  /*b710*/  SHF.R.U32.HI R125, RZ, 0x10, R224 ;  /* 0x00000010ff7d7819 */ /* 0x000fe200000116e0 */
[----:B------:R-:W-:Y:S05]  /*b720*/  HMMA.16816.F32.BF16 R112, R120, R26, R112 ;  /* 0x0000001a7870723c */ /* 0x000fea0000041870 */
[----:B------:R-:W-:Y:S02]  /*b730*/  LOP3.LUT R124, R224, 0xffff, RZ, 0xc0, !PT ;  /* 0x0000ffffe07c7812 */ /* 0x000fe400078ec0ff */
[C---:B------:R-:W-:Y:S04]  /*b740*/  LOP3.LUT R22, R20.reuse, 0xffff, RZ, 0xc0, !PT ;  /* 0x0000ffff14167812 */ /* 0x040fe800078ec0ff */
[----:B------:R-:W-:Y:S02]  /*b750*/  LOP3.LUT R21, R20, 0xff, RZ, 0xc0, !PT ;  /* 0x000000ff14157812 */ /* 0x000fe400078ec0ff */
[----:B------:R-:W-:Y:S02]  /*b760*/  LOP3.LUT R23, R23, 0xff, RZ, 0xc0, !PT ;  /* 0x000000ff17177812 */ /* 0x000fe400078ec0ff */
[----:B------:R-:W-:Y:S02]  /*b770*/  SHF.R.U32.HI R20, RZ, 0x18, R20 ;  /* 0x00000018ff147819 */ /* 0x000fe40000011614 */
[----:B------:R-:W-:Y:S02]  /*b780*/  LOP3.LUT R29, R224, 0xff, RZ, 0xc0, !PT ;  /* 0x000000ffe01d7812 */ /* 0x000fe400078ec0ff */
[----:B------:R-:W-:Y:S02]  /*b790*/  LOP3.LUT R125, R125, 0xff, RZ, 0xc0, !PT ;  /* 0x000000ff7d7d7812 */ /* 0x000fe400078ec0ff */
[----:B------:R-:W-:Y:S02]  /*b7a0*/  SHF.R.U32.HI R224, RZ, 0x18, R224 ;  /* 0x00000018ffe07819 */ /* 0x000fe400000116e0 */
[----:B------:R-:W-:Y:S02]  /*b7b0*/  SHF.R.U32.HI R22, RZ, 0x8, R22 ;  /* 0x00000008ff167819 */ /* 0x000fe40000011616 */
        /* <DEDUP_REMOVED lines=9> */
[----:B--2---:R-:W-:Y:S02]  /*b850*/  F2FP.BF16.F32.PACK_AB R25, R151, R150 ;  /* 0x000000969719723e */ /* 0x004fe400000010ff */
[----:B-----5:R-:W-:Y:S02]  /*b860*/  F2FP.BF16.F32.PACK_AB R24, R164, R153 ;  /* 0x00000099a418723e */ /* 0x020fe400000010ff */
[----:B---3--:R-:W-:Y:S01]  /*b870*/  F2FP.BF16.F32.PACK_AB R124, R31, R148 ;  /* 0x000000941f7c723e */ /* 0x008fe200000010ff */
        /* <DEDUP_REMOVED lines=11> */
[----:B------:R-:W-:Y:S01]  /*b930*/  MOV R133, R132 ;  /* 0x0000008400857202 */ /* 0x000fe20000000f00 */
[----:B------:R-:W-:Y:S02]  /*b940*/  FADD.FTZ R153, R153, R148 ;  /* 0x0000009499997221 */ /* 0x000fe40000010000 */
[----:B------:R-:W-:Y:S02]  /*b950*/  FADD.FTZ R217, R151, R150 ;  /* 0x0000009697d97221 */ /* 0x000fe40000010000 */
[C---:B----4-:R-:W-:Y:S01]  /*b960*/  HMMA.16816.F32.BF16 R128, R20.reuse, R32, R4 ;  /* 0x000000201480723c */ /* 0x050fe20000041804 */
[----:B------:R-:W2:Y:S04]  /*b970*/  LDSM.16.MT88.4 R4, [R193+0xf800] ;  /* 0x00f80000c104783b */ /* 0x000ea80000004200 */
[----:B------:R-:W-:Y:S01]  /*b980*/  FADD.FTZ R215, R164, R153 ;  /* 0x00000099a4d77221 */ /* 0x000fe20000010000 */
[C---:B------:R-:W-:Y:S03]  /*b990*/  HMMA.16816.F32.BF16 R124, R20.reuse, R34, R8 ;  /* 0x00000022147c723c */ /* 0x040fe60000041808 */
[----:B------:R-:W3:Y:S03]  /*b9a0*/  LDSM.16.MT88.4 R8, [R192+0xf800] ;  /* 0x00f80000c008783b */ /* 0x000ee60000004200 */
[C---:B------:R-:W-:Y:S05]  /*b9b0*/  HMMA.16816.F32.BF16 R36, R20.reuse, R116, R36 ;  /* 0x000000741424723c */ /* 0x040fea0000041824 */
[----:B------:R-:W4:Y:S01]  /*b9c0*/  LDSM.16.MT88.4 R32, [R196+0x11800] ;  /* 0x01180000c420783b */ /* 0x000f220000004200 */
[C---:B------:R-:W-:Y:S06]  /*b9d0*/  HMMA.16816.F32.BF16 R40, R20.reuse, R118, R40 ;  /* 0x000000761428723c */ /* 0x040fec0000041828 */
[C---:B------:R-:W-:Y:S01]  /*b9e0*/  HMMA.16816.F32.BF16 R44, R20.reuse, R136, R44 ;  /* 0x00000088142c723c */ /* 0x040fe2000004182c */
[----:B------:R-:W5:Y:S05]  /*b9f0*/  LDSM.16.MT88.4 R116, [R194+0x11800] ;  /* 0x01180000c274783b */ /* 0x000f6a0000004200 */
[C---:B------:R-:W-:Y:S03]  /*ba00*/  HMMA.16816.F32.BF16 R48, R20.reuse, R138, R48 ;  /* 0x0000008a1430723c */ /* 0x040fe60000041830 */
[----:B------:R-:W5:Y:S03]  /*ba10*/  LDSM.16.MT88.4 R136, [R193+0x11800] ;  /* 0x01180000c188783b */ /* 0x000f660000004200 */
        /* <DEDUP_REMOVED lines=16> */
[C---:B------:R-:W-:Y:S06]  /*bb20*/  HMMA.16816.F32.BF16 R116, R20.reuse, R138, R12 ;  /* 0x0000008a1474723c */ /* 0x040fec000004180c */
[C---:B-1----:R-:W-:Y:S06]  /*bb30*/  HMMA.16816.F32.BF16 R108, R20.reuse, R24, R108 ;  /* 0x00000018146c723c */ /* 0x042fec000004186c */
[----:B------:R-:W-:Y:S01]  /*bb40*/  HMMA.16816.F32.BF16 R112, R20, R26, R112 ;  /* 0x0000001a1470723c */ /* 0x000fe20000041870 */
[----:B------:R-:W-:Y:S11]  /*bb50*/  @!UPT UIADD3 URZ, URZ, URZ, URZ ;  /* 0x0000003f3f3ff290 */ /* 0x000ff6000fffe03f */
[----:B------:R-:W-:Y:S01]  /*bb60*/  @!UPT UIADD3 URZ, URZ, URZ, URZ ;  /* 0x0000003f3f3ff290 */ /* 0x000fe2000fffe03f */
[----:B------:R-:W-:Y:S11]  /*bb70*/  @P0 BRA `(.L_x_399) ;  /* 0xffffffd000500947 */ /* 0x000ff6000383ffff */
.L_x_398:
        /* <DEDUP_REMOVED lines=13> */
[CC--:B------:R-:W-:Y:S02]  /*bc50*/  LEA.HI R8, R0.reuse, R5.reuse, RZ, 0x2 ;  /* 0x0000000500087211 */ /* 0x0c0fe400078f10ff */
[----:B------:R-:W-:Y:S02]  /*bc60*/  LEA.HI R0, R0, R5, RZ, 0x5 ;  /* 0x0000000500007211 */ /* 0x000fe400078f28ff */
        /* <DEDUP_REMOVED lines=9> */
[----:B------:R-:W-:Y:S01]  /*bd00*/  IADD3 R8, -R8, R5, RZ ;  /* 0x0000000508087210 */ /* 0x000fe20007ffe1ff */
[----:B------:R-:W1:Y:S01]  /*bd10*/  @P3 MUFU.RCP R9, R4 ;  /* 0x0000000400093308 */ /* 0x000e620000001000 */
[----:B------:R-:W-:Y:S02]  /*bd20*/  IADD3 R6, R7, -R6, RZ ;  /* 0x8000000607067210 */ /* 0x000fe40007ffe0ff */
[----:B------:R-:W-:Y:S02]  /*bd30*/  SHF.R.S32.HI R7, RZ, 0x5, R0 ;  /* 0x00000005ff077819 */ /* 0x000fe40000011400 */
[----:B------:R-:W-:Y:S02]  /*bd40*/  R2P PR, R6, 0x6 ;  /* 0x0000000606007804 */ /* 0x000fe40000000000 */
[----:B------:R-:W-:Y:S01]  /*bd50*/  LEA R8, R7, R8, 0x9 ;  /* 0x0000000807087211 */ /* 0x000fe200078e48ff */
[----:B------:R-:W2:Y:S01]  /*bd60*/  @P0 MUFU.RCP R10, R2 ;  /* 0x00000002000a0308 */ /* 0x000ea20000001000 */
[----:B-1----:R-:W-:-:S04]  /*bd70*/  FMUL.FTZ R9, R9, UR4 ;  /* 0x0000000409097c20 */ /* 0x002fc80008410000 */
        /* <DEDUP_REMOVED lines=56> */
[C---:B------:R-:W-:Y:S01]  /*c100*/  SHF.L.U32 R10, R6.reuse, 0x6, RZ ;  /* 0x00000006060a7819 */ /* 0x040fe200000006ff */
[----:B-1----:R-:W-:Y:S01]  /*c110*/  ULEA UR4, UR4, UR5, 0x18 ;  /* 0x0000000504047291 */ /* 0x002fe2000f8ec03f */
[----:B------:R-:W-:Y:S01]  /*c120*/  LOP3.LUT R6, R6, 0x1, RZ, 0xc0, !PT ;  /* 0x0000000106067812 */ /* 0x000fe200078ec0ff */
[C---:B------:R-:W-:Y:S01]  /*c130*/  FMUL.FTZ R40, R9.reuse, R40 ;  /* 0x0000002809287220 */ /* 0x040fe20000410000 */
[----:B------:R-:W-:Y:S01]  /*c140*/  LOP3.LUT R10, R10, 0x1c0, RZ, 0xc0, !PT ;  /* 0x000001c00a0a7812 */ /* 0x000fe200078ec0ff */
[C---:B------:R-:W-:Y:S01]  /*c150*/  FMUL.FTZ R41, R9.reuse, R41 ;  /* 0x0000002909297220 */ /* 0x040fe20000410000 */
[----:B------:R-:W-:Y:S01]  /*c160*/  ISETP.NE.U32.AND P4, PT, R6, 0x1, PT ;  /* 0x000000010600780c */ /* 0x000fe20003f85070 */
[C---:B------:R-:W-:Y:S01]  /*c170*/  FMUL.FTZ R44, R9.reuse, R44 ;  /* 0x0000002c092c7220 */ /* 0x040fe20000410000 */
[----:B------:R-:W-:Y:S01]  /*c180*/  LEA.HI R11, R10, R10, RZ, 0x1d ;  /* 0x0000000a0a0b7211 */ /* 0x000fe200078fe8ff */
[C---:B------:R-:W-:Y:S01]  /*c190*/  FMUL.FTZ R45, R9.reuse, R45 ;  /* 0x0000002d092d7220 */ /* 0x040fe20000410000 */
[----:B------:R-:W-:Y:S01]  /*c1a0*/  MOV R6, 0x20 ;  /* 0x0000002000067802 */ /* 0x000fe20000000f00 */
[C---:B------:R-:W-:Y:S01]  /*c1b0*/  FMUL.FTZ R48, R9.reuse, R48 ;  /* 0x0000003009307220 */ /* 0x040fe20000410000 */
[----:B------:R-:W-:Y:S01]  /*c1c0*/  LEA R8, R8, R11, 0x1 ;  /* 0x0000000b08087211 */ /* 0x000fe200078e08ff */
[C---:B------:R-:W-:Y:S01]  /*c1d0*/  FMUL.FTZ R49, R9.reuse, R49 ;  /* 0x0000003109317220 */ /* 0x040fe20000410000 */
[----:B------:R-:W-:Y:S01]  /*c1e0*/  SEL R6, R6, 0xffffffe0, !P1 ;  /* 0xffffffe006067807 */ /* 0x000fe20004800000 */
        /* <DEDUP_REMOVED lines=101> */
[----:B------:R-:W-:Y:S01]  /*c840*/  FMUL.FTZ R9, R9, R113 ;  /* 0x0000007109097220 */ /* 0x000fe20000410000 */
[----:B------:R-:W-:Y:S01]  /*c850*/  @UP0 UIMAD UR6, UR22, UR5, UR11 ;  /* 0x00000005160602a4 */ /* 0x000fe2000f8e020b */
        /* <DEDUP_REMOVED lines=25> */
[----:B------:R1:W-:Y:S04]  /*c9f0*/  STS [R23+0x2400], R86 ;  /* 0x0024005617007388 */ /* 0x0003e80000000800 */
        /* <DEDUP_REMOVED lines=9> */
.L_x_402:
[----:B------:R-:W-:Y:S01]  /*ca90*/  ULDC.U8 UR5, c[0x0][0x3d9] ;  /* 0x0000f64000057ab9 */ /* 0x000fe20000000000 */
[----:B------:R-:W1:Y:S01]  /*caa0*/  S2R R6, SR_TID.X ;  /* 0x0000000000067919 */ /* 0x000e620000002100 */
[----:B------:R-:W-:Y:S01]  /*cab0*/  ISETP.NE.AND P2, PT, RZ, UR5, PT ;  /* 0x00000005ff007c0c */ /* 0x000fe2000bf45270 */
[----:B------:R-:W-:Y:S01]  /*cac0*/  ULDC.U8 UR8, c[0x0][0x3d8] ;  /* 0x0000f60000087ab9 */ /* 0x000fe20000000000 */
[----:B------:R-:W2:Y:S01]  /*cad0*/  S2UR UR4, SR_CTAID.X ;  /* 0x00000000000479c3 */ /* 0x000ea20000002500 */
[----:B------:R-:W-:Y:S01]  /*cae0*/  STS [R25+0x2400], R90 ;  /* 0x0024005a19007388 */ /* 0x000fe20000000800 */
[----:B------:R-:W-:Y:S02]  /*caf0*/  ISETP.NE.AND P4, PT, RZ, UR8, PT ;  /* 0x00000008ff007c0c */ /* 0x000fe4000bf85270 */
[----:B------:R-:W-:Y:S01]  /*cb00*/  LOP3.LUT R0, R0, 0xffffffe0, RZ, 0xc0, !PT ;  /* 0xffffffe000007812 */ /* 0x000fe200078ec0ff */
[----:B------:R-:W-:Y:S01]  /*cb10*/  STS [R11+0x4000], R92 ;  /* 0x0040005c0b007388 */ /* 0x000fe20000000800 */
[----:B------:R-:W-:-:S03]  /*cb20*/  ISETP.EQ.AND P4, PT, RZ, UR5, P4 ;  /* 0x00000005ff007c0c */ /* 0x000fc6000a782270 */
[----:B------:R-:W-:Y:S02]  /*cb30*/  STS [R11+0x4400], R94 ;  /* 0x0044005e0b007388 */ /* 0x000fe40000000800 */
[----:B------:R-:W3:Y:S01]  /*cb40*/  @P2 LDC.64 R8, c[0x0][0x2c0] ;  /* 0x0000b000ff082b82 */ /* 0x000ee20000000a00 */
[----:B------:R-:W-:Y:S01]  /*cb50*/  @P2 IMAD.MOV.U32 R29, RZ, RZ, 0x1 ;  /* 0x00000001ff1d2424 */ /* 0x000fe200078e00ff */
[----:B------:R-:W-:Y:S04]  /*cb60*/  STS [R13+0x4000], R96 ;  /* 0x004000600d007388 */ /* 0x000fe80000000800 */
[----:B------:R-:W-:Y:S02]  /*cb70*/  STS [R13+0x4400], R98 ;  /* 0x004400620d007388 */ /* 0x000fe40000000800 */
[----:B------:R-:W4:Y:S01]  /*cb80*/  @P2 LDC R24, c[0x0][0x2c0] ;  /* 0x0000b000ff182b82 */ /* 0x000f220000000800 */
[----:B------:R-:W-:Y:S01]  /*cb90*/  @!P4 PLOP3.LUT P1, PT, PT, PT, PT, 0x8, 0x0 ;  /* 0x000000000000c81c */ /* 0x000fe20003f2e170 */
[----:B------:R-:W-:Y:S01]  /*cba0*/  STS [R15+0x4000], R120 ;  /* 0x004000780f007388 */ /* 0x000fe20000000800 */
[----:B------:R-:W-:-:S03]  /*cbb0*/  @!P4 CS2R R30, SRZ ;  /* 0x00000000001ec805 */ /* 0x000fc6000001ff00 */
[----:B------:R-:W-:Y:S04]  /*cbc0*/  STS [R15+0x4400], R122 ;  /* 0x0044007a0f007388 */ /* 0x000fe80000000800 */
[----:B------:R-:W-:Y:S04]  /*cbd0*/  STS [R17+0x4000], R100 ;  /* 0x0040006411007388 */ /* 0x000fe80000000800 */
[----:B------:R-:W-:Y:S01]  /*cbe0*/  STS [R17+0x4400], R102 ;  /* 0x0044006611007388 */ /* 0x000fe20000000800 */
[----:B---3--:R-:W-:-:S03]  /*cbf0*/  @P2 IMAD R27, R9, R8, RZ ;  /* 0x00000008091b2224 */ /* 0x008fc600078e02ff */
[----:B------:R-:W-:Y:S04]  /*cc00*/  STS [R19+0x4000], R104 ;  /* 0x0040006813007388 */ /* 0x000fe80000000800 */
[----:B------:R-:W-:Y:S04]  /*cc10*/  STS [R19+0x4400], R106 ;  /* 0x0044006a13007388 */ /* 0x000fe80000000800 */
[----:B------:R-:W-:Y:S04]  /*cc20*/  STS [R21+0x4000], R116 ;  /* 0x0040007415007388 */ /* 0x000fe80000000800 */
[----:B------:R1:W-:Y:S04]  /*cc30*/  STS [R21+0x4400], R118 ;  /* 0x0044007615007388 */ /* 0x0003e80000000800 */
[----:B------:R3:W-:Y:S04]  /*cc40*/  STS [R23+0x4000], R108 ;  /* 0x0040006c17007388 */ /* 0x0007e80000000800 */
[----:B------:R3:W-:Y:S01]  /*cc50*/  STS [R23+0x4400], R110 ;  /* 0x0044006e17007388 */ /* 0x0007e20000000800 */
[----:B------:R-:W2:Y:S01]  /*cc60*/  S2R R22, SR_CTAID.Y ;  /* 0x0000000000167919 */ /* 0x000ea20000002600 */
[----:B------:R-:W2:Y:S02]  /*cc70*/  S2R R20, SR_CTAID.Z ;  /* 0x0000000000147919 */ /* 0x000ea40000002700 */
[----:B------:R3:W-:Y:S04]  /*cc80*/  STS [R25+0x4000], R112 ;  /* 0x0040007019007388 */ /* 0x0007e80000000800 */
[----:B------:R3:W-:Y:S01]  /*cc90*/  STS [R25+0x4400], R114 ;  /* 0x0044007219007388 */ /* 0x0007e20000000800 */
[----:B-1----:R-:W-:-:S04]  /*cca0*/  SHF.R.S32.HI R21, RZ, 0x1f, R6 ;  /* 0x0000001fff157819 */ /* 0x002fc80000011406 */
[----:B------:R-:W-:Y:S01]  /*ccb0*/  LEA.HI R21, R21, R6, RZ, 0x3 ;  /* 0x0000000615157211 */ /* 0x000fe200078f18ff */
[----:B----4-:R-:W-:Y:S06]  /*ccc0*/  @!P4 BRA `(.L_x_403) ;  /* 0x000000000020c947 */ /* 0x010fec0003800000 */
        /* <DEDUP_REMOVED lines=8> */
.L_x_403:
[----:B------:R-:W-:Y:S05]  /*cd50*/  @P2 BRA `(.L_x_404) ;  /* 0x0000000000182947 */ /* 0x000fea0003800000 */
[----:B------:R-:W1:Y:S01]  /*cd60*/  LDC R27, c[0x0][0x2c4] ;  /* 0x0000b100ff1b7b82 */ /* 0x000e620000000800 */
[----:B------:R-:W-:Y:S02]  /*cd70*/  ISETP.NE.AND P2, PT, RZ, UR8, PT ;  /* 0x00000008ff007c0c */ /* 0x000fe4000bf45270 */
[----:B------:R-:W-:-:S05]  /*cd80*/  MOV R24, 0x1 ;  /* 0x0000000100187802 */ /* 0x000fca0000000f00 */
[----:B------:R-:W4:Y:S08]  /*cd90*/  LDC R8, c[0x0][0x270] ;  /* 0x00009c00ff087b82 */ /* 0x000f300000000800 */
[----:B-1----:R-:W4:Y:S02]  /*cda0*/  @P2 LDC R27, c[0x0][0x2e4] ;  /* 0x0000b900ff1b2b82 */ /* 0x002f240000000800 */
[----:B----4-:R-:W-:-:S07]  /*cdb0*/  IMAD R29, R27, R8, RZ ;  /* 0x000000081b1d7224 */ /* 0x010fce00078e02ff */
.L_x_404:
[----:B------:R-:W-:Y:S01]  /*cdc0*/  BAR.SYNC.DEFER_BLOCKING 0x0 ;  /* 0x0000000000007b1d */ /* 0x000fe20000010000 */
[----:B---3--:R-:W-:Y:S01]  /*cdd0*/  LOP3.LUT R23, R21, 0xfffffff8, RZ, 0xc0, !PT ;  /* 0xfffffff815177812 */ /* 0x008fe200078ec0ff */
[----:B------:R-:W-:Y:S01]  /*cde0*/  IMAD.IADD R0, R5, 0x1, -R0 ;  /* 0x0000000105007824 */ /* 0x000fe200078e0a00 */
[----:B------:R-:W-:Y:S01]  /*cdf0*/  SHF.R.S32.HI R28, RZ, 0x3, R21 ;  /* 0x00000003ff1c7819 */ /* 0x000fe20000011415 */
[----:B--2---:R-:W-:Y:S01]  /*ce00*/  IMAD R22, R22, R29, RZ ;  /* 0x0000001d16167224 */ /* 0x004fe200078e02ff */
[----:B------:R-:W-:Y:S01]  /*ce10*/  SHF.R.S32.HI R26, RZ, 0x1f, R7 ;  /* 0x0000001fff1a7819 */ /* 0x000fe20000011407 */
[----:B------:R-:W-:Y:S02]  /*ce20*/  IMAD.IADD R23, R6, 0x1, -R23 ;  /* 0x0000000106177824 */ /* 0x000fe400078e0a17 */
[----:B------:R-:W1:Y:S01]  /*ce30*/  @P3 LDC R5, c[0x0][0x2e8] ;  /* 0x0000ba00ff053b82 */ /* 0x000e620000000800 */
[----:B------:R-:W-:Y:S01]  /*ce40*/  LOP3.LUT P6, RZ, R0, 0x3, RZ, 0xc0, !PT ;  /* 0x0000000300ff7812 */ /* 0x000fe200078cc0ff */
[----:B------:R-:W2:Y:S01]  /*ce50*/  @P3 MUFU.LG2 R4, R4 ;  /* 0x0000000400043308 */ /* 0x000ea20000000c00 */
[----:B------:R-:W-:Y:S01]  /*ce60*/  VIADD R0, R28, 0x10 ;  /* 0x000000101c007836 */ /* 0x000fe20000000000 */
[----:B------:R-:W-:Y:S01]  /*ce70*/  LEA.HI R26, R26, R7, RZ, 0x2 ;  /* 0x000000071a1a7211 */ /* 0x000fe200078f10ff */
[----:B------:R-:W-:Y:S01]  /*ce80*/  BSSY B0, `(.L_x_405) ;  /* 0x000002e000007945 */ /* 0x000fe20003800000 */
[----:B------:R-:W-:-:S02]  /*ce90*/  SEL R22, R22, RZ, !P1 ;  /* 0x000000ff16167207 */ /* 0x000fc40004800000 */
[----:B------:R-:W3:Y:S01]  /*cea0*/  @P0 LDC R6, c[0x0][0x2e8] ;  /* 0x0000ba00ff060b82 */ /* 0x000ee20000000800 */
[----:B------:R-:W-:Y:S01]  /*ceb0*/  ISETP.GE.AND P2, PT, R0, UR21, PT ;  /* 0x0000001500007c0c */ /* 0x000fe2000bf46270 */
[----:B------:R-:W4:Y:S01]  /*cec0*/  @P0 MUFU.LG2 R2, R2 ;  /* 0x0000000200020308 */ /* 0x000f220000000c00 */
[----:B------:R-:W-:Y:S01]  /*ced0*/  IMAD R0, R24, UR4, RZ ;  /* 0x0000000418007c24 */ /* 0x000fe2000f8e02ff */
[----:B------:R-:W-:Y:S01]  /*cee0*/  LOP3.LUT R26, R26, 0xffffffc, RZ, 0xc0, !PT ;  /* 0x0ffffffc1a1a7812 */ /* 0x000fe200078ec0ff */
[----:B------:R-:W-:Y:S01]  /*cef0*/  IMAD R27, R20, R27, R22 ;  /* 0x0000001b141b7224 */ /* 0x000fe200078e0216 */
[----:B------:R-:W-:Y:S01]  /*cf00*/  SHF.L.U32 R23, R23, 0x3, RZ ;  /* 0x0000000317177819 */ /* 0x000fe200000006ff */
[----:B------:R-:W-:Y:S01]  /*cf10*/  IMAD.SHL.U32 R22, R0, 0x40, RZ ;  /* 0x0000004000167824 */ /* 0x000fe200078e00ff */
[----:B------:R-:W-:Y:S01]  /*cf20*/  IADD3 R21, R7, -R26, RZ ;  /* 0x8000001a07157210 */ /* 0x000fe20007ffe0ff */
[----:B------:R1:W3:Y:S01]  /*cf30*/  LDS.128 R16, [R203+0x1800] ;  /* 0x00180000cb107984 */ /* 0x0002e20000000c00 */
[----:B------:R-:W-:-:S02]  /*cf40*/  VIADD R7, R28, 0x20 ;  /* 0x000000201c077836 */ /* 0x000fc40000000000 */
[----:B--2---:R-:W-:Y:S01]  /*cf50*/  @P3 FMUL.FTZ R25, R4, 0.69314718246459960938 ;  /* 0x3f31721804193820 */ /* 0x004fe20000410000 */
[----:B------:R-:W-:Y:S01]  /*cf60*/  SHF.R.S32.HI R33, RZ, 0x1f, R22 ;  /* 0x0000001fff217819 */ /* 0x000fe20000011416 */
[----:B------:R2:W2:Y:S01]  /*cf70*/  LDS.128 R12, [R203+0x3800] ;  /* 0x00380000cb0c7984 */ /* 0x0004a20000000c00 */
[--C-:B------:R-:W-:Y:S01]  /*cf80*/  IADD3 R22, P5, P4, R22, R30, R27.reuse ;  /* 0x0000001e16167210 */ /* 0x100fe20007cbe01b */
[----:B------:R-:W-:Y:S01]  /*cf90*/  IMAD.MOV.U32 R0, RZ, RZ, 0x7f800000 ;  /* 0x7f800000ff007424 */ /* 0x000fe200078e00ff */
[----:B------:R-:W-:Y:S01]  /*cfa0*/  SHF.R.S32.HI R30, RZ, 0x1f, R27 ;  /* 0x0000001fff1e7819 */ /* 0x000fe2000001141b */
[----:B------:R2:W2:Y:S01]  /*cfb0*/  LDS.128 R8, [R203+0x5800] ;  /* 0x00580000cb087984 */ /* 0x0004a20000000c00 */
[----:B------:R-:W-:Y:S01]  /*cfc0*/  ISETP.GE.AND P1, PT, R7, UR21, PT ;  /* 0x0000001507007c0c */ /* 0x000fe2000bf26270 */
[----:B----4-:R-:W-:Y:S01]  /*cfd0*/  @P0 FMUL.FTZ R2, R2, 0.69314718246459960938 ;  /* 0x3f31721802020820 */ /* 0x010fe20000410000 */
[----:B------:R-:W-:Y:S01]  /*cfe0*/  IMAD R7, R21, 0x10, R210 ;  /* 0x0000001015077824 */ /* 0x000fe200078e02d2 */
[----:B------:R-:W-:Y:S01]  /*cff0*/  MOV R21, 0x7f800000 ;  /* 0x7f80000000157802 */ /* 0x000fe20000000f00 */
[----:B-1----:R-:W-:Y:S01]  /*d000*/  @P3 FFMA.FTZ R21, R132, R5, R25 ;  /* 0x0000000584153223 */ /* 0x002fe20000010019 */
[----:B------:R-:W-:Y:S01]  /*d010*/  IADD3.X R30, R33, R31, R30, P5, P4 ;  /* 0x0000001f211e7210 */ /* 0x000fe20002fe841e */
[----:B---3--:R-:W-:Y:S01]  /*d020*/  @P0 FFMA.FTZ R0, R3, R6, R2 ;  /* 0x0000000603000223 */ /* 0x008fe20000010002 */
        /* <DEDUP_REMOVED lines=19> */
.L_x_406:
[----:B------:R-:W-:Y:S05]  /*d160*/  BSYNC B0 ;  /* 0x0000000000007941 */ /* 0x000fea0003800000 */
.L_x_405:
[----:B-1----:R-:W-:Y:S01]  /*d170*/  SHF.R.S32.HI R4, RZ, 0x1f, R20 ;  /* 0x0000001fff047819 */ /* 0x002fe20000011414 */
[----:B------:R-:W-:Y:S01]  /*d180*/  ULDC.64 UR4, c[0x0][0x2a0] ;  /* 0x0000a80000047ab9 */ /* 0x000fe20000000a00 */
[----:B------:R-:W-:Y:S01]  /*d190*/  SHF.R.S32.HI R2, RZ, 0x1f, R23 ;  /* 0x0000001fff027819 */ /* 0x000fe20000011417 */
[----:B------:R-:W-:Y:S01]  /*d1a0*/  VIADD R0, R28, 0x30 ;  /* 0x000000301c007836 */ /* 0x000fe20000000000 */
[----:B------:R-:W-:Y:S01]  /*d1b0*/  IADD3 R30, P3, R23, UR10, RZ ;  /* 0x0000000a171e7c10 */ /* 0x000fe2000ff7e0ff */
[----:B------:R-:W-:Y:S01]  /*d1c0*/  IMAD R5, R4, UR4, RZ ;  /* 0x0000000404057c24 */ /* 0x000fe2000f8e02ff */
[----:B------:R1:W3:Y:S01]  /*d1d0*/  LDS.128 R24, [R203] ;  /* 0x00000000cb187984 */ /* 0x0002e20000000c00 */
[----:B------:R-:W-:Y:S01]  /*d1e0*/  SHF.R.S32.HI R29, RZ, 0x1f, R28 ;  /* 0x0000001fff1d7819 */ /* 0x000fe2000001141c */
[----:B------:R-:W-:Y:S01]  /*d1f0*/  IMAD.U32 R3, RZ, RZ, UR23 ;  /* 0x00000017ff037e24 */ /* 0x000fe2000f8e00ff */
[----:B------:R-:W-:Y:S01]  /*d200*/  IADD3.X R31, R2, UR6, RZ, P3, !PT ;  /* 0x00000006021f7c10 */ /* 0x000fe20009ffe4ff */
[----:B------:R-:W-:Y:S01]  /*d210*/  BSSY B0, `(.L_x_407) ;  /* 0x0000016000007945 */ /* 0x000fe20003800000 */
[----:B------:R-:W-:Y:S01]  /*d220*/  ISETP.GE.AND P0, PT, R0, UR21, PT ;  /* 0x0000001500007c0c */ /* 0x000fe2000bf06270 */
[----:B------:R-:W-:Y:S01]  /*d230*/  IMAD R0, R20, UR5, R5 ;  /* 0x0000000514007c24 */ /* 0x000fe2000f8e0205 */
[----:B------:R-:W-:Y:S01]  /*d240*/  ISETP.GE.AND P3, PT, R28, UR21, PT ;  /* 0x000000151c007c0c */ /* 0x000fe2000bf66270 */
[----:B------:R-:W-:Y:S01]  /*d250*/  IMAD.WIDE.U32 R30, R20, UR4, R30 ;  /* 0x00000004141e7c25 */ /* 0x000fe2000f8e001e */
[----:B------:R1:W4:Y:S03]  /*d260*/  LDS.128 R4, [R203+0x4000] ;  /* 0x00400000cb047984 */ /* 0x0003260000000c00 */
[----:B------:R-:W-:Y:S01]  /*d270*/  IMAD.WIDE R28, R3, 0x40, R28 ;  /* 0x00000040031c7825 */ /* 0x000fe200078e021c */
[----:B------:R1:W1:Y:S03]  /*d280*/  LDS.128 R20, [R203+0x2000] ;  /* 0x00200000cb147984 */ /* 0x0002660000000c00 */
[----:B------:R-:W-:-:S04]  /*d290*/  IMAD.IADD R33, R31, 0x1, R0 ;  /* 0x000000011f217824 */ /* 0x000fc800078e0200 */
        /* <DEDUP_REMOVED lines=10> */
[----:B---3--:R3:W-:Y:S04]  /*d340*/  STG.E.128 desc[UR28][R2.64], R24 ;  /* 0x0000001802007986 */ /* 0x0087e8000c101d1c */
[----:B-1----:R3:W-:Y:S04]  /*d350*/  STG.E.128 desc[UR28][R2.64+0x80], R20 ;  /* 0x0000801402007986 */ /* 0x0027e8000c101d1c */
[----:B----4-:R3:W-:Y:S02]  /*d360*/  STG.E.128 desc[UR28][R2.64+0x100], R4 ;  /* 0x0001000402007986 */ /* 0x0107e4000c101d1c */
.L_x_408:
[----:B------:R-:W-:Y:S05]  /*d370*/  BSYNC B0 ;  /* 0x0000000000007941 */ /* 0x000fea0003800000 */
.L_x_407:
[----:B---3--:R3:W2:Y:S01]  /*d380*/  LDS.128 R24, [R203+0x800] ;  /* 0x00080000cb187984 */ /* 0x0086a20000000c00 */
[----:B------:R-:W-:Y:S03]  /*d390*/  BSSY B0, `(.L_x_409) ;  /* 0x0000013000007945 */ /* 0x000fe60003800000 */
[----:B-1----:R3:W1:Y:S04]  /*d3a0*/  LDS.128 R20, [R203+0x2800] ;  /* 0x00280000cb147984 */ /* 0x0026680000000c00 */
[----:B----4-:R3:W4:Y:S01]  /*d3b0*/  LDS.128 R4, [R203+0x4800] ;  /* 0x00480000cb047984 */ /* 0x0107220000000c00 */
        /* <DEDUP_REMOVED lines=13> */
[----:B--2---:R2:W-:Y:S04]  /*d490*/  STG.E.128 desc[UR28][R2.64], R24 ;  /* 0x0000001802007986 */ /* 0x0045e8000c101d1c */
[----:B-1----:R2:W-:Y:S04]  /*d4a0*/  STG.E.128 desc[UR28][R2.64+0x80], R20 ;  /* 0x0000801402007986 */ /* 0x0025e8000c101d1c */
[----:B----4-:R2:W-:Y:S02]  /*d4b0*/  STG.E.128 desc[UR28][R2.64+0x100], R4 ;  /* 0x0001000402007986 */ /* 0x0105e4000c101d1c */
.L_x_410:
[----:B------:R-:W-:Y:S05]  /*d4c0*/  BSYNC B0 ;  /* 0x0000000000007941 */ /* 0x000fea0003800000 */
.L_x_409:
[----:B-12---:R1:W2:Y:S01]  /*d4d0*/  LDS.128 R20, [R203+0x1000] ;  /* 0x00100000cb147984 */ /* 0x0062a20000000c00 */
[----:B------:R-:W-:Y:S03]  /*d4e0*/  BSSY B0, `(.L_x_411) ;  /* 0x0000013000007945 */ /* 0x000fe60003800000 */
[----:B----4-:R1:W4:Y:S04]  /*d4f0*/  LDS.128 R4, [R203+0x3000] ;  /* 0x00300000cb047984 */ /* 0x0103280000000c00 */
        /* <DEDUP_REMOVED lines=15> */
[----:B----4-:R2:W-:Y:S04]  /*d5f0*/  STG.E.128 desc[UR28][R2.64+0x80], R4 ;  /* 0x0000800402007986 */ /* 0x0105e8000c101d1c */
[----:B-1----:R2:W-:Y:S02]  /*d600*/  STG.E.128 desc[UR28][R2.64+0x100], R24 ;  /* 0x0001001802007986 */ /* 0x0025e4000c101d1c */
.L_x_412:
[----:B------:R-:W-:Y:S05]  /*d610*/  BSYNC B0 ;  /* 0x0000000000007941 */ /* 0x000fea0003800000 */
.L_x_411:
[----:B------:R-:W-:Y:S05]  /*d620*/  @P0 EXIT ;  /* 0x000000000000094d */ /* 0x000fea0003800000 */
[----:B------:R-:W-:Y:S01]  /*d630*/  IADD3 R0, P0, R28, 0x30, RZ ;  /* 0x000000301c007810 */ /* 0x000fe20007f1e0ff */
[----:B------:R-:W-:Y:S01]  /*d640*/  ULDC.64 UR4, c[0x0][0x298] ;  /* 0x0000a60000047ab9 */ /* 0x000fe20000000a00 */
[----:B--2-4-:R-:W-:Y:S01]  /*d650*/  MOV R5, R33 ;  /* 0x0000002100057202 */ /* 0x014fe20000000f00 */
        /* <DEDUP_REMOVED lines=9> */
[----:B------:R-:W-:Y:S04]  /*d6f0*/  STG.E.128 desc[UR28][R2.64], R16 ;  /* 0x0000001002007986 */ /* 0x000fe8000c101d1c */
[----:B------:R-:W-:Y:S04]  /*d700*/  STG.E.128 desc[UR28][R2.64+0x80], R12 ;  /* 0x0000800c02007986 */ /* 0x000fe8000c101d1c */
[----:B------:R-:W-:Y:S01]  /*d710*/  STG.E.128 desc[UR28][R2.64+0x100], R8 ;  /* 0x0001000802007986 */ /* 0x000fe2000c101d1c */
[----:B------:R-:W-:Y:S05]  /*d720*/  EXIT ;  /* 0x000000000000794d */ /* 0x000fea0003800000 */
.L_x_391:
[----:B------:R-:W-:Y:S01]  /*d730*/  ULDC.U8 UR7, c[0x0][0x3d9] ;  /* 0x0000f64000077ab9 */ /* 0x000fe20000000000 */
[----:B------:R-:W-:Y:S01]  /*d740*/  UISETP.NE.AND UP0, UPT, UR22, -0x1, UPT ;  /* 0xffffffff1600788c */ /* 0x000fe2000bf05270 */
[----:B------:R-:W-:Y:S01]  /*d750*/  LEA.HI R8, R21, R84, RZ, 0x3 ;  /* 0x0000005415087211 */ /* 0x000fe200078f18ff */
[----:B------:R-:W-:Y:S01]  /*d760*/  UISETP.NE.AND UP3, UPT, UR7, URZ, UPT ;  /* 0x0000003f0700728c */ /* 0x000fe2000bf65270 */
[----:B------:R-:W-:Y:S01]  /*d770*/  LOP3.LUT P3, RZ, R84, 0x7, RZ, 0xc0, !PT ;  /* 0x0000000754ff7812 */ /* 0x000fe2000786c0ff */
[----:B------:R-:W-:Y:S01]  /*d780*/  UIADD3 UR24, -UR13, UR24, URZ ;  /* 0x000000180d187290 */ /* 0x000fe2000fffe13f */
[----:B------:R-:W-:Y:S01]  /*d790*/  LOP3.LUT R3, R8, 0x1ffffff8, RZ, 0xc0, !PT ;  /* 0x1ffffff808037812 */ /* 0x000fe200078ec0ff */
[----:B------:R-:W-:Y:S01]  /*d7a0*/  IMAD.U32 R7, RZ, RZ, UR23 ;  /* 0x00000017ff077e24 */ /* 0x000fe2000f8e00ff */
[----:B------:R-:W-:Y:S01]  /*d7b0*/  SHF.R.S32.HI R8, RZ, 0x3, R8 ;  /* 0x00000003ff087819 */ /* 0x000fe20000011408 */
[----:B------:R-:W-:Y:S02]  /*d7c0*/  BSSY B0, `(.L_x_413) ;  /* 0x000004a000007945 */ /* 0x000fe40003800000 */
[----:B------:R-:W-:Y:S01]  /*d7d0*/  IMAD.IADD R0, R84, 0x1, -R3 ;  /* 0x0000000154007824 */ /* 0x000fe200078e0a03 */
[----:B------:R-:W-:Y:S01]  /*d7e0*/  @!UP0 USHF.R.S32.HI UR12, URZ, 0x1f, UR16 ;  /* 0x0000001f3f0c8899 */ /* 0x000fe20008011410 */
[----:B------:R-:W-:Y:S01]  /*d7f0*/  ISETP.GE.AND P4, PT, R8, UR24, PT ;  /* 0x0000001808007c0c */ /* 0x000fe2000bf86270 */
[----:B------:R-:W-:Y:S01]  /*d800*/  @UP3 ULDC.64 UR4, c[0x0][0x2c0] ;  /* 0x0000b00000043ab9 */ /* 0x000fe20000000a00 */
[----:B------:R-:W-:Y:S01]  /*d810*/  @UP0 ULDC.64 UR10, c[0x0][0x298] ;  /* 0x0000a600000a0ab9 */ /* 0x000fe20000000a00 */
[----:B------:R-:W-:Y:S01]  /*d820*/  @UP3 UIMAD UR9, UR5, UR4, URZ ;  /* 0x00000004050932a4 */ /* 0x000fe2000f8e023f */
[----:B------:R-:W-:Y:S01]  /*d830*/  IMAD.SHL.U32 R0, R0, 0x8, RZ ;  /* 0x0000000800007824 */ /* 0x000fe200078e00ff */
[----:B------:R-:W-:Y:S01]  /*d840*/  @UP0 UIMAD.WIDE.U32 UR14, UR22, UR10, URZ ;  /* 0x0000000a160e02a5 */ /* 0x000fe2000f8e003f */
[--C-:B------:R-:W-:Y:S01]  /*d850*/  SHF.R.S32.HI R9, RZ, 0x1f, R8.reuse ;  /* 0x0000001fff097819 */ /* 0x100fe20000011408 */
[----:B------:R-:W-:Y:S01]  /*d860*/  @!UP0 ULDC.64 UR4, c[0x0][0x290] ;  /* 0x0000a40000048ab9 */ /* 0x000fe20000000a00 */
[C---:B------:R-:W-:Y:S01]  /*d870*/  VIADD R5, R8.reuse, 0x10 ;  /* 0x0000001008057836 */ /* 0x040fe20000000000 */
[----:B------:R-:W-:Y:S01]  /*d880*/  @!UP0 UIMAD UR10, UR12, UR4, URZ ;  /* 0x000000040c0a82a4 */ /* 0x000fe2000f8e023f */
[C---:B------:R-:W-:Y:S01]  /*d890*/  VIADD R4, R8.reuse, 0x20 ;  /* 0x0000002008047836 */ /* 0x040fe20000000000 */
[----:B------:R-:W-:Y:S01]  /*d8a0*/  @!UP0 UIMAD.WIDE.U32 UR18, UR16, UR4, URZ ;  /* 0x00000004101282a5 */ /* 0x000fe2000f8e003f */
[----:B------:R-:W-:Y:S01]  /*d8b0*/  ISETP.GE.OR P6, PT, R8, UR24, P3 ;  /* 0x0000001808007c0c */ /* 0x000fe20009fc6670 */
[----:B------:R-:W-:Y:S01]  /*d8c0*/  @UP0 UIMAD UR11, UR22, UR11, UR15 ;  /* 0x0000000b160b02a4 */ /* 0x000fe2000f8e020f */
[----:B------:R-:W-:Y:S01]  /*d8d0*/  ISETP.GE.OR P5, PT, R5, UR24, P3 ;  /* 0x0000001805007c0c */ /* 0x000fe20009fa6670 */
[----:B------:R-:W-:Y:S01]  /*d8e0*/  @!UP0 UIMAD UR15, UR16, UR5, UR10 ;  /* 0x00000005100f82a4 */ /* 0x000fe2000f8e020a */
[----:B------:R-:W-:Y:S01]  /*d8f0*/  ISETP.GE.AND P2, PT, R4, UR24, PT ;  /* 0x0000001804007c0c */ /* 0x000fe2000bf46270 */
[----:B------:R-:W-:Y:S01]  /*d900*/  ULDC.U8 UR12, c[0x0][0x3d8] ;  /* 0x0000f600000c7ab9 */ /* 0x000fe20000000000 */
[----:B------:R-:W-:Y:S01]  /*d910*/  @!UP0 UMOV UR14, UR18 ;  /* 0x00000012000e8c82 */ /* 0x000fe20008000000 */
[----:B------:R-:W-:Y:S01]  /*d920*/  @!UP0 UIADD3 UR11, UR19, UR15, URZ ;  /* 0x0000000f130b8290 */ /* 0x000fe2000fffe03f */
[----:B------:R-:W-:Y:S01]  /*d930*/  IADD3 R2, P0, R0, UR14, RZ ;  /* 0x0000000e00027c10 */ /* 0x000fe2000ff1e0ff */
[----:B------:R-:W-:Y:S01]  /*d940*/  UISETP.NE.AND UP0, UPT, UR12, URZ, !UP3 ;  /* 0x0000003f0c00728c */ /* 0x000fe2000df05270 */
[----:B------:R-:W-:Y:S01]  /*d950*/  IMAD.WIDE R6, R7, 0x40, R8 ;  /* 0x0000004007067825 */ /* 0x000fe200078e0208 */
[----:B------:R-:W-:-:S02]  /*d960*/  UISETP.NE.AND UP2, UPT, UR12, URZ, UPT ;  /* 0x0000003f0c00728c */ /* 0x000fc4000bf45270 */
[----:B------:R-:W-:Y:S01]  /*d970*/  USHF.R.S32.HI UR10, URZ, 0x1f, UR8 ;  /* 0x0000001f3f0a7899 */ /* 0x000fe20008011408 */
[----:B------:R-:W-:Y:S01]  /*d980*/  LEA.HI.X.SX32 R3, R0, UR11, 0x1, P0 ;  /* 0x0000000b00037c11 */ /* 0x000fe200080f0eff */
[----:B------:R-:W-:Y:S01]  /*d990*/  UISETP.EQ.AND UP2, UPT, UR7, URZ, UP2 ;  /* 0x0000003f0700728c */ /* 0x000fe20009742270 */
[----:B------:R-:W-:Y:S01]  /*d9a0*/  VIADD R0, R8, 0x30 ;  /* 0x0000003008007836 */ /* 0x000fe20000000000 */
[----:B------:R-:W-:Y:S01]  /*d9b0*/  ULDC.64 UR4, c[0x0][0x2a0] ;  /* 0x0000a80000047ab9 */ /* 0x000fe20000000a00 */
[----:B------:R-:W-:Y:S01]  /*d9c0*/  @!UP3 ULDC UR7, c[0x0][0x2c4] ;  /* 0x0000b1000007bab9 */ /* 0x000fe20000000800 */
[----:B------:R-:W-:Y:S01]  /*d9d0*/  UISETP.NE.OR UP1, UPT, UR22, -0x1, !UP2 ;  /* 0xffffffff1600788c */ /* 0x000fe2000d725670 */
[----:B------:R-:W-:Y:S01]  /*d9e0*/  IMAD.U32 R10, RZ, RZ, UR4 ;  /* 0x00000004ff0a7e24 */ /* 0x000fe2000f8e00ff */
[----:B------:R-:W-:Y:S01]  /*d9f0*/  @UP0 ULDC UR7, c[0x0][0x2e4] ;  /* 0x0000b90000070ab9 */ /* 0x000fe20000000800 */
[----:B------:R-:W-:Y:S01]  /*da00*/  UIMAD UR10, UR10, UR4, URZ ;  /* 0x000000040a0a72a4 */ /* 0x000fe2000f8e023f */
[----:B------:R-:W-:Y:S01]  /*da10*/  ISETP.GE.AND P0, PT, R5, UR24, PT ;  /* 0x0000001805007c0c */ /* 0x000fe2000bf06270 */
[----:B------:R-:W-:Y:S01]  /*da20*/  @UP3 UMOV UR11, 0x1 ;  /* 0x00000001000b3882 */ /* 0x000fe20000000000 */
[----:B------:R-:W-:Y:S01]  /*da30*/  @!UP3 UIMAD UR11, UR7, UR6, URZ ;  /* 0x00000006070bb2a4 */ /* 0x000fe2000f8e023f */
[----:B------:R-:W-:Y:S01]  /*da40*/  IMAD.WIDE.U32 R10, R10, UR8, R2 ;  /* 0x000000080a0a7c25 */ /* 0x000fe2000f8e0002 */
[----:B------:R-:W-:Y:S01]  /*da50*/  UIMAD UR5, UR8, UR5, UR10 ;  /* 0x00000005080572a4 */ /* 0x000fe2000f8e020a */
[----:B------:R-:W-:Y:S01]  /*da60*/  ISETP.GE.AND P1, PT, R0, UR24, PT ;  /* 0x0000001800007c0c */ /* 0x000fe2000bf26270 */
[----:B------:R-:W-:Y:S01]  /*da70*/  UIMAD UR11, UR16, UR11, URZ ;  /* 0x0000000b100b72a4 */ /* 0x000fe2000f8e023f */
[----:B------:R-:W-:Y:S01]  /*da80*/  @UP2 ULDC UR10, c[0x0][0x2c4] ;  /* 0x0000b100000a2ab9 */ /* 0x000fe20000000800 */
[----:B------:R-:W-:Y:S01]  /*da90*/  @UP3 ULDC UR4, c[0x0][0x2c0] ;  /* 0x0000b00000043ab9 */ /* 0x000fe20000000800 */
[----:B------:R-:W-:Y:S01]  /*daa0*/  @!UP1 UIMAD UR22, UR16, UR10, URZ ;  /* 0x0000000a101692a4 */ /* 0x000fe2000f8e023f */
[----:B------:R-:W-:Y:S01]  /*dab0*/  VIADD R13, R11, UR5 ;  /* 0x000000050b0d7c36 */ /* 0x000fe20008000000 */
[----:B------:R-:W-:Y:S01]  /*dac0*/  USEL UR11, UR11, URZ, !UP2 ;  /* 0x0000003f0b0b7287 */ /* 0x000fe2000d000000 */
[----:B------:R-:W-:Y:S01]  /*dad0*/  @!UP3 UMOV UR9, UR7 ;  /* 0x000000070009bc82 */ /* 0x000fe20008000000 */
[----:B------:R-:W-:-:S02]  /*dae0*/  @!UP3 UMOV UR4, 0x1 ;  /* 0x000000010004b882 */ /* 0x000fc40000000000 */
[----:B------:R-:W-:Y:S02]  /*daf0*/  UIMAD UR9, UR8, UR9, UR11 ;  /* 0x00000009080972a4 */ /* 0x000fe4000f8e020b */
[----:B------:R-:W-:Y:S01]  /*db00*/  UIMAD UR13, UR13, UR4, URZ ;  /* 0x000000040d0d72a4 */ /* 0x000fe2000f8e023f */
[----:B------:R-:W-:Y:S01]  /*db10*/  @!UP2 UMOV UR14, URZ ;  /* 0x0000003f000eac82 */ /* 0x000fe20008000000 */
[----:B------:R-:W-:Y:S01]  /*db20*/  @UP2 UMOV UR14, UR22 ;  /* 0x00000016000e2c82 */ /* 0x000fe20008000000 */
[----:B------:R-:W-:Y:S01]  /*db30*/  @!UP2 UMOV UR15, URZ ;  /* 0x0000003f000fac82 */ /* 0x000fe20008000000 */
[----:B------:R-:W-:Y:S02]  /*db40*/  USHF.R.S32.HI UR6, URZ, 0x1f, UR9 ;  /* 0x0000001f3f067899 */ /* 0x000fe40008011409 */
[----:B------:R-:W-:Y:S02]  /*db50*/  @UP2 USHF.R.S32.HI UR15, URZ, 0x1f, UR22 ;  /* 0x0000001f3f0f2899 */ /* 0x000fe40008011416 */
[----:B------:R-:W-:-:S02]  /*db60*/  USHF.R.S32.HI UR8, URZ, 0x1f, UR13 ;  /* 0x0000001f3f087899 */ /* 0x000fc4000801140d */
        /* <DEDUP_REMOVED lines=15> */
.L_x_414:
[----:B------:R-:W-:Y:S05]  /*dc60*/  BSYNC B0 ;  /* 0x0000000000007941 */ /* 0x000fea0003800000 */
.L_x_413:
        /* <DEDUP_REMOVED lines=19> */
.L_x_416:
[----:B------:R-:W-:Y:S05]  /*dda0*/  BSYNC B0 ;  /* 0x0000000000007941 */ /* 0x000fea0003800000 */
.L_x_415:
        /* <DEDUP_REMOVED lines=17> */
.L_x_418:
[----:B------:R-:W-:Y:S05]  /*dec0*/  BSYNC B0 ;  /* 0x0000000000007941 */ /* 0x000fea0003800000 */
.L_x_417:
        /* <DEDUP_REMOVED lines=17> */
.L_x_420:
[----:B------:R-:W-:Y:S05]  /*dfe0*/  BSYNC B0 ;  /* 0x0000000000007941 */ /* 0x000fea0003800000 */
.L_x_419:
        /* <DEDUP_REMOVED lines=10> */
.L_x_422:
[----:B------:R-:W-:Y:S05]  /*e090*/  BSYNC B0 ;  /* 0x0000000000007941 */ /* 0x000fea0003800000 */
.L_x_421:
        /* <DEDUP_REMOVED lines=10> */
.L_x_424:
[----:B------:R-:W-:Y:S05]  /*e140*/  BSYNC B0 ;  /* 0x0000000000007941 */ /* 0x000fea0003800000 */
.L_x_423:
        /* <DEDUP_REMOVED lines=10> */
.L_x_426:
[----:B------:R-:W-:Y:S05]  /*e1f0*/  BSYNC B0 ;  /* 0x0000000000007941 */ /* 0x000fea0003800000 */
.L_x_425:
        /* <DEDUP_REMOVED lines=10> */
.L_x_427:
        /* <DEDUP_REMOVED lines=14> */
.L_x_806:


//--------------------- .text._ZN5flash16flash_fwd_kernelI23Flash_fwd_kernel_traitsILi192ELi64ELi64ELi4ELb0ELb0EN7cutlass10bfloat16_tE19Flash_kernel_traitsILi192ELi64ELi64ELi4ES3_EELb0ELb1ELb0ELb0ELb0ELb1ELb1ELb0EEEvNS_16Flash_fwd_paramsE --------------------------
	.section	.text._ZN5flash16flash_fwd_kernelI23Flash_fwd_kernel_traitsILi192ELi64ELi64ELi4ELb0ELb0EN7cutlass10bfloat16_tE19Flash_kernel_traitsILi192ELi64ELi64ELi4ES3_EELb0ELb1ELb0ELb0ELb0ELb1ELb1ELb0EEEvNS_16Flash_fwd_paramsE,"ax",@progbits
	.align	128
        .global         _ZN5flash16flash_fwd_kernelI23Flash_fwd_kernel_traitsILi192ELi64ELi64ELi4ELb0ELb0EN7cutlass10bfloat16_tE19Flash_kernel_traitsILi192ELi64ELi64ELi4ES3_EELb0ELb1ELb0ELb0ELb0ELb1ELb1ELb0EEEvNS_16Flash_fwd_paramsE
        .type           _ZN5flash16flash_fwd_kernelI23Flash_fwd_kernel_traitsILi192ELi64ELi64ELi4ELb0ELb0EN7cutlass10bfloat16_tE19Flash_kernel_traitsILi192ELi64ELi64ELi4ES3_EELb0ELb1ELb0ELb0ELb0ELb1ELb1ELb0EEEvNS_16Flash_fwd_paramsE,@function
        .size           _ZN5flash16flash_fwd_kernelI23Flash_fwd_kernel_traitsILi192ELi64ELi64ELi4ELb0ELb0EN7cutlass10bfloat16_tE19Flash_kernel_traitsILi192ELi64ELi64ELi4ES3_EELb0ELb1ELb0ELb0ELb0ELb1ELb1ELb0EEEvNS_16Flash_fwd_paramsE,(.L_x_807 - _ZN5flash16flash_fwd_kernelI23Flash_fwd_kernel_traitsILi192ELi64ELi64ELi4ELb0ELb0EN7cutlass10bfloat16_tE19Flash_kernel_traitsILi192ELi64ELi64ELi4ES3_EELb0ELb1ELb0ELb0ELb0ELb1ELb1ELb0EEEvNS_16Flash_fwd_paramsE)
        .other          _ZN5flash16flash_fwd_kernelI23Flash_fwd_kernel_traitsILi192ELi64ELi64ELi4ELb0ELb0EN7cutlass10bfloat16_tE19Flash_kernel_traitsILi192ELi64ELi64ELi4ES3_EELb0ELb1ELb0ELb0ELb0ELb1ELb1ELb0EEEvNS_16Flash_fwd_paramsE,@"STO_CUDA_ENTRY STV_DEFAULT"
_ZN5flash16flash_fwd_kernelI23Flash_fwd_kernel_traitsILi192ELi64ELi64ELi4ELb0ELb0EN7cutlass10bfloat16_tE19Flash_kernel_traitsILi192ELi64ELi64ELi4ES3_EELb0ELb1ELb0ELb0ELb0ELb1ELb1ELb0EEEvNS_16Flash_fwd_paramsE:
.text._ZN5flash16flash_fwd_kernelI23Flash_fwd_kernel_traitsILi192ELi64ELi64ELi4ELb0ELb0EN7cutlass10bfloat16_tE19Flash_kernel_traitsILi192ELi64ELi64ELi4ES3_EELb0ELb1ELb0ELb0ELb0ELb1ELb1ELb0EEEvNS_16Flash_fwd_paramsE:
[----:B------:R-:W-:Y:S08]  /*0000*/  LDC R1, c[0x0][0x28] ;  /* 0x00000a00ff017b82 */ /* 0x000ff00000000800 */
[----:B------:R-:W1:Y:S01]  /*0010*/  LDC.64 R6, c[0x0][0x2f0] ;  /* 0x0000bc00ff067b82 */ /* 0x000e620000000a00 */
[----:B------:R-:W2:Y:S01]  /*0020*/  S2R R3, SR_CTAID.Y ;  /* 0x0000000000037919 */ /* 0x000ea20000002600 */
[----:B------:R-:W-:Y:S01]  /*0030*/  IMAD.MOV.U32 R208, RZ, RZ, -0x1 ;  /* 0xffffffffffd07424 */ /* 0x000fe200078e00ff */
[----:B------:R-:W-:-:S05]  /*0040*/  ULDC.64 UR12, c[0x0][0x208] ;  /* 0x00008200000c7ab9 */ /* 0x000fca0000000a00 */
[----:B------:R-:W3:Y:S08]  /*0050*/  LDC.64 R4, c[0x0][0x300] ;  /* 0x0000c000ff047b82 */ /* 0x000ef00000000a00 */
[----:B------:R-:W2:Y:S01]  /*0060*/  LDC.64 R8, c[0x0][0x2f0] ;  /* 0x0000bc00ff087b82 */ /* 0x000ea20000000a00 */
[----:B-1----:R-:W-:-:S07]  /*0070*/  ISETP.NE.U32.AND P2, PT, R6, RZ, PT ;  /* 0x000000ff0600720c */ /* 0x002fce0003f45070 */
[----:B------:R-:W1:Y:S01]  /*0080*/  LDC.U8 R0, c[0x0][0x3c2] ;  /* 0x0000f080ff007b82 */ /* 0x000e620000000000 */
[----:B------:R-:W-:Y:S02]  /*0090*/  ISETP.NE.AND.EX P2, PT, R7, RZ, PT, P2 ;  /* 0x000000ff0700720c */ /* 0x000fe40003f45320 */
[----:B---3--:R-:W-:-:S04]  /*00a0*/  ISETP.NE.U32.AND P1, PT, R4, RZ, PT ;  /* 0x000000ff0400720c */ /* 0x008fc80003f25070 */
[----:B------:R-:W-:Y:S01]  /*00b0*/  ISETP.NE.AND.EX P1, PT, R5, RZ, PT, P1 ;  /* 0x000000ff0500720c */ /* 0x000fe20003f25310 */
[----:B------:R-:W-:Y:S01]  /*00c0*/  IMAD.MOV.U32 R10, RZ, RZ, RZ ;  /* 0x000000ffff0a7224 */ /* 0x000fe200078e00ff */
[----:B------:R-:W3:Y:S01]  /*00d0*/  LDC.64 R4, c[0x0][0x2f8] ;  /* 0x0000be00ff047b82 */ /* 0x000ee20000000a00 */
[----:B--2---:R-:W-:-:S05]  /*00e0*/  IMAD.WIDE R12, R3, 0x4, R8 ;  /* 0x00000004030c7825 */ /* 0x004fca00078e0208 */
[----:B------:R-:W2:Y:S02]  /*00f0*/  @P2 LDG.E R208, desc[UR12][R12.64] ;  /* 0x0000000c0cd02981 */ /* 0x000ea4000c1e1900 */
[----:B------:R-:W4:Y:S02]  /*0100*/  LDC.64 R8, c[0x0][0x2f8] ;  /* 0x0000be00ff087b82 */ /* 0x000f240000000a00 */
[----:B------:R-:W2:Y:S06]  /*0110*/  @P2 LDG.E R211, desc[UR12][R12.64+0x4] ;  /* 0x0000040c0cd32981 */ /* 0x000eac000c1e1900 */
[----:B------:R-:W1:Y:S02]  /*0120*/  @P1 LDC.64 R6, c[0x0][0x300] ;  /* 0x0000c000ff061b82 */ /* 0x000e640000000a00 */
[----:B-1----:R-:W-:-:S05]  /*0130*/  @P1 IMAD.WIDE R6, R3, 0x4, R6 ;  /* 0x0000000403061825 */ /* 0x002fca00078e0206 */
[----:B------:R1:W5:Y:S01]  /*0140*/  @P1 LDG.E R10, desc[UR12][R6.64] ;  /* 0x0000000c060a1981 */ /* 0x000362000c1e1900 */
[----:B------:R-:W-:Y:S02]  /*0150*/  ISETP.NE.AND P3, PT, R0, RZ, PT ;  /* 0x000000ff0000720c */ /* 0x000fe40003f65270 */
[----:B---3--:R-:W-:-:S04]  /*0160*/  ISETP.EQ.U32.AND P0, PT, R4, RZ, PT ;  /* 0x000000ff0400720c */ /* 0x008fc80003f02070 */
[----:B------:R-:W-:Y:S01]  /*0170*/  ISETP.EQ.OR.EX P0, PT, R5, RZ, !P3, P0 ;  /* 0x000000ff0500720c */ /* 0x000fe20005f02700 */
[----:B------:R-:W-:Y:S02]  /*0180*/  IMAD.MOV.U32 R15, RZ, RZ, -0x1 ;  /* 0xffffffffff0f7424 */ /* 0x000fe400078e00ff */
[----:B----4-:R-:W-:Y:S01]  /*0190*/  IMAD.WIDE R8, R3, 0x4, R8 ;  /* 0x0000000403087825 */ /* 0x010fe200078e0208 */
[----:B------:R-:W3:Y:S01]  /*01a0*/  S2R R209, SR_CTAID.X ;  /* 0x0000000000d17919 */ /* 0x000ee20000002500 */
[----:B------:R-:W4:Y:S01]  /*01b0*/  S2R R24, SR_CTAID.Z ;  /* 0x0000000000187919 */ /* 0x000f220000002700 */
[----:B------:R-:W1:Y:S07]  /*01c0*/  S2R R122, SR_TID.X ;  /* 0x00000000007a7919 */ /* 0x000e6e0000002100 */
[----:B------:R1:W5:Y:S01]  /*01d0*/  @!P0 LDG.E R15, desc[UR12][R8.64] ;  /* 0x0000000c080f8981 */ /* 0x000362000c1e1900 */
[----:B------:R-:W-:-:S04]  /*01e0*/  ISETP.NE.U32.AND P0, PT, R4, RZ, PT ;  /* 0x000000ff0400720c */ /* 0x000fc80003f05070 */
[----:B------:R-:W-:Y:S01]  /*01f0*/  ISETP.NE.AND.EX P0, PT, R5, RZ, PT, P0 ;  /* 0x000000ff0500720c */ /* 0x000fe20003f05300 */
[----:B--2---:R-:W-:-:S06]  /*0200*/  @P2 IMAD.IADD R211, R211, 0x1, -R208 ;  /* 0x00000001d3d32824 */ /* 0x004fcc00078e0ad0 */
[----:B------:R-:W2:Y:S06]  /*0210*/  @!P2 LDC R211, c[0x0][0x2c4] ;  /* 0x0000b100ffd3ab82 */ /* 0x000eac0000000800 */
[----:B-1-34-:R-:W-:Y:S05]  /*0220*/  @!P0 BRA `(.L_x_428) ;  /* 0x0000000000108947 */ /* 0x01afea0003800000 */
[----:B------:R-:W3:Y:S02]  /*0230*/  @P3 LDG.E R0, desc[UR12][R8.64+0x4] ;  /* 0x0000040c08003981 */ /* 0x000ee4000c1e1900 */
[----:B---3-5:R-:W-:-:S06]  /*0240*/  @P3 IADD3 R7, R0, -R15, RZ ;  /* 0x8000000f00073210 */ /* 0x028fcc0007ffe0ff */
[----:B------:R3:W5:Y:S01]  /*0250*/  @!P3 LDG.E R7, desc[UR12][R8.64] ;  /* 0x0000000c0807b981 */ /* 0x000762000c1e1900 */
[----:B------:R-:W-:Y:S05]  /*0260*/  BRA `(.L_x_429) ;  /* 0x0000000000047947 */ /* 0x000fea0003800000 */
.L_x_428:
[----:B------:R-:W1:Y:S02]  /*0270*/  LDC R7, c[0x0][0x2c8] ;  /* 0x0000b200ff077b82 */ /* 0x000e640000000800 */
.L_x_429:
[----:B------:R-:W4:Y:S02]  /*0280*/  LDC.64 R4, c[0x0][0x308] ;  /* 0x0000c200ff047b82 */ /* 0x000f240000000a00 */
[----:B----4-:R-:W-:-:S04]  /*0290*/  ISETP.NE.U32.AND P1, PT, R4, RZ, PT ;  /* 0x000000ff0400720c */ /* 0x010fc80003f25070 */
[----:B------:R-:W-:-:S13]  /*02a0*/  ISETP.NE.AND.EX P1, PT, R5, RZ, PT, P1 ;  /* 0x000000ff0500720c */ /* 0x000fda0003f25310 */
[----:B------:R-:W3:Y:S01]  /*02b0*/  @P1 LDC.64 R4, c[0x0][0x308] ;  /* 0x0000c200ff041b82 */ /* 0x000ee20000000a00 */
[----:B------:R-:W-:-:S07]  /*02c0*/  IMAD.SHL.U32 R126, R209, 0x40, RZ ;  /* 0x00000040d17e7824 */ /* 0x000fce00078e00ff */
[----:B------:R-:W4:Y:S01]  /*02d0*/  @!P1 LDC R0, c[0x0][0x2cc] ;  /* 0x0000b300ff009b82 */ /* 0x000f220000000800 */
[----:B---3--:R-:W-:-:S07]  /*02e0*/  @P1 IMAD.WIDE R8, R3, 0x4, R4 ;  /* 0x0000000403081825 */ /* 0x008fce00078e0204 */
[----:B------:R-:W3:Y:S01]  /*02f0*/  @!P1 LDC.64 R4, c[0x0][0x318] ;  /* 0x0000c600ff049b82 */ /* 0x000ee20000000a00 */
[----:B------:R1:W5:Y:S01]  /*0300*/  @P1 LDG.E R9, desc[UR12][R8.64] ;  /* 0x0000000c08091981 */ /* 0x000362000c1e1900 */
[----:B--2---:R-:W-:-:S13]  /*0310*/  ISETP.GT.AND P0, PT, R211, R126, PT ;  /* 0x0000007ed300720c */ /* 0x004fda0003f04270 */
[----:B----4-:R-:W-:Y:S05]  /*0320*/  @!P0 EXIT ;  /* 0x000000000000894d */ /* 0x010fea0003800000 */
[----:B------:R-:W2:Y:S01]  /*0330*/  LDC R123, c[0x0][0x398] ;  /* 0x0000e600ff7b7b82 */ /* 0x000ea20000000800 */
[----:B---3--:R-:W-:Y:S01]  /*0340*/  @!P1 ISETP.NE.U32.AND P0, PT, R4, RZ, PT ;  /* 0x000000ff0400920c */ /* 0x008fe20003f05070 */
[----:B-----5:R-:W-:-:S03]  /*0350*/  @P1 IMAD.IADD R120, R9, 0x1, -R10 ;  /* 0x0000000109781824 */ /* 0x020fc600078e0a0a */
[----:B------:R-:W-:Y:S02]  /*0360*/  @!P1 ISETP.NE.AND.EX P0, PT, R5, RZ, PT, P0 ;  /* 0x000000ff0500920c */ /* 0x000fe40003f05300 */
[----:B------:R-:W-:Y:S02]  /*0370*/  IADD3 R5, -R211, 0x7f, R126 ;  /* 0x0000007fd3057810 */ /* 0x000fe40007ffe17e */
[----:B------:R-:W-:-:S04]  /*0380*/  @!P1 SEL R0, R0, RZ, P0 ;  /* 0x000000ff00009207 */ /* 0x000fc80000000000 */
[----:B-1----:R-:W-:-:S05]  /*0390*/  @!P1 IADD3 R120, R0, R7, -R10 ;  /* 0x0000000700789210 */ /* 0x002fca0007ffe80a */
[----:B------:R-:W-:-:S05]  /*03a0*/  VIADD R7, R120, 0x3f ;  /* 0x0000003f78077836 */ /* 0x000fca0000000000 */
[----:B------:R-:W-:Y:S02]  /*03b0*/  SHF.R.S32.HI R2, RZ, 0x1f, R7 ;  /* 0x0000001fff027819 */ /* 0x000fe40000011407 */
[----:B--2---:R-:W-:Y:S02]  /*03c0*/  IADD3 R5, R5, R123, R120 ;  /* 0x0000007b05057210 */ /* 0x004fe40007ffe078 */
[----:B------:R-:W-:Y:S02]  /*03d0*/  LEA.HI R2, R2, R7, RZ, 0x6 ;  /* 0x0000000702027211 */ /* 0x000fe400078f30ff */
[----:B------:R-:W-:Y:S02]  /*03e0*/  SHF.R.S32.HI R0, RZ, 0x1f, R5 ;  /* 0x0000001fff007819 */ /* 0x000fe40000011405 */
[----:B------:R-:W-:Y:S02]  /*03f0*/  SHF.R.S32.HI R2, RZ, 0x6, R2 ;  /* 0x00000006ff027819 */ /* 0x000fe40000011402 */
[----:B------:R-:W-:-:S04]  /*0400*/  LEA.HI R0, R0, R5, RZ, 0x6 ;  /* 0x0000000500007211 */ /* 0x000fc800078f30ff */
[----:B------:R-:W-:-:S04]  /*0410*/  SHF.R.S32.HI R5, RZ, 0x6, R0 ;  /* 0x00000006ff057819 */ /* 0x000fc80000011400 */
[----:B------:R-:W-:-:S04]  /*0420*/  VIMNMX R2, R2, R5, PT ;  /* 0x0000000502027248 */ /* 0x000fc80003fe0100 */
[----:B------:R-:W-:-:S13]  /*0430*/  ISETP.GE.AND P0, PT, R2, 0x1, PT ;  /* 0x000000010200780c */ /* 0x000fda0003f06270 */
[----:B------:R-:W-:Y:S05]  /*0440*/  @!P0 BRA `(.L_x_430) ;  /* 0x000000bc00248947 */ /* 0x000fea0003800000 */
[----:B------:R-:W1:Y:S01]  /*0450*/  LDC R11, c[0x0][0x278] ;  /* 0x00009e00ff0b7b82 */ /* 0x000e620000000800 */
[----:B------:R-:W-:Y:S01]  /*0460*/  ISETP.NE.AND P1, PT, R208, -0x1, PT ;  /* 0xffffffffd000780c */ /* 0x000fe20003f25270 */
[----:B------:R-:W-:Y:S01]  /*0470*/  IMAD.IADD R207, R211, 0x1, -R126 ;  /* 0x00000001d3cf7824 */ /* 0x000fe200078e0a7e */
[----:B------:R-:W-:Y:S01]  /*0480*/  SHF.R.S32.HI R125, RZ, 0x1f, R122 ;  /* 0x0000001fff7d7819 */ /* 0x000fe2000001147a */
[----:B------:R-:W-:Y:S01]  /*0490*/  ULDC.64 UR4, c[0x0][0x258] ;  /* 0x0000960000047ab9 */ /* 0x000fe20000000a00 */
[----:B------:R-:W-:-:S09]  /*04a0*/  IADD3 R149, R2, -0x1, RZ ;  /* 0xffffffff02957810 */ /* 0x000fd20007ffe0ff */
[----:B------:R-:W2:Y:S08]  /*04b0*/  @!P1 LDC.64 R6, c[0x0][0x228] ;  /* 0x00008a00ff069b82 */ /* 0x000eb00000000a00 */
[----:B------:R-:W3:Y:S01]  /*04c0*/  @P1 LDC.64 R4, c[0x0][0x240] ;  /* 0x00009000ff041b82 */ /* 0x000ee20000000a00 */
[----:B-1----:R-:W-:-:S04]  /*04d0*/  IABS R8, R11 ;  /* 0x0000000b00087213 */ /* 0x002fc80000000000 */
[----:B------:R-:W1:Y:S01]  /*04e0*/  I2F.RP R9, R8 ;  /* 0x0000000800097306 */ /* 0x000e620000209400 */
[----:B--2---:R-:W-:-:S07]  /*04f0*/  @!P1 IMAD.WIDE.U32 R22, R3, R6, RZ ;  /* 0x0000000603169225 */ /* 0x004fce00078e00ff */
[----:B-1----:R-:W1:Y:S01]  /*0500*/  MUFU.RCP R16, R9 ;  /* 0x0000000900107308 */ /* 0x002e620000001000 */
[----:B---3--:R-:W-:-:S04]  /*0510*/  @P1 IMAD.WIDE.U32 R26, R208, R4, RZ ;  /* 0x00000004d01a1225 */ /* 0x008fc800078e00ff */
[----:B------:R-:W-:Y:S02]  /*0520*/  @P1 IMAD.MOV.U32 R4, RZ, RZ, R26 ;  /* 0x000000ffff041224 */ /* 0x000fe400078e001a */
[----:B------:R-:W-:Y:S02]  /*0530*/  @!P1 IMAD.MOV.U32 R4, RZ, RZ, R22 ;  /* 0x000000ffff049224 */ /* 0x000fe400078e0016 */
[----:B-1----:R-:W-:Y:S01]  /*0540*/  VIADD R16, R16, 0xffffffe ;  /* 0x0ffffffe10107836 */ /* 0x002fe20000000000 */
[----:B------:R-:W-:-:S03]  /*0550*/  @!P1 SHF.R.S32.HI R9, RZ, 0x1f, R3 ;  /* 0x0000001fff099819 */ /* 0x000fc60000011403 */
[----:B------:R-:W1:Y:S02]  /*0560*/  F2I.FTZ.U32.TRUNC.NTZ R17, R16 ;  /* 0x0000001000117305 */ /* 0x000e64000021f000 */
[----:B------:R-:W-:Y:S01]  /*0570*/  @!P1 IMAD R12, R9, R6, RZ ;  /* 0x00000006090c9224 */ /* 0x000fe200078e02ff */
[----:B------:R-:W-:-:S03]  /*0580*/  LOP3.LUT R6, R24, R11, RZ, 0x3c, !PT ;  /* 0x0000000b18067212 */ /* 0x000fc600078e3cff */
[----:B------:R-:W-:Y:S02]  /*0590*/  @!P1 IMAD R9, R3, R7, R12 ;  /* 0x0000000703099224 */ /* 0x000fe400078e020c */
[----:B-1----:R-:W-:Y:S02]  /*05a0*/  IMAD.MOV R0, RZ, RZ, -R17 ;  /* 0x000000ffff007224 */ /* 0x002fe400078e0a11 */
[----:B------:R-:W-:Y:S02]  /*05b0*/  IMAD.MOV.U32 R16, RZ, RZ, RZ ;  /* 0x000000ffff107224 */ /* 0x000fe400078e00ff */
[----:B------:R-:W-:Y:S01]  /*05c0*/  IMAD R13, R0, R8, RZ ;  /* 0x00000008000d7224 */ /* 0x000fe200078e02ff */
[----:B------:R-:W-:-:S03]  /*05d0*/  IABS R0, R24 ;  /* 0x0000001800007213 */ /* 0x000fc60000000000 */
[----:B------:R-:W-:Y:S01]  /*05e0*/  IMAD.HI.U32 R13, R17, R13, R16 ;  /* 0x0000000d110d7227 */ /* 0x000fe200078e0010 */
[----:B------:R-:W-:-:S04]  /*05f0*/  LEA.HI R17, R125, R122, RZ, 0x3 ;  /* 0x0000007a7d117211 */ /* 0x000fc800078f18ff */
[----:B------:R-:W-:Y:S01]  /*0600*/  SHF.R.S32.HI R18, RZ, 0x3, R17 ;  /* 0x00000003ff127819 */ /* 0x000fe20000011411 */
[----:B------:R-:W-:Y:S01]  /*0610*/  IMAD.HI.U32 R138, R13, R0, RZ ;  /* 0x000000000d8a7227 */ /* 0x000fe200078e00ff */
[----:B------:R-:W-:Y:S02]  /*0620*/  LOP3.LUT R17, R17, 0xfffffff8, RZ, 0xc0, !PT ;  /* 0xfffffff811117812 */ /* 0x000fe400078ec0ff */
[CC--:B------:R-:W-:Y:S01]  /*0630*/  ISETP.GE.AND P0, PT, R18.reuse, R207.reuse, PT ;  /* 0x000000cf1200720c */ /* 0x0c0fe20003f06270 */
[----:B------:R-:W-:Y:S01]  /*0640*/  VIADD R22, R18, 0x10 ;  /* 0x0000001012167836 */ /* 0x000fe20000000000 */
[----:B------:R-:W-:Y:S01]  /*0650*/  IADD3 R13, -R138, RZ, RZ ;  /* 0x000000ff8a0d7210 */ /* 0x000fe20007ffe1ff */
[----:B------:R-:W-:Y:S01]  /*0660*/  VIADD R14, R18, 0x30 ;  /* 0x00000030120e7836 */ /* 0x000fe20000000000 */
[----:B------:R-:W-:Y:S02]  /*0670*/  SHF.R.S32.HI R19, RZ, 0x1f, R18 ;  /* 0x0000001fff137819 */ /* 0x000fe40000011412 */
[----:B------:R-:W-:Y:S01]  /*0680*/  ISETP.GE.AND P3, PT, R22, R207, PT ;  /* 0x000000cf1600720c */ /* 0x000fe20003f66270 */
[----:B------:R-:W-:-:S02]  /*0690*/  IMAD R7, R8, R13, R0 ;  /* 0x0000000d08077224 */ /* 0x000fc400078e0200 */
[----:B------:R-:W-:Y:S02]  /*06a0*/  IMAD.SHL.U32 R13, R18, 0x40, RZ ;  /* 0x00000040120d7824 */ /* 0x000fe400078e00ff */
[----:B------:R-:W-:Y:S01]  /*06b0*/  IMAD.IADD R0, R122, 0x1, -R17 ;  /* 0x000000017a007824 */ /* 0x000fe200078e0a11 */
[----:B------:R-:W-:Y:S01]  /*06c0*/  ISETP.GT.U32.AND P2, PT, R8, R7, PT ;  /* 0x000000070800720c */ /* 0x000fe20003f44070 */
[----:B------:R-:W-:Y:S01]  /*06d0*/  IMAD.WIDE R28, R209, 0x40, R18 ;  /* 0x00000040d11c7825 */ /* 0x000fe200078e0212 */
[----:B------:R-:W-:Y:S02]  /*06e0*/  LOP3.LUT R13, R13, 0x1c0, RZ, 0xc0, !PT ;  /* 0x000001c00d0d7812 */ /* 0x000fe400078ec0ff */
[----:B------:R-:W-:Y:S02]  /*06f0*/  SHF.L.U32 R20, R0, 0x3, RZ ;  /* 0x0000000300147819 */ /* 0x000fe400000006ff */
[----:B------:R-:W-:Y:S01]  /*0700*/  SHF.R.U32.HI R12, RZ, 0x3, R13 ;  /* 0x00000003ff0c7819 */ /* 0x000fe2000001160d */
[----:B------:R-:W1:Y:S01]  /*0710*/  @!P3 S2R R31, SR_CgaCtaId ;  /* 0x00000000001fb919 */ /* 0x000e620000008800 */
[----:B------:R-:W-:Y:S01]  /*0720*/  LOP3.LUT R17, R13, 0x38, R20, 0xf8, !PT ;  /* 0x000000380d117812 */ /* 0x000fe200078ef814 */
[----:B------:R-:W-:Y:S01]  /*0730*/  @P1 IMAD R13, R208, R5, R27 ;  /* 0x00000005d00d1224 */ /* 0x000fe200078e021b */
[----:B------:R-:W-:Y:S01]  /*0740*/  SHF.R.S32.HI R5, RZ, 0x1f, R24 ;  /* 0x0000001fff057819 */ /* 0x000fe20000011418 */
[----:B------:R-:W-:Y:S01]  /*0750*/  @!P1 IMAD.IADD R13, R23, 0x1, R9 ;  /* 0x00000001170d9824 */ /* 0x000fe200078e0209 */
[----:B------:R-:W-:Y:S01]  /*0760*/  IADD3 R16, P1, R20, R4, RZ ;  /* 0x0000000414107210 */ /* 0x000fe20007f3e0ff */
[----:B------:R-:W-:Y:S01]  /*0770*/  @!P2 VIADD R138, R138, 0x1 ;  /* 0x000000018a8aa836 */ /* 0x000fe20000000000 */
[----:B------:R-:W-:Y:S01]  /*0780*/  SHF.R.S32.HI R21, RZ, 0x1f, R20 ;  /* 0x0000001fff157819 */ /* 0x000fe20000011414 */
[----:B------:R-:W-:Y:S01]  /*0790*/  IMAD R27, R5, UR4, RZ ;  /* 0x00000004051b7c24 */ /* 0x000fe2000f8e02ff */
[----:B------:R-:W-:Y:S01]  /*07a0*/  @!P2 IADD3 R7, R7, -R8, RZ ;  /* 0x800000080707a210 */ /* 0x000fe20007ffe0ff */
[----:B------:R-:W2:Y:S01]  /*07b0*/  @!P0 LDC.64 R4, c[0x0][0x240] ;  /* 0x00009000ff048b82 */ /* 0x000ea20000000a00 */
[----:B------:R-:W-:Y:S01]  /*07c0*/  LOP3.LUT R12, R17, R12, RZ, 0x3c, !PT ;  /* 0x0000000c110c7212 */ /* 0x000fe200078e3cff */
[----:B------:R-:W-:Y:S01]  /*07d0*/  IMAD.X R17, R21, 0x1, R13, P1 ;  /* 0x0000000115117824 */ /* 0x000fe200008e060d */
[----:B------:R-:W-:Y:S01]  /*07e0*/  ISETP.GE.U32.AND P4, PT, R7, R8, PT ;  /* 0x000000080700720c */ /* 0x000fe20003f86070 */
[----:B------:R-:W-:Y:S01]  /*07f0*/  IMAD R27, R24, UR5, R27 ;  /* 0x00000005181b7c24 */ /* 0x000fe2000f8e021b */
[----:B------:R-:W-:Y:S01]  /*0800*/  ISETP.GE.AND P1, PT, R6, RZ, PT ;  /* 0x000000ff0600720c */ /* 0x000fe20003f26270 */
[----:B------:R-:W-:Y:S01]  /*0810*/  IMAD.WIDE.U32 R24, R24, UR4, R16 ;  /* 0x0000000418187c25 */ /* 0x000fe2000f8e0010 */
[----:B------:R-:W-:Y:S01]  /*0820*/  ISETP.NE.AND P2, PT, R11, RZ, PT ;  /* 0x000000ff0b00720c */ /* 0x000fe20003f45270 */
[----:B------:R-:W3:Y:S01]  /*0830*/  @!P0 LDC.64 R8, c[0x0][0x210] ;  /* 0x00008400ff088b82 */ /* 0x000ee20000000a00 */
[----:B------:R-:W-:Y:S01]  /*0840*/  LEA.HI R17, R125, R122, RZ, 0x6 ;  /* 0x0000007a7d117211 */ /* 0x000fe200078f30ff */
[----:B------:R-:W-:Y:S01]  /*0850*/  IMAD.IADD R27, R25, 0x1, R27 ;  /* 0x00000001191b7824 */ /* 0x000fe200078e021b */
[----:B------:R-:W-:Y:S01]  /*0860*/  @!P0 MOV R26, R24 ;  /* 0x00000018001a8202 */ /* 0x000fe20000000f00 */
[----:B------:R-:W-:Y:S01]  /*0870*/  IMAD R13, R149, -0x40, R120 ;  /* 0xffffffc0950d7824 */ /* 0x000fe200078e0278 */
[----:B------:R-:W-:Y:S01]  /*0880*/  SHF.L.U32 R17, R17, 0x3, RZ ;  /* 0x0000000311117819 */ /* 0x000fe200000006ff */
[----:B------:R-:W-:Y:S01]  /*0890*/  VIADD R16, R18, 0x20 ;  /* 0x0000002012107836 */ /* 0x000fe20000000000 */
[----:B------:R-:W-:Y:S01]  /*08a0*/  UMOV UR5, 0x400 ;  /* 0x0000040000057882 */ /* 0x000fe20000000000 */
[----:B------:R-:W4:Y:S01]  /*08b0*/  @!P3 LDC.64 R6, c[0x0][0x240] ;  /* 0x00009000ff06bb82 */ /* 0x000f220000000a00 */
[----:B------:R-:W-:Y:S01]  /*08c0*/  @P4 VIADD R138, R138, 0x1 ;  /* 0x000000018a8a4836 */ /* 0x000fe20000000000 */
[----:B------:R-:W-:-:S02]  /*08d0*/  ISETP.GE.AND P6, PT, R18, R13, PT ;  /* 0x0000000d1200720c */ /* 0x000fc40003fc6270 */
[----:B------:R-:W-:Y:S01]  /*08e0*/  ISETP.NE.AND P4, PT, R15, -0x1, PT ;  /* 0xffffffff0f00780c */ /* 0x000fe20003f85270 */
[----:B------:R-:W-:Y:S01]  /*08f0*/  @!P1 IMAD.MOV R138, RZ, RZ, -R138 ;  /* 0x000000ffff8a9224 */ /* 0x000fe200078e0a8a */
[C---:B------:R-:W-:Y:S01]  /*0900*/  @!P3 IADD3 R32, P1, R28.reuse, 0x10, RZ ;  /* 0x000000101c20b810 */ /* 0x040fe20007f3e0ff */
[-C--:B--2---:R-:W-:Y:S01]  /*0910*/  @!P0 IMAD R30, R29, R4.reuse, RZ ;  /* 0x000000041d1e8224 */ /* 0x084fe200078e02ff */
[----:B------:R-:W2:Y:S01]  /*0920*/  S2UR UR4, SR_CgaCtaId ;  /* 0x00000000000479c3 */ /* 0x000ea20000008800 */
[C---:B------:R-:W-:Y:S01]  /*0930*/  @!P0 IMAD.WIDE.U32 R34, R28.reuse, R4, R26 ;  /* 0x000000041c228225 */ /* 0x040fe200078e001a */
[----:B------:R-:W-:Y:S02]  /*0940*/  @!P3 IADD3.X R23, RZ, R29, RZ, P1, !PT ;  /* 0x0000001dff17b210 */ /* 0x000fe40000ffe4ff */
[----:B------:R-:W-:Y:S01]  /*0950*/  @!P2 LOP3.LUT R138, RZ, R11, RZ, 0x33, !PT ;  /* 0x0000000bff8aa212 */ /* 0x000fe200078e33ff */
[----:B------:R-:W-:Y:S01]  /*0960*/  @!P0 IMAD R30, R28, R5, R30 ;  /* 0x000000051c1e8224 */ /* 0x000fe200078e021e */
[----:B------:R-:W-:-:S02]  /*0970*/  ISETP.GE.AND P2, PT, R16, R207, PT ;  /* 0x000000cf1000720c */ /* 0x000fc40003f46270 */
[----:B------:R-:W5:Y:S01]  /*0980*/  @!P3 LDC.64 R4, c[0x0][0x210] ;  /* 0x00008400ff04bb82 */ /* 0x000f620000000a00 */
[----:B------:R-:W-:Y:S01]  /*0990*/  @!P0 IMAD.IADD R30, R35, 0x1, R30 ;  /* 0x00000001231e8824 */ /* 0x000fe200078e021e */
[----:B---3--:R-:W-:Y:S01]  /*09a0*/  @!P0 LEA R40, P5, R34, R8, 0x1 ;  /* 0x0000000822288211 */ /* 0x008fe200078a08ff */
[----:B------:R-:W-:Y:S01]  /*09b0*/  @P4 IMAD.IADD R36, R10, 0x1, R15 ;  /* 0x000000010a244824 */ /* 0x000fe200078e020f */
[----:B------:R-:W-:Y:S02]  /*09c0*/  LOP3.LUT R12, R12, 0xfffffe00, R17, 0xf8, !PT ;  /* 0xfffffe000c0c7812 */ /* 0x000fe400078ef811 */
[----:B------:R-:W-:Y:S01]  /*09d0*/  @!P0 LEA.HI.X R41, R34, R9, R30, 0x1, P5 ;  /* 0x0000000922298211 */ /* 0x000fe200028f0c1e */
[-C--:B----4-:R-:W-:Y:S01]  /*09e0*/  @!P3 IMAD R8, R23, R6.reuse, RZ ;  /* 0x000000061708b224 */ /* 0x090fe200078e02ff */
[----:B------:R-:W3:Y:S01]  /*09f0*/  @!P6 S2R R17, SR_CgaCtaId ;  /* 0x000000000011e919 */ /* 0x000ee20000008800 */
[----:B------:R-:W-:Y:S01]  /*0a00*/  @!P3 MOV R9, R27 ;  /* 0x0000001b0009b202 */ /* 0x000fe20000000f00 */
[----:B------:R-:W4:Y:S01]  /*0a10*/  @P4 LDC.64 R134, c[0x0][0x250] ;  /* 0x00009400ff864b82 */ /* 0x000f220000000a00 */
[----:B------:R-:W-:Y:S01]  /*0a20*/  @!P3 IMAD R7, R32, R7, R8 ;  /* 0x000000072007b224 */ /* 0x000fe200078e0208 */
[----:B------:R-:W-:Y:S01]  /*0a30*/  ISETP.GE.AND P1, PT, R14, R207, PT ;  /* 0x000000cf0e00720c */ /* 0x000fe20003f26270 */
[----:B------:R-:W-:Y:S01]  /*0a40*/  @!P3 IMAD.MOV.U32 R8, RZ, RZ, R24 ;  /* 0x000000ffff08b224 */ /* 0x000fe200078e0018 */
[----:B------:R-:W-:Y:S01]  /*0a50*/  P2R R11, PR, RZ, 0x40 ;  /* 0x00000040ff0b7803 */ /* 0x000fe20000000000 */
[----:B------:R-:W1:Y:S01]  /*0a60*/  @!P2 S2R R30, SR_CgaCtaId ;  /* 0x00000000001ea919 */ /* 0x000e620000008800 */
[----:B--2---:R-:W-:Y:S01]  /*0a70*/  ULEA UR4, UR4, UR5, 0x18 ;  /* 0x0000000504047291 */ /* 0x004fe2000f8ec03f */
[----:B------:R-:W-:Y:S01]  /*0a80*/  @!P3 IMAD.WIDE.U32 R32, R32, R6, R8 ;  /* 0x000000062020b225 */ /* 0x000fe200078e0008 */
[----:B------:R-:W2:Y:S01]  /*0a90*/  @P4 LDC.64 R136, c[0x0][0x248] ;  /* 0x00009200ff884b82 */ /* 0x000ea20000000a00 */
[----:B------:R-:W-:-:S02]  /*0aa0*/  ISETP.GE.AND P6, PT, R22, R13, PT ;  /* 0x0000000d1600720c */ /* 0x000fc40003fc6270 */
[----:B------:R-:W-:Y:S01]  /*0ab0*/  @!P3 IMAD.IADD R6, R33, 0x1, R7 ;  /* 0x000000012106b824 */ /* 0x000fe200078e0207 */
[----:B------:R-:W-:Y:S02]  /*0ac0*/  LEA R210, R12, UR4, 0x1 ;  /* 0x000000040cd27c11 */ /* 0x000fe4000f8e08ff */
[C---:B-----5:R-:W-:Y:S01]  /*0ad0*/  @!P3 LEA R34, P5, R32.reuse, R4, 0x1 ;  /* 0x000000042022b211 */ /* 0x060fe200078a08ff */
[----:B------:R-:W1:Y:S01]  /*0ae0*/  @!P1 S2R R23, SR_CgaCtaId ;  /* 0x0000000000179919 */ /* 0x000e620000008800 */
[----:B------:R-:W5:Y:S02]  /*0af0*/  @!P2 LDC.64 R8, c[0x0][0x240] ;  /* 0x00009000ff08ab82 */ /* 0x000f640000000a00 */
[----:B------:R-:W-:Y:S01]  /*0b00*/  @!P3 LEA.HI.X R35, R32, R5, R6, 0x1, P5 ;  /* 0x000000052023b211 */ /* 0x000fe200028f0c06 */
[----:B------:R-:W-:Y:S01]  /*0b10*/  @!PT LDS RZ, [RZ] ;  /* 0x00000000fffff984 */ /* 0x000fe20000000800 */
[----:B------:R-:W-:Y:S01]  /*0b20*/  @!PT LDS RZ, [RZ] ;  /* 0x00000000fffff984 */ /* 0x000fe20000000800 */
[----:B------:R-:W-:Y:S01]  /*0b30*/  @!PT LDS RZ, [RZ] ;  /* 0x00000000fffff984 */ /* 0x000fe20000000800 */
[----:B------:R-:W-:Y:S01]  /*0b40*/  @!P0 LDGSTS.E.BYPASS.LTC128B.128 [R210], desc[UR12][R40.64] ;  /* 0x0000000028d28fae */ /* 0x000fe2000b901d4c */
[----:B------:R-:W-:-:S03]  /*0b50*/  ISETP.NE.AND P5, PT, R11, RZ, PT ;  /* 0x000000ff0b00720c */ /* 0x000fc60003fa5270 */
[----:B------:R-:W-:Y:S01]  /*0b60*/  @!P0 LDGSTS.E.BYPASS.LTC128B.128 [R210+0x2000], desc[UR12][R40.64+0x80] ;  /* 0x0200008028d28fae */ /* 0x000fe2000b901d4c */
[----:B------:R-:W1:Y:S03]  /*0b70*/  @!P2 LDC.64 R6, c[0x0][0x210] ;  /* 0x00008400ff06ab82 */ /* 0x000e660000000a00 */
[----:B------:R5:W-:Y:S01]  /*0b80*/  @!P0 LDGSTS.E.BYPASS.LTC128B.128 [R210+0x4000], desc[UR12][R40.64+0x100] ;  /* 0x0400010028d28fae */ /* 0x000be2000b901d4c */
[----:B------:R-:W-:-:S04]  /*0b90*/  @!P2 IADD3 R32, P0, R28, 0x20, RZ ;  /* 0x000000201c20a810 */ /* 0x000fc80007f1e0ff */
[----:B------:R-:W1:Y:S01]  /*0ba0*/  @!P1 LDC.64 R4, c[0x0][0x240] ;  /* 0x00009000ff049b82 */ /* 0x000e620000000a00 */
[----:B------:R-:W-:Y:S02]  /*0bb0*/  @!P5 MOV R38, 0x400 ;  /* 0x000004000026d802 */ /* 0x000fe40000000f00 */
[----:B------:R-:W-:Y:S02]  /*0bc0*/  @!P2 IADD3.X R33, RZ, R29, RZ, P0, !PT ;  /* 0x0000001dff21a210 */ /* 0x000fe400007fe4ff */
[----:B------:R-:W-:Y:S01]  /*0bd0*/  ISETP.GE.AND P0, PT, R22, R13, PT ;  /* 0x0000000d1600720c */ /* 0x000fe20003f06270 */
[----:B------:R-:W-:Y:S01]  /*0be0*/  @P4 IMAD.IADD R22, R10, 0x1, R15 ;  /* 0x000000010a164824 */ /* 0x000fe200078e020f */
[----:B---3--:R-:W-:Y:S01]  /*0bf0*/  @!P5 LEA R15, R17, R38, 0x18 ;  /* 0x00000026110fd211 */ /* 0x008fe200078ec0ff */
[C---:B----4-:R-:W-:Y:S02]  /*0c00*/  @P4 IMAD R17, R36.reuse, R135, RZ ;  /* 0x0000008724114224 */ /* 0x050fe400078e02ff */
[----:B------:R-:W-:-:S04]  /*0c10*/  @P4 IMAD.WIDE.U32 R38, R36, R134, RZ ;  /* 0x0000008624264225 */ /* 0x000fc800078e00ff */
[C---:B--2---:R-:W-:Y:S02]  /*0c20*/  @P4 IMAD R36, R22.reuse, R137, RZ ;  /* 0x0000008916244224 */ /* 0x044fe400078e02ff */
[----:B-----5:R-:W-:Y:S02]  /*0c30*/  @!P2 IMAD R33, R33, R8, RZ ;  /* 0x000000082121a224 */ /* 0x020fe400078e02ff */
[----:B------:R-:W-:Y:S01]  /*0c40*/  @P4 IMAD.WIDE.U32 R42, R22, R136, RZ ;  /* 0x00000088162a4225 */ /* 0x000fe200078e00ff */
[----:B------:R-:W-:Y:S02]  /*0c50*/  @P4 MOV R22, R38 ;  /* 0x0000002600164202 */ /* 0x000fe40000000f00 */
[----:B------:R-:W-:Y:S01]  /*0c60*/  @!P3 MOV R40, 0x400 ;  /* 0x000004000028b802 */ /* 0x000fe20000000f00 */
[----:B------:R-:W-:Y:S01]  /*0c70*/  @!P2 IMAD.MOV.U32 R41, RZ, RZ, R27 ;  /* 0x000000ffff29a224 */ /* 0x000fe200078e001b */
[----:B------:R-:W-:Y:S01]  /*0c80*/  @P4 IADD3 R36, R43, R36, RZ ;  /* 0x000000242b244210 */ /* 0x000fe20007ffe0ff */
[----:B------:R-:W-:Y:S01]  /*0c90*/  @!P2 IMAD R33, R32, R9, R33 ;  /* 0x000000092021a224 */ /* 0x000fe200078e0221 */
[----:B-1----:R-:W-:Y:S01]  /*0ca0*/  @!P3 LEA R31, R31, R40, 0x18 ;  /* 0x000000281f1fb211 */ /* 0x002fe200078ec0ff */
[----:B------:R-:W-:-:S02]  /*0cb0*/  @!P2 IMAD.MOV.U32 R40, RZ, RZ, R24 ;  /* 0x000000ffff28a224 */ /* 0x000fc400078e0018 */
[----:B------:R-:W-:Y:S02]  /*0cc0*/  @P4 IMAD.IADD R17, R39, 0x1, R17 ;  /* 0x0000000127114824 */ /* 0x000fe400078e0211 */
[----:B------:R-:W-:-:S04]  /*0cd0*/  @!P2 IMAD.WIDE.U32 R40, R32, R8, R40 ;  /* 0x000000082028a225 */ /* 0x000fc800078e0028 */
[----:B------:R-:W-:Y:S01]  /*0ce0*/  @P4 IMAD.MOV.U32 R32, RZ, RZ, R42 ;  /* 0x000000ffff204224 */ /* 0x000fe200078e002a */
[----:B------:R-:W-:Y:S06]  /*0cf0*/  @P4 BRA `(.L_x_431) ;  /* 0x0000000000344947 */ /* 0x000fec0003800000 */
[----:B------:R-:W1:Y:S01]  /*0d00*/  LDC.64 R136, c[0x0][0x248] ;  /* 0x00009200ff887b82 */ /* 0x000e620000000a00 */
[----:B------:R-:W-:-:S07]  /*0d10*/  SHF.R.S32.HI R37, RZ, 0x1f, R10 ;  /* 0x0000001fff257819 */ /* 0x000fce000001140a */
[----:B------:R-:W2:Y:S01]  /*0d20*/  LDC.64 R8, c[0x0][0x230] ;  /* 0x00008c00ff087b82 */ /* 0x000ea20000000a00 */
[-C--:B-1----:R-:W-:Y:S01]  /*0d30*/  IMAD R32, R37, R136.reuse, RZ ;  /* 0x0000008825207224 */ /* 0x082fe200078e02ff */
[----:B------:R-:W-:Y:S01]  /*0d40*/  SHF.R.S32.HI R37, RZ, 0x1f, R3 ;  /* 0x0000001fff257819 */ /* 0x000fe20000011403 */
[----:B------:R-:W-:-:S04]  /*0d50*/  IMAD.WIDE.U32 R38, R10, R136, RZ ;  /* 0x000000880a267225 */ /* 0x000fc800078e00ff */
[----:B------:R-:W-:Y:S02]  /*0d60*/  IMAD R32, R10, R137, R32 ;  /* 0x000000890a207224 */ /* 0x000fe400078e0220 */
[----:B--2---:R-:W-:-:S03]  /*0d70*/  IMAD R36, R37, R8, RZ ;  /* 0x0000000825247224 */ /* 0x004fc600078e02ff */
[----:B------:R-:W-:Y:S01]  /*0d80*/  IADD3 R39, R39, R32, RZ ;  /* 0x0000002027277210 */ /* 0x000fe20007ffe0ff */
[C---:B------:R-:W-:Y:S02]  /*0d90*/  IMAD R36, R3.reuse, R9, R36 ;  /* 0x0000000903247224 */ /* 0x040fe400078e0224 */
[----:B------:R-:W-:-:S05]  /*0da0*/  IMAD.WIDE.U32 R8, R3, R8, R38 ;  /* 0x0000000803087225 */ /* 0x000fca00078e0026 */
[----:B------:R-:W-:Y:S02]  /*0db0*/  IADD3 R36, R9, R36, RZ ;  /* 0x0000002409247210 */ /* 0x000fe40007ffe0ff */
[----:B------:R-:W-:-:S07]  /*0dc0*/  MOV R32, R8 ;  /* 0x0000000800207202 */ /* 0x000fce0000000f00 */
.L_x_431:
[----:B------:R-:W-:Y:S02]  /*0dd0*/  @!P2 IADD3 R38, R41, R33, RZ ;  /* 0x000000212926a210 */ /* 0x000fe40007ffe0ff */
[----:B------:R-:W-:Y:S01]  /*0de0*/  @!P2 LEA R42, P5, R40, R6, 0x1 ;  /* 0x00000006282aa211 */ /* 0x000fe200078a08ff */
[----:B------:R-:W-:-:S12]  /*0df0*/  @P4 BRA `(.L_x_432) ;  /* 0x0000000000344947 */ /* 0x000fd80003800000 */
        /* <DEDUP_REMOVED lines=13> */
.L_x_432:
[----:B------:R-:W-:Y:S01]  /*0ed0*/  @!P2 LEA.HI.X R43, R40, R7, R38, 0x1, P5 ;  /* 0x00000007282ba211 */ /* 0x000fe200028f0c26 */
[-C--:B------:R-:W-:Y:S01]  /*0ee0*/  IMAD R6, R19, R136.reuse, RZ ;  /* 0x0000008813067224 */ /* 0x080fe200078e02ff */
[----:B------:R-:W-:Y:S01]  /*0ef0*/  @!P1 IADD3 R3, P4, R28, 0x30, RZ ;  /* 0x000000301c039810 */ /* 0x000fe20007f9e0ff */
[----:B------:R-:W-:Y:S01]  /*0f00*/  IMAD.WIDE.U32 R38, R18, R136, R20 ;  /* 0x0000008812267225 */ /* 0x000fe200078e0014 */
[----:B------:R-:W-:Y:S01]  /*0f10*/  @!P1 MOV R8, 0x400 ;  /* 0x0000040000089802 */ /* 0x000fe20000000f00 */
[----:B------:R-:W-:Y:S01]  /*0f20*/  ULDC.64 UR6, c[0x0][0x260] ;  /* 0x0000980000067ab9 */ /* 0x000fe20000000a00 */
[----:B------:R-:W-:Y:S01]  /*0f30*/  @!P2 MOV R7, 0x400 ;  /* 0x000004000007a802 */ /* 0x000fe20000000f00 */
[----:B------:R-:W-:Y:S01]  /*0f40*/  @!P1 IMAD.X R29, RZ, RZ, R29, P4 ;  /* 0x000000ffff1d9224 */ /* 0x000fe200020e061d */
[----:B------:R-:W-:Y:S01]  /*0f50*/  IADD3 R212, P4, R32, R38, RZ ;  /* 0x0000002620d47210 */ /* 0x000fe20007f9e0ff */
[----:B------:R-:W-:Y:S01]  /*0f60*/  IMAD R9, R18, R137, R6 ;  /* 0x0000008912097224 */ /* 0x000fe200078e0206 */
[----:B------:R-:W-:Y:S01]  /*0f70*/  @!P1 LEA R23, R23, R8, 0x18 ;  /* 0x0000000817179211 */ /* 0x000fe200078ec0ff */
[----:B------:R-:W-:Y:S01]  /*0f80*/  @!P3 IMAD R31, R12, 0x2, R31 ;  /* 0x000000020c1fb824 */ /* 0x000fe200078e021f */
[----:B------:R-:W-:Y:S01]  /*0f90*/  @!P2 LEA R7, R30, R7, 0x18 ;  /* 0x000000071e07a211 */ /* 0x000fe200078ec0ff */
[----:B------:R-:W-:Y:S01]  /*0fa0*/  @!P1 IMAD.MOV.U32 R26, RZ, RZ, R24 ;  /* 0x000000ffff1a9224 */ /* 0x000fe200078e0018 */
[----:B------:R-:W-:Y:S01]  /*0fb0*/  IADD3.X R213, R36, R39, R9, P4, !PT ;  /* 0x0000002724d57210 */ /* 0x000fe200027fe409 */
[-C--:B------:R-:W-:Y:S01]  /*0fc0*/  @!P1 IMAD R6, R29, R4.reuse, RZ ;  /* 0x000000041d069224 */ /* 0x080fe200078e02ff */
[----:B------:R-:W1:Y:S01]  /*0fd0*/  @!P1 LDC.64 R8, c[0x0][0x210] ;  /* 0x00008400ff089b82 */ /* 0x000e620000000a00 */
[----:B------:R-:W-:Y:S01]  /*0fe0*/  ISETP.NE.AND P4, PT, R11, RZ, PT ;  /* 0x000000ff0b00720c */ /* 0x000fe20003f85270 */
[----:B------:R-:W-:Y:S01]  /*0ff0*/  @!P2 IMAD R33, R12, 0x2, R7 ;  /* 0x000000020c21a824 */ /* 0x000fe200078e0207 */
[----:B------:R-:W-:Y:S01]  /*1000*/  @!PT LDS RZ, [RZ] ;  /* 0x00000000fffff984 */ /* 0x000fe20000000800 */
[----:B------:R-:W-:Y:S01]  /*1010*/  @!PT LDS RZ, [RZ] ;  /* 0x00000000fffff984 */ /* 0x000fe20000000800 */
[----:B------:R-:W-:Y:S01]  /*1020*/  @!PT LDS RZ, [RZ] ;  /* 0x00000000fffff984 */ /* 0x000fe20000000800 */
[----:B------:R-:W-:Y:S01]  /*1030*/  @!P3 LDGSTS.E.BYPASS.LTC128B.128 [R31+0x800], desc[UR12][R34.64] ;  /* 0x00800000221fbfae */ /* 0x000fe2000b901d4c */
[----:B------:R-:W-:Y:S01]  /*1040*/  ISETP.GE.AND P5, PT, R16, R13, PT ;  /* 0x0000000d1000720c */ /* 0x000fe20003fa6270 */
[C---:B------:R-:W-:Y:S01]  /*1050*/  @!P1 IMAD.WIDE.U32 R28, R3.reuse, R4, R26 ;  /* 0x00000004031c9225 */ /* 0x040fe200078e001a */
[----:B------:R-:W-:Y:S01]  /*1060*/  SHF.R.S32.HI R7, RZ, 0x1f, R138 ;  /* 0x0000001fff077819 */ /* 0x000fe2000001148a */
[----:B------:R-:W-:Y:S01]  /*1070*/  @!P3 LDGSTS.E.BYPASS.LTC128B.128 [R31+0x2800], desc[UR12][R34.64+0x80] ;  /* 0x02800080221fbfae */ /* 0x000fe2000b901d4c */
[----:B------:R-:W-:Y:S01]  /*1080*/  SHF.R.S32.HI R24, RZ, 0x1f, R149 ;  /* 0x0000001fff187819 */ /* 0x000fe20000011495 */
[----:B------:R-:W-:Y:S01]  /*1090*/  @!P1 IMAD R25, R3, R5, R6 ;  /* 0x0000000503199224 */ /* 0x000fe200078e0206 */
[----:B------:R-:W-:Y:S01]  /*10a0*/  SHF.L.U64.HI R6, R136, 0x6, R137 ;  /* 0x0000000688067819 */ /* 0x000fe20000010289 */
[----:B------:R2:W-:Y:S01]  /*10b0*/  @!P3 LDGSTS.E.BYPASS.LTC128B.128 [R31+0x4800], desc[UR12][R34.64+0x100] ;  /* 0x04800100221fbfae */ /* 0x0005e2000b901d4c */
[----:B------:R-:W3:Y:S01]  /*10c0*/  @!P6 LDC.64 R4, c[0x0][0x218] ;  /* 0x00008600ff04eb82 */ /* 0x000ee20000000a00 */
[----:B------:R-:W-:Y:S01]  /*10d0*/  IMAD R217, R7, UR6, RZ ;  /* 0x0000000607d97c24 */ /* 0x000fe2000f8e02ff */
[----:B------:R-:W-:Y:S01]  /*10e0*/  ULDC UR8, c[0x0][0x39c] ;  /* 0x0000e70000087ab9 */ /* 0x000fe20000000800 */
[----:B------:R-:W-:Y:S01]  /*10f0*/  @!P2 LDGSTS.E.BYPASS.LTC128B.128 [R33+0x1000], desc[UR12][R42.64] ;  /* 0x010000002a21afae */ /* 0x000fe2000b901d4c */
[----:B------:R-:W-:-:S02]  /*1100*/  @!P1 IMAD.IADD R26, R29, 0x1, R25 ;  /* 0x000000011d1a9824 */ /* 0x000fc400078e0219 */
[C---:B------:R-:W-:Y:S01]  /*1110*/  IMAD R217, R138.reuse, UR7, R217 ;  /* 0x000000078ad97c24 */ /* 0x040fe2000f8e02d9 */
[----:B------:R-:W-:Y:S01]  /*1120*/  @!P2 LDGSTS.E.BYPASS.LTC128B.128 [R33+0x3000], desc[UR12][R42.64+0x80] ;  /* 0x030000802a21afae */ /* 0x000fe2000b901d4c */
[----:B------:R-:W4:Y:S01]  /*1130*/  @!P4 LDC.64 R10, c[0x0][0x218] ;  /* 0x00008600ff0acb82 */ /* 0x000f220000000a00 */
[----:B------:R-:W-:Y:S01]  /*1140*/  IMAD.WIDE.U32 R212, R138, UR6, R212 ;  /* 0x000000068ad47c25 */ /* 0x000fe2000f8e00d4 */
[----:B------:R-:W-:Y:S01]  /*1150*/  ULDC.64 UR6, c[0x0][0x268] ;  /* 0x00009a0000067ab9 */ /* 0x000fe20000000a00 */
[----:B------:R5:W-:Y:S01]  /*1160*/  @!P2 LDGSTS.E.BYPASS.LTC128B.128 [R33+0x5000], desc[UR12][R42.64+0x100] ;  /* 0x050001002a21afae */ /* 0x000be2000b901d4c */
[----:B-1----:R-:W-:Y:S01]  /*1170*/  @!P1 LEA R32, P2, R28, R8, 0x1 ;  /* 0x000000081c209211 */ /* 0x002fe200078408ff */
[----:B------:R-:W-:Y:S01]  /*1180*/  IMAD.SHL.U32 R3, R136, 0x40, RZ ;  /* 0x0000004088037824 */ /* 0x000fe200078e00ff */
[----:B------:R-:W1:Y:S01]  /*1190*/  @!P6 S2R R8, SR_CgaCtaId ;  /* 0x000000000008e919 */ /* 0x000e620000008800 */
[----:B------:R-:W-:Y:S02]  /*11a0*/  IMAD.IADD R217, R213, 0x1, R217 ;  /* 0x00000001d5d97824 */ /* 0x000fe400078e02d9 */
[----:B------:R-:W-:-:S02]  /*11b0*/  IMAD.MOV.U32 R216, RZ, RZ, R212 ;  /* 0x000000ffffd87224 */ /* 0x000fc400078e00d4 */
[C---:B------:R-:W-:Y:S02]  /*11c0*/  @!P1 IMAD R23, R12.reuse, 0x2, R23 ;  /* 0x000000020c179824 */ /* 0x040fe400078e0217 */
[-C--:B------:R-:W-:Y:S02]  /*11d0*/  IMAD R19, R19, R134.reuse, RZ ;  /* 0x0000008613137224 */ /* 0x080fe400078e02ff */
[----:B------:R-:W-:Y:S02]  /*11e0*/  @!P4 IMAD R15, R12, 0x2, R15 ;  /* 0x000000020c0fc824 */ /* 0x000fe400078e020f */
[----:B--2---:R-:W-:-:S04]  /*11f0*/  IMAD.WIDE.U32 R30, R18, R134, R20 ;  /* 0x00000086121e7225 */ /* 0x004fc800078e0014 */
[----:B------:R-:W-:Y:S02]  /*1200*/  IMAD R20, R6, R149, RZ ;  /* 0x0000009506147224 */ /* 0x000fe400078e02ff */
[----:B------:R-:W-:Y:S02]  /*1210*/  IMAD R19, R18, R135, R19 ;  /* 0x0000008712137224 */ /* 0x000fe400078e0213 */
[-C--:B------:R-:W-:Y:S02]  /*1220*/  IMAD R25, R24, R3.reuse, R20 ;  /* 0x0000000318197224 */ /* 0x080fe400078e0214 */
[----:B------:R-:W-:Y:S01]  /*1230*/  IMAD.WIDE.U32 R20, R149, R3, R216 ;  /* 0x0000000395147225 */ /* 0x000fe200078e00d8 */
[----:B-----5:R-:W-:Y:S02]  /*1240*/  @!P1 LEA.HI.X R33, R28, R9, R26, 0x1, P2 ;  /* 0x000000091c219211 */ /* 0x020fe400010f0c1a */
[----:B------:R-:W2:Y:S01]  /*1250*/  @!P5 S2R R9, SR_CgaCtaId ;  /* 0x000000000009d919 */ /* 0x000ea20000008800 */
[----:B------:R-:W-:Y:S01]  /*1260*/  IMAD.IADD R21, R21, 0x1, R25 ;  /* 0x0000000115157824 */ /* 0x000fe200078e0219 */
[----:B------:R-:W-:Y:S01]  /*1270*/  IADD3 R26, P3, R22, R30, RZ ;  /* 0x0000001e161a7210 */ /* 0x000fe20007f7e0ff */
[----:B------:R-:W-:Y:S01]  /*1280*/  IMAD.SHL.U32 R205, R0, 0x40, RZ ;  /* 0x0000004000cd7824 */ /* 0x000fe200078e00ff */
[----:B------:R-:W-:Y:S01]  /*1290*/  @!P1 LDGSTS.E.BYPASS.LTC128B.128 [R23+0x1800], desc[UR12][R32.64] ;  /* 0x0180000020179fae */ /* 0x000fe2000b901d4c */
[----:B----4-:R-:W-:Y:S01]  /*12a0*/  @!P4 LEA R28, P2, R20, R10, 0x1 ;  /* 0x0000000a141cc211 */ /* 0x010fe200078408ff */
[----:B------:R-:W-:Y:S01]  /*12b0*/  IMAD R24, R24, R134, RZ ;  /* 0x0000008618187224 */ /* 0x000fe200078e02ff */
[----:B------:R-:W-:Y:S01]  /*12c0*/  IADD3.X R27, R17, R31, R19, P3, !PT ;  /* 0x0000001f111b7210 */ /* 0x000fe20001ffe413 */
[----:B------:R-:W-:Y:S01]  /*12d0*/  @!P1 LDGSTS.E.BYPASS.LTC128B.128 [R23+0x3800], desc[UR12][R32.64+0x80] ;  /* 0x0380008020179fae */ /* 0x000fe2000b901d4c */
[----:B------:R-:W-:Y:S01]  /*12e0*/  @!P4 LEA.HI.X R29, R20, R11, R21, 0x1, P2 ;  /* 0x0000000b141dc211 */ /* 0x000fe200010f0c15 */
[----:B------:R-:W-:Y:S01]  /*12f0*/  IMAD R215, R7, UR6, RZ ;  /* 0x0000000607d77c24 */ /* 0x000fe2000f8e02ff */
[----:B------:R-:W-:Y:S01]  /*1300*/  ISETP.GE.AND P2, PT, R14, R13, PT ;  /* 0x0000000d0e00720c */ /* 0x000fe20003f46270 */
[----:B------:R-:W-:Y:S01]  /*1310*/  @!P1 LDGSTS.E.BYPASS.LTC128B.128 [R23+0x5800], desc[UR12][R32.64+0x100] ;  /* 0x0580010020179fae */ /* 0x000fe2000b901d4c */
[C---:B------:R-:W-:Y:S01]  /*1320*/  @!P6 LEA R10, P1, R136.reuse, R20, 0x4 ;  /* 0x00000014880ae211 */ /* 0x040fe200078220ff */
[----:B------:R-:W-:Y:S01]  /*1330*/  IMAD R7, R149, R135, R24 ;  /* 0x0000008795077224 */ /* 0x000fe200078e0218 */
[----:B------:R-:W-:Y:S01]  /*1340*/  LEA.HI R17, R125, R122, RZ, 0x4 ;  /* 0x0000007a7d117211 */ /* 0x000fe200078f20ff */
[----:B------:R-:W-:Y:S01]  /*1350*/  @!P4 LDGSTS.E.BYPASS.LTC128B.128 [R15+0x6000], desc[UR12][R28.64] ;  /* 0x060000001c0fcfae */ /* 0x000fe2000b901d4c */
[----:B------:R-:W-:Y:S01]  /*1360*/  @!P6 LEA.HI.X R19, R136, R21, R137, 0x4, P1 ;  /* 0x000000158813e211 */ /* 0x000fe200008f2489 */
[----:B------:R-:W-:Y:S01]  /*1370*/  IMAD R215, R138, UR7, R215 ;  /* 0x000000078ad77c24 */ /* 0x000fe2000f8e02d7 */
[----:B---3--:R-:W-:Y:S01]  /*1380*/  @!P6 LEA R30, P1, R10, R4, 0x1 ;  /* 0x000000040a1ee211 */ /* 0x008fe200078208ff */
[----:B------:R-:W-:Y:S01]  /*1390*/  @!P4 LDGSTS.E.BYPASS.LTC128B.128 [R15+0x8000], desc[UR12][R28.64+0x80] ;  /* 0x080000801c0fcfae */ /* 0x000fe2000b901d4c */
[----:B------:R-:W-:Y:S01]  /*13a0*/  SHF.R.S32.HI R4, RZ, 0x4, R17 ;  /* 0x00000004ff047819 */ /* 0x000fe20000011411 */
[----:B------:R-:W-:Y:S01]  /*13b0*/  IMAD.WIDE.U32 R138, R138, UR6, R26 ;  /* 0x000000068a8a7c25 */ /* 0x000fe2000f8e001a */
[----:B------:R-:W-:Y:S01]  /*13c0*/  @!P6 LEA.HI.X R31, R10, R5, R19, 0x1, P1 ;  /* 0x000000050a1fe211 */ /* 0x000fe200008f0c13 */
[----:B------:R3:W-:Y:S01]  /*13d0*/  @!P4 LDGSTS.E.BYPASS.LTC128B.128 [R15+0xa000], desc[UR12][R28.64+0x100] ;  /* 0x0a0001001c0fcfae */ /* 0x0007e2000b901d4c */
[----:B------:R-:W-:Y:S01]  /*13e0*/  @!P6 MOV R5, 0x400 ;  /* 0x000004000005e802 */ /* 0x000fe20000000f00 */
[----:B------:R-:W-:Y:S01]  /*13f0*/  IMAD.IADD R215, R139, 0x1, R215 ;  /* 0x000000018bd77824 */ /* 0x000fe200078e02d7 */
[-C--:B------:R-:W-:Y:S01]  /*1400*/  ISETP.GE.AND P4, PT, R16, R13.reuse, PT ;  /* 0x0000000d1000720c */ /* 0x080fe20003f86270 */
[----:B------:R-:W4:Y:S01]  /*1410*/  @!P2 S2R R11, SR_CgaCtaId ;  /* 0x00000000000ba919 */ /* 0x000f220000008800 */
[CC--:B------:R-:W-:Y:S01]  /*1420*/  ISETP.GE.AND P1, PT, R18.reuse, R13.reuse, PT ;  /* 0x0000000d1200720c */ /* 0x0c0fe20003f26270 */
[----:B------:R-:W-:Y:S01]  /*1430*/  IMAD.SHL.U32 R18, R18, 0x8, RZ ;  /* 0x0000000812127824 */ /* 0x000fe200078e00ff */
[----:B------:R-:W-:-:S02]  /*1440*/  ISETP.GE.AND P3, PT, R14, R13, PT ;  /* 0x0000000d0e00720c */ /* 0x000fc40003f66270 */
[----:B-1----:R-:W-:Y:S02]  /*1450*/  @!P6 LEA R13, R8, R5, 0x18 ;  /* 0x00000005080de211 */ /* 0x002fe400078ec0ff */
[----:B------:R-:W-:Y:S02]  /*1460*/  @!P5 MOV R8, 0x400 ;  /* 0x000004000008d802 */ /* 0x000fe40000000f00 */
[C---:B------:R-:W-:Y:S02]  /*1470*/  LEA.HI R10, R17.reuse, R4, RZ, 0x1 ;  /* 0x00000004110a7211 */ /* 0x040fe400078f08ff */
[----:B------:R-:W-:Y:S01]  /*1480*/  LOP3.LUT R5, R17, 0xfffffff0, RZ, 0xc0, !PT ;  /* 0xfffffff011057812 */ /* 0x000fe200078ec0ff */
[----:B------:R-:W-:Y:S01]  /*1490*/  @!P6 IMAD R17, R12, 0x2, R13 ;  /* 0x000000020c11e824 */ /* 0x000fe200078e020d */
[----:B--2---:R-:W-:Y:S02]  /*14a0*/  @!P5 LEA R13, R9, R8, 0x18 ;  /* 0x00000008090dd211 */ /* 0x004fe400078ec0ff */
[----:B------:R-:W1:Y:S01]  /*14b0*/  @!P5 LDC.64 R8, c[0x0][0x218] ;  /* 0x00008600ff08db82 */ /* 0x000e620000000a00 */
[----:B------:R-:W-:Y:S01]  /*14c0*/  IMAD.IADD R14, R122, 0x1, -R5 ;  /* 0x000000017a0e7824 */ /* 0x000fe200078e0a05 */
[----:B------:R-:W-:Y:S01]  /*14d0*/  LOP3.LUT R205, R205, 0x1c0, RZ, 0xc0, !PT ;  /* 0x000001c0cdcd7812 */ /* 0x000fe200078ec0ff */
[----:B------:R-:W-:Y:S01]  /*14e0*/  @!P6 LDGSTS.E.BYPASS.LTC128B.128 [R17+0x6800], desc[UR12][R30.64] ;  /* 0x068000001e11efae */ /* 0x000fe2000b901d4c */
[----:B------:R-:W-:Y:S01]  /*14f0*/  @!P2 MOV R22, 0x400 ;  /* 0x000004000016a802 */ /* 0x000fe20000000f00 */
[----:B------:R-:W-:Y:S01]  /*1500*/  @!P5 IMAD R13, R12, 0x2, R13 ;  /* 0x000000020c0dd824 */ /* 0x000fe200078e020d */
[----:B------:R-:W-:Y:S01]  /*1510*/  LOP3.LUT R18, R205, 0x8, R18, 0xf8, !PT ;  /* 0x00000008cd127812 */ /* 0x000fe200078ef812 */
[----:B------:R-:W-:Y:S01]  /*1520*/  @!P6 LDGSTS.E.BYPASS.LTC128B.128 [R17+0x8800], desc[UR12][R30.64+0x80] ;  /* 0x088000801e11efae */ /* 0x000fe2000b901d4c */
[----:B---3--:R-:W-:Y:S01]  /*1530*/  LOP3.LUT R15, R10, 0xfffffffe, RZ, 0xc0, !PT ;  /* 0xfffffffe0a0f7812 */ /* 0x008fe200078ec0ff */
[----:B------:R-:W-:Y:S01]  /*1540*/  IMAD.WIDE.U32 R28, R136, 0x20, RZ ;  /* 0x00000020881c7825 */ /* 0x000fe200078e00ff */
[----:B------:R-:W-:Y:S01]  /*1550*/  SHF.R.U32.HI R205, RZ, 0x3, R205 ;  /* 0x00000003ffcd7819 */ /* 0x000fe200000116cd */
[----:B------:R2:W-:Y:S01]  /*1560*/  @!P6 LDGSTS.E.BYPASS.LTC128B.128 [R17+0xa800], desc[UR12][R30.64+0x100] ;  /* 0x0a8001001e11efae */ /* 0x0005e2000b901d4c */
[----:B------:R-:W-:Y:S01]  /*1570*/  LEA.HI R125, R125, R122, RZ, 0x5 ;  /* 0x0000007a7d7d7211 */ /* 0x000fe200078f28ff */
[----:B------:R-:W-:Y:S01]  /*1580*/  IMAD.IADD R10, R4, 0x1, -R15 ;  /* 0x00000001040a7824 */ /* 0x000fe200078e0a0f */
[----:B------:R-:W-:Y:S01]  /*1590*/  @!P5 IADD3 R16, P6, R20, R28, RZ ;  /* 0x0000001c1410d210 */ /* 0x000fe20007fde0ff */
[----:B------:R-:W3:Y:S01]  /*15a0*/  @!P2 LDC.64 R4, c[0x0][0x218] ;  /* 0x00008600ff04ab82 */ /* 0x000ee20000000a00 */
[----:B------:R-:W-:Y:S01]  /*15b0*/  LOP3.LUT R205, R18, R205, RZ, 0x3c, !PT ;  /* 0x000000cd12cd7212 */ /* 0x000fe200078e3cff */
[----:B------:R-:W-:Y:S01]  /*15c0*/  @!P2 IMAD R18, R137, 0x30, RZ ;  /* 0x000000308912a824 */ /* 0x000fe200078e02ff */
[----:B----4-:R-:W-:-:S02]  /*15d0*/  @!P2 LEA R11, R11, R22, 0x18 ;  /* 0x000000160b0ba211 */ /* 0x010fc400078ec0ff */
[----:B------:R-:W-:Y:S01]  /*15e0*/  SHF.R.S32.HI R15, RZ, 0x1f, R14 ;  /* 0x0000001fff0f7819 */ /* 0x000fe2000001140e */
[----:B------:R-:W-:Y:S01]  /*15f0*/  IMAD R205, R10, 0x200, R205 ;  /* 0x000002000acd7824 */ /* 0x000fe200078e02cd */
[----:B------:R-:W-:Y:S01]  /*1600*/  SHF.R.S32.HI R124, RZ, 0x5, R125 ;  /* 0x00000005ff7c7819 */ /* 0x000fe2000001147d */
[----:B------:R-:W-:Y:S01]  /*1610*/  @!P2 IMAD R11, R12, 0x2, R11 ;  /* 0x000000020c0ba824 */ /* 0x000fe200078e020b */
[----:B------:R-:W-:Y:S02]  /*1620*/  LEA.HI R15, R15, R14, RZ, 0x3 ;  /* 0x0000000e0f0f7211 */ /* 0x000fe400078f18ff */
[----:B------:R-:W-:Y:S02]  /*1630*/  LEA R205, R205, UR4, 0x1 ;  /* 0x00000004cdcd7c11 */ /* 0x000fe4000f8e08ff */
[C---:B------:R-:W-:Y:S01]  /*1640*/  LOP3.LUT R19, R15.reuse, 0xfffffff8, RZ, 0xc0, !PT ;  /* 0xfffffff80f137812 */ /* 0x040fe200078ec0ff */
[----:B------:R-:W-:Y:S01]  /*1650*/  IMAD.SHL.U32 R121, R15, 0x40, RZ ;  /* 0x000000400f797824 */ /* 0x000fe200078e00ff */
[----:B------:R-:W-:Y:S01]  /*1660*/  LOP3.LUT R125, R125, 0xffffffe0, RZ, 0xc0, !PT ;  /* 0xffffffe07d7d7812 */ /* 0x000fe200078ec0ff */
[----:B------:R-:W-:-:S02]  /*1670*/  VIADD R203, R205, 0x6020 ;  /* 0x00006020cdcb7836 */ /* 0x000fc40000000000 */
[----:B------:R-:W-:Y:S01]  /*1680*/  IMAD.IADD R14, R14, 0x1, -R19 ;  /* 0x000000010e0e7824 */ /* 0x000fe200078e0a13 */
[----:B------:R-:W-:Y:S01]  /*1690*/  LOP3.LUT R121, R121, 0xfffffe00, RZ, 0xc0, !PT ;  /* 0xfffffe0079797812 */ /* 0x000fe200078ec0ff */
[----:B------:R-:W-:Y:S02]  /*16a0*/  IMAD.IADD R125, R122, 0x1, -R125 ;  /* 0x000000017a7d7824 */ /* 0x000fe400078e0a7d */
[----:B------:R-:W-:Y:S02]  /*16b0*/  IMAD.SHL.U32 R12, R14, 0x40, RZ ;  /* 0x000000400e0c7824 */ /* 0x000fe400078e00ff */
[----:B--2---:R-:W-:-:S05]  /*16c0*/  IMAD.SHL.U32 R17, R137, 0x20, RZ ;  /* 0x0000002089117824 */ /* 0x004fca00078e00ff */
[----:B------:R-:W-:Y:S01]  /*16d0*/  @!P5 IADD3.X R17, R21, R29, R17, P6, !PT ;  /* 0x0000001d1511d210 */ /* 0x000fe200037fe411 */
[----:B------:R-:W-:Y:S01]  /*16e0*/  @!P2 IMAD.WIDE.U32 R20, R136, 0x30, R20 ;  /* 0x000000308814a825 */ /* 0x000fe200078e0014 */
[----:B-1----:R-:W-:-:S03]  /*16f0*/  @!P5 LEA R8, P6, R16, R8, 0x1 ;  /* 0x000000081008d211 */ /* 0x002fc600078c08ff */
[----:B------:R-:W-:Y:S01]  /*1700*/  @!P2 IMAD.IADD R18, R21, 0x1, R18 ;  /* 0x000000011512a824 */ /* 0x000fe200078e0212 */
[----:B------:R-:W-:Y:S01]  /*1710*/  @!P5 LEA.HI.X R9, R16, R9, R17, 0x1, P6 ;  /* 0x000000091009d211 */ /* 0x000fe200030f0c11 */
[----:B------:R-:W-:Y:S01]  /*1720*/  IMAD.WIDE.U32 R16, R149, R134, RZ ;  /* 0x0000008695107225 */ /* 0x000fe200078e00ff */
[----:B---3--:R-:W-:-:S03]  /*1730*/  @!P2 LEA R22, P6, R20, R4, 0x1 ;  /* 0x000000041416a211 */ /* 0x008fc600078c08ff */
[----:B------:R-:W-:Y:S01]  /*1740*/  @!P5 LDGSTS.E.BYPASS.LTC128B.128 [R13+0x7000], desc[UR12][R8.64] ;  /* 0x07000000080ddfae */ /* 0x000fe2000b901d4c */
[----:B------:R-:W-:Y:S01]  /*1750*/  @!P2 LEA.HI.X R23, R20, R5, R18, 0x1, P6 ;  /* 0x000000051417a211 */ /* 0x000fe200030f0c12 */
[----:B------:R-:W-:Y:S01]  /*1760*/  IMAD.IADD R17, R17, 0x1, R7 ;  /* 0x0000000111117824 */ /* 0x000fe200078e0207 */
[----:B------:R-:W1:Y:S01]  /*1770*/  @!P1 LDC.64 R4, c[0x0][0x220] ;  /* 0x00008800ff049b82 */ /* 0x000e620000000a00 */
[----:B------:R-:W-:Y:S01]  /*1780*/  @!P5 LDGSTS.E.BYPASS.LTC128B.128 [R13+0x9000], desc[UR12][R8.64+0x80] ;  /* 0x09000080080ddfae */ /* 0x000fe2000b901d4c */
[----:B------:R-:W-:-:S03]  /*1790*/  IMAD.SHL.U32 R7, R10, 0x8, RZ ;  /* 0x000000080a077824 */ /* 0x000fc600078e00ff */
[----:B------:R2:W-:Y:S04]  /*17a0*/  @!P5 LDGSTS.E.BYPASS.LTC128B.128 [R13+0xb000], desc[UR12][R8.64+0x100] ;  /* 0x0b000100080ddfae */ /* 0x0005e8000b901d4c */
[----:B------:R-:W-:Y:S04]  /*17b0*/  @!P2 LDGSTS.E.BYPASS.LTC128B.128 [R11+0x7800], desc[UR12][R22.64] ;  /* 0x07800000160bafae */ /* 0x000fe8000b901d4c */
[----:B------:R-:W-:Y:S04]  /*17c0*/  @!P2 LDGSTS.E.BYPASS.LTC128B.128 [R11+0x9800], desc[UR12][R22.64+0x80] ;  /* 0x09800080160bafae */ /* 0x000fe8000b901d4c */
[----:B------:R3:W-:Y:S01]  /*17d0*/  @!P2 LDGSTS.E.BYPASS.LTC128B.128 [R11+0xb800], desc[UR12][R22.64+0x100] ;  /* 0x0b800100160bafae */ /* 0x0007e2000b901d4c */
[----:B------:R-:W-:-:S03]  /*17e0*/  LEA R18, P2, R16, R138, 0x6 ;  /* 0x0000008a10127211 */ /* 0x000fc600078430ff */
[----:B------:R-:W0:Y:S01]  /*17f0*/  LDGDEPBAR ;  /* 0x00000000000079af */ /* 0x000e220000000000 */
[----:B------:R-:W-:Y:S01]  /*1800*/  LEA.HI.X R19, R16, R215, R17, 0x6, P2 ;  /* 0x000000d710137211 */ /* 0x000fe200010f3411 */
[----:B------:R-:W-:Y:S01]  /*1810*/  IMAD.WIDE.U32 R16, R134, 0x20, RZ ;  /* 0x0000002086107825 */ /* 0x000fe200078e00ff */
[----:B-1----:R-:W-:-:S04]  /*1820*/  @!P1 LEA R20, P5, R18, R4, 0x1 ;  /* 0x0000000412149211 */ /* 0x002fc800078a08ff */
[----:B------:R-:W-:Y:S01]  /*1830*/  @!P1 LEA.HI.X R21, R18, R5, R19, 0x1, P5 ;  /* 0x0000000512159211 */ /* 0x000fe200028f0c13 */
[C---:B------:R-:W-:Y:S01]  /*1840*/  @!P3 IMAD R5, R135.reuse, 0x30, RZ ;  /* 0x000000308705b824 */ /* 0x040fe200078e02ff */
[----:B--2---:R-:W-:Y:S01]  /*1850*/  LOP3.LUT R8, R12, 0x1c0, RZ, 0xc0, !PT ;  /* 0x000001c00c087812 */ /* 0x004fe200078ec0ff */
[----:B------:R-:W-:Y:S01]  /*1860*/  IMAD.SHL.U32 R9, R135, 0x20, RZ ;  /* 0x0000002087097824 */ /* 0x000fe200078e00ff */
[----:B------:R-:W1:Y:S02]  /*1870*/  @!P0 LDC.64 R12, c[0x0][0x220] ;  /* 0x00008800ff0c8b82 */ /* 0x000e640000000a00 */
[----:B---3--:R-:W-:Y:S01]  /*1880*/  LOP3.LUT R11, R8, 0x8, R7, 0xf8, !PT ;  /* 0x00000008080b7812 */ /* 0x008fe200078ef807 */
[----:B------:R-:W-:-:S05]  /*1890*/  DEPBAR.LE SB0, 0x0 ;  /* 0x000080000000791a */ /* 0x000fca0000000000 */
[----:B------:R-:W-:Y:S01]  /*18a0*/  BAR.SYNC.DEFER_BLOCKING 0x0 ;  /* 0x0000000000007b1d */ /* 0x000fe20000010000 */
[----:B------:R-:W-:Y:S02]  /*18b0*/  SHF.R.U32.HI R8, RZ, 0x3, R8 ;  /* 0x00000003ff087819 */ /* 0x000fe40000011608 */
[----:B------:R-:W-:Y:S02]  /*18c0*/  @!P4 IADD3 R7, P2, R18, R16, RZ ;  /* 0x000000101207c210 */ /* 0x000fe40007f5e0ff */
[----:B------:R-:W-:-:S03]  /*18d0*/  LOP3.LUT R4, R11, R8, RZ, 0x3c, !PT ;  /* 0x000000080b047212 */ /* 0x000fc600078e3cff */
[----:B------:R-:W2:Y:S01]  /*18e0*/  @!P4 LDC.64 R10, c[0x0][0x220] ;  /* 0x00008800ff0acb82 */ /* 0x000ea20000000a00 */
[----:B------:R-:W-:Y:S02]  /*18f0*/  @!P4 IADD3.X R16, R19, R17, R9, P2, !PT ;  /* 0x000000111310c210 */ /* 0x000fe400017fe409 */
[----:B------:R-:W-:-:S05]  /*1900*/  @!P0 LEA R15, P2, R134, R18, 0x4 ;  /* 0x00000012860f8211 */ /* 0x000fca00078420ff */
[----:B------:R-:W3:Y:S01]  /*1910*/  @!P3 LDC.64 R8, c[0x0][0x220] ;  /* 0x00008800ff08bb82 */ /* 0x000ee20000000a00 */
[----:B------:R-:W-:Y:S04]  /*1920*/  @P1 STS.128 [R210+0xc000], RZ ;  /* 0x00c000ffd2001388 */ /* 0x000fe80000000c00 */
[----:B------:R-:W-:Y:S01]  /*1930*/  @P1 STS.128 [R210+0xe000], RZ ;  /* 0x00e000ffd2001388 */ /* 0x000fe20000000c00 */
[----:B--2---:R-:W-:-:S03]  /*1940*/  @!P4 LEA R10, P5, R7, R10, 0x1 ;  /* 0x0000000a070ac211 */ /* 0x004fc600078a08ff */
[----:B------:R-:W-:Y:S01]  /*1950*/  @P1 STS.128 [R210+0x10000], RZ ;  /* 0x010000ffd2001388 */ /* 0x000fe20000000c00 */
[----:B------:R-:W-:-:S03]  /*1960*/  @!P4 LEA.HI.X R11, R7, R11, R16, 0x1, P5 ;  /* 0x0000000b070bc211 */ /* 0x000fc600028f0c10 */
[----:B------:R-:W-:Y:S01]  /*1970*/  @!PT LDS RZ, [RZ] ;  /* 0x00000000fffff984 */ /* 0x000fe20000000800 */
[----:B------:R-:W-:Y:S01]  /*1980*/  @!PT LDS RZ, [RZ] ;  /* 0x00000000fffff984 */ /* 0x000fe20000000800 */
[----:B------:R-:W-:Y:S01]  /*1990*/  @!PT LDS RZ, [RZ] ;  /* 0x00000000fffff984 */ /* 0x000fe20000000800 */
[----:B------:R-:W-:Y:S01]  /*19a0*/  @!P1 LDGSTS.E.BYPASS.LTC128B.128 [R210+0xc000], desc[UR12][R20.64] ;  /* 0x0c00000014d29fae */ /* 0x000fe2000b901d4c */
[C---:B------:R-:W-:Y:S02]  /*19b0*/  IMAD R7, R124.reuse, 0x400, R121 ;  /* 0x000004007c077824 */ /* 0x040fe400078e0279 */
[----:B------:R-:W-:Y:S01]  /*19c0*/  IMAD R124, R124, 0x10, R126 ;  /* 0x000000107c7c7824 */ /* 0x000fe200078e027e */
[----:B------:R-:W-:Y:S01]  /*19d0*/  @!P1 LDGSTS.E.BYPASS.LTC128B.128 [R210+0xe000], desc[UR12][R20.64+0x80] ;  /* 0x0e00008014d29fae */ /* 0x000fe2000b901d4c */
[----:B------:R-:W-:Y:S02]  /*19e0*/  IMAD.IADD R206, R4, 0x1, R7 ;  /* 0x0000000104ce7824 */ /* 0x000fe400078e0207 */
[----:B------:R-:W-:Y:S01]  /*19f0*/  IMAD.MOV.U32 R7, RZ, RZ, 0x10 ;  /* 0x00000010ff077424 */ /* 0x000fe200078e00ff */
[----:B------:R-:W-:Y:S01]  /*1a00*/  @!P1 LDGSTS.E.BYPASS.LTC128B.128 [R210+0x10000], desc[UR12][R20.64+0x100] ;  /* 0x1000010014d29fae */ /* 0x000fe2000b901d4c */
[----:B-1----:R-:W-:Y:S02]  /*1a10*/  @!P0 LEA R22, P1, R15, R12, 0x1 ;  /* 0x0000000c0f168211 */ /* 0x002fe400078208ff */
[C---:B------:R-:W-:Y:S01]  /*1a20*/  @!P0 LEA.HI.X R12, R134.reuse, R19, R135, 0x4, P2 ;  /* 0x00000013860c8211 */ /* 0x040fe200010f2487 */
[----:B------:R-:W-:Y:S01]  /*1a30*/  @!P3 IMAD.WIDE.U32 R18, R134, 0x30, R18 ;  /* 0x000000308612b825 */ /* 0x000fe200078e0012 */
[----:B------:R-:W-:Y:S01]  /*1a40*/  @P0 STS.128 [R210+0xc800], RZ ;  /* 0x00c800ffd2000388 */ /* 0x000fe20000000c00 */
[----:B------:R-:W-:-:S02]  /*1a50*/  LEA R206, R206, UR4, 0x1 ;  /* 0x00000004cece7c11 */ /* 0x000fc4000f8e08ff */
[----:B------:R-:W-:Y:S01]  /*1a60*/  @!P0 LEA.HI.X R23, R15, R13, R12, 0x1, P1 ;  /* 0x0000000d0f178211 */ /* 0x000fe200008f0c0c */
[----:B------:R-:W-:Y:S01]  /*1a70*/  @!P3 IMAD.IADD R5, R19, 0x1, R5 ;  /* 0x000000011305b824 */ /* 0x000fe200078e0205 */
[----:B------:R-:W-:Y:S01]  /*1a80*/  R2P PR, R14, 0x6 ;  /* 0x000000060e007804 */ /* 0x000fe20000000000 */
[----:B------:R-:W-:Y:S01]  /*1a90*/  @P0 STS.128 [R210+0xe800], RZ ;  /* 0x00e800ffd2000388 */ /* 0x000fe20000000c00 */
[----:B---3--:R-:W-:-:S03]  /*1aa0*/  @!P3 LEA R8, P5, R18, R8, 0x1 ;  /* 0x000000081208b211 */ /* 0x008fc600078a08ff */
[----:B------:R-:W-:Y:S01]  /*1ab0*/  @P0 STS.128 [R210+0x10800], RZ ;  /* 0x010800ffd2000388 */ /* 0x000fe20000000c00 */
[----:B------:R-:W-:Y:S01]  /*1ac0*/  @!P3 LEA.HI.X R9, R18, R9, R5, 0x1, P5 ;  /* 0x000000091209b211 */ /* 0x000fe200028f0c05 */
[----:B------:R-:W-:Y:S01]  /*1ad0*/  IMAD.MOV.U32 R5, RZ, RZ, 0x20 ;  /* 0x00000020ff057424 */ /* 0x000fe200078e00ff */
[----:B------:R-:W-:Y:S01]  /*1ae0*/  SEL R7, R7, 0xfffffff0, !P1 ;  /* 0xfffffff007077807 */ /* 0x000fe20004800000 */
[----:B------:R-:W-:Y:S01]  /*1af0*/  @!PT LDS RZ, [RZ] ;  /* 0x00000000fffff984 */ /* 0x000fe20000000800 */
[----:B------:R-:W-:Y:S01]  /*1b00*/  @!PT LDS RZ, [RZ] ;  /* 0x00000000fffff984 */ /* 0x000fe20000000800 */
[----:B------:R-:W-:Y:S01]  /*1b10*/  @!PT LDS RZ, [RZ] ;  /* 0x00000000fffff984 */ /* 0x000fe20000000800 */
[----:B------:R-:W-:Y:S03]  /*1b20*/  @!P0 LDGSTS.E.BYPASS.LTC128B.128 [R210+0xc800], desc[UR12][R22.64] ;  /* 0x0c80000016d28fae */ /* 0x000fe6000b901d4c */
[----:B------:R-:W-:Y:S01]  /*1b30*/  SEL R5, R5, 0xffffffe0, !P2 ;  /* 0xffffffe005057807 */ /* 0x000fe20005000000 */
[----:B------:R-:W-:Y:S01]  /*1b40*/  @!P0 LDGSTS.E.BYPASS.LTC128B.128 [R210+0xe800], desc[UR12][R22.64+0x80] ;  /* 0x0e80008016d28fae */ /* 0x000fe2000b901d4c */
[----:B------:R-:W-:Y:S01]  /*1b50*/  R2P PR, R0, 0x6 ;  /* 0x0000000600007804 */ /* 0x000fe20000000000 */
[----:B------:R-:W-:-:S02]  /*1b60*/  VIADD R0, R205, 0x6000 ;  /* 0x00006000cd007836 */ /* 0x000fc40000000000 */
[----:B------:R-:W-:Y:S01]  /*1b70*/  @!P0 LDGSTS.E.BYPASS.LTC128B.128 [R210+0x10800], desc[UR12][R22.64+0x100] ;  /* 0x1080010016d28fae */ /* 0x000fe2000b901d4c */
[--C-:B------:R-:W-:Y:S02]  /*1b80*/  IMAD R204, R7, 0x2, R206.reuse ;  /* 0x0000000207cc7824 */ /* 0x100fe400078e02ce */
[C---:B------:R-:W-:Y:S01]  /*1b90*/  IMAD R202, R5.reuse, 0x2, R206 ;  /* 0x0000000205ca7824 */ /* 0x040fe200078e02ce */
[----:B------:R-:W-:Y:S01]  /*1ba0*/  @P4 STS.128 [R210+0xd000], RZ ;  /* 0x00d000ffd2004388 */ /* 0x000fe20000000c00 */
[----:B------:R-:W-:-:S03]  /*1bb0*/  IMAD R201, R5, 0x2, R204 ;  /* 0x0000000205c97824 */ /* 0x000fc600078e02cc */
[----:B------:R-:W-:Y:S02]  /*1bc0*/  @P4 STS.128 [R210+0xf000], RZ ;  /* 0x00f000ffd2004388 */ /* 0x000fe40000000c00 */
[----:B------:R-:W-:Y:S02]  /*1bd0*/  @P1 VIADD R203, R0, 0xffffffe0 ;  /* 0xffffffe000cb1836 */ /* 0x000fe40000000000 */
[----:B------:R-:W-:Y:S01]  /*1be0*/  @P4 STS.128 [R210+0x11000], RZ ;  /* 0x011000ffd2004388 */ /* 0x000fe20000000c00 */
[----:B------:R-:W-:-:S03]  /*1bf0*/  IMAD.MOV.U32 R0, RZ, RZ, 0x40 ;  /* 0x00000040ff007424 */ /* 0x000fc600078e00ff */
[----:B------:R-:W-:Y:S01]  /*1c00*/  @!PT LDS RZ, [RZ] ;  /* 0x00000000fffff984 */ /* 0x000fe20000000800 */
[----:B------:R-:W-:Y:S01]  /*1c10*/  @!PT LDS RZ, [RZ] ;  /* 0x00000000fffff984 */ /* 0x000fe20000000800 */
[----:B------:R-:W-:Y:S01]  /*1c20*/  @!PT LDS RZ, [RZ] ;  /* 0x00000000fffff984 */ /* 0x000fe20000000800 */
[----:B------:R-:W-:Y:S02]  /*1c30*/  @!P4 LDGSTS.E.BYPASS.LTC128B.128 [R210+0xd000], desc[UR12][R10.64] ;  /* 0x0d0000000ad2cfae */ /* 0x000fe4000b901d4c */
[----:B------:R-:W-:Y:S02]  /*1c40*/  SEL R0, R0, 0xffffffc0, !P2 ;  /* 0xffffffc000007807 */ /* 0x000fe40005000000 */
[----:B------:R-:W-:Y:S03]  /*1c50*/  @!P4 LDGSTS.E.BYPASS.LTC128B.128 [R210+0xf000], desc[UR12][R10.64+0x80] ;  /* 0x0f0000800ad2cfae */ /* 0x000fe6000b901d4c */
[----:B------:R-:W-:Y:S01]  /*1c60*/  IMAD.IADD R199, R205, 0x1, R0 ;  /* 0x00000001cdc77824 */ /* 0x000fe200078e0200 */
[----:B------:R-:W-:Y:S01]  /*1c70*/  @!P4 LDGSTS.E.BYPASS.LTC128B.128 [R210+0x11000], desc[UR12][R10.64+0x100] ;  /* 0x110001000ad2cfae */ /* 0x000fe2000b901d4c */
[----:B------:R-:W-:-:S03]  /*1c80*/  IMAD.IADD R192, R0, 0x1, R203 ;  /* 0x0000000100c07824 */ /* 0x000fc600078e02cb */
        /* <DEDUP_REMOVED lines=10> */
[----:B------:R-:W2:Y:S04]  /*1d30*/  LDSM.16.M88.4 R28, [R205+0x6000] ;  /* 0x00600000cd1c783b */ /* 0x000ea80000000200 */
[----:B------:R-:W-:Y:S04]  /*1d40*/  LDSM.16.M88.4 R12, [R204] ;  /* 0x00000000cc0c783b */ /* 0x000fe80000000200 */
[----:B------:R-:W-:Y:S04]  /*1d50*/  LDSM.16.M88.4 R36, [R203] ;  /* 0x00000000cb24783b */ /* 0x000fe80000000200 */
[----:B------:R-:W3:Y:S04]  /*1d60*/  LDSM.16.M88.4 R52, [R205+0x6800] ;  /* 0x00680000cd34783b */ /* 0x000ee80000000200 */
[----:B------:R-:W-:Y:S04]  /*1d70*/  LDSM.16.M88.4 R84, [R202] ;  /* 0x00000000ca54783b */ /* 0x000fe80000000200 */
[----:B------:R-:W-:Y:S04]  /*1d80*/  LDSM.16.M88.4 R32, [R199+0x6000] ;  /* 0x00600000c720783b */ /* 0x000fe80000000200 */
[----:B------:R-:W4:Y:S04]  /*1d90*/  LDSM.16.M88.4 R56, [R203+0x800] ;  /* 0x00080000cb38783b */ /* 0x000f280000000200 */
[----:B-1----:R-:W-:Y:S04]  /*1da0*/  LDSM.16.M88.4 R8, [R201] ;  /* 0x00000000c908783b */ /* 0x002fe80000000200 */
[----:B------:R-:W-:Y:S04]  /*1db0*/  LDSM.16.M88.4 R24, [R192] ;  /* 0x00000000c018783b */ /* 0x000fe80000000200 */
[----:B------:R-:W1:Y:S01]  /*1dc0*/  LDSM.16.M88.4 R44, [R199+0x6800] ;  /* 0x00680000c72c783b */ /* 0x000e620000000200 */
[C---:B--2---:R-:W-:Y:S03]  /*1dd0*/  HMMA.16816.F32.BF16 R20, R16.reuse, R28, RZ ;  /* 0x0000001c1014723c */ /* 0x044fe600000418ff */
[----:B------:R-:W2:Y:S04]  /*1de0*/  LDSM.16.M88.4 R92, [R205+0x7000] ;  /* 0x00700000cd5c783b */ /* 0x000ea80000000200 */
[----:B------:R-:W-:Y:S01]  /*1df0*/  LDSM.16.M88.4 R100, [R206+0x2000] ;  /* 0x00200000ce64783b */ /* 0x000fe20000000200 */
[C---:B------:R-:W-:Y:S03]  /*1e00*/  HMMA.16816.F32.BF16 R28, R16.reuse, R30, RZ ;  /* 0x0000001e101c723c */ /* 0x040fe600000418ff */
[----:B------:R-:W-:Y:S03]  /*1e10*/  LDSM.16.M88.4 R108, [R203+0x1000] ;  /* 0x00100000cb6c783b */ /* 0x000fe60000000200 */
[C---:B---3--:R-:W-:Y:S01]  /*1e20*/  HMMA.16816.F32.BF16 R40, R16.reuse, R52, RZ ;  /* 0x000000341028723c */ /* 0x048fe200000418ff */
[----:B------:R-:W-:Y:S04]  /*1e30*/  LDSM.16.M88.4 R80, [R204+0x2000] ;  /* 0x00200000cc50783b */ /* 0x000fe80000000200 */
[----:B------:R-:W-:Y:S01]  /*1e40*/  LDSM.16.M88.4 R48, [R203+0x2000] ;  /* 0x00200000cb30783b */ /* 0x000fe20000000200 */
[----:B------:R-:W-:Y:S03]  /*1e50*/  HMMA.16816.F32.BF16 R52, R16, R54, RZ ;  /* 0x000000361034723c */ /* 0x000fe600000418ff */
[----:B------:R-:W-:Y:S03]  /*1e60*/  LDSM.16.M88.4 R96, [R205+0x8800] ;  /* 0x00880000cd60783b */ /* 0x000fe60000000200 */
[C---:B------:R-:W-:Y:S01]  /*1e70*/  HMMA.16816.F32.BF16 R20, R12.reuse, R36, R20 ;  /* 0x000000240c14723c */ /* 0x040fe20000041814 */
[----:B------:R-:W-:Y:S04]  /*1e80*/  LDSM.16.M88.4 R76, [R199+0x7000] ;  /* 0x00700000c74c783b */ /* 0x000fe80000000200 */
[----:B------:R-:W-:Y:S01]  /*1e90*/  LDSM.16.M88.4 R64, [R202+0x2000] ;  /* 0x00200000ca40783b */ /* 0x000fe20000000200 */
[C---:B------:R-:W-:Y:S03]  /*1ea0*/  HMMA.16816.F32.BF16 R28, R12.reuse, R38, R28 ;  /* 0x000000260c1c723c */ /* 0x040fe6000004181c */
[----:B------:R-:W3:Y:S03]  /*1eb0*/  LDSM.16.M88.4 R36, [R205+0x8000] ;  /* 0x00800000cd24783b */ /* 0x000ee60000000200 */
[C---:B----4-:R-:W-:Y:S01]  /*1ec0*/  HMMA.16816.F32.BF16 R40, R12.reuse, R56, R40 ;  /* 0x000000380c28723c */ /* 0x050fe20000041828 */
[----:B------:R-:W-:Y:S04]  /*1ed0*/  LDSM.16.M88.4 R104, [R199+0x8000] ;  /* 0x00800000c768783b */ /* 0x000fe80000000200 */
[----:B------:R-:W-:Y:S01]  /*1ee0*/  LDSM.16.M88.4 R72, [R203+0x2800] ;  /* 0x00280000cb48783b */ /* 0x000fe20000000200 */
[----:B------:R-:W-:Y:S03]  /*1ef0*/  HMMA.16816.F32.BF16 R52, R12, R58, R52 ;  /* 0x0000003a0c34723c */ /* 0x000fe60000041834 */
[----:B------:R-:W-:Y:S03]  /*1f00*/  LDSM.16.M88.4 R60, [R192+0x1000] ;  /* 0x00100000c03c783b */ /* 0x000fe60000000200 */
[C---:B------:R-:W-:Y:S01]  /*1f10*/  HMMA.16816.F32.BF16 R20, R84.reuse, R32, R20 ;  /* 0x000000205414723c */ /* 0x040fe20000041814 */
[----:B------:R-:W-:Y:S04]  /*1f20*/  LDSM.16.M88.4 R56, [R201+0x2000] ;  /* 0x00200000c938783b */ /* 0x000fe80000000200 */
[----:B------:R-:W-:Y:S01]  /*1f30*/  LDSM.16.M88.4 R116, [R199+0x8800] ;  /* 0x00880000c774783b */ /* 0x000fe20000000200 */
[C---:B------:R-:W-:Y:S03]  /*1f40*/  HMMA.16816.F32.BF16 R28, R84.reuse, R34, R28 ;  /* 0x00000022541c723c */ /* 0x040fe6000004181c */
[----:B------:R-:W4:Y:S03]  /*1f50*/  LDSM.16.M88.4 R32, [R192+0x800] ;  /* 0x00080000c020783b */ /* 0x000f260000000200 */
[----:B-1----:R-:W-:Y:S01]  /*1f60*/  HMMA.16816.F32.BF16 R40, R84, R44, R40 ;  /* 0x0000002c5428723c */ /* 0x002fe20000041828 */
[----:B------:R-:W-:Y:S04]  /*1f70*/  LDSM.16.M88.4 R112, [R205+0x9000] ;  /* 0x00900000cd70783b */ /* 0x000fe80000000200 */
[----:B------:R-:W0:Y:S01]  /*1f80*/  LDGDEPBAR ;  /* 0x00000000000079af */ /* 0x000e220000000000 */
[----:B--2---:R-:W-:Y:S06]  /*1f90*/  HMMA.16816.F32.BF16 R68, R16, R92, RZ ;  /* 0x0000005c1044723c */ /* 0x004fec00000418ff */
[C---:B------:R-:W-:Y:S06]  /*1fa0*/  HMMA.16816.F32.BF16 R20, R8.reuse, R24, R20 ;  /* 0x000000180814723c */ /* 0x040fec0000041814 */
[----:B------:R-:W-:Y:S01]  /*1fb0*/  HMMA.16816.F32.BF16 R28, R8, R26, R28 ;  /* 0x0000001a081c723c */ /* 0x000fe2000004181c */
[----:B------:R-:W1:Y:S05]  /*1fc0*/  LDSM.16.M88.4 R24, [R205+0x7800] ;  /* 0x00780000cd18783b */ /* 0x000e6a0000000200 */
[----:B------:R-:W-:Y:S06]  /*1fd0*/  HMMA.16816.F32.BF16 R92, R16, R94, RZ ;  /* 0x0000005e105c723c */ /* 0x000fec00000418ff */
[----:B------:R-:W-:Y:S01]  /*1fe0*/  HMMA.16816.F32.BF16 R52, R84, R46, R52 ;  /* 0x0000002e5434723c */ /* 0x000fe20000041834 */
[----:B------:R-:W-:Y:S05]  /*1ff0*/  LDSM.16.M88.4 R44, [R192+0x2000] ;  /* 0x00200000c02c783b */ /* 0x000fea0000000200 */
[C---:B---3--:R-:W-:Y:S06]  /*2000*/  HMMA.16816.F32.BF16 R20, R100.reuse, R36, R20 ;  /* 0x000000246414723c */ /* 0x048fec0000041814 */
[----:B------:R-:W-:Y:S01]  /*2010*/  HMMA.16816.F32.BF16 R28, R100, R38, R28 ;  /* 0x00000026641c723c */ /* 0x000fe2000004181c */
[----:B------:R-:W2:Y:S05]  /*2020*/  LDSM.16.M88.4 R36, [R203+0x1800] ;  /* 0x00180000cb24783b */ /* 0x000eaa0000000200 */
[----:B----4-:R-:W-:Y:S06]  /*2030*/  HMMA.16816.F32.BF16 R40, R8, R32, R40 ;  /* 0x000000200828723c */ /* 0x010fec0000041828 */
[----:B------:R-:W-:Y:S06]  /*2040*/  HMMA.16816.F32.BF16 R68, R12, R108, R68 ;  /* 0x0000006c0c44723c */ /* 0x000fec0000041844 */
[----:B-1----:R-:W-:Y:S06]  /*2050*/  HMMA.16816.F32.BF16 R88, R16, R24, RZ ;  /* 0x000000181058723c */ /* 0x002fec00000418ff */
[----:B------:R-:W-:Y:S06]  /*2060*/  HMMA.16816.F32.BF16 R20, R80, R48, R20 ;  /* 0x000000305014723c */ /* 0x000fec0000041814 */
[----:B------:R-:W-:Y:S01]  /*2070*/  HMMA.16816.F32.BF16 R16, R16, R26, RZ ;  /* 0x0000001a1010723c */ /* 0x000fe200000418ff */
[----:B------:R-:W1:Y:S05]  /*2080*/  LDSM.16.M88.4 R24, [R199+0x7800] ;  /* 0x00780000c718783b */ /* 0x000e6a0000000200 */
[----:B------:R-:W-:Y:S01]  /*2090*/  HMMA.16816.F32.BF16 R28, R80, R50, R28 ;  /* 0x00000032501c723c */ /* 0x000fe2000004181c */
[----:B------:R-:W-:Y:S05]  /*20a0*/  LDSM.16.M88.4 R48, [R206+0x4000] ;  /* 0x00400000ce30783b */ /* 0x000fea0000000200 */
[----:B------:R-:W-:Y:S01]  /*20b0*/  HMMA.16816.F32.BF16 R92, R12, R110, R92 ;  /* 0x0000006e0c5c723c */ /* 0x000fe2000004185c */
[----:B------:R-:W-:Y:S05]  /*20c0*/  LDSM.16.M88.4 R108, [R192+0x2800] ;  /* 0x00280000c06c783b */ /* 0x000fea0000000200 */
[----:B------:R-:W-:Y:S06]  /*20d0*/  HMMA.16816.F32.BF16 R40, R100, R96, R40 ;  /* 0x000000606428723c */ /* 0x000fec0000041828 */
[----:B------:R-:W-:Y:S01]  /*20e0*/  HMMA.16816.F32.BF16 R52, R8, R34, R52 ;  /* 0x000000220834723c */ /* 0x000fe20000041834 */
[----:B------:R-:W3:Y:S05]  /*20f0*/  LDSM.16.M88.4 R32, [R205+0xa000] ;  /* 0x00a00000cd20783b */ /* 0x000eea0000000200 */
[----:B------:R-:W-:Y:S06]  /*2100*/  HMMA.16816.F32.BF16 R68, R84, R76, R68 ;  /* 0x0000004c5444723c */ /* 0x000fec0000041844 */
[----:B--2---:R-:W-:Y:S06]  /*2110*/  HMMA.16816.F32.BF16 R88, R12, R36, R88 ;  /* 0x000000240c58723c */ /* 0x004fec0000041858 */
[----:B------:R-:W-:Y:S06]  /*2120*/  HMMA.16816.F32.BF16 R20, R64, R104, R20 ;  /* 0x000000684014723c */ /* 0x000fec0000041814 */
[----:B------:R-:W-:Y:S01]  /*2130*/  HMMA.16816.F32.BF16 R12, R12, R38, R16 ;  /* 0x000000260c0c723c */ /* 0x000fe20000041810 */
[----:B------:R-:W2:Y:S04]  /*2140*/  LDSM.16.M88.4 R16, [R192+0x1800] ;  /* 0x00180000c010783b */ /* 0x000ea80000000200 */
[----:B------:R-:W-:Y:S01]  /*2150*/  LDSM.16.M88.4 R36, [R204+0x4000] ;  /* 0x00400000cc24783b */ /* 0x000fe20000000200 */
[----:B------:R-:W-:Y:S03]  /*2160*/  HMMA.16816.F32.BF16 R28, R64, R106, R28 ;  /* 0x0000006a401c723c */ /* 0x000fe6000004181c */
[----:B------:R-:W-:Y:S03]  /*2170*/  LDSM.16.M88.4 R104, [R203+0x4000] ;  /* 0x00400000cb68783b */ /* 0x000fe60000000200 */
[----:B------:R-:W-:Y:S01]  /*2180*/  HMMA.16816.F32.BF16 R92, R84, R78, R92 ;  /* 0x0000004e545c723c */ /* 0x000fe2000004185c */
[----:B------:R-:W4:Y:S05]  /*2190*/  LDSM.16.M88.4 R76, [R203+0x3000] ;  /* 0x00300000cb4c783b */ /* 0x000f2a0000000200 */
[----:B------:R-:W-:Y:S06]  /*21a0*/  HMMA.16816.F32.BF16 R40, R80, R72, R40 ;  /* 0x000000485028723c */ /* 0x000fec0000041828 */
[----:B------:R-:W-:Y:S01]  /*21b0*/  HMMA.16816.F32.BF16 R52, R100, R98, R52 ;  /* 0x000000626434723c */ /* 0x000fe20000041834 */
[----:B------:R-:W5:Y:S05]  /*21c0*/  LDSM.16.M88.4 R96, [R205+0x9800] ;  /* 0x00980000cd60783b */ /* 0x000f6a0000000200 */
[----:B------:R-:W-:Y:S06]  /*21d0*/  HMMA.16816.F32.BF16 R68, R8, R60, R68 ;  /* 0x0000003c0844723c */ /* 0x000fec0000041844 */
[----:B-1----:R-:W-:Y:S06]  /*21e0*/  HMMA.16816.F32.BF16 R88, R84, R24, R88 ;  /* 0x000000185458723c */ /* 0x002fec0000041858 */
[----:B------:R-:W-:Y:S06]  /*21f0*/  HMMA.16816.F32.BF16 R20, R56, R44, R20 ;  /* 0x0000002c3814723c */ /* 0x000fec0000041814 */
[----:B------:R-:W-:Y:S01]  /*2200*/  HMMA.16816.F32.BF16 R84, R84, R26, R12 ;  /* 0x0000001a5454723c */ /* 0x000fe2000004180c */
[----:B------:R-:W-:Y:S04]  /*2210*/  LDSM.16.M88.4 R12, [R202+0x4000] ;  /* 0x00400000ca0c783b */ /* 0x000fe80000000200 */
[----:B------:R-:W-:Y:S01]  /*2220*/  LDSM.16.M88.4 R24, [R199+0xa000] ;  /* 0x00a00000c718783b */ /* 0x000fe20000000200 */
[----:B------:R-:W-:Y:S03]  /*2230*/  HMMA.16816.F32.BF16 R28, R56, R46, R28 ;  /* 0x0000002e381c723c */ /* 0x000fe6000004181c */
[----:B------:R-:W1:Y:S03]  /*2240*/  LDSM.16.M88.4 R44, [R205+0xa800] ;  /* 0x00a80000cd2c783b */ /* 0x000e660000000200 */
[----:B------:R-:W-:Y:S01]  /*2250*/  HMMA.16816.F32.BF16 R92, R8, R62, R92 ;  /* 0x0000003e085c723c */ /* 0x000fe2000004185c */
[----:B------:R-:W1:Y:S05]  /*2260*/  LDSM.16.M88.4 R60, [R199+0x9000] ;  /* 0x00900000c73c783b */ /* 0x000e6a0000000200 */
[----:B------:R-:W-:Y:S06]  /*2270*/  HMMA.16816.F32.BF16 R40, R64, R116, R40 ;  /* 0x000000744028723c */ /* 0x000fec0000041828 */
[----:B------:R-:W-:Y:S01]  /*2280*/  HMMA.16816.F32.BF16 R52, R80, R74, R52 ;  /* 0x0000004a5034723c */ /* 0x000fe20000041834 */
[----:B------:R-:W1:Y:S05]  /*2290*/  LDSM.16.M88.4 R72, [R203+0x3800] ;  /* 0x00380000cb48783b */ /* 0x000e6a0000000200 */
[----:B------:R-:W-:Y:S06]  /*22a0*/  HMMA.16816.F32.BF16 R68, R100, R112, R68 ;  /* 0x000000706444723c */ /* 0x000fec0000041844 */
[----:B---3--:R-:W-:Y:S06]  /*22b0*/  HMMA.16816.F32.BF16 R20, R48, R32, R20 ;  /* 0x000000203014723c */ /* 0x008fec0000041814 */
[C---:B--2---:R-:W-:Y:S06]  /*22c0*/  HMMA.16816.F32.BF16 R88, R8.reuse, R16, R88 ;  /* 0x000000100858723c */ /* 0x044fec0000041858 */
[----:B------:R-:W-:Y:S01]  /*22d0*/  HMMA.16816.F32.BF16 R84, R8, R18, R84 ;  /* 0x000000120854723c */ /* 0x000fe20000041854 */
[----:B------:R-:W-:Y:S04]  /*22e0*/  LDSM.16.M88.4 R8, [R201+0x4000] ;  /* 0x00400000c908783b */ /* 0x000fe80000000200 */
[----:B------:R-:W-:Y:S01]  /*22f0*/  LDSM.16.M88.4 R16, [R192+0x4000] ;  /* 0x00400000c010783b */ /* 0x000fe20000000200 */
[----:B------:R-:W-:Y:S03]  /*2300*/  HMMA.16816.F32.BF16 R28, R48, R34, R28 ;  /* 0x00000022301c723c */ /* 0x000fe6000004181c */
[----:B------:R-:W2:Y:S03]  /*2310*/  LDSM.16.M88.4 R32, [R203+0x4800] ;  /* 0x00480000cb20783b */ /* 0x000ea60000000200 */
[----:B------:R-:W-:Y:S06]  /*2320*/  HMMA.16816.F32.BF16 R92, R100, R114, R92 ;  /* 0x00000072645c723c */ /* 0x000fec000004185c */
[----:B------:R-:W-:Y:S06]  /*2330*/  HMMA.16816.F32.BF16 R40, R56, R108, R40 ;  /* 0x0000006c3828723c */ /* 0x000fec0000041828 */
[----:B------:R-:W-:Y:S06]  /*2340*/  HMMA.16816.F32.BF16 R52, R64, R118, R52 ;  /* 0x000000764034723c */ /* 0x000fec0000041834 */
[----:B----4-:R-:W-:Y:S06]  /*2350*/  HMMA.16816.F32.BF16 R68, R80, R76, R68 ;  /* 0x0000004c5044723c */ /* 0x010fec0000041844 */
[----:B------:R-:W-:Y:S06]  /*2360*/  HMMA.16816.F32.BF16 R20, R36, R104, R20 ;  /* 0x000000682414723c */ /* 0x000fec0000041814 */
[C---:B-----5:R-:W-:Y:S06]  /*2370*/  HMMA.16816.F32.BF16 R88, R100.reuse, R96, R88 ;  /* 0x000000606458723c */ /* 0x060fec0000041858 */
[----:B------:R-:W-:Y:S01]  /*2380*/  HMMA.16816.F32.BF16 R84, R100, R98, R84 ;  /* 0x000000626454723c */ /* 0x000fe20000041854 */
[----:B------:R-:W3:Y:S04]  /*2390*/  LDSM.16.M88.4 R100, [R192+0x3000] ;  /* 0x00300000c064783b */ /* 0x000ee80000000200 */
[----:B------:R-:W-:Y:S01]  /*23a0*/  LDSM.16.M88.4 R96, [R199+0xa800] ;  /* 0x00a80000c760783b */ /* 0x000fe20000000200 */
[----:B------:R-:W-:Y:S03]  /*23b0*/  HMMA.16816.F32.BF16 R28, R36, R106, R28 ;  /* 0x0000006a241c723c */ /* 0x000fe6000004181c */
[----:B------:R-:W4:Y:S03]  /*23c0*/  LDSM.16.M88.4 R104, [R199+0x9800] ;  /* 0x00980000c768783b */ /* 0x000f260000000200 */
[----:B------:R-:W-:Y:S06]  /*23d0*/  HMMA.16816.F32.BF16 R92, R80, R78, R92 ;  /* 0x0000004e505c723c */ /* 0x000fec000004185c */
[----:B-1----:R-:W-:Y:S06]  /*23e0*/  HMMA.16816.F32.BF16 R40, R48, R44, R40 ;  /* 0x0000002c3028723c */ /* 0x002fec0000041828 */
[----:B------:R-:W-:Y:S06]  /*23f0*/  HMMA.16816.F32.BF16 R52, R56, R110, R52 ;  /* 0x0000006e3834723c */ /* 0x000fec0000041834 */
[----:B------:R-:W-:Y:S06]  /*2400*/  HMMA.16816.F32.BF16 R68, R64, R60, R68 ;  /* 0x0000003c4044723c */ /* 0x000fec0000041844 */
[----:B------:R-:W-:Y:S06]  /*2410*/  HMMA.16816.F32.BF16 R20, R12, R24, R20 ;  /* 0x000000180c14723c */ /* 0x000fec0000041814 */
[C---:B------:R-:W-:Y:S06]  /*2420*/  HMMA.16816.F32.BF16 R88, R80.reuse, R72, R88 ;  /* 0x000000485058723c */ /* 0x040fec0000041858 */
[----:B------:R-:W-:Y:S06]  /*2430*/  HMMA.16816.F32.BF16 R84, R80, R74, R84 ;  /* 0x0000004a5054723c */ /* 0x000fec0000041854 */
[----:B------:R-:W-:Y:S01]  /*2440*/  HMMA.16816.F32.BF16 R28, R12, R26, R28 ;  /* 0x0000001a0c1c723c */ /* 0x000fe2000004181c */
[----:B------:R-:W1:Y:S05]  /*2450*/  LDSM.16.M88.4 R24, [R205+0xb000] ;  /* 0x00b00000cd18783b */ /* 0x000e6a0000000200 */
[----:B------:R-:W-:Y:S01]  /*2460*/  HMMA.16816.F32.BF16 R92, R64, R62, R92 ;  /* 0x0000003e405c723c */ /* 0x000fe2000004185c */
[----:B------:R-:W5:Y:S05]  /*2470*/  LDSM.16.M88.4 R60, [R192+0x3800] ;  /* 0x00380000c03c783b */ /* 0x000f6a0000000200 */
[----:B--2---:R-:W-:Y:S06]  /*2480*/  HMMA.16816.F32.BF16 R40, R36, R32, R40 ;  /* 0x000000202428723c */ /* 0x004fec0000041828 */
[----:B------:R-:W-:Y:S01]  /*2490*/  HMMA.16816.F32.BF16 R52, R48, R46, R52 ;  /* 0x0000002e3034723c */ /* 0x000fe20000041834 */
[----:B------:R-:W2:Y:S05]  /*24a0*/  LDSM.16.M88.4 R44, [R192+0x4800] ;  /* 0x00480000c02c783b */ /* 0x000eaa0000000200 */
[----:B---3--:R-:W-:Y:S06]  /*24b0*/  HMMA.16816.F32.BF16 R68, R56, R100, R68 ;  /* 0x000000643844723c */ /* 0x008fec0000041844 */
[----:B------:R-:W-:Y:S06]  /*24c0*/  HMMA.16816.F32.BF16 R20, R8, R16, R20 ;  /* 0x000000100814723c */ /* 0x000fec0000041814 */
[C---:B----4-:R-:W-:Y:S06]  /*24d0*/  HMMA.16816.F32.BF16 R88, R64.reuse, R104, R88 ;  /* 0x000000684058723c */ /* 0x050fec0000041858 */
[----:B------:R-:W-:Y:S06]  /*24e0*/  HMMA.16816.F32.BF16 R84, R64, R106, R84 ;  /* 0x0000006a4054723c */ /* 0x000fec0000041854 */
[----:B------:R-:W-:Y:S01]  /*24f0*/  HMMA.16816.F32.BF16 R28, R8, R18, R28 ;  /* 0x00000012081c723c */ /* 0x000fe2000004181c */
[----:B------:R-:W3:Y:S05]  /*2500*/  LDSM.16.M88.4 R16, [R203+0x5000] ;  /* 0x00500000cb10783b */ /* 0x000eea0000000200 */
[----:B------:R-:W-:Y:S01]  /*2510*/  HMMA.16816.F32.BF16 R92, R56, R102, R92 ;  /* 0x00000066385c723c */ /* 0x000fe2000004185c */
[----:B------:R-:W-:Y:S01]  /*2520*/  FMUL.FTZ R0, R20, UR8 ;  /* 0x0000000814007c20 */ /* 0x000fe20008410000 */
[----:B------:R-:W-:Y:S01]  /*2530*/  FMUL.FTZ R65, R21, UR8 ;  /* 0x0000000815417c20 */ /* 0x000fe20008410000 */
[----:B------:R-:W-:Y:S01]  /*2540*/  FMUL.FTZ R64, R22, UR8 ;  /* 0x0000000816407c20 */ /* 0x000fe20008410000 */
[----:B------:R-:W-:-:S02]  /*2550*/  FMUL.FTZ R66, R23, UR8 ;  /* 0x0000000817427c20 */ /* 0x000fc40008410000 */
[----:B------:R-:W-:Y:S01]  /*2560*/  HMMA.16816.F32.BF16 R40, R12, R96, R40 ;  /* 0x000000600c28723c */ /* 0x000fe20000041828 */
[----:B------:R-:W-:Y:S01]  /*2570*/  LDSM.16.M88.4 R20, [R199+0xb000] ;  /* 0x00b00000c714783b */ /* 0x000fe20000000200 */
[----:B------:R-:W-:Y:S04]  /*2580*/  MUFU.TANH R0, R0 ;  /* 0x0000000000007308 */ /* 0x000fe80000002400 */
[----:B------:R-:W-:Y:S01]  /*2590*/  HMMA.16816.F32.BF16 R52, R36, R34, R52 ;  /* 0x000000222434723c */ /* 0x000fe20000041834 */
[----:B------:R-:W4:Y:S03]  /*25a0*/  LDSM.16.M88.4 R32, [R205+0xb800] ;  /* 0x00b80000cd20783b */ /* 0x000f260000000200 */
[----:B------:R-:W4:Y:S02]  /*25b0*/  MUFU.TANH R65, R65 ;  /* 0x0000004100417308 */ /* 0x000f240000002400 */
[----:B-1----:R-:W-:Y:S01]  /*25c0*/  HMMA.16816.F32.BF16 R68, R48, R24, R68 ;  /* 0x000000183044723c */ /* 0x002fe20000041844 */
[----:B------:R-:W-:Y:S01]  /*25d0*/  FMUL.FTZ R28, R28, UR8 ;  /* 0x000000081c1c7c20 */ /* 0x000fe20008410000 */
[----:B------:R-:W-:Y:S01]  /*25e0*/  FMUL.FTZ R29, R29, UR8 ;  /* 0x000000081d1d7c20 */ /* 0x000fe20008410000 */
[----:B------:R-:W-:-:S03]  /*25f0*/  FMUL.FTZ R30, R30, UR8 ;  /* 0x000000081e1e7c20 */ /* 0x000fc60008410000 */
[C---:B-----5:R-:W-:Y:S01]  /*2600*/  HMMA.16816.F32.BF16 R88, R56.reuse, R60, R88 ;  /* 0x0000003c3858723c */ /* 0x060fe20000041858 */
[----:B------:R-:W-:Y:S05]  /*2610*/  MUFU.TANH R60, R30 ;  /* 0x0000001e003c7308 */ /* 0x000fea0000002400 */
[----:B------:R-:W-:Y:S01]  /*2620*/  HMMA.16816.F32.BF16 R84, R56, R62, R84 ;  /* 0x0000003e3854723c */ /* 0x000fe20000041854 */
[----:B------:R-:W-:Y:S02]  /*2630*/  FMUL.FTZ R61, R31, UR8 ;  /* 0x000000081f3d7c20 */ /* 0x000fe40008410000 */
[----:B------:R-:W1:Y:S03]  /*2640*/  MUFU.TANH R66, R66 ;  /* 0x0000004200427308 */ /* 0x000e660000002400 */
[----:B------:R-:W-:Y:S01]  /*2650*/  HMMA.16816.F32.BF16 R92, R48, R26, R92 ;  /* 0x0000001a305c723c */ /* 0x000fe2000004185c */
[----:B------:R-:W5:Y:S04]  /*2660*/  LDSM.16.M88.4 R24, [R192+0x5000] ;  /* 0x00500000c018783b */ /* 0x000f680000000200 */
[----:B------:R-:W-:Y:S01]  /*2670*/  MUFU.TANH R61, R61 ;  /* 0x0000003d003d7308 */ /* 0x000fe20000002400 */
[----:B--2---:R-:W-:Y:S06]  /*2680*/  HMMA.16816.F32.BF16 R40, R8, R44, R40 ;  /* 0x0000002c0828723c */ /* 0x004fec0000041828 */
[----:B---3--:R-:W-:Y:S01]  /*2690*/  HMMA.16816.F32.BF16 R68, R36, R16, R68 ;  /* 0x000000102444723c */ /* 0x008fe20000041844 */
[----:B------:R-:W2:Y:S05]  /*26a0*/  MUFU.TANH R44, R28 ;  /* 0x0000001c002c7308 */ /* 0x000eaa0000002400 */
[C---:B----4-:R-:W-:Y:S03]  /*26b0*/  HMMA.16816.F32.BF16 R88, R48.reuse, R32, R88 ;  /* 0x000000203058723c */ /* 0x050fe60000041858 */
[----:B------:R3:W-:Y:S03]  /*26c0*/  MUFU.TANH R45, R29 ;  /* 0x0000001d002d7308 */ /* 0x0007e60000002400 */
[----:B------:R-:W-:Y:S05]  /*26d0*/  HMMA.16816.F32.BF16 R84, R48, R34, R84 ;  /* 0x000000223054723c */ /* 0x000fea0000041854 */
[----:B------:R-:W-:Y:S01]  /*26e0*/  MUFU.TANH R64, R64 ;  /* 0x0000004000407308 */ /* 0x000fe20000002400 */
[----:B------:R-:W-:Y:S01]  /*26f0*/  HMMA.16816.F32.BF16 R52, R12, R98, R52 ;  /* 0x000000620c34723c */ /* 0x000fe20000041834 */
[----:B------:R-:W-:Y:S01]  /*2700*/  FMUL.FTZ R40, R40, UR8 ;  /* 0x0000000828287c20 */ /* 0x000fe20008410000 */
[----:B------:R-:W-:-:S02]  /*2710*/  IMAD.SHL.U32 R34, R122, 0x2, RZ ;  /* 0x000000027a227824 */ /* 0x000fc400078e00ff */
[----:B------:R-:W-:Y:S01]  /*2720*/  FMUL.FTZ R41, R41, UR8 ;  /* 0x0000000829297c20 */ /* 0x000fe20008410000 */
[----:B------:R-:W-:Y:S01]  /*2730*/  FMUL.FTZ R42, R42, UR8 ;  /* 0x000000082a2a7c20 */ /* 0x000fe20008410000 */
[----:B------:R-:W-:Y:S01]  /*2740*/  FMUL.FTZ R43, R43, UR8 ;  /* 0x000000082b2b7c20 */ /* 0x000fe20008410000 */
[----:B------:R-:W-:Y:S01]  /*2750*/  HMMA.16816.F32.BF16 R92, R36, R18, R92 ;  /* 0x00000012245c723c */ /* 0x000fe2000004185c */
[----:B------:R-:W-:Y:S01]  /*2760*/  LDSM.16.M88.4 R16, [R199+0xb800] ;  /* 0x00b80000c710783b */ /* 0x000fe20000000200 */
[----:B------:R-:W-:Y:S01]  /*2770*/  LOP3.LUT R34, R34, 0x6, RZ, 0xc0, !PT ;  /* 0x0000000622227812 */ /* 0x000fe200078ec0ff */
[----:B------:R-:W4:Y:S02]  /*2780*/  MUFU.TANH R40, R40 ;  /* 0x0000002800287308 */ /* 0x000f240000002400 */
[----:B---3--:R-:W3:Y:S01]  /*2790*/  LDSM.16.M88.4 R28, [R203+0x5800] ;  /* 0x00580000cb1c783b */ /* 0x008ee20000000200 */
[----:B------:R-:W-:Y:S05]  /*27a0*/  HMMA.16816.F32.BF16 R68, R12, R20, R68 ;  /* 0x000000140c44723c */ /* 0x000fea0000041844 */
[----:B------:R-:W-:Y:S02]  /*27b0*/  MUFU.TANH R41, R41 ;  /* 0x0000002900297308 */ /* 0x000fe40000002400 */
[----:B------:R-:W-:-:S04]  /*27c0*/  SHF.R.S32.HI R20, RZ, 0x1f, R125 ;  /* 0x0000001fff147819 */ /* 0x000fc8000001147d */
[----:B------:R-:W-:Y:S01]  /*27d0*/  LEA.HI R20, R20, R125, RZ, 0x2 ;  /* 0x0000007d14147211 */ /* 0x000fe200078f10ff */
[----:B------:R-:W-:Y:S01]  /*27e0*/  HMMA.16816.F32.BF16 R52, R8, R46, R52 ;  /* 0x0000002e0834723c */ /* 0x000fe20000041834 */
[----:B------:R-:W-:Y:S02]  /*27f0*/  MUFU.TANH R42, R42 ;  /* 0x0000002a002a7308 */ /* 0x000fe40000002400 */
[----:B------:R-:W-:-:S03]  /*2800*/  SHF.R.S32.HI R21, RZ, 0x2, R20 ;  /* 0x00000002ff157819 */ /* 0x000fc60000011414 */
[----:B------:R-:W-:Y:S01]  /*2810*/  HMMA.16816.F32.BF16 R92, R12, R22, R92 ;  /* 0x000000160c5c723c */ /* 0x000fe2000004185c */
[----:B------:R-:W-:Y:S02]  /*2820*/  IADD3 R124, R124, 0x1, R21 ;  /* 0x000000017c7c7810 */ /* 0x000fe40007ffe015 */
[----:B------:R-:W4:Y:S01]  /*2830*/  LDSM.16.M88.4 R20, [R192+0x5800] ;  /* 0x00580000c014783b */ /* 0x000f220000000200 */
[----:B------:R-:W-:Y:S01]  /*2840*/  MUFU.TANH R32, R43 ;  /* 0x0000002b00207308 */ /* 0x000fe20000002400 */
[----:B------:R-:W-:Y:S01]  /*2850*/  IADD3 R124, R120, R124, -R211 ;  /* 0x0000007c787c7210 */ /* 0x000fe20007ffe8d3 */
[----:B-----5:R-:W-:Y:S01]  /*2860*/  HMMA.16816.F32.BF16 R68, R8, R24, R68 ;  /* 0x000000180844723c */ /* 0x020fe20000041844 */
[----:B------:R-:W-:-:S04]  /*2870*/  DEPBAR.LE SB0, 0x0 ;  /* 0x000080000000791a */ /* 0x000fc80000000000 */
[----:B------:R-:W-:-:S05]  /*2880*/  IMAD.IADD R123, R124, 0x1, R123 ;  /* 0x000000017c7b7824 */ /* 0x000fca00078e027b */
[C---:B------:R-:W-:Y:S02]  /*2890*/  VIMNMX R218, R123.reuse, R120, PT ;  /* 0x000000787bda7248 */ /* 0x040fe40003fe0100 */
[----:B------:R-:W-:Y:S01]  /*28a0*/  VIADDMNMX R133, R123, 0x8, R120, PT ;  /* 0x000000087b857846 */ /* 0x000fe20003800178 */
[----:B------:R-:W-:Y:S01]  /*28b0*/  FMUL.FTZ R25, R54, UR8 ;  /* 0x0000000836197c20 */ /* 0x000fe20008410000 */
[----:B------:R-:W-:Y:S01]  /*28c0*/  FMUL.FTZ R33, R52, UR8 ;  /* 0x0000000834217c20 */ /* 0x000fe20008410000 */
[----:B---3--:R-:W-:Y:S01]  /*28d0*/  HMMA.16816.F32.BF16 R88, R36, R28, R88 ;  /* 0x0000001c2458723c */ /* 0x008fe20000041858 */
[----:B------:R-:W-:-:S03]  /*28e0*/  FMUL.FTZ R24, R53, UR8 ;  /* 0x0000000835187c20 */ /* 0x000fc60008410000 */
[----:B------:R-:W3:Y:S02]  /*28f0*/  MUFU.TANH R25, R25 ;  /* 0x0000001900197308 */ /* 0x000ee40000002400 */
[----:B------:R-:W-:Y:S01]  /*2900*/  HMMA.16816.F32.BF16 R84, R36, R30, R84 ;  /* 0x0000001e2454723c */ /* 0x000fe20000041854 */
[----:B------:R-:W-:Y:S01]  /*2910*/  FMUL.FTZ R28, R55, UR8 ;  /* 0x00000008371c7c20 */ /* 0x000fe20008410000 */
[----:B------:R-:W-:Y:S02]  /*2920*/  IMAD R29, R149, 0x40, R34 ;  /* 0x00000040951d7824 */ /* 0x000fe400078e0222 */
[----:B------:R-:W-:Y:S01]  /*2930*/  FMUL.FTZ R68, R68, UR8 ;  /* 0x0000000844447c20 */ /* 0x000fe20008410000 */
[----:B------:R-:W-:Y:S01]  /*2940*/  FMUL.FTZ R70, R70, UR8 ;  /* 0x0000000846467c20 */ /* 0x000fe20008410000 */
[----:B------:R-:W-:Y:S01]  /*2950*/  FMUL.FTZ R69, R69, UR8 ;  /* 0x0000000845457c20 */ /* 0x000fe20008410000 */
[----:B------:R-:W-:Y:S01]  /*2960*/  HMMA.16816.F32.BF16 R92, R8, R26, R92 ;  /* 0x0000001a085c723c */ /* 0x000fe2000004185c */
[----:B------:R-:W5:Y:S01]  /*2970*/  MUFU.TANH R28, R28 ;  /* 0x0000001c001c7308 */ /* 0x000f620000002400 */
[----:B------:R-:W-:-:S02]  /*2980*/  VIADD R30, R29, 0x1 ;  /* 0x000000011d1e7836 */ /* 0x000fc40000000000 */
[----:B------:R-:W-:-:S03]  /*2990*/  FMUL.FTZ R71, R71, UR8 ;  /* 0x0000000847477c20 */ /* 0x000fc60008410000 */
[C---:B------:R-:W-:Y:S01]  /*29a0*/  VIADD R27, R29.reuse, 0x8 ;  /* 0x000000081d1b7836 */ /* 0x040fe20000000000 */
[CC--:B------:R-:W-:Y:S01]  /*29b0*/  ISETP.GE.AND P6, PT, R30.reuse, R218.reuse, PT ;  /* 0x000000da1e00720c */ /* 0x0c0fe20003fc6270 */
[----:B------:R-:W-:Y:S01]  /*29c0*/  VIADD R26, R29, 0x9 ;  /* 0x000000091d1a7836 */ /* 0x000fe20000000000 */
[-C--:B------:R-:W-:Y:S01]  /*29d0*/  ISETP.GE.AND P2, PT, R30, R133.reuse, PT ;  /* 0x000000851e00720c */ /* 0x080fe20003f46270 */
[----:B------:R-:W-:Y:S01]  /*29e0*/  MUFU.TANH R33, R33 ;  /* 0x0000002100217308 */ /* 0x000fe20000002400 */
[C---:B------:R-:W-:Y:S01]  /*29f0*/  HMMA.16816.F32.BF16 R88, R12.reuse, R16, R88 ;  /* 0x000000100c58723c */ /* 0x040fe20000041858 */
[-C--:B------:R-:W-:Y:S02]  /*2a00*/  ISETP.GE.AND P1, PT, R27, R218.reuse, PT ;  /* 0x000000da1b00720c */ /* 0x080fe40003f26270 */
[----:B------:R-:W-:Y:S02]  /*2a10*/  FSEL R65, R65, -INF , !P6 ;  /* 0xff80000041417808 */ /* 0x000fe40007000000 */
[----:B------:R-:W-:Y:S01]  /*2a20*/  ISETP.GE.AND P4, PT, R27, R133, PT ;  /* 0x000000851b00720c */ /* 0x000fe20003f86270 */
[----:B------:R-:W-:Y:S01]  /*2a30*/  HMMA.16816.F32.BF16 R84, R12, R18, R84 ;  /* 0x000000120c54723c */ /* 0x000fe20000041854 */
[C---:B------:R-:W-:Y:S01]  /*2a40*/  VIADD R17, R29.reuse, 0x10 ;  /* 0x000000101d117836 */ /* 0x040fe20000000000 */
[----:B-1----:R-:W-:Y:S01]  /*2a50*/  FSEL R66, R66, -INF , !P2 ;  /* 0xff80000042427808 */ /* 0x002fe20005000000 */
[----:B------:R-:W-:Y:S01]  /*2a60*/  VIADD R16, R29, 0x11 ;  /* 0x000000111d107836 */ /* 0x000fe20000000000 */
[----:B--2---:R-:W-:Y:S01]  /*2a70*/  FSEL R27, R44, -INF , !P1 ;  /* 0xff8000002c1b7808 */ /* 0x004fe20004800000 */
[----:B------:R-:W-:Y:S01]  /*2a80*/  MUFU.TANH R24, R24 ;  /* 0x0000001800187308 */ /* 0x000fe20000002400 */
[----:B------:R-:W-:Y:S01]  /*2a90*/  ISETP.GE.AND P5, PT, R17, R218, PT ;  /* 0x000000da1100720c */ /* 0x000fe20003fa6270 */
[----:B------:R-:W-:-:S02]  /*2aa0*/  VIADD R13, R29, 0x19 ;  /* 0x000000191d0d7836 */ /* 0x000fc40000000000 */
[----:B------:R-:W-:Y:S01]  /*2ab0*/  FMUL.FTZ R92, R92, UR8 ;  /* 0x000000085c5c7c20 */ /* 0x000fe20008410000 */
[-C--:B------:R-:W-:Y:S01]  /*2ac0*/  ISETP.GE.AND P2, PT, R16, R218.reuse, PT ;  /* 0x000000da1000720c */ /* 0x080fe20003f46270 */
[C---:B------:R-:W-:Y:S01]  /*2ad0*/  VIADD R18, R29.reuse, 0x28 ;  /* 0x000000281d127836 */ /* 0x040fe20000000000 */
[----:B----4-:R-:W-:Y:S01]  /*2ae0*/  FSEL R19, R40, -INF , !P5 ;  /* 0xff80000028137808 */ /* 0x010fe20006800000 */
[----:B------:R-:W-:Y:S01]  /*2af0*/  VIADD R12, R29, 0x20 ;  /* 0x000000201d0c7836 */ /* 0x000fe20000000000 */
[-C--:B------:R-:W-:Y:S01]  /*2b00*/  ISETP.GE.AND P5, PT, R13, R133.reuse, PT ;  /* 0x000000850d00720c */ /* 0x080fe20003fa6270 */
[----:B------:R-:W1:Y:S01]  /*2b10*/  MUFU.TANH R147, R92 ;  /* 0x0000005c00937308 */ /* 0x000e620000002400 */
[-C--:B------:R-:W-:Y:S01]  /*2b20*/  ISETP.GE.AND P1, PT, R16, R133.reuse, PT ;  /* 0x000000851000720c */ /* 0x080fe20003f26270 */
[----:B------:R-:W-:Y:S01]  /*2b30*/  VIADD R16, R29, 0x18 ;  /* 0x000000181d107836 */ /* 0x000fe20000000000 */
[CC--:B------:R-:W-:Y:S01]  /*2b40*/  ISETP.GE.AND P0, PT, R26.reuse, R218.reuse, PT ;  /* 0x000000da1a00720c */ /* 0x0c0fe20003f06270 */
[C---:B------:R-:W-:Y:S01]  /*2b50*/  HMMA.16816.F32.BF16 R88, R8.reuse, R20, R88 ;  /* 0x000000140858723c */ /* 0x040fe20000041858 */
[-C--:B------:R-:W-:Y:S01]  /*2b60*/  ISETP.GE.AND P3, PT, R26, R133.reuse, PT ;  /* 0x000000851a00720c */ /* 0x080fe20003f66270 */
[----:B------:R-:W-:Y:S01]  /*2b70*/  FMUL.FTZ R93, R93, UR8 ;  /* 0x000000085d5d7c20 */ /* 0x000fe20008410000 */
[----:B------:R-:W-:Y:S01]  /*2b80*/  FSEL R45, R45, -INF , !P0 ;  /* 0xff8000002d2d7808 */ /* 0x000fe20004000000 */
[----:B------:R-:W2:Y:S01]  /*2b90*/  MUFU.TANH R169, R68 ;  /* 0x0000004400a97308 */ /* 0x000ea20000002400 */
[-C--:B------:R-:W-:Y:S01]  /*2ba0*/  ISETP.GE.AND P0, PT, R16, R133.reuse, PT ;  /* 0x000000851000720c */ /* 0x080fe20003f06270 */
[----:B------:R-:W-:Y:S01]  /*2bb0*/  HMMA.16816.F32.BF16 R84, R8, R22, R84 ;  /* 0x000000160854723c */ /* 0x000fe20000041854 */
[----:B------:R-:W-:Y:S01]  /*2bc0*/  FSEL R60, R60, -INF , !P4 ;  /* 0xff8000003c3c7808 */ /* 0x000fe20006000000 */
[----:B------:R-:W-:Y:S01]  /*2bd0*/  FMUL.FTZ R94, R94, UR8 ;  /* 0x000000085e5e7c20 */ /* 0x000fe20008410000 */
[-C--:B------:R-:W-:Y:S01]  /*2be0*/  ISETP.GE.AND P4, PT, R16, R218.reuse, PT ;  /* 0x000000da1000720c */ /* 0x080fe20003f86270 */
[----:B------:R-:W-:Y:S01]  /*2bf0*/  FMUL.FTZ R95, R95, UR8 ;  /* 0x000000085f5f7c20 */ /* 0x000fe20008410000 */
[----:B---3--:R-:W-:Y:S01]  /*2c00*/  FSEL R20, R25, -INF , !P0 ;  /* 0xff80000019147808 */ /* 0x008fe20004000000 */
[----:B------:R-:W3:Y:S01]  /*2c10*/  MUFU.TANH R166, R70 ;  /* 0x0000004600a67308 */ /* 0x000ee20000002400 */
[----:B-----5:R-:W-:Y:S01]  /*2c20*/  FSEL R8, R28, -INF , !P5 ;  /* 0xff8000001c087808 */ /* 0x020fe20006800000 */
[C---:B------:R-:W-:Y:S01]  /*2c30*/  VIADD R11, R29.reuse, 0x29 ;  /* 0x000000291d0b7836 */ /* 0x040fe20000000000 */
[C---:B------:R-:W-:Y:S01]  /*2c40*/  ISETP.GE.AND P5, PT, R29.reuse, R218, PT ;  /* 0x000000da1d00720c */ /* 0x040fe20003fa6270 */
[----:B------:R-:W-:Y:S01]  /*2c50*/  VIADD R10, R29, 0x30 ;  /* 0x000000301d0a7836 */ /* 0x000fe20000000000 */
[----:B------:R-:W-:-:S02]  /*2c60*/  ISETP.GE.AND P6, PT, R17, R133, PT ;  /* 0x000000851100720c */ /* 0x000fc40003fc6270 */
[----:B------:R-:W-:Y:S01]  /*2c70*/  FSEL R9, R0, -INF , !P5 ;  /* 0xff80000000097808 */ /* 0x000fe20006800000 */
[----:B------:R-:W4:Y:S01]  /*2c80*/  MUFU.TANH R167, R69 ;  /* 0x0000004500a77308 */ /* 0x000f220000002400 */
[----:B------:R-:W-:Y:S02]  /*2c90*/  FSEL R16, R61, -INF , !P3 ;  /* 0xff8000003d107808 */ /* 0x000fe40005800000 */
[----:B------:R-:W-:Y:S01]  /*2ca0*/  FMNMX.FTZ R0, R9, R65, !PT ;  /* 0x0000004109007209 */ /* 0x000fe20007810000 */
[----:B------:R-:W-:Y:S01]  /*2cb0*/  FMUL.FTZ R88, R88, UR8 ;  /* 0x0000000858587c20 */ /* 0x000fe20008410000 */
[----:B------:R-:W-:Y:S01]  /*2cc0*/  ISETP.GE.AND P0, PT, R18, R218, PT ;  /* 0x000000da1200720c */ /* 0x000fe20003f06270 */
[----:B------:R-:W-:Y:S01]  /*2cd0*/  FMUL.FTZ R89, R89, UR8 ;  /* 0x0000000859597c20 */ /* 0x000fe20008410000 */
[----:B------:R-:W-:Y:S01]  /*2ce0*/  FMNMX.FTZ R0, R27, R0, !PT ;  /* 0x000000001b007209 */ /* 0x000fe20007810000 */
[----:B------:R-:W5:Y:S01]  /*2cf0*/  MUFU.TANH R145, R93 ;  /* 0x0000005d00917308 */ /* 0x000f620000002400 */
[----:B------:R-:W-:Y:S01]  /*2d00*/  ISETP.GE.AND P3, PT, R13, R218, PT ;  /* 0x000000da0d00720c */ /* 0x000fe20003f66270 */
[----:B------:R-:W-:Y:S01]  /*2d10*/  VIADD R13, R29, 0x21 ;  /* 0x000000211d0d7836 */ /* 0x000fe20000000000 */
[----:B------:R-:W-:Y:S01]  /*2d20*/  FMNMX.FTZ R0, R45, R0, !PT ;  /* 0x000000002d007209 */ /* 0x000fe20007810000 */
[----:B------:R-:W-:Y:S01]  /*2d30*/  FMUL.FTZ R84, R84, UR8 ;  /* 0x0000000854547c20 */ /* 0x000fe20008410000 */
[----:B------:R-:W-:Y:S01]  /*2d40*/  FSEL R17, R41, -INF , !P2 ;  /* 0xff80000029117808 */ /* 0x000fe20005000000 */
[----:B------:R-:W-:Y:S01]  /*2d50*/  FMUL.FTZ R85, R85, UR8 ;  /* 0x0000000855557c20 */ /* 0x000fe20008410000 */
[----:B------:R-:W-:Y:S01]  /*2d60*/  FMNMX.FTZ R0, R19, R0, !PT ;  /* 0x0000000013007209 */ /* 0x000fe20007810000 */
[----:B------:R-:W5:Y:S01]  /*2d70*/  MUFU.TANH R88, R88 ;  /* 0x0000005800587308 */ /* 0x000f620000002400 */
[----:B------:R-:W-:Y:S01]  /*2d80*/  FSEL R14, R42, -INF , !P6 ;  /* 0xff8000002a0e7808 */ /* 0x000fe20007000000 */
[----:B------:R-:W-:Y:S01]  /*2d90*/  FMUL.FTZ R90, R90, UR8 ;  /* 0x000000085a5a7c20 */ /* 0x000fe20008410000 */
[----:B-1----:R-:W-:Y:S01]  /*2da0*/  FSEL R147, R147, -INF , !P0 ;  /* 0xff80000093937808 */ /* 0x002fe20004000000 */
[----:B------:R-:W-:Y:S01]  /*2db0*/  FMUL.FTZ R91, R91, UR8 ;  /* 0x000000085b5b7c20 */ /* 0x000fe20008410000 */
[----:B------:R-:W-:Y:S01]  /*2dc0*/  ISETP.GE.AND P6, PT, R12, R218, PT ;  /* 0x000000da0c00720c */ /* 0x000fe20003fc6270 */
[----:B------:R-:W-:Y:S01]  /*2dd0*/  FMUL.FTZ R86, R86, UR8 ;  /* 0x0000000856567c20 */ /* 0x000fe20008410000 */
[-C--:B------:R-:W-:Y:S01]  /*2de0*/  ISETP.GE.AND P2, PT, R12, R133.reuse, PT ;  /* 0x000000850c00720c */ /* 0x080fe20003f46270 */
[----:B------:R-:W1:Y:S01]  /*2df0*/  MUFU.TANH R181, R89 ;  /* 0x0000005900b57308 */ /* 0x000e620000002400 */
[----:B------:R-:W-:Y:S01]  /*2e00*/  ISETP.GE.AND P0, PT, R29, R133, PT ;  /* 0x000000851d00720c */ /* 0x000fe20003f06270 */
[----:B------:R-:W-:Y:S01]  /*2e10*/  FMUL.FTZ R87, R87, UR8 ;  /* 0x0000000857577c20 */ /* 0x000fe20008410000 */
[----:B------:R-:W-:-:S02]  /*2e20*/  FSEL R12, R32, -INF , !P1 ;  /* 0xff800000200c7808 */ /* 0x000fc40004800000 */
[----:B------:R-:W-:Y:S02]  /*2e30*/  FSEL R15, R33, -INF , !P4 ;  /* 0xff800000210f7808 */ /* 0x000fe40006000000 */
[----:B------:R-:W-:Y:S01]  /*2e40*/  FMNMX.FTZ R0, R17, R0, !PT ;  /* 0x0000000011007209 */ /* 0x000fe20007810000 */
[----:B------:R-:W1:Y:S01]  /*2e50*/  MUFU.TANH R179, R84 ;  /* 0x0000005400b37308 */ /* 0x000e620000002400 */
[C---:B------:R-:W-:Y:S02]  /*2e60*/  ISETP.GE.AND P1, PT, R13.reuse, R218, PT ;  /* 0x000000da0d00720c */ /* 0x040fe40003f26270 */
[-C--:B------:R-:W-:Y:S02]  /*2e70*/  ISETP.GE.AND P4, PT, R13, R133.reuse, PT ;  /* 0x000000850d00720c */ /* 0x080fe40003f86270 */
[----:B------:R-:W-:Y:S02]  /*2e80*/  FSEL R13, R24, -INF , !P3 ;  /* 0xff800000180d7808 */ /* 0x000fe40005800000 */
[----:B------:R-:W-:Y:S01]  /*2e90*/  ISETP.GE.AND P3, PT, R18, R133, PT ;  /* 0x000000851200720c */ /* 0x000fe20003f66270 */
[----:B------:R-:W1:Y:S01]  /*2ea0*/  MUFU.TANH R182, R71 ;  /* 0x0000004700b67308 */ /* 0x000e620000002400 */
[----:B------:R-:W-:-:S02]  /*2eb0*/  FSEL R64, R64, -INF , !P0 ;  /* 0xff80000040407808 */ /* 0x000fc40004000000 */
[----:B------:R-:W-:Y:S01]  /*2ec0*/  FMNMX.FTZ R18, R15, R0, !PT ;  /* 0x000000000f127209 */ /* 0x000fe20007810000 */
[----:B------:R-:W-:Y:S01]  /*2ed0*/  VIADD R0, R29, 0x38 ;  /* 0x000000381d007836 */ /* 0x000fe20000000000 */
[----:B--2---:R-:W-:Y:S02]  /*2ee0*/  FSEL R169, R169, -INF , !P6 ;  /* 0xff800000a9a97808 */ /* 0x004fe40007000000 */
[----:B---3--:R-:W-:Y:S01]  /*2ef0*/  FSEL R166, R166, -INF , !P2 ;  /* 0xff800000a6a67808 */ /* 0x008fe20005000000 */
[----:B------:R-:W2:Y:S01]  /*2f00*/  MUFU.TANH R177, R85 ;  /* 0x0000005500b17308 */ /* 0x000ea20000002400 */
[C---:B------:R-:W-:Y:S02]  /*2f10*/  ISETP.GE.AND P6, PT, R11.reuse, R218, PT ;  /* 0x000000da0b00720c */ /* 0x040fe40003fc6270 */
[----:B------:R-:W-:Y:S02]  /*2f20*/  ISETP.GE.AND P2, PT, R11, R133, PT ;  /* 0x000000850b00720c */ /* 0x000fe40003f46270 */
[----:B------:R-:W-:-:S02]  /*2f30*/  FMNMX.FTZ R11, R64, R66, !PT ;  /* 0x00000042400b7209 */ /* 0x000fc40007810000 */
[----:B------:R-:W-:Y:S01]  /*2f40*/  FMNMX.FTZ R18, R13, R18, !PT ;  /* 0x000000120d127209 */ /* 0x000fe20007810000 */
[----:B------:R-:W3:Y:S01]  /*2f50*/  MUFU.TANH R170, R94 ;  /* 0x0000005e00aa7308 */ /* 0x000ee20000002400 */
[----:B------:R-:W-:Y:S02]  /*2f60*/  FMNMX.FTZ R11, R60, R11, !PT ;  /* 0x0000000b3c0b7209 */ /* 0x000fe40007810000 */
[----:B----4-:R-:W-:Y:S02]  /*2f70*/  FSEL R167, R167, -INF , !P1 ;  /* 0xff800000a7a77808 */ /* 0x010fe40004800000 */
[----:B------:R-:W-:Y:S02]  /*2f80*/  FMNMX.FTZ R18, R169, R18, !PT ;  /* 0x00000012a9127209 */ /* 0x000fe40007810000 */
[----:B------:R-:W-:Y:S01]  /*2f90*/  FMNMX.FTZ R11, R16, R11, !PT ;  /* 0x0000000b100b7209 */ /* 0x000fe20007810000 */
[----:B------:R4:W1:Y:S01]  /*2fa0*/  MUFU.TANH R180, R95 ;  /* 0x0000005f00b47308 */ /* 0x0008620000002400 */
[----:B------:R-:W-:-:S02]  /*2fb0*/  FMNMX.FTZ R18, R167, R18, !PT ;  /* 0x00000012a7127209 */ /* 0x000fc40007810000 */
[C---:B------:R-:W-:Y:S02]  /*2fc0*/  ISETP.GE.AND P5, PT, R10.reuse, R218, PT ;  /* 0x000000da0a00720c */ /* 0x040fe40003fa6270 */
[----:B------:R-:W-:Y:S01]  /*2fd0*/  ISETP.GE.AND P1, PT, R10, R133, PT ;  /* 0x000000850a00720c */ /* 0x000fe20003f26270 */
[C---:B------:R-:W-:Y:S01]  /*2fe0*/  VIADD R10, R29.reuse, 0x31 ;  /* 0x000000311d0a7836 */ /* 0x040fe20000000000 */
[----:B------:R-:W-:Y:S01]  /*2ff0*/  FMNMX.FTZ R11, R14, R11, !PT ;  /* 0x0000000b0e0b7209 */ /* 0x000fe20007810000 */
[----:B------:R-:W-:Y:S01]  /*3000*/  VIADD R29, R29, 0x39 ;  /* 0x000000391d1d7836 */ /* 0x000fe20000000000 */
[----:B-----5:R-:W-:Y:S01]  /*3010*/  FSEL R145, R145, -INF , !P6 ;  /* 0xff80000091917808 */ /* 0x020fe20007000000 */
[----:B------:R4:W1:Y:S01]  /*3020*/  MUFU.TANH R176, R90 ;  /* 0x0000005a00b07308 */ /* 0x0008620000002400 */
[----:B------:R-:W-:Y:S02]  /*3030*/  FMNMX.FTZ R18, R147, R18, !PT ;  /* 0x0000001293127209 */ /* 0x000fe40007810000 */
[----:B------:R-:W-:-:S02]  /*3040*/  FMNMX.FTZ R11, R12, R11, !PT ;  /* 0x0000000b0c0b7209 */ /* 0x000fc40007810000 */
[----:B------:R-:W-:Y:S02]  /*3050*/  ISETP.GE.AND P6, PT, R10, R218, PT ;  /* 0x000000da0a00720c */ /* 0x000fe40003fc6270 */
[----:B------:R-:W-:Y:S01]  /*3060*/  FSEL R183, R88, -INF , !P5 ;  /* 0xff80000058b77808 */ /* 0x000fe20006800000 */
[----:B------:R4:W2:Y:S01]  /*3070*/  MUFU.TANH R174, R91 ;  /* 0x0000005b00ae7308 */ /* 0x0008a20000002400 */
[----:B------:R-:W-:Y:S02]  /*3080*/  FMNMX.FTZ R18, R145, R18, !PT ;  /* 0x0000001291127209 */ /* 0x000fe40007810000 */
[----:B------:R-:W-:Y:S02]  /*3090*/  ISETP.GE.AND P0, PT, R2, 0x2, PT ;  /* 0x000000020200780c */ /* 0x000fe40003f06270 */
        /* <DEDUP_REMOVED lines=10> */
[----:B------:R-:W-:Y:S02]  /*3140*/  FSEL R182, R182, -INF , !P4 ;  /* 0xff800000b6b67808 */ /* 0x000fe40006000000 */
[----:B------:R-:W-:Y:S02]  /*3150*/  FMNMX.FTZ R11, R166, R11, !PT ;  /* 0x0000000ba60b7209 */ /* 0x000fe40007810000 */
[----:B--2---:R-:W-:Y:S02]  /*3160*/  FSEL R177, R177, -INF , !P6 ;  /* 0xff800000b1b17808 */ /* 0x004fe40007000000 */
[----:B------:R-:W-:Y:S02]  /*3170*/  FMNMX.FTZ R18, R179, R18, !PT ;  /* 0x00000012b3127209 */ /* 0x000fe40007810000 */
[----:B------:R-:W-:Y:S02]  /*3180*/  FMNMX.FTZ R21, R182, R11, !PT ;  /* 0x0000000bb6157209 */ /* 0x000fe40007810000 */
[----:B---3--:R-:W-:-:S02]  /*3190*/  FSEL R170, R170, -INF , !P3 ;  /* 0xff800000aaaa7808 */ /* 0x008fc40005800000 */
[----:B------:R-:W-:Y:S01]  /*31a0*/  FMNMX.FTZ R11, R177, R18, !PT ;  /* 0x00000012b10b7209 */ /* 0x000fe20007810000 */
[----:B-1--4-:R-:W-:Y:S06]  /*31b0*/  @!P0 BRA `(.L_x_433) ;  /* 0x0000000000848947 */ /* 0x012fec0003800000 */
[----:B------:R-:W-:Y:S01]  /*31c0*/  VIADD R23, R2, 0xfffffffe ;  /* 0xfffffffe02177836 */ /* 0x000fe20000000000 */
[----:B------:R-:W-:-:S03]  /*31d0*/  ULDC.64 UR6, c[0x0][0x218] ;  /* 0x0000860000067ab9 */ /* 0x000fc60000000a00 */
[----:B------:R-:W-:Y:S01]  /*31e0*/  IMAD R6, R6, R23, RZ ;  /* 0x0000001706067224 */ /* 0x000fe200078e02ff */
[----:B------:R-:W-:Y:S01]  /*31f0*/  SHF.R.S32.HI R18, RZ, 0x1f, R23 ;  /* 0x0000001fff127819 */ /* 0x000fe20000011417 */
[----:B------:R-:W-:-:S04]  /*3200*/  IMAD.WIDE.U32 R22, R23, R3, R216 ;  /* 0x0000000317167225 */ /* 0x000fc800078e00d8 */
[----:B------:R-:W-:Y:S01]  /*3210*/  IMAD R3, R18, R3, R6 ;  /* 0x0000000312037224 */ /* 0x000fe200078e0206 */
[----:B------:R-:W-:Y:S01]  /*3220*/  LEA R24, P4, R22, UR6, 0x1 ;  /* 0x0000000616187c11 */ /* 0x000fe2000f8808ff */
[C---:B------:R-:W-:Y:S01]  /*3230*/  IMAD.SHL.U32 R18, R136.reuse, 0x20, RZ ;  /* 0x0000002088127824 */ /* 0x040fe200078e00ff */
[----:B------:R-:W-:Y:S01]  /*3240*/  SHF.L.U64.HI R6, R136, 0x5, R137 ;  /* 0x0000000588067819 */ /* 0x000fe20000010289 */
[----:B------:R-:W-:-:S03]  /*3250*/  IMAD.IADD R3, R23, 0x1, R3 ;  /* 0x0000000117037824 */ /* 0x000fc600078e0203 */
[----:B------:R-:W-:Y:S02]  /*3260*/  IADD3 R30, P3, R18, R24, RZ ;  /* 0x00000018121e7210 */ /* 0x000fe40007f7e0ff */
[----:B------:R-:W-:Y:S02]  /*3270*/  LEA.HI.X R25, R22, UR7, R3, 0x1, P4 ;  /* 0x0000000716197c11 */ /* 0x000fe4000a0f0c03 */
[----:B------:R-:W-:Y:S02]  /*3280*/  IADD3 R22, P4, R18, R30, RZ ;  /* 0x0000001e12167210 */ /* 0x000fe40007f9e0ff */
[----:B------:R-:W-:Y:S01]  /*3290*/  IADD3.X R31, R6, R25, RZ, P3, !PT ;  /* 0x00000019061f7210 */ /* 0x000fe20001ffe4ff */
[----:B------:R-:W-:Y:S01]  /*32a0*/  @!PT LDS RZ, [RZ] ;  /* 0x00000000fffff984 */ /* 0x000fe20000000800 */
[----:B------:R-:W-:Y:S01]  /*32b0*/  @!PT LDS RZ, [RZ] ;  /* 0x00000000fffff984 */ /* 0x000fe20000000800 */
[----:B------:R-:W-:Y:S01]  /*32c0*/  @!PT LDS RZ, [RZ] ;  /* 0x00000000fffff984 */ /* 0x000fe20000000800 */
[----:B------:R1:W-:Y:S01]  /*32d0*/  LDGSTS.E.BYPASS.LTC128B.128 [R210+0x6000], desc[UR12][R24.64] ;  /* 0x0600000018d27fae */ /* 0x0003e2000b901d4c */
[----:B------:R-:W-:-:S03]  /*32e0*/  IADD3 R32, P3, R18, R22, RZ ;  /* 0x0000001612207210 */ /* 0x000fc60007f7e0ff */
[C---:B------:R-:W-:Y:S01]  /*32f0*/  IMAD.X R23, R6.reuse, 0x1, R31, P4 ;  /* 0x0000000106177824 */ /* 0x040fe200020e061f */
[----:B------:R1:W-:Y:S04]  /*3300*/  LDGSTS.E.BYPASS.LTC128B.128 [R210+0x8000], desc[UR12][R24.64+0x80] ;  /* 0x0800008018d27fae */ /* 0x0003e8000b901d4c */
[----:B------:R1:W-:Y:S01]  /*3310*/  LDGSTS.E.BYPASS.LTC128B.128 [R210+0xa000], desc[UR12][R24.64+0x100] ;  /* 0x0a00010018d27fae */ /* 0x0003e2000b901d4c */
[----:B------:R-:W-:-:S03]  /*3320*/  IADD3.X R33, R6, R23, RZ, P3, !PT ;  /* 0x0000001706217210 */ /* 0x000fc60001ffe4ff */
        /* <DEDUP_REMOVED lines=10> */
.L_x_433:
[----:B------:R-:W2:Y:S01]  /*33d0*/  MUFU.TANH R87, R87 ;  /* 0x0000005700577308 */ /* 0x000ea20000002400 */
[----:B------:R-:W-:Y:S01]  /*33e0*/  FSEL R180, R180, -INF , !P2 ;  /* 0xff800000b4b47808 */ /* 0x000fe20005000000 */
[----:B------:R-:W3:Y:S01]  /*33f0*/  SHFL.BFLY PT, R6, R11, 0x2, 0x1f ;  /* 0x0c401f000b067f89 */ /* 0x000ee200000e0000 */
[----:B------:R-:W-:Y:S01]  /*3400*/  FMNMX.FTZ R21, R170, R21, !PT ;  /* 0x00000015aa157209 */ /* 0x000fe20007810000 */
[----:B------:R-:W-:Y:S01]  /*3410*/  ULDC UR6, c[0x0][0x2ec] ;  /* 0x0000bb0000067ab9 */ /* 0x000fe20000000800 */
        /* <DEDUP_REMOVED lines=11> */
[----:B---3--:R-:W-:Y:S02]  /*34d0*/  FMNMX.FTZ R11, R11, R6, !PT ;  /* 0x000000060b0b7209 */ /* 0x008fe40007810000 */
[----:B------:R-:W-:Y:S02]  /*34e0*/  FMNMX.FTZ R10, R168, R21, !PT ;  /* 0x00000015a80a7209 */ /* 0x000fe40007810000 */
[----:B------:R-:W-:Y:S01]  /*34f0*/  IADD3 R200, R121, R4, RZ ;  /* 0x0000000479c87210 */ /* 0x000fe20007ffe0ff */
[----:B------:R-:W2:Y:S01]  /*3500*/  SHFL.BFLY PT, R132, R11, 0x1, 0x1f ;  /* 0x0c201f000b847f89 */ /* 0x000ea200000e0000 */
[C---:B------:R-:W-:Y:S02]  /*3510*/  IADD3 R195, R203.reuse, 0x800, RZ ;  /* 0x00000800cbc37810 */ /* 0x040fe40007ffe0ff */
[----:B------:R-:W-:Y:S01]  /*3520*/  LEA R200, R200, UR4, 0x1 ;  /* 0x00000004c8c87c11 */ /* 0x000fe2000f8e08ff */
[----:B------:R-:W3:Y:S01]  /*3530*/  SHFL.BFLY PT, R3, R10, 0x2, 0x1f ;  /* 0x0c401f000a037f89 */ /* 0x000ee200000e0000 */
        /* <DEDUP_REMOVED lines=15> */
[----:B--2---:R-:W-:Y:S02]  /*3630*/  FMNMX.FTZ R132, R11, R132, !PT ;  /* 0x000000840b847209 */ /* 0x004fe40007810000 */
[C---:B------:R-:W-:Y:S01]  /*3640*/  IADD3 R186, R203.reuse, 0x4800, RZ ;  /* 0x00004800cbba7810 */ /* 0x040fe20007ffe0ff */
[----:B------:R-:W-:Y:S01]  /*3650*/  LDSM.16.MT88.4 R48, [R198+0xe000] ;  /* 0x00e00000c630783b */ /* 0x000fe20000004200 */
[----:B---3--:R-:W-:Y:S01]  /*3660*/  FMNMX.FTZ R0, R10, R3, !PT ;  /* 0x000000030a007209 */ /* 0x008fe20007810000 */
[C---:B------:R-:W-:Y:S01]  /*3670*/  FMUL.FTZ R178, R132.reuse, UR6 ;  /* 0x0000000684b27c20 */ /* 0x040fe20008410000 */
[----:B------:R-:W-:Y:S01]  /*3680*/  FSETP.NEU.FTZ.AND P1, PT, R132, -INF , PT ;  /* 0xff8000008400780b */ /* 0x000fe20003f3d000 */
[----:B------:R-:W-:Y:S01]  /*3690*/  LDSM.16.MT88.4 R56, [R197+0xe000] ;  /* 0x00e00000c538783b */ /* 0x000fe20000004200 */
[----:B------:R-:W-:-:S02]  /*36a0*/  IADD3 R185, R203, 0x5000, RZ ;  /* 0x00005000cbb97810 */ /* 0x000fc40007ffe0ff */
[----:B------:R-:W-:Y:S01]  /*36b0*/  FSEL R178, R178, RZ, P1 ;  /* 0x000000ffb2b27208 */ /* 0x000fe20000800000 */
[----:B------:R-:W2:Y:S01]  /*36c0*/  SHFL.BFLY PT, R3, R0, 0x1, 0x1f ;  /* 0x0c201f0000037f89 */ /* 0x000ea200000e0000 */
[----:B------:R-:W-:-:S03]  /*36d0*/  IADD3 R184, R203, 0x5800, RZ ;  /* 0x00005800cbb87810 */ /* 0x000fc60007ffe0ff */
[--C-:B------:R-:W-:Y:S01]  /*36e0*/  FFMA.FTZ R158, R65, UR6, -R178.reuse ;  /* 0x00000006419e7c23 */ /* 0x100fe200080108b2 */
        /* <DEDUP_REMOVED lines=16> */
[----:B-1----:R-:W-:Y:S01]  /*37f0*/  LDSM.16.MT88.4 R24, [R196+0xc800] ;  /* 0x00c80000c418783b */ /* 0x002fe20000004200 */
[--C-:B------:R-:W-:Y:S01]  /*3800*/  FFMA.FTZ R169, R145, UR6, -R178.reuse ;  /* 0x0000000691a97c23 */ /* 0x100fe200080108b2 */
[--C-:B------:R-:W-:Y:S01]  /*3810*/  FFMA.FTZ R181, R181, UR6, -R178.reuse ;  /* 0x00000006b5b57c23 */ /* 0x100fe200080108b2 */
[----:B--2---:R-:W-:Y:S01]  /*3820*/  FMNMX.FTZ R3, R0, R3, !PT ;  /* 0x0000000300037209 */ /* 0x004fe20007810000 */
[----:B------:R-:W-:Y:S01]  /*3830*/  LDSM.16.MT88.4 R32, [R200+0xc800] ;  /* 0x00c80000c820783b */ /* 0x000fe20000004200 */
[----:B------:R-:W-:-:S02]  /*3840*/  FFMA.FTZ R179, R179, UR6, -R178 ;  /* 0x00000006b3b37c23 */ /* 0x000fc400080108b2 */
[C---:B------:R-:W-:Y:S01]  /*3850*/  FSETP.NEU.FTZ.AND P1, PT, R3.reuse, -INF , PT ;  /* 0xff8000000300780b */ /* 0x040fe20003f3d000 */
[----:B------:R-:W-:Y:S01]  /*3860*/  FMUL.FTZ R173, R3, UR6 ;  /* 0x0000000603ad7c20 */ /* 0x000fe20008410000 */
[----:B------:R-:W-:Y:S01]  /*3870*/  MUFU.EX2 R159, R159 ;  /* 0x0000009f009f7308 */ /* 0x000fe20000000800 */
[----:B------:R-:W-:Y:S03]  /*3880*/  LDSM.16.MT88.4 R28, [R198+0xc800] ;  /* 0x00c80000c61c783b */ /* 0x000fe60000004200 */
[----:B------:R-:W-:Y:S01]  /*3890*/  FSEL R173, R173, RZ, P1 ;  /* 0x000000ffadad7208 */ /* 0x000fe20000800000 */
[----:B------:R-:W-:Y:S01]  /*38a0*/  LDSM.16.MT88.4 R144, [R196+0x10800] ;  /* 0x01080000c490783b */ /* 0x000fe20000004200 */
[----:B---3--:R-:W-:Y:S02]  /*38b0*/  F2FP.BF16.F32.PACK_AB R96, R158, R163 ;  /* 0x000000a39e60723e */ /* 0x008fe400000010ff */
[----:B------:R-:W1:Y:S01]  /*38c0*/  MUFU.EX2 R154, R154 ;  /* 0x0000009a009a7308 */ /* 0x000e620000000800 */
[--C-:B------:R-:W-:Y:S01]  /*38d0*/  FFMA.FTZ R160, R64, UR6, -R173.reuse ;  /* 0x0000000640a07c23 */ /* 0x100fe200080108ad */
        /* <DEDUP_REMOVED lines=13> */
[--C-:B------:R-:W-:Y:S01]  /*39b0*/  FFMA.FTZ R170, R170, UR6, -R173.reuse ;  /* 0x00000006aaaa7c23 */ /* 0x100fe200080108ad */
[----:B------:R-:W5:Y:S01]  /*39c0*/  LDSM.16.MT88.4 R8, [R198+0xe800] ;  /* 0x00e80000c608783b */ /* 0x000f620000004200 */
[----:B------:R-:W2:Y:S01]  /*39d0*/  MUFU.EX2 R165, R165 ;  /* 0x000000a500a57308 */ /* 0x000ea20000000800 */
[----:B-1----:R-:W-:Y:S01]  /*39e0*/  F2FP.BF16.F32.PACK_AB R98, R154, R159 ;  /* 0x0000009f9a62723e */ /* 0x002fe200000010ff */
[--C-:B------:R-:W-:Y:S01]  /*39f0*/  FFMA.FTZ R175, R180, UR6, -R173.reuse ;  /* 0x00000006b4af7c23 */ /* 0x100fe200080108ad */
[----:B------:R-:W-:Y:S01]  /*3a00*/  LDSM.16.MT88.4 R20, [R200+0xe800] ;  /* 0x00e80000c814783b */ /* 0x000fe20000004200 */
[--C-:B------:R-:W-:Y:S01]  /*3a10*/  FFMA.FTZ R180, R183, UR6, -R178.reuse ;  /* 0x00000006b7b47c23 */ /* 0x100fe200080108b2 */
[----:B------:R-:W-:Y:S01]  /*3a20*/  FFMA.FTZ R178, R177, UR6, -R178 ;  /* 0x00000006b1b27c23 */ /* 0x000fe200080108b2 */
[--C-:B------:R-:W-:Y:S01]  /*3a30*/  FFMA.FTZ R176, R176, UR6, -R173.reuse ;  /* 0x00000006b0b07c23 */ /* 0x100fe200080108ad */
[--C-:B------:R-:W-:Y:S01]  /*3a40*/  FFMA.FTZ R177, R174, UR6, -R173.reuse ;  /* 0x00000006aeb17c23 */ /* 0x100fe200080108ad */
[----:B------:R-:W-:Y:S01]  /*3a50*/  MUFU.EX2 R161, R161 ;  /* 0x000000a100a17308 */ /* 0x000fe20000000800 */
[--C-:B------:R-:W-:Y:S01]  /*3a60*/  FFMA.FTZ R172, R172, UR6, -R173.reuse ;  /* 0x00000006acac7c23 */ /* 0x100fe200080108ad */
[----:B------:R-:W-:Y:S01]  /*3a70*/  FFMA.FTZ R227, R168, UR6, -R173 ;  /* 0x00000006a8e37c23 */ /* 0x000fe200080108ad */
[----:B------:R-:W-:-:S04]  /*3a80*/  FADD.FTZ R158, R163, R158 ;  /* 0x0000009ea39e7221 */ /* 0x000fc80000010000 */
[----:B------:R-:W-:Y:S01]  /*3a90*/  FADD.FTZ R159, R159, R158 ;  /* 0x0000009e9f9f7221 */ /* 0x000fe20000010000 */
[----:B------:R-:W1:Y:S01]  /*3aa0*/  MUFU.EX2 R156, R156 ;  /* 0x0000009c009c7308 */ /* 0x000e620000000800 */
[----:B--2---:R-:W-:Y:S01]  /*3ab0*/  F2FP.BF16.F32.PACK_AB R97, R165, R160 ;  /* 0x000000a0a561723e */ /* 0x004fe200000010ff */
[----:B------:R-:W-:Y:S01]  /*3ac0*/  FADD.FTZ R160, R160, R165 ;  /* 0x000000a5a0a07221 */ /* 0x000fe20000010000 */
[----:B------:R-:W-:-:S05]  /*3ad0*/  FADD.FTZ R154, R154, R159 ;  /* 0x0000009f9a9a7221 */ /* 0x000fca0000010000 */
[----:B------:R-:W-:Y:S08]  /*3ae0*/  MUFU.EX2 R157, R157 ;  /* 0x0000009d009d7308 */ /* 0x000ff00000000800 */
[----:B------:R-:W2:Y:S01]  /*3af0*/  MUFU.EX2 R152, R152 ;  /* 0x0000009800987308 */ /* 0x000ea20000000800 */
[----:B-1----:R-:W-:Y:S01]  /*3b00*/  F2FP.BF16.F32.PACK_AB R99, R156, R161 ;  /* 0x000000a19c63723e */ /* 0x002fe200000010ff */
[----:B------:R-:W-:-:S04]  /*3b10*/  FADD.FTZ R161, R161, R160 ;  /* 0x000000a0a1a17221 */ /* 0x000fc80000010000 */
[----:B------:R-:W-:Y:S02]  /*3b20*/  FADD.FTZ R156, R156, R161 ;  /* 0x000000a19c9c7221 */ /* 0x000fe40000010000 */
[C---:B------:R-:W-:Y:S01]  /*3b30*/  HMMA.16816.F32.BF16 R128, R96.reuse, R124, RZ ;  /* 0x0000007c6080723c */ /* 0x040fe200000418ff */
[----:B------:R-:W-:Y:S05]  /*3b40*/  MUFU.EX2 R151, R151 ;  /* 0x0000009700977308 */ /* 0x000fea0000000800 */
[C---:B------:R-:W-:Y:S03]  /*3b50*/  HMMA.16816.F32.BF16 R120, R96.reuse, R116, RZ ;  /* 0x000000746078723c */ /* 0x040fe600000418ff */
[----:B------:R-:W1:Y:S01]  /*3b60*/  MUFU.EX2 R148, R148 ;  /* 0x0000009400947308 */ /* 0x000e620000000800 */
        /* <DEDUP_REMOVED lines=8> */
[----:B-1----:R-:W-:-:S04]  /*3bf0*/  F2FP.BF16.F32.PACK_AB R142, R148, R151 ;  /* 0x00000097948e723e */ /* 0x002fc800000010ff */
[C---:B------:R-:W-:Y:S03]  /*3c00*/  HMMA.16816.F32.BF16 R44, R96.reuse, R48, RZ ;  /* 0x00000030602c723c */ /* 0x040fe600000418ff */
[----:B------:R-:W-:Y:S03]  /*3c10*/  MUFU.EX2 R0, R0 ;  /* 0x0000000000007308 */ /* 0x000fe60000000800 */
[C---:B------:R-:W-:Y:S05]  /*3c20*/  HMMA.16816.F32.BF16 R52, R96.reuse, R56, RZ ;  /* 0x000000386034723c */ /* 0x040fea00000418ff */
[----:B------:R-:W1:Y:S01]  /*3c30*/  MUFU.EX2 R153, R153 ;  /* 0x0000009900997308 */ /* 0x000e620000000800 */
[----:B------:R-:W-:Y:S01]  /*3c40*/  HMMA.16816.F32.BF16 R60, R96, R64, RZ ;  /* 0x00000040603c723c */ /* 0x000fe200000418ff */
[----:B--2---:R-:W-:Y:S01]  /*3c50*/  F2FP.BF16.F32.PACK_AB R141, R150, R155 ;  /* 0x0000009b968d723e */ /* 0x004fe200000010ff */
[----:B------:R-:W-:-:S04]  /*3c60*/  FADD.FTZ R155, R155, R156 ;  /* 0x0000009c9b9b7221 */ /* 0x000fc80000010000 */
[----:B------:R-:W-:Y:S01]  /*3c70*/  HMMA.16816.F32.BF16 R68, R96, R72, RZ ;  /* 0x000000486044723c */ /* 0x000fe200000418ff */
[----:B------:R-:W-:Y:S01]  /*3c80*/  MUFU.EX2 R162, R162 ;  /* 0x000000a200a27308 */ /* 0x000fe20000000800 */
[----:B------:R-:W-:-:S04]  /*3c90*/  FADD.FTZ R155, R150, R155 ;  /* 0x0000009b969b7221 */ /* 0x000fc80000010000 */
[C---:B------:R-:W-:Y:S03]  /*3ca0*/  HMMA.16816.F32.BF16 R76, R96.reuse, R80, RZ ;  /* 0x00000050604c723c */ /* 0x040fe600000418ff */
[----:B------:R-:W2:Y:S01]  /*3cb0*/  MUFU.EX2 R167, R167 ;  /* 0x000000a700a77308 */ /* 0x000ea20000000800 */
[C---:B-1----:R-:W-:Y:S01]  /*3cc0*/  F2FP.BF16.F32.PACK_AB R143, R153.reuse, R0 ;  /* 0x00000000998f723e */ /* 0x042fe200000010ff */
[----:B------:R-:W-:Y:S01]  /*3cd0*/  FADD.FTZ R0, R0, R155 ;  /* 0x0000009b00007221 */ /* 0x000fe20000010000 */
[C---:B------:R-:W-:Y:S03]  /*3ce0*/  HMMA.16816.F32.BF16 R84, R96.reuse, R88, RZ ;  /* 0x000000586054723c */ /* 0x040fe600000418ff */
[----:B------:R-:W-:Y:S02]  /*3cf0*/  FADD.FTZ R153, R153, R0 ;  /* 0x0000000099997221 */ /* 0x000fe40000010000 */
[----:B------:R-:W-:Y:S01]  /*3d00*/  MUFU.EX2 R164, R164 ;  /* 0x000000a400a47308 */ /* 0x000fe20000000800 */
[C---:B------:R-:W-:Y:S06]  /*3d10*/  HMMA.16816.F32.BF16 R124, R96.reuse, R126, RZ ;  /* 0x0000007e607c723c */ /* 0x040fec00000418ff */
[C---:B------:R-:W-:Y:S01]  /*3d20*/  HMMA.16816.F32.BF16 R116, R96.reuse, R118, RZ ;  /* 0x000000766074723c */ /* 0x040fe200000418ff */
[----:B------:R-:W-:Y:S05]  /*3d30*/  MUFU.EX2 R169, R169 ;  /* 0x000000a900a97308 */ /* 0x000fea0000000800 */
[C---:B------:R-:W-:Y:S03]  /*3d40*/  HMMA.16816.F32.BF16 R108, R96.reuse, R110, RZ ;  /* 0x0000006e606c723c */ /* 0x040fe600000418ff */
[----:B------:R-:W-:Y:S03]  /*3d50*/  MUFU.EX2 R166, R166 ;  /* 0x000000a600a67308 */ /* 0x000fe60000000800 */
[C---:B------:R-:W-:Y:S05]  /*3d60*/  HMMA.16816.F32.BF16 R100, R96.reuse, R102, RZ ;  /* 0x000000666064723c */ /* 0x040fea00000418ff */
[----:B------:R-:W1:Y:S01]  /*3d70*/  MUFU.EX2 R171, R171 ;  /* 0x000000ab00ab7308 */ /* 0x000e620000000800 */
[C---:B------:R-:W-:Y:S06]  /*3d80*/  HMMA.16816.F32.BF16 R40, R96.reuse, R42, RZ ;  /* 0x0000002a6028723c */ /* 0x040fec00000418ff */
[C---:B------:R-:W-:Y:S01]  /*3d90*/  HMMA.16816.F32.BF16 R48, R96.reuse, R50, RZ ;  /* 0x000000326030723c */ /* 0x040fe200000418ff */
[----:B------:R-:W-:Y:S05]  /*3da0*/  MUFU.EX2 R170, R170 ;  /* 0x000000aa00aa7308 */ /* 0x000fea0000000800 */
[C---:B------:R-:W-:Y:S03]  /*3db0*/  HMMA.16816.F32.BF16 R56, R96.reuse, R58, RZ ;  /* 0x0000003a6038723c */ /* 0x040fe600000418ff */
[----:B------:R-:W1:Y:S03]  /*3dc0*/  MUFU.EX2 R175, R175 ;  /* 0x000000af00af7308 */ /* 0x000e660000000800 */
[C---:B------:R-:W-:Y:S05]  /*3dd0*/  HMMA.16816.F32.BF16 R64, R96.reuse, R66, RZ ;  /* 0x000000426040723c */ /* 0x040fea00000418ff */
[----:B------:R-:W-:Y:S01]  /*3de0*/  MUFU.EX2 R180, R180 ;  /* 0x000000b400b47308 */ /* 0x000fe20000000800 */
[C---:B------:R-:W-:Y:S06]  /*3df0*/  HMMA.16816.F32.BF16 R72, R96.reuse, R74, RZ ;  /* 0x0000004a6048723c */ /* 0x040fec00000418ff */
[C---:B------:R-:W-:Y:S01]  /*3e00*/  HMMA.16816.F32.BF16 R80, R96.reuse, R82, RZ ;  /* 0x000000526050723c */ /* 0x040fe200000418ff */
[----:B------:R-:W1:Y:S05]  /*3e10*/  MUFU.EX2 R181, R181 ;  /* 0x000000b500b57308 */ /* 0x000e6a0000000800 */
        /* <DEDUP_REMOVED lines=10> */
[----:B------:R-:W1:Y:S03]  /*3ec0*/  MUFU.EX2 R177, R177 ;  /* 0x000000b100b17308 */ /* 0x000e660000000800 */
[C---:B-----5:R-:W-:Y:S05]  /*3ed0*/  HMMA.16816.F32.BF16 R44, R140.reuse, R8, R44 ;  /* 0x000000088c2c723c */ /* 0x060fea000004182c */
[----:B------:R-:W-:Y:S01]  /*3ee0*/  MUFU.EX2 R172, R172 ;  /* 0x000000ac00ac7308 */ /* 0x000fe20000000800 */
[C---:B------:R-:W-:Y:S01]  /*3ef0*/  HMMA.16816.F32.BF16 R48, R140.reuse, R10, R48 ;  /* 0x0000000a8c30723c */ /* 0x040fe20000041830 */
[----:B------:R-:W5:Y:S05]  /*3f00*/  LDSM.16.MT88.4 R8, [R198+0x10800] ;  /* 0x01080000c608783b */ /* 0x000f6a0000004200 */
[C---:B------:R-:W-:Y:S01]  /*3f10*/  HMMA.16816.F32.BF16 R52, R140.reuse, R4, R52 ;  /* 0x000000048c34723c */ /* 0x040fe20000041834 */
[----:B------:R-:W1:Y:S05]  /*3f20*/  MUFU.EX2 R227, R227 ;  /* 0x000000e300e37308 */ /* 0x000e6a0000000800 */
[C---:B------:R-:W-:Y:S01]  /*3f30*/  HMMA.16816.F32.BF16 R56, R140.reuse, R6, R56 ;  /* 0x000000068c38723c */ /* 0x040fe20000041838 */
[----:B------:R-:W2:Y:S05]  /*3f40*/  LDSM.16.MT88.4 R4, [R197+0x10800] ;  /* 0x01080000c504783b */ /* 0x000eaa0000004200 */
[C---:B---3--:R-:W-:Y:S06]  /*3f50*/  HMMA.16816.F32.BF16 R60, R140.reuse, R16, R60 ;  /* 0x000000108c3c723c */ /* 0x048fec000004183c */
[C---:B------:R-:W-:Y:S01]  /*3f60*/  HMMA.16816.F32.BF16 R64, R140.reuse, R18, R64 ;  /* 0x000000128c40723c */ /* 0x040fe20000041840 */
[----:B------:R-:W3:Y:S05]  /*3f70*/  LDSM.16.MT88.4 R16, [R197+0xd000] ;  /* 0x00d00000c510783b */ /* 0x000eea0000004200 */
[C---:B------:R-:W-:Y:S06]  /*3f80*/  HMMA.16816.F32.BF16 R104, R140.reuse, R24, R104 ;  /* 0x000000188c68723c */ /* 0x040fec0000041868 */
[C---:B------:R-:W-:Y:S01]  /*3f90*/  HMMA.16816.F32.BF16 R100, R140.reuse, R26, R100 ;  /* 0x0000001a8c64723c */ /* 0x040fe20000041864 */
[----:B------:R-:W3:Y:S05]  /*3fa0*/  LDSM.16.MT88.4 R24, [R200+0xd000] ;  /* 0x00d00000c818783b */ /* 0x000eea0000004200 */
[C---:B------:R-:W-:Y:S06]  /*3fb0*/  HMMA.16816.F32.BF16 R36, R140.reuse, R20, R36 ;  /* 0x000000148c24723c */ /* 0x040fec0000041824 */
[C---:B------:R-:W-:Y:S01]  /*3fc0*/  HMMA.16816.F32.BF16 R40, R140.reuse, R22, R40 ;  /* 0x000000168c28723c */ /* 0x040fe20000041828 */
[----:B------:R-:W3:Y:S05]  /*3fd0*/  LDSM.16.MT88.4 R20, [R200+0xf000] ;  /* 0x00f00000c814783b */ /* 0x000eea0000004200 */
[C---:B----4-:R-:W-:Y:S06]  /*3fe0*/  HMMA.16816.F32.BF16 R68, R140.reuse, R12, R68 ;  /* 0x0000000c8c44723c */ /* 0x050fec0000041844 */
[C---:B------:R-:W-:Y:S01]  /*3ff0*/  HMMA.16816.F32.BF16 R72, R140.reuse, R14, R72 ;  /* 0x0000000e8c48723c */ /* 0x040fe20000041848 */
[----:B------:R-:W4:Y:S05]  /*4000*/  LDSM.16.MT88.4 R12, [R198+0xf000] ;  /* 0x00f00000c60c783b */ /* 0x000f2a0000004200 */
[C---:B-----5:R-:W-:Y:S06]  /*4010*/  HMMA.16816.F32.BF16 R76, R140.reuse, R8, R76 ;  /* 0x000000088c4c723c */ /* 0x060fec000004184c */
[C---:B------:R-:W-:Y:S01]  /*4020*/  HMMA.16816.F32.BF16 R80, R140.reuse, R10, R80 ;  /* 0x0000000a8c50723c */ /* 0x040fe20000041850 */
[----:B------:R-:W5:Y:S05]  /*4030*/  LDSM.16.MT88.4 R8, [R197+0xf000] ;  /* 0x00f00000c508783b */ /* 0x000f6a0000004200 */
[C---:B--2---:R-:W-:Y:S06]  /*4040*/  HMMA.16816.F32.BF16 R84, R140.reuse, R4, R84 ;  /* 0x000000048c54723c */ /* 0x044fec0000041854 */
[----:B------:R-:W-:Y:S01]  /*4050*/  HMMA.16816.F32.BF16 R88, R140, R6, R88 ;  /* 0x000000068c58723c */ /* 0x000fe20000041858 */
[----:B------:R-:W-:-:S02]  /*4060*/  F2FP.BF16.F32.PACK_AB R4, R167, R162 ;  /* 0x000000a2a704723e */ /* 0x000fc400000010ff */
[----:B-1----:R-:W-:Y:S01]  /*4070*/  F2FP.BF16.F32.PACK_AB R5, R171, R166 ;  /* 0x000000a6ab05723e */ /* 0x002fe200000010ff */
[----:B------:R-:W-:Y:S02]  /*4080*/  FADD.FTZ R166, R166, R153 ;  /* 0x00000099a6a67221 */ /* 0x000fe40000010000 */
[----:B------:R-:W-:Y:S01]  /*4090*/  HMMA.16816.F32.BF16 R128, R140, R32, R128 ;  /* 0x000000208c80723c */ /* 0x000fe20000041880 */
        /* <DEDUP_REMOVED lines=8> */
[----:B------:R-:W-:Y:S01]  /*4120*/  HMMA.16816.F32.BF16 R108, R4, R18, R108 ;  /* 0x00000012046c723c */ /* 0x000fe2000004186c */
[----:B------:R-:W1:Y:S05]  /*4130*/  LDSM.16.MT88.4 R16, [R200+0x11000] ;  /* 0x01100000c810783b */ /* 0x000e6a0000004200 */
[C---:B------:R-:W-:Y:S06]  /*4140*/  HMMA.16816.F32.BF16 R120, R140.reuse, R28, R120 ;  /* 0x0000001c8c78723c */ /* 0x040fec0000041878 */
[----:B------:R-:W-:Y:S01]  /*4150*/  HMMA.16816.F32.BF16 R116, R140, R30, R116 ;  /* 0x0000001e8c74723c */ /* 0x000fe20000041874 */
[----:B------:R-:W2:Y:S05]  /*4160*/  LDSM.16.MT88.4 R28, [R196+0xd000] ;  /* 0x00d00000c41c783b */ /* 0x000eaa0000004200 */
[C---:B------:R-:W-:Y:S06]  /*4170*/  HMMA.16816.F32.BF16 R128, R4.reuse, R24, R128 ;  /* 0x000000180480723c */ /* 0x040fec0000041880 */
[C---:B------:R-:W-:Y:S01]  /*4180*/  HMMA.16816.F32.BF16 R124, R4.reuse, R26, R124 ;  /* 0x0000001a047c723c */ /* 0x040fe2000004187c */
[----:B------:R-:W3:Y:S05]  /*4190*/  LDSM.16.MT88.4 R24, [R196+0xf000] ;  /* 0x00f00000c418783b */ /* 0x000eea0000004200 */
[C---:B------:R-:W-:Y:S06]  /*41a0*/  HMMA.16816.F32.BF16 R36, R4.reuse, R20, R36 ;  /* 0x000000140424723c */ /* 0x040fec0000041824 */
[C---:B------:R-:W-:Y:S01]  /*41b0*/  HMMA.16816.F32.BF16 R40, R4.reuse, R22, R40 ;  /* 0x000000160428723c */ /* 0x040fe20000041828 */
[----:B------:R-:W-:Y:S05]  /*41c0*/  LDSM.16.MT88.4 R20, [R196+0x11000] ;  /* 0x01100000c414783b */ /* 0x000fea0000004200 */
[C---:B----4-:R-:W-:Y:S06]  /*41d0*/  HMMA.16816.F32.BF16 R44, R4.reuse, R12, R44 ;  /* 0x0000000c042c723c */ /* 0x050fec000004182c */
[C---:B------:R-:W-:Y:S01]  /*41e0*/  HMMA.16816.F32.BF16 R48, R4.reuse, R14, R48 ;  /* 0x0000000e0430723c */ /* 0x040fe20000041830 */
[----:B------:R-:W4:Y:S05]  /*41f0*/  LDSM.16.MT88.4 R12, [R198+0x11000] ;  /* 0x01100000c60c783b */ /* 0x000f2a0000004200 */
[C---:B-----5:R-:W-:Y:S06]  /*4200*/  HMMA.16816.F32.BF16 R52, R4.reuse, R8, R52 ;  /* 0x000000080434723c */ /* 0x060fec0000041834 */
        /* <DEDUP_REMOVED lines=9> */
[C---:B------:R-:W-:Y:S06]  /*42a0*/  HMMA.16816.F32.BF16 R120, R4.reuse, R32, R120 ;  /* 0x000000200478723c */ /* 0x040fec0000041878 */
[C---:B------:R-:W-:Y:S01]  /*42b0*/  HMMA.16816.F32.BF16 R116, R4.reuse, R34, R116 ;  /* 0x000000220474723c */ /* 0x040fe20000041874 */
[----:B------:R-:W-:Y:S05]  /*42c0*/  LDSM.16.MT88.4 R32, [R200+0xf800] ;  /* 0x00f80000c820783b */ /* 0x000fea0000004200 */
[C---:B--2---:R-:W-:Y:S06]  /*42d0*/  HMMA.16816.F32.BF16 R104, R4.reuse, R28, R104 ;  /* 0x0000001c0468723c */ /* 0x044fec0000041868 */
[C---:B------:R-:W-:Y:S01]  /*42e0*/  HMMA.16816.F32.BF16 R100, R4.reuse, R30, R100 ;  /* 0x0000001e0464723c */ /* 0x040fe20000041864 */
[----:B------:R-:W-:Y:S05]  /*42f0*/  LDSM.16.MT88.4 R28, [R198+0xf800] ;  /* 0x00f80000c61c783b */ /* 0x000fea0000004200 */
[C---:B---3--:R-:W-:Y:S06]  /*4300*/  HMMA.16816.F32.BF16 R60, R4.reuse, R24, R60 ;  /* 0x00000018043c723c */ /* 0x048fec000004183c */
[C---:B------:R-:W-:Y:S01]  /*4310*/  HMMA.16816.F32.BF16 R64, R4.reuse, R26, R64 ;  /* 0x0000001a0440723c */ /* 0x040fe20000041840 */
[----:B------:R-:W-:Y:S05]  /*4320*/  LDSM.16.MT88.4 R24, [R197+0xf800] ;  /* 0x00f80000c518783b */ /* 0x000fea0000004200 */
[C---:B----4-:R-:W-:Y:S06]  /*4330*/  HMMA.16816.F32.BF16 R76, R4.reuse, R12, R76 ;  /* 0x0000000c044c723c */ /* 0x050fec000004184c */
[C---:B------:R-:W-:Y:S01]  /*4340*/  HMMA.16816.F32.BF16 R80, R4.reuse, R14, R80 ;  /* 0x0000000e0450723c */ /* 0x040fe20000041850 */
[----:B------:R-:W2:Y:S05]  /*4350*/  LDSM.16.MT88.4 R12, [R196+0xd800] ;  /* 0x00d80000c40c783b */ /* 0x000eaa0000004200 */
[C---:B-----5:R-:W-:Y:S06]  /*4360*/  HMMA.16816.F32.BF16 R84, R4.reuse, R8, R84 ;  /* 0x000000080454723c */ /* 0x060fec0000041854 */
[C---:B------:R-:W-:Y:S01]  /*4370*/  HMMA.16816.F32.BF16 R88, R4.reuse, R10, R88 ;  /* 0x0000000a0458723c */ /* 0x040fe20000041858 */
[----:B------:R-:W3:Y:S05]  /*4380*/  LDSM.16.MT88.4 R8, [R196+0xf800] ;  /* 0x00f80000c408783b */ /* 0x000eea0000004200 */
[C---:B------:R-:W-:Y:S06]  /*4390*/  HMMA.16816.F32.BF16 R92, R4.reuse, R20, R92 ;  /* 0x00000014045c723c */ /* 0x040fec000004185c */
[----:B------:R-:W-:Y:S01]  /*43a0*/  HMMA.16816.F32.BF16 R96, R4, R22, R96 ;  /* 0x000000160460723c */ /* 0x000fe20000041860 */
[----:B------:R-:W-:Y:S06]  /*43b0*/  LDSM.16.MT88.4 R20, [R200+0x11800] ;  /* 0x01180000c814783b */ /* 0x000fec0000004200 */
[----:B------:R-:W-:-:S02]  /*43c0*/  F2FP.BF16.F32.PACK_AB R4, R181, R180 ;  /* 0x000000b4b504723e */ /* 0x000fc400000010ff */
[----:B------:R-:W-:Y:S01]  /*43d0*/  F2FP.BF16.F32.PACK_AB R5, R177, R176 ;  /* 0x000000b0b105723e */ /* 0x000fe200000010ff */
[----:B------:R-:W-:Y:S01]  /*43e0*/  FADD.FTZ R176, R176, R175 ;  /* 0x000000afb0b07221 */ /* 0x000fe20000010000 */
[----:B------:R-:W-:Y:S02]  /*43f0*/  F2FP.BF16.F32.PACK_AB R6, R178, R179 ;  /* 0x000000b3b206723e */ /* 0x000fe400000010ff */
[----:B------:R-:W-:Y:S01]  /*4400*/  F2FP.BF16.F32.PACK_AB R7, R227, R172 ;  /* 0x000000ace307723e */ /* 0x000fe200000010ff */
[----:B------:R-:W-:-:S04]  /*4410*/  FADD.FTZ R177, R177, R176 ;  /* 0x000000b0b1b17221 */ /* 0x000fc80000010000 */
[----:B------:R-:W-:Y:S02]  /*4420*/  FADD.FTZ R172, R172, R177 ;  /* 0x000000b1acac7221 */ /* 0x000fe40000010000 */
[----:B-1----:R-:W-:Y:S02]  /*4430*/  HMMA.16816.F32.BF16 R128, R4, R16, R128 ;  /* 0x000000100480723c */ /* 0x002fe40000041880 */
[----:B------:R-:W-:-:S04]  /*4440*/  FADD.FTZ R227, R227, R172 ;  /* 0x000000ace3e37221 */ /* 0x000fc80000010000 */
[C---:B------:R-:W-:Y:S01]  /*4450*/  HMMA.16816.F32.BF16 R124, R4.reuse, R18, R124 ;  /* 0x00000012047c723c */ /* 0x040fe2000004187c */
[----:B------:R-:W1:Y:S05]  /*4460*/  LDSM.16.MT88.4 R16, [R198+0x11800] ;  /* 0x01180000c610783b */ /* 0x000e6a0000004200 */
[C---:B--2---:R-:W-:Y:S06]  /*4470*/  HMMA.16816.F32.BF16 R104, R4.reuse, R12, R104 ;  /* 0x0000000c0468723c */ /* 0x044fec0000041868 */
[C---:B------:R-:W-:Y:S01]  /*4480*/  HMMA.16816.F32.BF16 R100, R4.reuse, R14, R100 ;  /* 0x0000000e0464723c */ /* 0x040fe20000041864 */
[----:B------:R-:W2:Y:S05]  /*4490*/  LDSM.16.MT88.4 R12, [R197+0x11800] ;  /* 0x01180000c50c783b */ /* 0x000eaa0000004200 */
[C---:B---3--:R-:W-:Y:S06]  /*44a0*/  HMMA.16816.F32.BF16 R60, R4.reuse, R8, R60 ;  /* 0x00000008043c723c */ /* 0x048fec000004183c */
[C---:B------:R-:W-:Y:S01]  /*44b0*/  HMMA.16816.F32.BF16 R64, R4.reuse, R10, R64 ;  /* 0x0000000a0440723c */ /* 0x040fe20000041840 */
[----:B------:R-:W3:Y:S05]  /*44c0*/  LDSM.16.MT88.4 R8, [R196+0x11800] ;  /* 0x01180000c408783b */ /* 0x000eea0000004200 */
[C---:B------:R-:W-:Y:S06]  /*44d0*/  HMMA.16816.F32.BF16 R120, R4.reuse, R144, R120 ;  /* 0x000000900478723c */ /* 0x040fec0000041878 */
        /* <DEDUP_REMOVED lines=19> */
[----:B------:R-:W-:-:S05]  /*4610*/  FADD.FTZ R229, R178, R179 ;  /* 0x000000b3b2e57221 */ /* 0x000fca0000010000 */
        /* <DEDUP_REMOVED lines=9> */
[----:B------:R-:W-:-:S15]  /*46b0*/  @!P0 BRA `(.L_x_434) ;  /* 0x0000003000648947 */ /* 0x000fde0003800000 */
[----:B------:R-:W-:Y:S01]  /*46c0*/  VIADD R0, R2, 0xfffffffe ;  /* 0xfffffffe02007836 */ /* 0x000fe20000000000 */
[----:B------:R-:W-:-:S04]  /*46d0*/  DEPBAR.LE SB0, 0x0 ;  /* 0x000080000000791a */ /* 0x000fc80000000000 */
[----:B------:R-:W-:Y:S01]  /*46e0*/  SHF.R.S32.HI R9, RZ, 0x1f, R0 ;  /* 0x0000001fff097819 */ /* 0x000fe20000011400 */
[----:B------:R-:W-:Y:S01]  /*46f0*/  IMAD.WIDE.U32 R6, R0, R134, RZ ;  /* 0x0000008600067225 */ /* 0x000fe200078e00ff */
[----:B------:R-:W-:-:S03]  /*4700*/  ULDC.64 UR4, c[0x0][0x220] ;  /* 0x0000880000047ab9 */ /* 0x000fc60000000a00 */
[----:B------:R-:W-:Y:S01]  /*4710*/  IMAD R9, R9, R134, RZ ;  /* 0x0000008609097224 */ /* 0x000fe200078e02ff */
[----:B------:R-:W-:Y:S01]  /*4720*/  BAR.SYNC.DEFER_BLOCKING 0x0 ;  /* 0x0000000000007b1d */ /* 0x000fe20000010000 */
[----:B------:R-:W-:Y:S02]  /*4730*/  LEA R5, P0, R6, R138, 0x6 ;  /* 0x0000008a06057211 */ /* 0x000fe400078030ff */
[----:B------:R-:W-:Y:S02]  /*4740*/  IMAD R9, R0, R135, R9 ;  /* 0x0000008700097224 */ /* 0x000fe400078e0209 */
[----:B------:R-:W-:Y:S02]  /*4750*/  LEA R8, P1, R5, UR4, 0x1 ;  /* 0x0000000405087c11 */ /* 0x000fe4000f8208ff */
[----:B------:R-:W-:Y:S02]  /*4760*/  IMAD.IADD R9, R7, 0x1, R9 ;  /* 0x0000000107097824 */ /* 0x000fe400078e0209 */
[----:B------:R-:W-:-:S03]  /*4770*/  IMAD.SHL.U32 R7, R134, 0x20, RZ ;  /* 0x0000002086077824 */ /* 0x000fc600078e00ff */
[----:B------:R-:W-:Y:S02]  /*4780*/  LEA.HI.X R4, R6, R215, R9, 0x6, P0 ;  /* 0x000000d706047211 */ /* 0x000fe400000f3409 */
[----:B------:R-:W-:Y:S02]  /*4790*/  SHF.L.U64.HI R6, R134, 0x5, R135 ;  /* 0x0000000586067819 */ /* 0x000fe40000010287 */
[----:B------:R-:W-:Y:S02]  /*47a0*/  IADD3 R10, P0, R7, R8, RZ ;  /* 0x00000008070a7210 */ /* 0x000fe40007f1e0ff */
[----:B------:R-:W-:Y:S02]  /*47b0*/  LEA.HI.X R9, R5, UR5, R4, 0x1, P1 ;  /* 0x0000000505097c11 */ /* 0x000fe400088f0c04 */
[----:B------:R-:W-:-:S03]  /*47c0*/  IADD3 R4, P1, R7, R10, RZ ;  /* 0x0000000a07047210 */ /* 0x000fc60007f3e0ff */
[C---:B------:R-:W-:Y:S01]  /*47d0*/  IMAD.X R11, R6.reuse, 0x1, R9, P0 ;  /* 0x00000001060b7824 */ /* 0x040fe200000e0609 */
[----:B------:R-:W-:Y:S01]  /*47e0*/  IADD3 R12, P0, R7, R4, RZ ;  /* 0x00000004070c7210 */ /* 0x000fe20007f1e0ff */
[----:B------:R-:W-:Y:S01]  /*47f0*/  @!PT LDS RZ, [RZ] ;  /* 0x00000000fffff984 */ /* 0x000fe20000000800 */
[----:B------:R-:W-:Y:S01]  /*4800*/  @!PT LDS RZ, [RZ] ;  /* 0x00000000fffff984 */ /* 0x000fe20000000800 */
[----:B------:R-:W-:Y:S01]  /*4810*/  @!PT LDS RZ, [RZ] ;  /* 0x00000000fffff984 */ /* 0x000fe20000000800 */
[----:B------:R-:W-:Y:S02]  /*4820*/  LDGSTS.E.BYPASS.LTC128B.128 [R210+0xc000], desc[UR12][R8.64] ;  /* 0x0c00000008d27fae */ /* 0x000fe4000b901d4c */
[C---:B------:R-:W-:Y:S02]  /*4830*/  IMAD.X R5, R6.reuse, 0x1, R11, P1 ;  /* 0x0000000106057824 */ /* 0x040fe400008e060b */
[----:B------:R-:W-:Y:S02]  /*4840*/  LDGSTS.E.BYPASS.LTC128B.128 [R210+0xe000], desc[UR12][R8.64+0x80] ;  /* 0x0e00008008d27fae */ /* 0x000fe4000b901d4c */
[----:B------:R-:W-:Y:S02]  /*4850*/  IMAD.X R13, R6, 0x1, R5, P0 ;  /* 0x00000001060d7824 */ /* 0x000fe400000e0605 */
[----:B------:R-:W-:Y:S04]  /*4860*/  LDGSTS.E.BYPASS.LTC128B.128 [R210+0x10000], desc[UR12][R8.64+0x100] ;  /* 0x1000010008d27fae */ /* 0x000fe8000b901d4c */
        /* <DEDUP_REMOVED lines=11> */
[----:B------:R-:W-:Y:S04]  /*4920*/  LDSM.16.M88.4 R152, [R204] ;  /* 0x00000000cc98783b */ /* 0x000fe80000000200 */
[----:B------:R-:W-:Y:S04]  /*4930*/  LDSM.16.M88.4 R20, [R203] ;  /* 0x00000000cb14783b */ /* 0x000fe80000000200 */
[----:B------:R-:W3:Y:S04]  /*4940*/  LDSM.16.M88.4 R32, [R205+0x6800] ;  /* 0x00680000cd20783b */ /* 0x000ee80000000200 */
[----:B------:R-:W4:Y:S04]  /*4950*/  LDSM.16.M88.4 R168, [R205+0x7000] ;  /* 0x00700000cda8783b */ /* 0x000f280000000200 */
[----:B------:R-:W5:Y:S04]  /*4960*/  LDSM.16.M88.4 R24, [R205+0x7800] ;  /* 0x00780000cd18783b */ /* 0x000f680000000200 */
[----:B-1----:R-:W-:Y:S04]  /*4970*/  LDSM.16.M88.4 R12, [R202] ;  /* 0x00000000ca0c783b */ /* 0x002fe80000000200 */
[----:B------:R-:W1:Y:S04]  /*4980*/  LDSM.16.M88.4 R172, [R199+0x6000] ;  /* 0x00600000c7ac783b */ /* 0x000e680000000200 */
[----:B------:R-:W1:Y:S04]  /*4990*/  LDSM.16.M88.4 R144, [R195] ;  /* 0x00000000c390783b */ /* 0x000e680000000200 */
[----:B------:R-:W1:Y:S01]  /*49a0*/  LDSM.16.M88.4 R8, [R194] ;  /* 0x00000000c208783b */ /* 0x000e620000000200 */
[C---:B--2---:R-:W-:Y:S03]  /*49b0*/  HMMA.16816.F32.BF16 R4, R180.reuse, R16, RZ ;  /* 0x00000010b404723c */ /* 0x044fe600000418ff */
[----:B------:R-:W-:Y:S04]  /*49c0*/  LDSM.16.M88.4 R148, [R192] ;  /* 0x00000000c094783b */ /* 0x000fe80000000200 */
[----:B------:R-:W-:Y:S01]  /*49d0*/  LDSM.16.M88.4 R176, [R193] ;  /* 0x00000000c1b0783b */ /* 0x000fe20000000200 */
[C---:B------:R-:W-:Y:S03]  /*49e0*/  HMMA.16816.F32.BF16 R16, R180.reuse, R18, RZ ;  /* 0x00000012b410723c */ /* 0x040fe600000418ff */
[----:B------:R-:W-:Y:S03]  /*49f0*/  LDSM.16.M88.4 R28, [R199+0x6800] ;  /* 0x00680000c71c783b */ /* 0x000fe60000000200 */
[C---:B---3--:R-:W-:Y:S01]  /*4a00*/  HMMA.16816.F32.BF16 R140, R180.reuse, R32, RZ ;  /* 0x00000020b48c723c */ /* 0x048fe200000418ff */
[----:B------:R-:W-:Y:S04]  /*4a10*/  LDSM.16.M88.4 R164, [R205+0x8000] ;  /* 0x00800000cda4783b */ /* 0x000fe80000000200 */
[----:B------:R-:W-:Y:S01]  /*4a20*/  LDSM.16.M88.4 R160, [R199+0x7800] ;  /* 0x00780000c7a0783b */ /* 0x000fe20000000200 */
[----:B----4-:R-:W-:Y:S03]  /*4a30*/  HMMA.16816.F32.BF16 R156, R180, R168, RZ ;  /* 0x000000a8b49c723c */ /* 0x010fe600000418ff */
[----:B------:R-:W-:Y:S03]  /*4a40*/  LDSM.16.M88.4 R236, [R204+0x2000] ;  /* 0x00200000ccec783b */ /* 0x000fe60000000200 */
[C---:B------:R-:W-:Y:S01]  /*4a50*/  HMMA.16816.F32.BF16 R4, R152.reuse, R20, R4 ;  /* 0x000000149804723c */ /* 0x040fe20000041804 */
[----:B------:R-:W-:Y:S04]  /*4a60*/  LDSM.16.M88.4 R244, [R199+0x9000] ;  /* 0x00900000c7f4783b */ /* 0x000fe80000000200 */
[----:B------:R-:W-:Y:S01]  /*4a70*/  LDSM.16.M88.4 R240, [R199+0xa000] ;  /* 0x00a00000c7f0783b */ /* 0x000fe20000000200 */
[----:B------:R-:W-:Y:S03]  /*4a80*/  HMMA.16816.F32.BF16 R16, R152, R22, R16 ;  /* 0x000000169810723c */ /* 0x000fe60000041810 */
[----:B------:R-:W2:Y:S03]  /*4a90*/  LDSM.16.M88.4 R20, [R201] ;  /* 0x00000000c914783b */ /* 0x000ea60000000200 */
[C---:B------:R-:W-:Y:S01]  /*4aa0*/  HMMA.16816.F32.BF16 R32, R180.reuse, R34, RZ ;  /* 0x00000022b420723c */ /* 0x040fe200000418ff */
[----:B------:R-:W-:Y:S04]  /*4ab0*/  LDSM.16.M88.4 R232, [R188] ;  /* 0x00000000bce8783b */ /* 0x000fe80000000200 */
[----:B------:R-:W0:Y:S01]  /*4ac0*/  LDGDEPBAR ;  /* 0x00000000000079af */ /* 0x000e220000000000 */
[C---:B------:R-:W-:Y:S06]  /*4ad0*/  HMMA.16816.F32.BF16 R168, R180.reuse, R170, RZ ;  /* 0x000000aab4a8723c */ /* 0x040fec00000418ff */
[C---:B-----5:R-:W-:Y:S06]  /*4ae0*/  HMMA.16816.F32.BF16 R220, R180.reuse, R24, RZ ;  /* 0x00000018b4dc723c */ /* 0x060fec00000418ff */
[----:B------:R-:W-:Y:S01]  /*4af0*/  HMMA.16816.F32.BF16 R180, R180, R26, RZ ;  /* 0x0000001ab4b4723c */ /* 0x000fe200000418ff */
[----:B------:R-:W3:Y:S05]  /*4b00*/  LDSM.16.M88.4 R24, [R199+0x7000] ;  /* 0x00700000c718783b */ /* 0x000eea0000000200 */
[C---:B-1----:R-:W-:Y:S06]  /*4b10*/  HMMA.16816.F32.BF16 R4, R12.reuse, R172, R4 ;  /* 0x000000ac0c04723c */ /* 0x042fec0000041804 */
[----:B------:R-:W-:Y:S01]  /*4b20*/  HMMA.16816.F32.BF16 R16, R12, R174, R16 ;  /* 0x000000ae0c10723c */ /* 0x000fe20000041810 */
[----:B------:R-:W-:Y:S05]  /*4b30*/  LDSM.16.M88.4 R172, [R199+0x9800] ;  /* 0x00980000c7ac783b */ /* 0x000fea0000000200 */
[C---:B------:R-:W-:Y:S06]  /*4b40*/  HMMA.16816.F32.BF16 R140, R152.reuse, R144, R140 ;  /* 0x00000090988c723c */ /* 0x040fec000004188c */
[C---:B------:R-:W-:Y:S01]  /*4b50*/  HMMA.16816.F32.BF16 R32, R152.reuse, R146, R32 ;  /* 0x000000929820723c */ /* 0x040fe20000041820 */
[----:B------:R-:W-:Y:S05]  /*4b60*/  LDSM.16.M88.4 R144, [R192+0x800] ;  /* 0x00080000c090783b */ /* 0x000fea0000000200 */
[C---:B------:R-:W-:Y:S06]  /*4b70*/  HMMA.16816.F32.BF16 R156, R152.reuse, R8, R156 ;  /* 0x00000008989c723c */ /* 0x040fec000004189c */
[----:B------:R-:W-:Y:S01]  /*4b80*/  HMMA.16816.F32.BF16 R168, R152, R10, R168 ;  /* 0x0000000a98a8723c */ /* 0x000fe200000418a8 */
[----:B------:R-:W1:Y:S05]  /*4b90*/  LDSM.16.M88.4 R8, [R206+0x2000] ;  /* 0x00200000ce08783b */ /* 0x000e6a0000000200 */
[C---:B--2---:R-:W-:Y:S06]  /*4ba0*/  HMMA.16816.F32.BF16 R4, R20.reuse, R148, R4 ;  /* 0x000000941404723c */ /* 0x044fec0000041804 */
[----:B------:R-:W-:Y:S01]  /*4bb0*/  HMMA.16816.F32.BF16 R16, R20, R150, R16 ;  /* 0x000000961410723c */ /* 0x000fe20000041810 */
[----:B------:R-:W-:Y:S05]  /*4bc0*/  LDSM.16.M88.4 R148, [R205+0x9800] ;  /* 0x00980000cd94783b */ /* 0x000fea0000000200 */
[C---:B------:R-:W-:Y:S06]  /*4bd0*/  HMMA.16816.F32.BF16 R220, R152.reuse, R176, R220 ;  /* 0x000000b098dc723c */ /* 0x040fec00000418dc */
[----:B------:R-:W-:Y:S01]  /*4be0*/  HMMA.16816.F32.BF16 R180, R152, R178, R180 ;  /* 0x000000b298b4723c */ /* 0x000fe200000418b4 */
[----:B------:R-:W2:Y:S04]  /*4bf0*/  LDSM.16.M88.4 R152, [R191] ;  /* 0x00000000bf98783b */ /* 0x000ea80000000200 */
[----:B------:R-:W-:Y:S01]  /*4c00*/  LDSM.16.M88.4 R176, [R202+0x2000] ;  /* 0x00200000cab0783b */ /* 0x000fe20000000200 */
[C---:B------:R-:W-:Y:S06]  /*4c10*/  HMMA.16816.F32.BF16 R140, R12.reuse, R28, R140 ;  /* 0x0000001c0c8c723c */ /* 0x040fec000004188c */
[C---:B------:R-:W-:Y:S01]  /*4c20*/  HMMA.16816.F32.BF16 R32, R12.reuse, R30, R32 ;  /* 0x0000001e0c20723c */ /* 0x040fe20000041820 */
[----:B------:R-:W4:Y:S05]  /*4c30*/  LDSM.16.M88.4 R28, [R192+0x1000] ;  /* 0x00100000c01c783b */ /* 0x000f2a0000000200 */
[C---:B---3--:R-:W-:Y:S06]  /*4c40*/  HMMA.16816.F32.BF16 R156, R12.reuse, R24, R156 ;  /* 0x000000180c9c723c */ /* 0x048fec000004189c */
[----:B------:R-:W-:Y:S01]  /*4c50*/  HMMA.16816.F32.BF16 R168, R12, R26, R168 ;  /* 0x0000001a0ca8723c */ /* 0x000fe200000418a8 */
[----:B------:R-:W3:Y:S05]  /*4c60*/  LDSM.16.M88.4 R24, [R192+0x1800] ;  /* 0x00180000c018783b */ /* 0x000eea0000000200 */
[C---:B-1----:R-:W-:Y:S06]  /*4c70*/  HMMA.16816.F32.BF16 R4, R8.reuse, R164, R4 ;  /* 0x000000a40804723c */ /* 0x042fec0000041804 */
[----:B------:R-:W-:Y:S01]  /*4c80*/  HMMA.16816.F32.BF16 R16, R8, R166, R16 ;  /* 0x000000a60810723c */ /* 0x000fe20000041810 */
[----:B------:R-:W-:Y:S05]  /*4c90*/  LDSM.16.M88.4 R164, [R201+0x2000] ;  /* 0x00200000c9a4783b */ /* 0x000fea0000000200 */
[C---:B------:R-:W-:Y:S06]  /*4ca0*/  HMMA.16816.F32.BF16 R220, R12.reuse, R160, R220 ;  /* 0x000000a00cdc723c */ /* 0x040fec00000418dc */
[----:B------:R-:W-:Y:S01]  /*4cb0*/  HMMA.16816.F32.BF16 R180, R12, R162, R180 ;  /* 0x000000a20cb4723c */ /* 0x000fe200000418b4 */
[----:B------:R-:W-:Y:S04]  /*4cc0*/  LDSM.16.M88.4 R160, [R205+0x8800] ;  /* 0x00880000cda0783b */ /* 0x000fe80000000200 */
[----:B------:R-:W-:Y:S01]  /*4cd0*/  LDSM.16.M88.4 R12, [R205+0x9000] ;  /* 0x00900000cd0c783b */ /* 0x000fe20000000200 */
[C---:B------:R-:W-:Y:S06]  /*4ce0*/  HMMA.16816.F32.BF16 R140, R20.reuse, R144, R140 ;  /* 0x00000090148c723c */ /* 0x040fec000004188c */
[----:B------:R-:W-:Y:S01]  /*4cf0*/  HMMA.16816.F32.BF16 R32, R20, R146, R32 ;  /* 0x000000921420723c */ /* 0x000fe20000041820 */
[----:B------:R-:W1:Y:S05]  /*4d00*/  LDSM.16.M88.4 R144, [R199+0x8000] ;  /* 0x00800000c790783b */ /* 0x000e6a0000000200 */
[C---:B--2---:R-:W-:Y:S06]  /*4d10*/  HMMA.16816.F32.BF16 R4, R236.reuse, R152, R4 ;  /* 0x00000098ec04723c */ /* 0x044fec0000041804 */
[----:B------:R-:W-:Y:S01]  /*4d20*/  HMMA.16816.F32.BF16 R16, R236, R154, R16 ;  /* 0x0000009aec10723c */ /* 0x000fe20000041810 */
[----:B------:R-:W-:Y:S05]  /*4d30*/  LDSM.16.M88.4 R152, [R206+0x4000] ;  /* 0x00400000ce98783b */ /* 0x000fea0000000200 */
[C---:B----4-:R-:W-:Y:S06]  /*4d40*/  HMMA.16816.F32.BF16 R156, R20.reuse, R28, R156 ;  /* 0x0000001c149c723c */ /* 0x050fec000004189c */
[C---:B------:R-:W-:Y:S01]  /*4d50*/  HMMA.16816.F32.BF16 R168, R20.reuse, R30, R168 ;  /* 0x0000001e14a8723c */ /* 0x040fe200000418a8 */
[----:B------:R-:W-:Y:S05]  /*4d60*/  LDSM.16.M88.4 R28, [R189] ;  /* 0x00000000bd1c783b */ /* 0x000fea0000000200 */
[C---:B---3--:R-:W-:Y:S06]  /*4d70*/  HMMA.16816.F32.BF16 R220, R20.reuse, R24, R220 ;  /* 0x0000001814dc723c */ /* 0x048fec00000418dc */
[----:B------:R-:W-:Y:S01]  /*4d80*/  HMMA.16816.F32.BF16 R180, R20, R26, R180 ;  /* 0x0000001a14b4723c */ /* 0x000fe200000418b4 */
[----:B------:R-:W2:Y:S04]  /*4d90*/  LDSM.16.M88.4 R20, [R192+0x2000] ;  /* 0x00200000c014783b */ /* 0x000ea80000000200 */
[----:B------:R-:W3:Y:S01]  /*4da0*/  LDSM.16.M88.4 R24, [R190] ;  /* 0x00000000be18783b */ /* 0x000ee20000000200 */
[C---:B-1----:R-:W-:Y:S06]  /*4db0*/  HMMA.16816.F32.BF16 R4, R176.reuse, R144, R4 ;  /* 0x00000090b004723c */ /* 0x042fec0000041804 */
[----:B------:R-:W-:Y:S01]  /*4dc0*/  HMMA.16816.F32.BF16 R16, R176, R146, R16 ;  /* 0x00000092b010723c */ /* 0x000fe20000041810 */
[----:B------:R-:W-:Y:S05]  /*4dd0*/  LDSM.16.M88.4 R144, [R187] ;  /* 0x00000000bb90783b */ /* 0x000fea0000000200 */
        /* <DEDUP_REMOVED lines=8> */
[----:B------:R-:W1:Y:S04]  /*4e60*/  LDSM.16.M88.4 R8, [R205+0xa000] ;  /* 0x00a00000cd08783b */ /* 0x000e680000000200 */
[----:B------:R-:W-:Y:S01]  /*4e70*/  LDSM.16.M88.4 R148, [R205+0xa800] ;  /* 0x00a80000cd94783b */ /* 0x000fe20000000200 */
[C---:B--2---:R-:W-:Y:S06]  /*4e80*/  HMMA.16816.F32.BF16 R4, R164.reuse, R20, R4 ;  /* 0x00000014a404723c */ /* 0x044fec0000041804 */
[----:B------:R-:W-:Y:S01]  /*4e90*/  HMMA.16816.F32.BF16 R16, R164, R22, R16 ;  /* 0x00000016a410723c */ /* 0x000fe20000041810 */
[----:B------:R-:W-:Y:S05]  /*4ea0*/  LDSM.16.M88.4 R20, [R202+0x4000] ;  /* 0x00400000ca14783b */ /* 0x000fea0000000200 */
[C---:B------:R-:W-:Y:S06]  /*4eb0*/  HMMA.16816.F32.BF16 R156, R236.reuse, R28, R156 ;  /* 0x0000001cec9c723c */ /* 0x040fec000004189c */
[C---:B------:R-:W-:Y:S01]  /*4ec0*/  HMMA.16816.F32.BF16 R168, R236.reuse, R30, R168 ;  /* 0x0000001eeca8723c */ /* 0x040fe200000418a8 */
[----:B------:R-:W2:Y:S05]  /*4ed0*/  LDSM.16.M88.4 R28, [R204+0x4000] ;  /* 0x00400000cc1c783b */ /* 0x000eaa0000000200 */
        /* <DEDUP_REMOVED lines=8> */
[----:B------:R-:W1:Y:S05]  /*4f60*/  LDSM.16.M88.4 R12, [R201+0x4000] ;  /* 0x00400000c90c783b */ /* 0x000e6a0000000200 */
[----:B--2---:R-:W-:Y:S06]  /*4f70*/  HMMA.16816.F32.BF16 R4, R28, R144, R4 ;  /* 0x000000901c04723c */ /* 0x004fec0000041804 */
[----:B------:R-:W-:Y:S06]  /*4f80*/  HMMA.16816.F32.BF16 R156, R176, R244, R156 ;  /* 0x000000f4b09c723c */ /* 0x000fec000004189c */
[----:B------:R-:W-:Y:S01]  /*4f90*/  HMMA.16816.F32.BF16 R16, R28, R146, R16 ;  /* 0x000000921c10723c */ /* 0x000fe20000041810 */
[----:B------:R-:W2:Y:S05]  /*4fa0*/  LDSM.16.M88.4 R144, [R205+0xb000] ;  /* 0x00b00000cd90783b */ /* 0x000eaa0000000200 */
[C---:B---3--:R-:W-:Y:S06]  /*4fb0*/  HMMA.16816.F32.BF16 R140, R164.reuse, R24, R140 ;  /* 0x00000018a48c723c */ /* 0x048fec000004188c */
[----:B------:R-:W-:Y:S01]  /*4fc0*/  HMMA.16816.F32.BF16 R32, R164, R26, R32 ;  /* 0x0000001aa420723c */ /* 0x000fe20000041820 */
[----:B------:R-:W-:Y:S05]  /*4fd0*/  LDSM.16.M88.4 R24, [R186] ;  /* 0x00000000ba18783b */ /* 0x000fea0000000200 */
[----:B------:R-:W-:Y:S06]  /*4fe0*/  HMMA.16816.F32.BF16 R4, R20, R240, R4 ;  /* 0x000000f01404723c */ /* 0x000fec0000041804 */
[----:B------:R-:W-:Y:S06]  /*4ff0*/  HMMA.16816.F32.BF16 R156, R164, R160, R156 ;  /* 0x000000a0a49c723c */ /* 0x000fec000004189c */
[----:B------:R-:W-:Y:S06]  /*5000*/  HMMA.16816.F32.BF16 R16, R20, R242, R16 ;  /* 0x000000f21410723c */ /* 0x000fec0000041810 */
[C---:B------:R-:W-:Y:S06]  /*5010*/  HMMA.16816.F32.BF16 R140, R152.reuse, R148, R140 ;  /* 0x00000094988c723c */ /* 0x040fec000004188c */
[----:B------:R-:W-:Y:S01]  /*5020*/  HMMA.16816.F32.BF16 R32, R152, R150, R32 ;  /* 0x000000969820723c */ /* 0x000fe20000041820 */
[----:B------:R-:W3:Y:S05]  /*5030*/  LDSM.16.M88.4 R148, [R185] ;  /* 0x00000000b994783b */ /* 0x000eea0000000200 */
[----:B------:R-:W-:Y:S06]  /*5040*/  HMMA.16816.F32.BF16 R220, R236, R232, R220 ;  /* 0x000000e8ecdc723c */ /* 0x000fec00000418dc */
[----:B-1----:R-:W-:Y:S06]  /*5050*/  HMMA.16816.F32.BF16 R4, R12, R8, R4 ;  /* 0x000000080c04723c */ /* 0x002fec0000041804 */
[----:B--2---:R-:W-:Y:S06]  /*5060*/  HMMA.16816.F32.BF16 R156, R152, R144, R156 ;  /* 0x00000090989c723c */ /* 0x004fec000004189c */
[----:B------:R-:W-:Y:S06]  /*5070*/  HMMA.16816.F32.BF16 R168, R176, R246, R168 ;  /* 0x000000f6b0a8723c */ /* 0x000fec00000418a8 */
[----:B------:R-:W-:Y:S01]  /*5080*/  HMMA.16816.F32.BF16 R16, R12, R10, R16 ;  /* 0x0000000a0c10723c */ /* 0x000fe20000041810 */
[----:B------:R-:W1:Y:S05]  /*5090*/  LDSM.16.M88.4 R8, [R192+0x3800] ;  /* 0x00380000c008783b */ /* 0x000e6a0000000200 */
[----:B------:R-:W-:Y:S01]  /*50a0*/  HMMA.16816.F32.BF16 R232, R236, R234, R180 ;  /* 0x000000eaece8723c */ /* 0x000fe200000418b4 */
[----:B------:R-:W-:Y:S01]  /*50b0*/  FMUL.FTZ R4, R4, UR8 ;  /* 0x0000000804047c20 */ /* 0x000fe20008410000 */
[----:B------:R-:W-:Y:S01]  /*50c0*/  FMUL.FTZ R5, R5, UR8 ;  /* 0x0000000805057c20 */ /* 0x000fe20008410000 */
[----:B------:R-:W-:Y:S01]  /*50d0*/  FMUL.FTZ R161, R6, UR8 ;  /* 0x0000000806a17c20 */ /* 0x000fe20008410000 */
[----:B------:R-:W2:Y:S01]  /*50e0*/  LDSM.16.M88.4 R180, [R199+0xa800] ;  /* 0x00a80000c7b4783b */ /* 0x000ea20000000200 */
[----:B------:R-:W-:Y:S01]  /*50f0*/  MUFU.TANH R160, R4 ;  /* 0x0000000400a07308 */ /* 0x000fe20000002400 */
[----:B------:R-:W-:Y:S02]  /*5100*/  HMMA.16816.F32.BF16 R236, R176, R172, R220 ;  /* 0x000000acb0ec723c */ /* 0x000fe400000418dc */
[----:B------:R-:W-:Y:S04]  /*5110*/  LDSM.16.M88.4 R220, [R192+0x4800] ;  /* 0x00480000c0dc783b */ /* 0x000fe80000000200 */
[----:B---3--:R-:W-:Y:S01]  /*5120*/  HMMA.16816.F32.BF16 R156, R28, R148, R156 ;  /* 0x000000941c9c723c */ /* 0x008fe2000004189c */
[----:B------:R3:W4:Y:S05]  /*5130*/  MUFU.TANH R172, R5 ;  /* 0x0000000500ac7308 */ /* 0x00072a0000002400 */
[----:B------:R-:W-:Y:S01]  /*5140*/  HMMA.16816.F32.BF16 R168, R164, R162, R168 ;  /* 0x000000a2a4a8723c */ /* 0x000fe200000418a8 */
[----:B------:R-:W-:Y:S01]  /*5150*/  FMUL.FTZ R148, R7, UR8 ;  /* 0x0000000807947c20 */ /* 0x000fe20008410000 */
[----:B------:R-:W-:Y:S01]  /*5160*/  FMUL.FTZ R16, R16, UR8 ;  /* 0x0000000810107c20 */ /* 0x000fe20008410000 */
[----:B------:R-:W-:Y:S01]  /*5170*/  FMUL.FTZ R17, R17, UR8 ;  /* 0x0000000811117c20 */ /* 0x000fe20008410000 */
[----:B------:R-:W-:Y:S01]  /*5180*/  FMUL.FTZ R173, R19, UR8 ;  /* 0x0000000813ad7c20 */ /* 0x000fe20008410000 */
[----:B------:R-:W-:Y:S01]  /*5190*/  MUFU.TANH R161, R161 ;  /* 0x000000a100a17308 */ /* 0x000fe20000002400 */
[C---:B------:R-:W-:Y:S01]  /*51a0*/  HMMA.16816.F32.BF16 R140, R28.reuse, R24, R140 ;  /* 0x000000181c8c723c */ /* 0x040fe2000004188c */
[----:B------:R-:W-:Y:S01]  /*51b0*/  FMUL.FTZ R163, R18, UR8 ;  /* 0x0000000812a37c20 */ /* 0x000fe20008410000 */
[----:B---3--:R-:W3:Y:S04]  /*51c0*/  LDSM.16.M88.4 R4, [R205+0xb800] ;  /* 0x00b80000cd04783b */ /* 0x008ee80000000200 */
[----:B------:R-:W-:Y:S01]  /*51d0*/  HMMA.16816.F32.BF16 R32, R28, R26, R32 ;  /* 0x0000001a1c20723c */ /* 0x000fe20000041820 */
[----:B------:R-:W-:Y:S01]  /*51e0*/  MUFU.TANH R149, R16 ;  /* 0x0000001000957308 */ /* 0x000fe20000002400 */
[----:B------:R-:W5:Y:S04]  /*51f0*/  LDSM.16.M88.4 R24, [R199+0xb000] ;  /* 0x00b00000c718783b */ /* 0x000f680000000200 */
[----:B------:R-:W-:Y:S01]  /*5200*/  HMMA.16816.F32.BF16 R232, R176, R174, R232 ;  /* 0x000000aeb0e8723c */ /* 0x000fe200000418e8 */
[----:B------:R-:W4:Y:S02]  /*5210*/  S2R R174, SR_TID.X ;  /* 0x0000000000ae7919 */ /* 0x000f240000002100 */
[----:B------:R2:W-:Y:S03]  /*5220*/  MUFU.TANH R162, R17 ;  /* 0x0000001100a27308 */ /* 0x0005e60000002400 */
[----:B-1----:R-:W-:Y:S05]  /*5230*/  HMMA.16816.F32.BF16 R236, R164, R8, R236 ;  /* 0x00000008a4ec723c */ /* 0x002fea00000418ec */
[----:B------:R-:W1:Y:S01]  /*5240*/  MUFU.TANH R148, R148 ;  /* 0x0000009400947308 */ /* 0x000e620000002400 */
[----:B------:R-:W-:Y:S01]  /*5250*/  HMMA.16816.F32.BF16 R168, R152, R146, R168 ;  /* 0x0000009298a8723c */ /* 0x000fe200000418a8 */
[----:B------:R-:W-:Y:S05]  /*5260*/  LDSM.16.M88.4 R144, [R192+0x5000] ;  /* 0x00500000c090783b */ /* 0x000fea0000000200 */
[----:B--2---:R-:W-:Y:S01]  /*5270*/  HMMA.16816.F32.BF16 R140, R20, R180, R140 ;  /* 0x000000b4148c723c */ /* 0x004fe2000004188c */
[----:B------:R-:W2:Y:S01]  /*5280*/  MUFU.TANH R163, R163 ;  /* 0x000000a300a37308 */ /* 0x000ea20000002400 */
[----:B------:R-:W1:Y:S04]  /*5290*/  LDSM.16.M88.4 R16, [R184] ;  /* 0x00000000b810783b */ /* 0x000e680000000200 */
[----:B------:R-:W-:Y:S01]  /*52a0*/  HMMA.16816.F32.BF16 R232, R164, R10, R232 ;  /* 0x0000000aa4e8723c */ /* 0x000fe200000418e8 */
[----:B------:R-:W2:Y:S02]  /*52b0*/  LDSM.16.M88.4 R8, [R199+0xb800] ;  /* 0x00b80000c708783b */ /* 0x000ea40000000200 */
[----:B------:R-:W-:Y:S03]  /*52c0*/  MUFU.TANH R173, R173 ;  /* 0x000000ad00ad7308 */ /* 0x000fe60000002400 */
[----:B------:R-:W-:Y:S06]  /*52d0*/  HMMA.16816.F32.BF16 R32, R20, R182, R32 ;  /* 0x000000b61420723c */ /* 0x000fec0000041820 */
[----:B---3--:R-:W-:Y:S06]  /*52e0*/  HMMA.16816.F32.BF16 R236, R152, R4, R236 ;  /* 0x0000000498ec723c */ /* 0x008fec00000418ec */
[----:B------:R-:W-:Y:S01]  /*52f0*/  HMMA.16816.F32.BF16 R168, R28, R150, R168 ;  /* 0x000000961ca8723c */ /* 0x000fe200000418a8 */
[----:B----4-:R-:W-:-:S05]  /*5300*/  IMAD.SHL.U32 R5, R174, 0x2, RZ ;  /* 0x00000002ae057824 */ /* 0x010fca00078e00ff */
[----:B-----5:R-:W-:Y:S01]  /*5310*/  HMMA.16816.F32.BF16 R156, R20, R24, R156 ;  /* 0x00000018149c723c */ /* 0x020fe2000004189c */
[----:B------:R-:W-:-:S05]  /*5320*/  LOP3.LUT R5, R5, 0x6, RZ, 0xc0, !PT ;  /* 0x0000000605057812 */ /* 0x000fca00078ec0ff */
[----:B------:R-:W-:Y:S06]  /*5330*/  HMMA.16816.F32.BF16 R232, R152, R6, R232 ;  /* 0x0000000698e8723c */ /* 0x000fec00000418e8 */
[----:B-1----:R-:W-:Y:S06]  /*5340*/  HMMA.16816.F32.BF16 R236, R28, R16, R236 ;  /* 0x000000101cec723c */ /* 0x002fec00000418ec */
[----:B------:R-:W-:Y:S01]  /*5350*/  HMMA.16816.F32.BF16 R140, R12, R220, R140 ;  /* 0x000000dc0c8c723c */ /* 0x000fe2000004188c */
[----:B------:R-:W-:-:S02]  /*5360*/  IMAD R16, R0, 0x40, R5 ;  /* 0x0000004000107824 */ /* 0x000fc400078e0205 */
[----:B------:R-:W1:Y:S01]  /*5370*/  LDSM.16.M88.4 R4, [R192+0x5800] ;  /* 0x00580000c004783b */ /* 0x000e620000000200 */
[----:B------:R-:W-:-:S04]  /*5380*/  DEPBAR.LE SB0, 0x0 ;  /* 0x000080000000791a */ /* 0x000fc80000000000 */
[----:B------:R-:W-:Y:S06]  /*5390*/  HMMA.16816.F32.BF16 R168, R20, R26, R168 ;  /* 0x0000001a14a8723c */ /* 0x000fec00000418a8 */
[----:B------:R-:W-:Y:S01]  /*53a0*/  HMMA.16816.F32.BF16 R32, R12, R222, R32 ;  /* 0x000000de0c20723c */ /* 0x000fe20000041820 */
[----:B------:R-:W-:-:S05]  /*53b0*/  VIADD R27, R16, 0x1 ;  /* 0x00000001101b7836 */ /* 0x000fca0000000000 */
[----:B------:R-:W-:Y:S01]  /*53c0*/  HMMA.16816.F32.BF16 R156, R12, R144, R156 ;  /* 0x000000900c9c723c */ /* 0x000fe2000004189c */
[CC--:B------:R-:W-:Y:S02]  /*53d0*/  ISETP.GE.AND P3, PT, R27.reuse, R218.reuse, PT ;  /* 0x000000da1b00720c */ /* 0x0c0fe40003f66270 */
[-C--:B------:R-:W-:Y:S01]  /*53e0*/  ISETP.GE.AND P2, PT, R27, R133.reuse, PT ;  /* 0x000000851b00720c */ /* 0x080fe20003f46270 */
[----:B------:R-:W-:Y:S01]  /*53f0*/  FMUL.FTZ R24, R141, UR8 ;  /* 0x000000088d187c20 */ /* 0x000fe20008410000 */
[----:B------:R-:W-:Y:S01]  /*5400*/  FMUL.FTZ R140, R140, UR8 ;  /* 0x000000088c8c7c20 */ /* 0x000fe20008410000 */
[----:B------:R-:W-:Y:S01]  /*5410*/  HMMA.16816.F32.BF16 R232, R28, R18, R232 ;  /* 0x000000121ce8723c */ /* 0x000fe200000418e8 */
[----:B------:R-:W-:Y:S01]  /*5420*/  FMUL.FTZ R141, R143, UR8 ;  /* 0x000000088f8d7c20 */ /* 0x000fe20008410000 */
[----:B------:R-:W-:Y:S01]  /*5430*/  FMUL.FTZ R25, R142, UR8 ;  /* 0x000000088e197c20 */ /* 0x000fe20008410000 */
[C---:B------:R-:W-:Y:S01]  /*5440*/  VIADD R27, R16.reuse, 0x8 ;  /* 0x00000008101b7836 */ /* 0x040fe20000000000 */
[----:B------:R-:W-:Y:S02]  /*5450*/  MUFU.TANH R24, R24 ;  /* 0x0000001800187308 */ /* 0x000fe40000002400 */
[----:B--2---:R-:W-:Y:S01]  /*5460*/  HMMA.16816.F32.BF16 R236, R20, R8, R236 ;  /* 0x0000000814ec723c */ /* 0x004fe200000418ec */
[C---:B------:R-:W-:Y:S01]  /*5470*/  VIADD R19, R16.reuse, 0x18 ;  /* 0x0000001810137836 */ /* 0x040fe20000000000 */
[CC--:B------:R-:W-:Y:S01]  /*5480*/  ISETP.GE.AND P5, PT, R27.reuse, R218.reuse, PT ;  /* 0x000000da1b00720c */ /* 0x0c0fe20003fa6270 */
[C---:B------:R-:W-:Y:S01]  /*5490*/  VIADD R18, R16.reuse, 0x19 ;  /* 0x0000001910127836 */ /* 0x040fe20000000000 */
[-C--:B------:R-:W-:Y:S01]  /*54a0*/  ISETP.GE.AND P0, PT, R27, R133.reuse, PT ;  /* 0x000000851b00720c */ /* 0x080fe20003f06270 */
[----:B------:R-:W-:Y:S01]  /*54b0*/  VIADD R27, R16, 0x10 ;  /* 0x00000010101b7836 */ /* 0x000fe20000000000 */
[----:B------:R-:W-:Y:S01]  /*54c0*/  HMMA.16816.F32.BF16 R168, R12, R146, R168 ;  /* 0x000000920ca8723c */ /* 0x000fe200000418a8 */
[----:B------:R-:W-:Y:S01]  /*54d0*/  FMUL.FTZ R32, R32, UR8 ;  /* 0x0000000820207c20 */ /* 0x000fe20008410000 */
[----:B------:R-:W-:Y:S01]  /*54e0*/  FMUL.FTZ R33, R33, UR8 ;  /* 0x0000000821217c20 */ /* 0x000fe20008410000 */
[----:B------:R-:W2:Y:S01]  /*54f0*/  MUFU.TANH R140, R140 ;  /* 0x0000008c008c7308 */ /* 0x000ea20000002400 */
[----:B------:R-:W-:Y:S01]  /*5500*/  FMUL.FTZ R17, R35, UR8 ;  /* 0x0000000823117c20 */ /* 0x000fe20008410000 */
[----:B------:R-:W-:Y:S01]  /*5510*/  FSEL R8, R172, -INF , !P3 ;  /* 0xff800000ac087808 */ /* 0x000fe20005800000 */
[----:B------:R-:W-:Y:S01]  /*5520*/  FMUL.FTZ R153, R158, UR8 ;  /* 0x000000089e997c20 */ /* 0x000fe20008410000 */
[----:B------:R-:W-:Y:S01]  /*5530*/  FMUL.FTZ R154, R156, UR8 ;  /* 0x000000089c9a7c20 */ /* 0x000fe20008410000 */
[----:B------:R-:W-:Y:S01]  /*5540*/  FSEL R9, R148, -INF , !P2 ;  /* 0xff80000094097808 */ /* 0x000fe20005000000 */
[----:B------:R-:W-:Y:S01]  /*5550*/  FMUL.FTZ R26, R34, UR8 ;  /* 0x00000008221a7c20 */ /* 0x000fe20008410000 */
[CC--:B------:R-:W-:Y:S01]  /*5560*/  ISETP.GE.AND P6, PT, R27.reuse, R218.reuse, PT ;  /* 0x000000da1b00720c */ /* 0x0c0fe20003fc6270 */
[----:B------:R3:W-:Y:S01]  /*5570*/  MUFU.TANH R144, R33 ;  /* 0x0000002100907308 */ /* 0x0007e20000002400 */
[----:B------:R-:W-:Y:S01]  /*5580*/  HMMA.16816.F32.BF16 R232, R20, R10, R232 ;  /* 0x0000000a14e8723c */ /* 0x000fe200000418e8 */
[----:B------:R-:W-:Y:S01]  /*5590*/  ISETP.GE.AND P3, PT, R27, R133, PT ;  /* 0x000000851b00720c */ /* 0x000fe20003f66270 */
[----:B------:R-:W-:Y:S01]  /*55a0*/  FMUL.FTZ R150, R157, UR8 ;  /* 0x000000089d967c20 */ /* 0x000fe20008410000 */
[----:B------:R-:W-:Y:S01]  /*55b0*/  FSEL R34, R149, -INF , !P5 ;  /* 0xff80000095227808 */ /* 0x000fe20006800000 */
[----:B------:R-:W-:Y:S01]  /*55c0*/  FMUL.FTZ R155, R159, UR8 ;  /* 0x000000089f9b7c20 */ /* 0x000fe20008410000 */
[----:B------:R-:W-:Y:S01]  /*55d0*/  FSEL R27, R163, -INF , !P0 ;  /* 0xff800000a31b7808 */ /* 0x000fe20004000000 */
[----:B-1----:R-:W-:Y:S01]  /*55e0*/  HMMA.16816.F32.BF16 R236, R12, R4, R236 ;  /* 0x000000040cec723c */ /* 0x002fe200000418ec */
[----:B------:R-:W1:Y:S01]  /*55f0*/  MUFU.TANH R141, R141 ;  /* 0x0000008d008d7308 */ /* 0x000e620000002400 */
[----:B------:R-:W-:-:S02]  /*5600*/  ISETP.GE.AND P0, PT, R19, R218, PT ;  /* 0x000000da1300720c */ /* 0x000fc40003f06270 */
[----:B--2---:R-:W-:Y:S02]  /*5610*/  FSEL R146, R140, -INF , !P6 ;  /* 0xff8000008c927808 */ /* 0x004fe40007000000 */
[----:B------:R-:W-:Y:S01]  /*5620*/  FMUL.FTZ R148, R169, UR8 ;  /* 0x00000008a9947c20 */ /* 0x000fe20008410000 */
[----:B------:R-:W-:Y:S01]  /*5630*/  VIADD R5, R16, 0x20 ;  /* 0x0000002010057836 */ /* 0x000fe20000000000 */
[-C--:B------:R-:W-:Y:S01]  /*5640*/  ISETP.GE.AND P6, PT, R18, R133.reuse, PT ;  /* 0x000000851200720c */ /* 0x080fe20003fc6270 */
[----:B------:R-:W2:Y:S01]  /*5650*/  MUFU.TANH R32, R32 ;  /* 0x0000002000207308 */ /* 0x000ea20000002400 */
[----:B---3--:R-:W-:Y:S02]  /*5660*/  VIADD R33, R16, 0x9 ;  /* 0x0000000910217836 */ /* 0x008fe40000000000 */
[----:B------:R-:W-:Y:S01]  /*5670*/  FMUL.FTZ R152, R168, UR8 ;  /* 0x00000008a8987c20 */ /* 0x000fe20008410000 */
[----:B------:R-:W-:Y:S02]  /*5680*/  VIADD R4, R16, 0x21 ;  /* 0x0000002110047836 */ /* 0x000fe40000000000 */
[----:B------:R-:W-:Y:S01]  /*5690*/  FMUL.FTZ R151, R170, UR8 ;  /* 0x00000008aa977c20 */ /* 0x000fe20008410000 */
[----:B------:R-:W-:Y:S01]  /*56a0*/  FMUL.FTZ R149, R171, UR8 ;  /* 0x00000008ab957c20 */ /* 0x000fe20008410000 */
[C---:B------:R-:W-:Y:S01]  /*56b0*/  ISETP.GE.AND P1, PT, R33.reuse, R218, PT ;  /* 0x000000da2100720c */ /* 0x040fe20003f26270 */
[----:B------:R-:W3:Y:S01]  /*56c0*/  MUFU.TANH R25, R25 ;  /* 0x0000001900197308 */ /* 0x000ee20000002400 */
[----:B------:R-:W-:Y:S01]  /*56d0*/  ISETP.GE.AND P4, PT, R33, R133, PT ;  /* 0x000000852100720c */ /* 0x000fe20003f86270 */
[----:B------:R-:W-:Y:S01]  /*56e0*/  VIADD R33, R16, 0x11 ;  /* 0x0000001110217836 */ /* 0x000fe20000000000 */
[----:B------:R-:W-:Y:S01]  /*56f0*/  HMMA.16816.F32.BF16 R232, R12, R6, R232 ;  /* 0x000000060ce8723c */ /* 0x000fe200000418e8 */
[----:B------:R-:W-:-:S02]  /*5700*/  FSEL R162, R162, -INF , !P1 ;  /* 0xff800000a2a27808 */ /* 0x000fc40004800000 */
[-C--:B------:R-:W-:Y:S01]  /*5710*/  ISETP.GE.AND P1, PT, R19, R133.reuse, PT ;  /* 0x000000851300720c */ /* 0x080fe20003f26270 */
[----:B------:R-:W-:Y:S01]  /*5720*/  FMUL.FTZ R180, R236, UR8 ;  /* 0x00000008ecb47c20 */ /* 0x000fe20008410000 */
[----:B------:R-:W4:Y:S01]  /*5730*/  MUFU.TANH R153, R153 ;  /* 0x0000009900997308 */ /* 0x000f220000002400 */
[----:B------:R-:W-:Y:S01]  /*5740*/  ISETP.GE.AND P2, PT, R33, R218, PT ;  /* 0x000000da2100720c */ /* 0x000fe20003f46270 */
[----:B------:R-:W-:Y:S01]  /*5750*/  FMUL.FTZ R237, R237, UR8 ;  /* 0x00000008eded7c20 */ /* 0x000fe20008410000 */
[-C--:B------:R-:W-:Y:S01]  /*5760*/  ISETP.GE.AND P5, PT, R33, R133.reuse, PT ;  /* 0x000000852100720c */ /* 0x080fe20003fa6270 */
[----:B------:R-:W-:Y:S01]  /*5770*/  FMUL.FTZ R175, R238, UR8 ;  /* 0x00000008eeaf7c20 */ /* 0x000fe20008410000 */
[----:B------:R-:W-:Y:S02]  /*5780*/  FSEL R142, R24, -INF , !P2 ;  /* 0xff800000188e7808 */ /* 0x000fe40005000000 */
[----:B------:R-:W-:Y:S01]  /*5790*/  ISETP.GE.AND P2, PT, R5, R133, PT ;  /* 0x000000850500720c */ /* 0x000fe20003f46270 */
[----:B------:R-:W5:Y:S01]  /*57a0*/  MUFU.TANH R17, R17 ;  /* 0x0000001100117308 */ /* 0x000f620000002400 */
[----:B-1----:R-:W-:-:S02]  /*57b0*/  FSEL R141, R141, -INF , !P5 ;  /* 0xff8000008d8d7808 */ /* 0x002fc40006800000 */
[----:B--2---:R-:W-:Y:S02]  /*57c0*/  FSEL R140, R32, -INF , !P0 ;  /* 0xff800000208c7808 */ /* 0x004fe40004000000 */
[----:B---3--:R-:W-:Y:S02]  /*57d0*/  FSEL R143, R25, -INF , !P3 ;  /* 0xff800000198f7808 */ /* 0x008fe40005800000 */
[CC--:B------:R-:W-:Y:S01]  /*57e0*/  ISETP.GE.AND P5, PT, R4.reuse, R218.reuse, PT ;  /* 0x000000da0400720c */ /* 0x0c0fe20003fa6270 */
[----:B------:R-:W1:Y:S01]  /*57f0*/  MUFU.TANH R154, R154 ;  /* 0x0000009a009a7308 */ /* 0x000e620000002400 */
[-C--:B------:R-:W-:Y:S01]  /*5800*/  ISETP.GE.AND P0, PT, R4, R133.reuse, PT ;  /* 0x000000850400720c */ /* 0x080fe20003f06270 */
[C---:B------:R-:W-:Y:S01]  /*5810*/  VIADD R4, R16.reuse, 0x29 ;  /* 0x0000002910047836 */ /* 0x040fe20000000000 */
[-C--:B------:R-:W-:Y:S01]  /*5820*/  ISETP.GE.AND P3, PT, R5, R218.reuse, PT ;  /* 0x000000da0500720c */ /* 0x080fe20003f66270 */
[----:B------:R-:W-:Y:S01]  /*5830*/  VIADD R5, R16, 0x28 ;  /* 0x0000002810057836 */ /* 0x000fe20000000000 */
[----:B----4-:R-:W-:Y:S01]  /*5840*/  FSEL R153, R153, -INF , !P2 ;  /* 0xff80000099997808 */ /* 0x010fe20005000000 */
[----:B------:R-:W-:Y:S01]  /*5850*/  FMUL.FTZ R174, R232, UR8 ;  /* 0x00000008e8ae7c20 */ /* 0x000fe20008410000 */
[-C--:B------:R-:W-:Y:S01]  /*5860*/  ISETP.GE.AND P2, PT, R16, R218.reuse, PT ;  /* 0x000000da1000720c */ /* 0x080fe20003f46270 */
[----:B------:R-:W2:Y:S01]  /*5870*/  MUFU.TANH R148, R148 ;  /* 0x0000009400947308 */ /* 0x000ea20000002400 */
[----:B-----5:R-:W-:Y:S01]  /*5880*/  FSEL R157, R17, -INF , !P6 ;  /* 0xff800000119d7808 */ /* 0x020fe20007000000 */
[----:B------:R-:W-:Y:S01]  /*5890*/  FMUL.FTZ R172, R233, UR8 ;  /* 0x00000008e9ac7c20 */ /* 0x000fe20008410000 */
[-C--:B------:R-:W-:Y:S01]  /*58a0*/  ISETP.GE.AND P6, PT, R4, R218.reuse, PT ;  /* 0x000000da0400720c */ /* 0x080fe20003fc6270 */
[----:B------:R-:W-:Y:S01]  /*58b0*/  FMUL.FTZ R171, R234, UR8 ;  /* 0x00000008eaab7c20 */ /* 0x000fe20008410000 */
[----:B------:R-:W-:Y:S01]  /*58c0*/  FSEL R19, R173, -INF , !P4 ;  /* 0xff800000ad137808 */ /* 0x000fe20006000000 */
[----:B------:R-:W-:Y:S01]  /*58d0*/  FMUL.FTZ R173, R239, UR8 ;  /* 0x00000008efad7c20 */ /* 0x000fe20008410000 */
[----:B------:R-:W-:Y:S01]  /*58e0*/  ISETP.GE.AND P4, PT, R18, R218, PT ;  /* 0x000000da1200720c */ /* 0x000fe20003f86270 */
[----:B------:R-:W3:Y:S01]  /*58f0*/  MUFU.TANH R26, R26 ;  /* 0x0000001a001a7308 */ /* 0x000ee20000002400 */
[----:B-1----:R-:W-:Y:S01]  /*5900*/  FSEL R154, R154, -INF , !P3 ;  /* 0xff8000009a9a7808 */ /* 0x002fe20005800000 */
[----:B------:R-:W-:Y:S01]  /*5910*/  FMUL.FTZ R169, R235, UR8 ;  /* 0x00000008eba97c20 */ /* 0x000fe20008410000 */
[----:B------:R-:W-:-:S02]  /*5920*/  ISETP.GE.AND P3, PT, R4, R133, PT ;  /* 0x000000850400720c */ /* 0x000fc40003f66270 */
[----:B------:R-:W-:Y:S02]  /*5930*/  FSEL R4, R160, -INF , !P2 ;  /* 0xff800000a0047808 */ /* 0x000fe40005000000 */
[----:B------:R-:W-:Y:S01]  /*5940*/  FSEL R144, R144, -INF , !P4 ;  /* 0xff80000090907808 */ /* 0x000fe20006000000 */
[----:B------:R-:W1:Y:S01]  /*5950*/  MUFU.TANH R150, R150 ;  /* 0x0000009600967308 */ /* 0x000e620000002400 */
[----:B------:R-:W-:Y:S02]  /*5960*/  FMNMX.FTZ R7, R132, R4, !PT ;  /* 0x0000000484077209 */ /* 0x000fe40007810000 */
[----:B--2---:R-:W-:Y:S02]  /*5970*/  FSEL R148, R148, -INF , !P6 ;  /* 0xff80000094947808 */ /* 0x004fe40007000000 */
[----:B------:R-:W-:Y:S02]  /*5980*/  FMNMX.FTZ R7, R8, R7, !PT ;  /* 0x0000000708077209 */ /* 0x000fe40007810000 */
[----:B------:R-:W-:Y:S01]  /*5990*/  ISETP.GE.AND P6, PT, R16, R133, PT ;  /* 0x000000851000720c */ /* 0x000fe20003fc6270 */
[----:B------:R-:W2:Y:S01]  /*59a0*/  MUFU.TANH R152, R152 ;  /* 0x0000009800987308 */ /* 0x000ea20000002400 */
[----:B------:R-:W-:-:S02]  /*59b0*/  FMNMX.FTZ R7, R34, R7, !PT ;  /* 0x0000000722077209 */ /* 0x000fc40007810000 */
[----:B------:R-:W-:Y:S02]  /*59c0*/  FSEL R161, R161, -INF , !P6 ;  /* 0xff800000a1a17808 */ /* 0x000fe40007000000 */
[----:B------:R-:W-:Y:S02]  /*59d0*/  FMNMX.FTZ R7, R162, R7, !PT ;  /* 0x00000007a2077209 */ /* 0x000fe40007810000 */
[----:B------:R-:W-:Y:S01]  /*59e0*/  FMNMX.FTZ R6, R3, R161, !PT ;  /* 0x000000a103067209 */ /* 0x000fe20007810000 */
[----:B------:R-:W4:Y:S01]  /*59f0*/  MUFU.TANH R155, R155 ;  /* 0x0000009b009b7308 */ /* 0x000f220000002400 */
[----:B------:R-:W-:Y:S02]  /*5a00*/  FMNMX.FTZ R7, R146, R7, !PT ;  /* 0x0000000792077209 */ /* 0x000fe40007810000 */
[----:B------:R-:W-:Y:S02]  /*5a10*/  FMNMX.FTZ R6, R9, R6, !PT ;  /* 0x0000000609067209 */ /* 0x000fe40007810000 */
[----:B------:R-:W-:-:S02]  /*5a20*/  FMNMX.FTZ R7, R142, R7, !PT ;  /* 0x000000078e077209 */ /* 0x000fc40007810000 */
[----:B---3--:R-:W-:Y:S01]  /*5a30*/  FSEL R159, R26, -INF , !P1 ;  /* 0xff8000001a9f7808 */ /* 0x008fe20004800000 */
[----:B------:R-:W3:Y:S01]  /*5a40*/  MUFU.TANH R180, R180 ;  /* 0x000000b400b47308 */ /* 0x000ee20000002400 */
[----:B------:R-:W-:Y:S02]  /*5a50*/  FMNMX.FTZ R7, R140, R7, !PT ;  /* 0x000000078c077209 */ /* 0x000fe40007810000 */
[C---:B------:R-:W-:Y:S02]  /*5a60*/  ISETP.GE.AND P1, PT, R5.reuse, R218, PT ;  /* 0x000000da0500720c */ /* 0x040fe40003f26270 */
[----:B------:R-:W-:Y:S01]  /*5a70*/  ISETP.GE.AND P4, PT, R5, R133, PT ;  /* 0x000000850500720c */ /* 0x000fe20003f86270 */
[----:B------:R-:W-:Y:S01]  /*5a80*/  VIADD R5, R16, 0x30 ;  /* 0x0000003010057836 */ /* 0x000fe20000000000 */
[----:B------:R-:W-:Y:S01]  /*5a90*/  FMNMX.FTZ R6, R27, R6, !PT ;  /* 0x000000061b067209 */ /* 0x000fe20007810000 */
[----:B------:R-:W5:Y:S01]  /*5aa0*/  MUFU.TANH R176, R237 ;  /* 0x000000ed00b07308 */ /* 0x000f620000002400 */
[----:B------:R-:W-:-:S02]  /*5ab0*/  FMNMX.FTZ R7, R144, R7, !PT ;  /* 0x0000000790077209 */ /* 0x000fc40007810000 */
[----:B-1----:R-:W-:Y:S02]  /*5ac0*/  FSEL R150, R150, -INF , !P5 ;  /* 0xff80000096967808 */ /* 0x002fe40006800000 */
[----:B------:R-:W-:Y:S02]  /*5ad0*/  FMNMX.FTZ R6, R19, R6, !PT ;  /* 0x0000000613067209 */ /* 0x000fe40007810000 */
[----:B------:R-:W-:Y:S01]  /*5ae0*/  FMNMX.FTZ R7, R154, R7, !PT ;  /* 0x000000079a077209 */ /* 0x000fe20007810000 */
[----:B------:R-:W1:Y:S01]  /*5af0*/  MUFU.TANH R174, R174 ;  /* 0x000000ae00ae7308 */ /* 0x000e620000002400 */
[C---:B------:R-:W-:Y:S02]  /*5b00*/  ISETP.GE.AND P5, PT, R5.reuse, R218, PT ;  /* 0x000000da0500720c */ /* 0x040fe40003fa6270 */
[----:B------:R-:W-:Y:S01]  /*5b10*/  ISETP.GE.AND P2, PT, R5, R133, PT ;  /* 0x000000850500720c */ /* 0x000fe20003f46270 */
[----:B------:R-:W-:Y:S01]  /*5b20*/  VIADD R5, R16, 0x31 ;  /* 0x0000003110057836 */ /* 0x000fe20000000000 */
[----:B--2---:R-:W-:-:S02]  /*5b30*/  FSEL R152, R152, -INF , !P1 ;  /* 0xff80000098987808 */ /* 0x004fc40004800000 */
[----:B------:R-:W-:Y:S01]  /*5b40*/  FMNMX.FTZ R6, R143, R6, !PT ;  /* 0x000000068f067209 */ /* 0x000fe20007810000 */
[----:B------:R-:W2:Y:S01]  /*5b50*/  MUFU.TANH R151, R151 ;  /* 0x0000009700977308 */ /* 0x000ea20000002400 */
[----:B------:R-:W-:Y:S02]  /*5b60*/  FMNMX.FTZ R7, R150, R7, !PT ;  /* 0x0000000796077209 */ /* 0x000fe40007810000 */
[----:B----4-:R-:W-:Y:S02]  /*5b70*/  FSEL R155, R155, -INF , !P0 ;  /* 0xff8000009b9b7808 */ /* 0x010fe40004000000 */
[----:B------:R-:W-:Y:S02]  /*5b80*/  ISETP.GE.AND P0, PT, R5, R218, PT ;  /* 0x000000da0500720c */ /* 0x000fe40003f06270 */
[----:B------:R-:W-:Y:S01]  /*5b90*/  FMNMX.FTZ R6, R141, R6, !PT ;  /* 0x000000068d067209 */ /* 0x000fe20007810000 */
[----:B------:R-:W4:Y:S01]  /*5ba0*/  MUFU.TANH R172, R172 ;  /* 0x000000ac00ac7308 */ /* 0x000f220000002400 */
[----:B------:R-:W-:-:S02]  /*5bb0*/  FMNMX.FTZ R7, R152, R7, !PT ;  /* 0x0000000798077209 */ /* 0x000fc40007810000 */
[----:B------:R-:W-:Y:S01]  /*5bc0*/  ISETP.GE.AND P1, PT, R5, R133, PT ;  /* 0x000000850500720c */ /* 0x000fe20003f26270 */
[----:B------:R-:W-:Y:S01]  /*5bd0*/  VIADD R5, R16, 0x38 ;  /* 0x0000003810057836 */ /* 0x000fe20000000000 */
[----:B---3--:R-:W-:Y:S01]  /*5be0*/  FSEL R180, R180, -INF , !P5 ;  /* 0xff800000b4b47808 */ /* 0x008fe20006800000 */
[----:B------:R-:W-:Y:S01]  /*5bf0*/  VIADD R16, R16, 0x39 ;  /* 0x0000003910107836 */ /* 0x000fe20000000000 */
[----:B-----5:R-:W-:Y:S01]  /*5c00*/  FSEL R176, R176, -INF , !P0 ;  /* 0xff800000b0b07808 */ /* 0x020fe20004000000 */
[----:B------:R-:W3:Y:S01]  /*5c10*/  MUFU.TANH R149, R149 ;  /* 0x0000009500957308 */ /* 0x000ee20000002400 */
[----:B------:R-:W-:Y:S02]  /*5c20*/  FMNMX.FTZ R6, R159, R6, !PT ;  /* 0x000000069f067209 */ /* 0x000fe40007810000 */
[----:B------:R-:W-:Y:S02]  /*5c30*/  FMNMX.FTZ R7, R148, R7, !PT ;  /* 0x0000000794077209 */ /* 0x000fe40007810000 */
[----:B------:R-:W-:-:S02]  /*5c40*/  ISETP.NE.AND P0, PT, R2, 0x2, PT ;  /* 0x000000020200780c */ /* 0x000fc40003f05270 */
[----:B------:R-:W-:Y:S01]  /*5c50*/  ISETP.GE.AND P6, PT, R5, R218, PT ;  /* 0x000000da0500720c */ /* 0x000fe20003fc6270 */
[----:B------:R-:W5:Y:S01]  /*5c60*/  MUFU.TANH R175, R175 ;  /* 0x000000af00af7308 */ /* 0x000f620000002400 */
[----:B------:R-:W-:Y:S02]  /*5c70*/  FMNMX.FTZ R14, R157, R6, !PT ;  /* 0x000000069d0e7209 */ /* 0x000fe40007810000 */
[----:B------:R-:W-:Y:S02]  /*5c80*/  FMNMX.FTZ R7, R180, R7, !PT ;  /* 0x00000007b4077209 */ /* 0x000fe40007810000 */
[----:B------:R-:W-:Y:S02]  /*5c90*/  ISETP.GE.AND P5, PT, R16, R218, PT ;  /* 0x000000da1000720c */ /* 0x000fe40003fa6270 */
[----:B-1----:R-:W-:Y:S01]  /*5ca0*/  FSEL R174, R174, -INF , !P6 ;  /* 0xff800000aeae7808 */ /* 0x002fe20007000000 */
[----:B------:R-:W1:Y:S01]  /*5cb0*/  MUFU.TANH R173, R173 ;  /* 0x000000ad00ad7308 */ /* 0x000e620000002400 */
[----:B------:R-:W-:-:S02]  /*5cc0*/  FMNMX.FTZ R14, R153, R14, !PT ;  /* 0x0000000e990e7209 */ /* 0x000fc40007810000 */
[----:B------:R-:W-:Y:S02]  /*5cd0*/  FMNMX.FTZ R7, R176, R7, !PT ;  /* 0x00000007b0077209 */ /* 0x000fe40007810000 */
[----:B--2---:R-:W-:Y:S02]  /*5ce0*/  FSEL R151, R151, -INF , !P4 ;  /* 0xff80000097977808 */ /* 0x004fe40006000000 */
[----:B----4-:R-:W-:Y:S01]  /*5cf0*/  FSEL R172, R172, -INF , !P5 ;  /* 0xff800000acac7808 */ /* 0x010fe20006800000 */
[----:B------:R-:W2:Y:S01]  /*5d00*/  MUFU.TANH R171, R171 ;  /* 0x000000ab00ab7308 */ /* 0x000ea20000002400 */
[----:B------:R-:W-:Y:S02]  /*5d10*/  FMNMX.FTZ R14, R155, R14, !PT ;  /* 0x0000000e9b0e7209 */ /* 0x000fe40007810000 */
[----:B------:R-:W-:Y:S02]  /*5d20*/  FMNMX.FTZ R7, R174, R7, !PT ;  /* 0x00000007ae077209 */ /* 0x000fe40007810000 */
[----:B---3--:R-:W-:-:S02]  /*5d30*/  FSEL R149, R149, -INF , !P3 ;  /* 0xff80000095957808 */ /* 0x008fc40005800000 */
[----:B-----5:R-:W-:Y:S01]  /*5d40*/  FSEL R175, R175, -INF , !P2 ;  /* 0xff800000afaf7808 */ /* 0x020fe20005000000 */
[----:B------:R-:W3:Y:S01]  /*5d50*/  MUFU.TANH R169, R169 ;  /* 0x000000a900a97308 */ /* 0x000ee20000002400 */
[----:B------:R-:W-:Y:S02]  /*5d60*/  FMNMX.FTZ R14, R151, R14, !PT ;  /* 0x0000000e970e7209 */ /* 0x000fe40007810000 */
[----:B------:R-:W-:Y:S01]  /*5d70*/  FMNMX.FTZ R6, R172, R7, !PT ;  /* 0x00000007ac067209 */ /* 0x000fe20007810000 */
[----:B------:R-:W-:Y:S06]  /*5d80*/  BAR.SYNC.DEFER_BLOCKING 0x0 ;  /* 0x0000000000007b1d */ /* 0x000fec0000010000 */
[----:B-1----:R-:W-:Y:S05]  /*5d90*/  @!P0 BRA `(.L_x_435) ;  /* 0x00000000008c8947 */ /* 0x002fea0003800000 */
[----:B------:R-:W-:Y:S01]  /*5da0*/  VIADD R11, R2, 0xfffffffd ;  /* 0xfffffffd020b7836 */ /* 0x000fe20000000000 */
[----:B------:R-:W-:-:S03]  /*5db0*/  ULDC.64 UR4, c[0x0][0x218] ;  /* 0x0000860000047ab9 */ /* 0x000fc60000000a00 */
[----:B------:R-:W-:Y:S01]  /*5dc0*/  IMAD.WIDE.U32 R20, R11, R136, RZ ;  /* 0x000000880b147225 */ /* 0x000fe200078e00ff */
[----:B------:R-:W-:Y:S02]  /*5dd0*/  SHF.R.S32.HI R7, RZ, 0x1f, R11 ;  /* 0x0000001fff077819 */ /* 0x000fe4000001140b */
[----:B------:R-:W-:-:S03]  /*5de0*/  LEA R12, P0, R20, R212, 0x6 ;  /* 0x000000d4140c7211 */ /* 0x000fc600078030ff */
[----:B------:R-:W-:Y:S02]  /*5df0*/  IMAD R10, R7, R136, RZ ;  /* 0x00000088070a7224 */ /* 0x000fe400078e02ff */
[----:B------:R-:W-:Y:S01]  /*5e00*/  IMAD.SHL.U32 R7, R136, 0x20, RZ ;  /* 0x0000002088077824 */ /* 0x000fe200078e00ff */
[----:B------:R-:W-:Y:S01]  /*5e10*/  LEA R22, P2, R12, UR4, 0x1 ;  /* 0x000000040c167c11 */ /* 0x000fe2000f8408ff */
[----:B------:R-:W-:Y:S01]  /*5e20*/  IMAD R11, R11, R137, R10 ;  /* 0x000000890b0b7224 */ /* 0x000fe200078e020a */
[----:B------:R-:W-:-:S03]  /*5e30*/  SHF.L.U64.HI R10, R136, 0x5, R137 ;  /* 0x00000005880a7819 */ /* 0x000fc60000010289 */
[----:B------:R-:W-:-:S05]  /*5e40*/  IMAD.IADD R11, R21, 0x1, R11 ;  /* 0x00000001150b7824 */ /* 0x000fca00078e020b */
[----:B------:R-:W-:Y:S02]  /*5e50*/  LEA.HI.X R11, R20, R217, R11, 0x6, P0 ;  /* 0x000000d9140b7211 */ /* 0x000fe400000f340b */
[C---:B------:R-:W-:Y:S02]  /*5e60*/  IADD3 R20, P0, R7.reuse, R22, RZ ;  /* 0x0000001607147210 */ /* 0x040fe40007f1e0ff */
[----:B------:R-:W-:Y:S02]  /*5e70*/  LEA.HI.X R23, R12, UR5, R11, 0x1, P2 ;  /* 0x000000050c177c11 */ /* 0x000fe400090f0c0b */
[----:B------:R-:W-:-:S03]  /*5e80*/  IADD3 R12, P2, R7, R20, RZ ;  /* 0x00000014070c7210 */ /* 0x000fc60007f5e0ff */
[C---:B------:R-:W-:Y:S01]  /*5e90*/  IMAD.X R21, R10.reuse, 0x1, R23, P0 ;  /* 0x000000010a157824 */ /* 0x040fe200000e0617 */
[----:B------:R-:W-:Y:S01]  /*5ea0*/  IADD3 R24, P0, R7, R12, RZ ;  /* 0x0000000c07187210 */ /* 0x000fe20007f1e0ff */
[----:B------:R-:W-:Y:S01]  /*5eb0*/  @!PT LDS RZ, [RZ] ;  /* 0x00000000fffff984 */ /* 0x000fe20000000800 */
[----:B------:R-:W-:Y:S01]  /*5ec0*/  @!PT LDS RZ, [RZ] ;  /* 0x00000000fffff984 */ /* 0x000fe20000000800 */
[----:B------:R-:W-:Y:S01]  /*5ed0*/  @!PT LDS RZ, [RZ] ;  /* 0x00000000fffff984 */ /* 0x000fe20000000800 */
[----:B------:R1:W-:Y:S02]  /*5ee0*/  LDGSTS.E.BYPASS.LTC128B.128 [R210+0x6000], desc[UR12][R22.64] ;  /* 0x0600000016d27fae */ /* 0x0003e4000b901d4c */
[C---:B------:R-:W-:Y:S02]  /*5ef0*/  IMAD.X R13, R10.reuse, 0x1, R21, P2 ;  /* 0x000000010a0d7824 */ /* 0x040fe400010e0615 */
[----:B------:R1:W-:Y:S02]  /*5f00*/  LDGSTS.E.BYPASS.LTC128B.128 [R210+0x8000], desc[UR12][R22.64+0x80] ;  /* 0x0800008016d27fae */ /* 0x0003e4000b901d4c */
[----:B------:R-:W-:Y:S02]  /*5f10*/  IMAD.X R25, R10, 0x1, R13, P0 ;  /* 0x000000010a197824 */ /* 0x000fe400000e060d */
        /* <DEDUP_REMOVED lines=11> */
.L_x_435:
[----:B------:R-:W-:Y:S01]  /*5fd0*/  FMNMX.FTZ R14, R149, R14, !PT ;  /* 0x0000000e950e7209 */ /* 0x000fe20007810000 */
[----:B------:R-:W4:Y:S01]  /*5fe0*/  SHFL.BFLY PT, R7, R6, 0x2, 0x1f ;  /* 0x0c401f0006077f89 */ /* 0x000f2200000e0000 */
[-C--:B------:R-:W-:Y:S02]  /*5ff0*/  ISETP.GE.AND P0, PT, R5, R133.reuse, PT ;  /* 0x000000850500720c */ /* 0x080fe40003f06270 */
[----:B------:R-:W-:Y:S02]  /*6000*/  FSEL R173, R173, -INF , !P1 ;  /* 0xff800000adad7808 */ /* 0x000fe40004800000 */
[----:B------:R-:W-:Y:S02]  /*6010*/  FMNMX.FTZ R14, R175, R14, !PT ;  /* 0x0000000eaf0e7209 */ /* 0x000fe40007810000 */
[----:B------:R-:W-:Y:S02]  /*6020*/  ISETP.GE.AND P1, PT, R16, R133, PT ;  /* 0x000000851000720c */ /* 0x000fe40003f26270 */
[----:B--2---:R-:W-:-:S02]  /*6030*/  FSEL R171, R171, -INF , !P0 ;  /* 0xff800000abab7808 */ /* 0x004fc40004000000 */
[----:B------:R-:W-:Y:S02]  /*6040*/  FMNMX.FTZ R14, R173, R14, !PT ;  /* 0x0000000ead0e7209 */ /* 0x000fe40007810000 */
[----:B---3--:R-:W-:Y:S02]  /*6050*/  FSEL R169, R169, -INF , !P1 ;  /* 0xff800000a9a97808 */ /* 0x008fe40004800000 */
[----:B------:R-:W-:-:S04]  /*6060*/  FMNMX.FTZ R10, R171, R14, !PT ;  /* 0x0000000eab0a7209 */ /* 0x000fc80007810000 */
[----:B------:R-:W-:-:S05]  /*6070*/  FMNMX.FTZ R10, R169, R10, !PT ;  /* 0x0000000aa90a7209 */ /* 0x000fca0007810000 */
[----:B------:R-:W2:Y:S01]  /*6080*/  SHFL.BFLY PT, R5, R10, 0x2, 0x1f ;  /* 0x0c401f000a057f89 */ /* 0x000ea200000e0000 */
[----:B----4-:R-:W-:-:S05]  /*6090*/  FMNMX.FTZ R7, R6, R7, !PT ;  /* 0x0000000706077209 */ /* 0x010fca0007810000 */
[----:B------:R-:W3:Y:S01]  /*60a0*/  SHFL.BFLY PT, R160, R7, 0x1, 0x1f ;  /* 0x0c201f0007a07f89 */ /* 0x000ee200000e0000 */
[----:B--2---:R-:W-:-:S05]  /*60b0*/  FMNMX.FTZ R6, R10, R5, !PT ;  /* 0x000000050a067209 */ /* 0x004fca0007810000 */
[----:B------:R-:W2:Y:S01]  /*60c0*/  SHFL.BFLY PT, R133, R6, 0x1, 0x1f ;  /* 0x0c201f0006857f89 */ /* 0x000ea200000e0000 */
[----:B---3--:R-:W-:-:S04]  /*60d0*/  FMNMX.FTZ R160, R7, R160, !PT ;  /* 0x000000a007a07209 */ /* 0x008fc80007810000 */
[C---:B------:R-:W-:Y:S01]  /*60e0*/  FSETP.NEU.FTZ.AND P1, PT, R160.reuse, -INF , PT ;  /* 0xff800000a000780b */ /* 0x040fe20003f3d000 */
[----:B------:R-:W-:-:S03]  /*60f0*/  FMUL.FTZ R177, R160, UR6 ;  /* 0x00000006a0b17c20 */ /* 0x000fc60008410000 */
[----:B------:R-:W-:Y:S02]  /*6100*/  FSEL R5, R160, RZ, P1 ;  /* 0x000000ffa0057208 */ /* 0x000fe40000800000 */
[----:B------:R-:W-:-:S05]  /*6110*/  FSEL R177, R177, RZ, P1 ;  /* 0x000000ffb1b17208 */ /* 0x000fca0000800000 */
[----:B------:R-:W-:Y:S01]  /*6120*/  FFMA.FTZ R168, R4, UR6, -R177 ;  /* 0x0000000604a87c23 */ /* 0x000fe200080108b1 */
[----:B------:R-:W-:Y:S01]  /*6130*/  FADD.FTZ R4, R132, -R5 ;  /* 0x8000000584047221 */ /* 0x000fe20000010000 */
[--C-:B------:R-:W-:Y:S01]  /*6140*/  FFMA.FTZ R163, R162, UR6, -R177.reuse ;  /* 0x00000006a2a37c23 */ /* 0x100fe200080108b1 */
[--C-:B------:R-:W-:Y:S01]  /*6150*/  FFMA.FTZ R165, R8, UR6, -R177.reuse ;  /* 0x0000000608a57c23 */ /* 0x100fe200080108b1 */
[--C-:B------:R-:W-:Y:S01]  /*6160*/  FFMA.FTZ R166, R34, UR6, -R177.reuse ;  /* 0x0000000622a67c23 */ /* 0x100fe200080108b1 */
[----:B------:R-:W-:Y:S01]  /*6170*/  FMUL.FTZ R167, R4, UR6 ;  /* 0x0000000604a77c20 */ /* 0x000fe20008410000 */
[----:B------:R-:W-:Y:S01]  /*6180*/  MUFU.EX2 R168, R168 ;  /* 0x000000a800a87308 */ /* 0x000fe20000000800 */
[----:B------:R-:W-:Y:S01]  /*6190*/  LDSM.16.MT88.4 R32, [R196+0xc000] ;  /* 0x00c00000c420783b */ /* 0x000fe20000004200 */
[----:B--2---:R-:W-:Y:S01]  /*61a0*/  FMNMX.FTZ R133, R6, R133, !PT ;  /* 0x0000008506857209 */ /* 0x004fe20007810000 */
[--C-:B------:R-:W-:Y:S01]  /*61b0*/  FFMA.FTZ R178, R146, UR6, -R177.reuse ;  /* 0x0000000692b27c23 */ /* 0x100fe200080108b1 */
[--C-:B------:R-:W-:Y:S01]  /*61c0*/  FFMA.FTZ R181, R142, UR6, -R177.reuse ;  /* 0x000000068eb57c23 */ /* 0x100fe200080108b1 */
[--C-:B------:R-:W-:Y:S01]  /*61d0*/  FFMA.FTZ R179, R140, UR6, -R177.reuse ;  /* 0x000000068cb37c23 */ /* 0x100fe200080108b1 */
[C---:B------:R-:W-:Y:S01]  /*61e0*/  FSETP.NEU.FTZ.AND P0, PT, R133.reuse, -INF , PT ;  /* 0xff8000008500780b */ /* 0x040fe20003f1d000 */
[C---:B------:R-:W-:Y:S01]  /*61f0*/  FMUL.FTZ R170, R133.reuse, UR6 ;  /* 0x0000000685aa7c20 */ /* 0x040fe20008410000 */
[----:B------:R-:W2:Y:S01]  /*6200*/  MUFU.EX2 R165, R165 ;  /* 0x000000a500a57308 */ /* 0x000ea20000000800 */
[--C-:B------:R-:W-:Y:S01]  /*6210*/  FFMA.FTZ R182, R144, UR6, -R177.reuse ;  /* 0x0000000690b67c23 */ /* 0x100fe200080108b1 */
[----:B------:R-:W-:Y:S01]  /*6220*/  FSEL R6, R133, RZ, P0 ;  /* 0x000000ff85067208 */ /* 0x000fe20000000000 */
[----:B------:R-:W-:Y:S01]  /*6230*/  LDSM.16.MT88.4 R144, [R196+0x10000] ;  /* 0x01000000c490783b */ /* 0x000fe20000004200 */
[----:B------:R-:W-:Y:S01]  /*6240*/  FSEL R170, R170, RZ, P0 ;  /* 0x000000ffaaaa7208 */ /* 0x000fe20000000000 */
[--C-:B------:R-:W-:Y:S01]  /*6250*/  FFMA.FTZ R221, R154, UR6, -R177.reuse ;  /* 0x000000069add7c23 */ /* 0x100fe200080108b1 */
[--C-:B------:R-:W-:Y:S01]  /*6260*/  FFMA.FTZ R223, R152, UR6, -R177.reuse ;  /* 0x0000000698df7c23 */ /* 0x100fe200080108b1 */
[----:B------:R-:W-:Y:S01]  /*6270*/  FADD.FTZ R6, R3, -R6 ;  /* 0x8000000603067221 */ /* 0x000fe20000010000 */
[----:B------:R-:W-:Y:S01]  /*6280*/  MUFU.EX2 R166, R166 ;  /* 0x000000a600a67308 */ /* 0x000fe20000000800 */
[--C-:B------:R-:W-:Y:S01]  /*6290*/  FFMA.FTZ R132, R19, UR6, -R170.reuse ;  /* 0x0000000613847c23 */ /* 0x100fe200080108aa */
[--C-:B------:R-:W-:Y:S01]  /*62a0*/  FFMA.FTZ R164, R161, UR6, -R170.reuse ;  /* 0x00000006a1a47c23 */ /* 0x100fe200080108aa */
[----:B------:R-:W3:Y:S01]  /*62b0*/  LDSM.16.MT88.4 R16, [R198+0xc000] ;  /* 0x00c00000c610783b */ /* 0x000ee20000004200 */
[--C-:B------:R-:W-:Y:S01]  /*62c0*/  FFMA.FTZ R162, R9, UR6, -R170.reuse ;  /* 0x0000000609a27c23 */ /* 0x100fe200080108aa */
[--C-:B------:R-:W-:Y:S01]  /*62d0*/  FFMA.FTZ R161, R27, UR6, -R170.reuse ;  /* 0x000000061ba17c23 */ /* 0x100fe200080108aa */
[----:B------:R-:W-:Y:S01]  /*62e0*/  FMUL.FTZ R3, R6, UR6 ;  /* 0x0000000606037c20 */ /* 0x000fe20008410000 */
[----:B-1----:R-:W1:Y:S01]  /*62f0*/  LDSM.16.MT88.4 R24, [R197+0xc000] ;  /* 0x00c00000c518783b */ /* 0x002e620000004200 */
[----:B------:R-:W4:Y:S01]  /*6300*/  MUFU.EX2 R163, R163 ;  /* 0x000000a300a37308 */ /* 0x000f220000000800 */
[----:B--2---:R-:W-:Y:S01]  /*6310*/  F2FP.BF16.F32.PACK_AB R4, R165, R168 ;  /* 0x000000a8a504723e */ /* 0x004fe200000010ff */
[--C-:B------:R-:W-:Y:S01]  /*6320*/  FFMA.FTZ R183, R143, UR6, -R170.reuse ;  /* 0x000000068fb77c23 */ /* 0x100fe200080108aa */
[----:B------:R-:W2:Y:S01]  /*6330*/  LDSM.16.MT88.4 R8, [R200+0xc000] ;  /* 0x00c00000c808783b */ /* 0x000ea20000004200 */
[--C-:B------:R-:W-:Y:S01]  /*6340*/  FFMA.FTZ R220, R141, UR6, -R170.reuse ;  /* 0x000000068ddc7c23 */ /* 0x100fe200080108aa */
[--C-:B------:R-:W-:Y:S01]  /*6350*/  FFMA.FTZ R218, R159, UR6, -R170.reuse ;  /* 0x000000069fda7c23 */ /* 0x100fe200080108aa */
[--C-:B------:R-:W-:Y:S01]  /*6360*/  FFMA.FTZ R219, R157, UR6, -R170.reuse ;  /* 0x000000069ddb7c23 */ /* 0x100fe200080108aa */
[----:B------:R-:W-:Y:S01]  /*6370*/  LDSM.16.MT88.4 R140, [R200+0xc800] ;  /* 0x00c80000c88c783b */ /* 0x000fe20000004200 */
[----:B------:R-:W-:Y:S01]  /*6380*/  MUFU.EX2 R164, R164 ;  /* 0x000000a400a47308 */ /* 0x000fe20000000800 */
[--C-:B------:R-:W-:Y:S01]  /*6390*/  FFMA.FTZ R225, R153, UR6, -R170.reuse ;  /* 0x0000000699e17c23 */ /* 0x100fe200080108aa */
[--C-:B------:R-:W-:Y:S01]  /*63a0*/  FFMA.FTZ R226, R155, UR6, -R170.reuse ;  /* 0x000000069be27c23 */ /* 0x100fe200080108aa */
[--C-:B------:R-:W-:Y:S01]  /*63b0*/  FFMA.FTZ R222, R150, UR6, -R177.reuse ;  /* 0x0000000696de7c23 */ /* 0x100fe200080108b1 */
[----:B------:R-:W-:Y:S01]  /*63c0*/  LDSM.16.MT88.4 R152, [R200+0xf000] ;  /* 0x00f00000c898783b */ /* 0x000fe20000004200 */
[----:B------:R-:W-:Y:S01]  /*63d0*/  FFMA.FTZ R224, R148, UR6, -R177 ;  /* 0x0000000694e07c23 */ /* 0x000fe200080108b1 */
[--C-:B------:R-:W-:Y:S01]  /*63e0*/  FFMA.FTZ R228, R151, UR6, -R170.reuse ;  /* 0x0000000697e47c23 */ /* 0x100fe200080108aa */
[--C-:B------:R-:W-:Y:S01]  /*63f0*/  FFMA.FTZ R231, R149, UR6, -R170.reuse ;  /* 0x0000000695e77c23 */ /* 0x100fe200080108aa */
[----:B------:R-:W5:Y:S01]  /*6400*/  MUFU.EX2 R162, R162 ;  /* 0x000000a200a27308 */ /* 0x000f620000000800 */
[----:B----4-:R-:W-:Y:S01]  /*6410*/  F2FP.BF16.F32.PACK_AB R6, R163, R166 ;  /* 0x000000a6a306723e */ /* 0x010fe200000010ff */
[----:B------:R-:W-:Y:S01]  /*6420*/  LDSM.16.MT88.4 R148, [R198+0xf000] ;  /* 0x00f00000c694783b */ /* 0x000fe20000004200 */
[--C-:B------:R-:W-:Y:S01]  /*6430*/  FFMA.FTZ R173, R173, UR6, -R170.reuse ;  /* 0x00000006adad7c23 */ /* 0x100fe200080108aa */
[----:B------:R-:W-:Y:S01]  /*6440*/  FFMA.FTZ R171, R171, UR6, -R170 ;  /* 0x00000006abab7c23 */ /* 0x000fe200080108aa */
[----:B------:R-:W-:Y:S01]  /*6450*/  ISETP.GE.AND P0, PT, R2, 0x3, PT ;  /* 0x000000030200780c */ /* 0x000fe20003f06270 */
[----:B------:R-:W-:Y:S02]  /*6460*/  LDSM.16.MT88.4 R156, [R196+0xd000] ;  /* 0x00d00000c49c783b */ /* 0x000fe40000004200 */
[----:B------:R-:W-:Y:S08]  /*6470*/  MUFU.EX2 R161, R161 ;  /* 0x000000a100a17308 */ /* 0x000ff00000000800 */
[----:B------:R-:W4:Y:S01]  /*6480*/  MUFU.EX2 R132, R132 ;  /* 0x0000008400847308 */ /* 0x000f220000000800 */
[----:B-----5:R-:W-:-:S07]  /*6490*/  F2FP.BF16.F32.PACK_AB R5, R162, R164 ;  /* 0x000000a4a205723e */ /* 0x020fce00000010ff */
[----:B------:R-:W5:Y:S08]  /*64a0*/  MUFU.EX2 R167, R167 ;  /* 0x000000a700a77308 */ /* 0x000f700000000800 */
[----:B------:R-:W3:Y:S01]  /*64b0*/  MUFU.EX2 R3, R3 ;  /* 0x0000000300037308 */ /* 0x000ee20000000800 */
[----:B----4-:R-:W-:-:S07]  /*64c0*/  F2FP.BF16.F32.PACK_AB R7, R132, R161 ;  /* 0x000000a18407723e */ /* 0x010fce00000010ff */
[----:B------:R-:W-:Y:S01]  /*64d0*/  MUFU.EX2 R178, R178 ;  /* 0x000000b200b27308 */ /* 0x000fe20000000800 */
        /* <DEDUP_REMOVED lines=8> */
[-C--:B---3--:R-:W-:Y:S01]  /*6560*/  FMUL.FTZ R22, R122, R3.reuse ;  /* 0x000000037a167220 */ /* 0x088fe20000410000 */
[-C--:B------:R-:W-:Y:S01]  /*6570*/  FMUL.FTZ R23, R123, R3.reuse ;  /* 0x000000037b177220 */ /* 0x080fe20000410000 */
[-C--:B------:R-:W-:Y:S01]  /*6580*/  FMUL.FTZ R118, R118, R3.reuse ;  /* 0x0000000376767220 */ /* 0x080fe20000410000 */
[-C--:B------:R-:W-:Y:S01]  /*6590*/  FMUL.FTZ R119, R119, R3.reuse ;  /* 0x0000000377777220 */ /* 0x080fe20000410000 */
[-C--:B------:R-:W-:Y:S01]  /*65a0*/  FMUL.FTZ R30, R114, R3.reuse ;  /* 0x00000003721e7220 */ /* 0x080fe20000410000 */
[-C--:B------:R-:W-:Y:S01]  /*65b0*/  FMUL.FTZ R31, R115, R3.reuse ;  /* 0x00000003731f7220 */ /* 0x080fe20000410000 */
[-C--:B------:R-:W-:Y:S01]  /*65c0*/  FMUL.FTZ R110, R110, R3.reuse ;  /* 0x000000036e6e7220 */ /* 0x080fe20000410000 */
[----:B------:R-:W-:Y:S01]  /*65d0*/  LDSM.16.MT88.4 R112, [R198+0xe000] ;  /* 0x00e00000c670783b */ /* 0x000fe20000004200 */
[C---:B------:R-:W-:Y:S01]  /*65e0*/  HMMA.16816.F32.BF16 R20, R4.reuse, R16, R20 ;  /* 0x000000100414723c */ /* 0x040fe20000041814 */
[----:B------:R-:W-:Y:S01]  /*65f0*/  FMUL.FTZ R111, R111, R3 ;  /* 0x000000036f6f7220 */ /* 0x000fe20000410000 */
[----:B------:R-:W-:Y:S01]  /*6600*/  MUFU.EX2 R181, R181 ;  /* 0x000000b500b57308 */ /* 0x000fe20000000800 */
[-C--:B------:R-:W-:Y:S01]  /*6610*/  FMUL.FTZ R88, R88, R167.reuse ;  /* 0x000000a758587220 */ /* 0x080fe20000410000 */
[----:B------:R-:W-:Y:S01]  /*6620*/  FMUL.FTZ R89, R89, R167 ;  /* 0x000000a759597220 */ /* 0x000fe20000410000 */
[-C--:B------:R-:W-:Y:S01]  /*6630*/  FMUL.FTZ R90, R90, R3.reuse ;  /* 0x000000035a5a7220 */ /* 0x080fe20000410000 */
[C---:B------:R-:W-:Y:S01]  /*6640*/  HMMA.16816.F32.BF16 R16, R4.reuse, R18, R116 ;  /* 0x000000120410723c */ /* 0x040fe20000041874 */
[----:B------:R-:W3:Y:S01]  /*6650*/  LDSM.16.MT88.4 R116, [R200+0xe000] ;  /* 0x00e00000c874783b */ /* 0x000ee20000004200 */
[----:B------:R-:W-:Y:S01]  /*6660*/  FMUL.FTZ R91, R91, R3 ;  /* 0x000000035b5b7220 */ /* 0x000fe20000410000 */
[-C--:B------:R-:W-:Y:S01]  /*6670*/  FMUL.FTZ R12, R128, R167.reuse ;  /* 0x000000a7800c7220 */ /* 0x080fe20000410000 */
[----:B------:R-:W-:Y:S01]  /*6680*/  MUFU.EX2 R179, R179 ;  /* 0x000000b300b37308 */ /* 0x000fe20000000800 */
        /* <DEDUP_REMOVED lines=22> */
[----:B------:R-:W1:Y:S01]  /*67f0*/  MUFU.EX2 R183, R183 ;  /* 0x000000b700b77308 */ /* 0x000e620000000800 */
[C---:B--2---:R-:W-:Y:S01]  /*6800*/  HMMA.16816.F32.BF16 R12, R4.reuse, R8, R12 ;  /* 0x00000008040c723c */ /* 0x044fe2000004180c */
[----:B------:R-:W-:Y:S01]  /*6810*/  LDSM.16.MT88.4 R128, [R197+0xc800] ;  /* 0x00c80000c580783b */ /* 0x000fe20000004200 */
[-C--:B------:R-:W-:Y:S01]  /*6820*/  FMUL.FTZ R92, R92, R167.reuse ;  /* 0x000000a75c5c7220 */ /* 0x080fe20000410000 */
[----:B------:R-:W-:Y:S01]  /*6830*/  FMUL.FTZ R93, R93, R167 ;  /* 0x000000a75d5d7220 */ /* 0x000fe20000410000 */
[-C--:B------:R-:W-:Y:S01]  /*6840*/  FMUL.FTZ R94, R94, R3.reuse ;  /* 0x000000035e5e7220 */ /* 0x080fe20000410000 */
[----:B------:R-:W-:Y:S01]  /*6850*/  LDSM.16.MT88.4 R120, [R200+0xe800] ;  /* 0x00e80000c878783b */ /* 0x000fe20000004200 */
[C---:B------:R-:W-:Y:S01]  /*6860*/  HMMA.16816.F32.BF16 R100, R4.reuse, R32, R108 ;  /* 0x000000200464723c */ /* 0x040fe2000004186c */
[----:B------:R-:W2:Y:S01]  /*6870*/  MUFU.EX2 R220, R220 ;  /* 0x000000dc00dc7308 */ /* 0x000ea20000000800 */
[----:B------:R-:W-:Y:S01]  /*6880*/  FMUL.FTZ R95, R95, R3 ;  /* 0x000000035f5f7220 */ /* 0x000fe20000410000 */
[----:B------:R-:W4:Y:S01]  /*6890*/  LDSM.16.MT88.4 R108, [R197+0xe000] ;  /* 0x00e00000c56c783b */ /* 0x000f220000004200 */
[-C--:B------:R-:W-:Y:S01]  /*68a0*/  FMUL.FTZ R96, R96, R167.reuse ;  /* 0x000000a760607220 */ /* 0x080fe20000410000 */
[----:B------:R-:W-:Y:S01]  /*68b0*/  FMUL.FTZ R97, R97, R167 ;  /* 0x000000a761617220 */ /* 0x000fe20000410000 */
[----:B------:R-:W-:Y:S01]  /*68c0*/  HMMA.16816.F32.BF16 R32, R4, R34, R104 ;  /* 0x000000220420723c */ /* 0x000fe20000041868 */
[-C--:B------:R-:W-:Y:S01]  /*68d0*/  FMUL.FTZ R98, R98, R3.reuse ;  /* 0x0000000362627220 */ /* 0x080fe20000410000 */
[----:B------:R-:W-:Y:S01]  /*68e0*/  FMUL.FTZ R99, R99, R3 ;  /* 0x0000000363637220 */ /* 0x000fe20000410000 */
[----:B------:R-:W-:Y:S01]  /*68f0*/  MUFU.EX2 R218, R218 ;  /* 0x000000da00da7308 */ /* 0x000fe20000000800 */
[----:B------:R-:W-:-:S02]  /*6900*/  FFMA.FTZ R168, R229, R167, R168 ;  /* 0x000000a7e5a87223 */ /* 0x000fc400000100a8 */
[C---:B------:R-:W-:Y:S01]  /*6910*/  HMMA.16816.F32.BF16 R8, R4.reuse, R10, R124 ;  /* 0x0000000a0408723c */ /* 0x040fe2000004187c */
        /* <DEDUP_REMOVED lines=8> */
[----:B------:R-:W5:Y:S01]  /*69a0*/  MUFU.EX2 R219, R219 ;  /* 0x000000db00db7308 */ /* 0x000f620000000800 */
[----:B------:R-:W-:Y:S01]  /*69b0*/  LDSM.16.MT88.4 R124, [R196+0xc800] ;  /* 0x00c80000c47c783b */ /* 0x000fe20000004200 */
[----:B---3--:R-:W-:Y:S01]  /*69c0*/  HMMA.16816.F32.BF16 R40, R4, R116, R104 ;  /* 0x000000740428723c */ /* 0x008fe20000041868 */
[----:B------:R-:W-:-:S02]  /*69d0*/  FADD.FTZ R165, R165, R168 ;  /* 0x000000a8a5a57221 */ /* 0x000fc40000010000 */
[----:B------:R-:W3:Y:S02]  /*69e0*/  LDSM.16.MT88.4 R104, [R196+0xe000] ;  /* 0x00e00000c468783b */ /* 0x000ee40000004200 */
[----:B------:R-:W-:Y:S01]  /*69f0*/  FADD.FTZ R166, R166, R165 ;  /* 0x000000a5a6a67221 */ /* 0x000fe20000010000 */
[C---:B------:R-:W-:Y:S01]  /*6a00*/  HMMA.16816.F32.BF16 R36, R4.reuse, R118, R36 ;  /* 0x000000760424723c */ /* 0x040fe20000041824 */
[-C--:B------:R-:W-:Y:S01]  /*6a10*/  FMUL.FTZ R116, R44, R167.reuse ;  /* 0x000000a72c747220 */ /* 0x080fe20000410000 */
[-C--:B------:R-:W-:Y:S01]  /*6a20*/  FMUL.FTZ R117, R45, R167.reuse ;  /* 0x000000a72d757220 */ /* 0x080fe20000410000 */
[-C--:B------:R-:W-:Y:S01]  /*6a30*/  FMUL.FTZ R44, R48, R167.reuse ;  /* 0x000000a7302c7220 */ /* 0x080fe20000410000 */
[----:B------:R-:W-:Y:S01]  /*6a40*/  FMUL.FTZ R45, R49, R167 ;  /* 0x000000a7312d7220 */ /* 0x000fe20000410000 */
[----:B------:R-:W-:Y:S01]  /*6a50*/  MUFU.EX2 R221, R221 ;  /* 0x000000dd00dd7308 */ /* 0x000fe20000000800 */
[----:B------:R-:W-:Y:S01]  /*6a60*/  HMMA.16816.F32.BF16 R92, R4, R144, R92 ;  /* 0x00000090045c723c */ /* 0x000fe2000004185c */
[-C--:B------:R-:W-:Y:S01]  /*6a70*/  FMUL.FTZ R118, R46, R3.reuse ;  /* 0x000000032e767220 */ /* 0x080fe20000410000 */
[-C--:B------:R-:W-:Y:S01]  /*6a80*/  FMUL.FTZ R119, R47, R3.reuse ;  /* 0x000000032f777220 */ /* 0x080fe20000410000 */
[-C--:B------:R-:W-:Y:S01]  /*6a90*/  FMUL.FTZ R46, R50, R3.reuse ;  /* 0x00000003322e7220 */ /* 0x080fe20000410000 */
[----:B------:R-:W-:Y:S01]  /*6aa0*/  FMUL.FTZ R47, R51, R3 ;  /* 0x00000003332f7220 */ /* 0x000fe20000410000 */
[----:B------:R-:W-:-:S02]  /*6ab0*/  FADD.FTZ R163, R163, R166 ;  /* 0x000000a6a3a37221 */ /* 0x000fc40000010000 */
[----:B------:R-:W5:Y:S02]  /*6ac0*/  MUFU.EX2 R222, R222 ;  /* 0x000000de00de7308 */ /* 0x000f640000000800 */
[C---:B------:R-:W-:Y:S06]  /*6ad0*/  HMMA.16816.F32.BF16 R48, R4.reuse, R112, R116 ;  /* 0x000000700430723c */ /* 0x040fec0000041874 */
[C---:B------:R-:W-:Y:S01]  /*6ae0*/  HMMA.16816.F32.BF16 R44, R4.reuse, R114, R44 ;  /* 0x00000072042c723c */ /* 0x040fe2000004182c */
[----:B------:R-:W1:Y:S01]  /*6af0*/  LDSM.16.MT88.4 R112, [R200+0x10000] ;  /* 0x01000000c870783b */ /* 0x000e620000004200 */
        /* <DEDUP_REMOVED lines=8> */
[----:B------:R-:W-:Y:S02]  /*6b80*/  MUFU.EX2 R223, R223 ;  /* 0x000000df00df7308 */ /* 0x000fe40000000800 */
[C---:B----4-:R-:W-:Y:S06]  /*6b90*/  HMMA.16816.F32.BF16 R56, R4.reuse, R108, R116 ;  /* 0x0000006c0438723c */ /* 0x050fec0000041874 */
        /* <DEDUP_REMOVED lines=9> */
[----:B------:R-:W4:Y:S01]  /*6c30*/  LDSM.16.MT88.4 R108, [R198+0x10000] ;  /* 0x01000000c66c783b */ /* 0x000f220000004200 */
[----:B------:R-:W-:Y:S01]  /*6c40*/  MUFU.EX2 R224, R224 ;  /* 0x000000e000e07308 */ /* 0x000fe20000000800 */
[C---:B---3--:R-:W-:Y:S06]  /*6c50*/  HMMA.16816.F32.BF16 R64, R4.reuse, R104, R116 ;  /* 0x000000680440723c */ /* 0x048fec0000041874 */
[C---:B------:R-:W-:Y:S01]  /*6c60*/  HMMA.16816.F32.BF16 R60, R4.reuse, R106, R60 ;  /* 0x0000006a043c723c */ /* 0x040fe2000004183c */
[----:B------:R-:W3:Y:S01]  /*6c70*/  LDSM.16.MT88.4 R104, [R197+0x10000] ;  /* 0x01000000c568783b */ /* 0x000ee20000004200 */
        /* <DEDUP_REMOVED lines=9> */
[C---:B-1----:R-:W-:Y:S01]  /*6d10*/  HMMA.16816.F32.BF16 R72, R4.reuse, R112, R116 ;  /* 0x000000700448723c */ /* 0x042fe20000041874 */
[----:B------:R-:W1:Y:S05]  /*6d20*/  LDSM.16.MT88.4 R116, [R198+0xc800] ;  /* 0x00c80000c674783b */ /* 0x000e6a0000004200 */
[----:B------:R-:W-:Y:S01]  /*6d30*/  HMMA.16816.F32.BF16 R68, R4, R114, R68 ;  /* 0x000000720444723c */ /* 0x000fe20000041844 */
[-C--:B------:R-:W-:Y:S01]  /*6d40*/  FMUL.FTZ R112, R80, R167.reuse ;  /* 0x000000a750707220 */ /* 0x080fe20000410000 */
[-C--:B------:R-:W-:Y:S01]  /*6d50*/  FMUL.FTZ R113, R81, R167.reuse ;  /* 0x000000a751717220 */ /* 0x080fe20000410000 */
[-C--:B------:R-:W-:Y:S01]  /*6d60*/  FMUL.FTZ R80, R84, R167.reuse ;  /* 0x000000a754507220 */ /* 0x080fe20000410000 */
[----:B------:R-:W-:Y:S01]  /*6d70*/  FMUL.FTZ R81, R85, R167 ;  /* 0x000000a755517220 */ /* 0x000fe20000410000 */
[----:B------:R-:W1:Y:S02]  /*6d80*/  MUFU.EX2 R226, R226 ;  /* 0x000000e200e27308 */ /* 0x000e640000000800 */
[-C--:B------:R-:W-:Y:S01]  /*6d90*/  FMUL.FTZ R114, R82, R3.reuse ;  /* 0x0000000352727220 */ /* 0x080fe20000410000 */
[-C--:B------:R-:W-:Y:S01]  /*6da0*/  FMUL.FTZ R115, R83, R3.reuse ;  /* 0x0000000353737220 */ /* 0x080fe20000410000 */
[-C--:B------:R-:W-:Y:S01]  /*6db0*/  FMUL.FTZ R82, R86, R3.reuse ;  /* 0x0000000356527220 */ /* 0x080fe20000410000 */
[-C--:B------:R-:W-:Y:S01]  /*6dc0*/  FMUL.FTZ R83, R87, R3.reuse ;  /* 0x0000000357537220 */ /* 0x080fe20000410000 */
[----:B------:R-:W-:-:S02]  /*6dd0*/  FFMA.FTZ R3, R227, R3, R164 ;  /* 0x00000003e3037223 */ /* 0x000fc400000100a4 */
[----:B------:R-:W-:Y:S01]  /*6de0*/  MUFU.EX2 R228, R228 ;  /* 0x000000e400e47308 */ /* 0x000fe20000000800 */
[----:B----4-:R-:W-:Y:S01]  /*6df0*/  HMMA.16816.F32.BF16 R76, R4, R108, R76 ;  /* 0x0000006c044c723c */ /* 0x010fe2000004184c */
[----:B------:R-:W-:-:S04]  /*6e00*/  FADD.FTZ R162, R162, R3 ;  /* 0x00000003a2a27221 */ /* 0x000fc80000010000 */
[----:B------:R-:W-:Y:S01]  /*6e10*/  FADD.FTZ R161, R161, R162 ;  /* 0x000000a2a1a17221 */ /* 0x000fe20000010000 */
[C---:B------:R-:W-:Y:S01]  /*6e20*/  HMMA.16816.F32.BF16 R84, R4.reuse, R110, R112 ;  /* 0x0000006e0454723c */ /* 0x040fe20000041870 */
[----:B------:R-:W4:Y:S01]  /*6e30*/  LDSM.16.MT88.4 R112, [R198+0xe800] ;  /* 0x00e80000c670783b */ /* 0x000f220000004200 */
[----:B------:R-:W4:Y:S01]  /*6e40*/  MUFU.EX2 R231, R231 ;  /* 0x000000e700e77308 */ /* 0x000f220000000800 */
[----:B------:R-:W-:Y:S02]  /*6e50*/  FADD.FTZ R132, R132, R161 ;  /* 0x000000a184847221 */ /* 0x000fe40000010000 */
[----:B------:R-:W4:Y:S01]  /*6e60*/  LDSM.16.MT88.4 R108, [R197+0xe800] ;  /* 0x00e80000c56c783b */ /* 0x000f220000004200 */
[C---:B---3--:R-:W-:Y:S01]  /*6e70*/  HMMA.16816.F32.BF16 R80, R4.reuse, R104, R80 ;  /* 0x000000680450723c */ /* 0x048fe20000041850 */
[----:B------:R-:W-:Y:S01]  /*6e80*/  FADD.FTZ R3, R183, R132 ;  /* 0x00000084b7037221 */ /* 0x000fe20000010000 */
[----:B------:R-:W-:Y:S02]  /*6e90*/  MOV R132, R160 ;  /* 0x000000a000847202 */ /* 0x000fe40000000f00 */
[----:B------:R-:W-:Y:S01]  /*6ea0*/  MUFU.EX2 R173, R173 ;  /* 0x000000ad00ad7308 */ /* 0x000fe20000000800 */
[----:B--2---:R-:W-:Y:S01]  /*6eb0*/  FADD.FTZ R3, R220, R3 ;  /* 0x00000003dc037221 */ /* 0x004fe20000010000 */
[----:B------:R-:W-:Y:S01]  /*6ec0*/  HMMA.16816.F32.BF16 R88, R4, R106, R88 ;  /* 0x0000006a0458723c */ /* 0x000fe20000041858 */
[----:B------:R-:W-:-:S02]  /*6ed0*/  F2FP.BF16.F32.PACK_AB R104, R181, R178 ;  /* 0x000000b2b568723e */ /* 0x000fc400000010ff */
[----:B------:R-:W-:Y:S02]  /*6ee0*/  F2FP.BF16.F32.PACK_AB R105, R220, R183 ;  /* 0x000000b7dc69723e */ /* 0x000fe400000010ff */
[----:B------:R-:W-:Y:S01]  /*6ef0*/  @P0 MOV R132, R160 ;  /* 0x000000a000840202 */ /* 0x000fe20000000f00 */
[----:B------:R-:W-:Y:S01]  /*6f00*/  HMMA.16816.F32.BF16 R4, R4, R146, R96 ;  /* 0x000000920404723c */ /* 0x000fe20000041860 */
[----:B------:R-:W-:Y:S01]  /*6f10*/  F2FP.BF16.F32.PACK_AB R106, R182, R179 ;  /* 0x000000b3b66a723e */ /* 0x000fe200000010ff */
[----:B------:R-:W-:Y:S01]  /*6f20*/  LDSM.16.MT88.4 R96, [R197+0x10800] ;  /* 0x01080000c560783b */ /* 0x000fe20000004200 */
[----:B-----5:R-:W-:Y:S01]  /*6f30*/  F2FP.BF16.F32.PACK_AB R107, R219, R218 ;  /* 0x000000dadb6b723e */ /* 0x020fe200000010ff */
[----:B------:R-:W-:Y:S02]  /*6f40*/  MUFU.EX2 R171, R171 ;  /* 0x000000ab00ab7308 */ /* 0x000fe40000000800 */
[----:B------:R-:W-:Y:S04]  /*6f50*/  LDSM.16.MT88.4 R144, [R196+0xf000] ;  /* 0x00f00000c490783b */ /* 0x000fe80000004200 */
[C---:B-1----:R-:W-:Y:S06]  /*6f60*/  HMMA.16816.F32.BF16 R20, R104.reuse, R116, R20 ;  /* 0x000000746814723c */ /* 0x042fec0000041814 */
        /* <DEDUP_REMOVED lines=8> */
[C---:B----4-:R-:W-:Y:S06]  /*6ff0*/  HMMA.16816.F32.BF16 R48, R104.reuse, R112, R48 ;  /* 0x000000706830723c */ /* 0x050fec0000041830 */
[C---:B------:R-:W-:Y:S01]  /*7000*/  HMMA.16816.F32.BF16 R44, R104.reuse, R114, R44 ;  /* 0x00000072682c723c */ /* 0x040fe2000004182c */
[----:B------:R-:W3:Y:S05]  /*7010*/  LDSM.16.MT88.4 R112, [R196+0x10800] ;  /* 0x01080000c470783b */ /* 0x000eea0000004200 */
[C---:B------:R-:W-:Y:S06]  /*7020*/  HMMA.16816.F32.BF16 R56, R104.reuse, R108, R56 ;  /* 0x0000006c6838723c */ /* 0x040fec0000041838 */
        /* <DEDUP_REMOVED lines=102> */
[----:B------:R-:W-:Y:S01]  /*7690*/  HMMA.16816.F32.BF16 R64, R96, R70, R64 ;  /* 0x000000466040723c */ /* 0x000fe20000041840 */
[----:B------:R-:W-:Y:S01]  /*76a0*/  @P0 IADD3 R225, R2, -0x3, RZ ;  /* 0xfffffffd02e10810 */ /* 0x000fe20007ffe0ff */
        /* <DEDUP_REMOVED lines=10> */
[-C--:B------:R-:W-:Y:S01]  /*7750*/  MOV R3, R133.reuse ;  /* 0x0000008500037202 */ /* 0x080fe20000000f00 */
[----:B------:R-:W-:Y:S01]  /*7760*/  FADD.FTZ R157, R157, R156 ;  /* 0x0000009c9d9d7221 */ /* 0x000fe20000010000 */
[----:B------:R-:W-:Y:S01]  /*7770*/  FADD.FTZ R172, R173, R172 ;  /* 0x000000acadac7221 */ /* 0x000fe20000010000 */
[----:B------:R-:W-:Y:S02]  /*7780*/  @P0 MOV R3, R133 ;  /* 0x0000008500030202 */ /* 0x000fe40000000f00 */
[----:B------:R-:W-:Y:S01]  /*7790*/  HMMA.16816.F32.BF16 R68, R96, R140, R12 ;  /* 0x0000008c6044723c */ /* 0x000fe2000004180c */
[----:B------:R-:W-:Y:S01]  /*77a0*/  FADD.FTZ R158, R158, R157 ;  /* 0x0000009d9e9e7221 */ /* 0x000fe20000010000 */
[----:B------:R-:W-:-:S03]  /*77b0*/  FADD.FTZ R171, R171, R172 ;  /* 0x000000acabab7221 */ /* 0x000fc60000010000 */
[----:B------:R-:W-:Y:S01]  /*77c0*/  FADD.FTZ R229, R159, R158 ;  /* 0x0000009e9fe57221 */ /* 0x000fe20000010000 */
[----:B------:R-:W-:Y:S01]  /*77d0*/  HMMA.16816.F32.BF16 R72, R96, R142, R72 ;  /* 0x0000008e6048723c */ /* 0x000fe20000041848 */
[----:B------:R-:W-:-:S05]  /*77e0*/  FADD.FTZ R227, R170, R171 ;  /* 0x000000abaae37221 */ /* 0x000fca0000010000 */
[C---:B-1----:R-:W-:Y:S06]  /*77f0*/  HMMA.16816.F32.BF16 R84, R96.reuse, R144, R84 ;  /* 0x000000906054723c */ /* 0x042fec0000041854 */
[C---:B------:R-:W-:Y:S06]  /*7800*/  HMMA.16816.F32.BF16 R88, R96.reuse, R146, R88 ;  /* 0x000000926058723c */ /* 0x040fec0000041858 */
[C---:B--2---:R-:W-:Y:S06]  /*7810*/  HMMA.16816.F32.BF16 R92, R96.reuse, R16, R92 ;  /* 0x00000010605c723c */ /* 0x044fec000004185c */
[----:B------:R-:W-:Y:S01]  /*7820*/  HMMA.16816.F32.BF16 R96, R96, R18, R4 ;  /* 0x000000126060723c */ /* 0x000fe20000041804 */
[----:B------:R-:W-:-:S08]  /*7830*/  NOP ;  /* 0x0000000000007918 */ /* 0x000fd00000000000 */
[----:B------:R-:W-:-:S15]  /*7840*/  @P0 BRA `(.L_x_436) ;  /* 0x0000000000040947 */ /* 0x000fde0003800000 */
.L_x_434:
[----:B------:R-:W-:-:S07]  /*7850*/  IADD3 R225, R0, -0x1, RZ ;  /* 0xffffffff00e17810 */ /* 0x000fce0007ffe0ff */
.L_x_436:
[----:B------:R-:W-:-:S13]  /*7860*/  ISETP.GE.AND P0, PT, R225, RZ, PT ;  /* 0x000000ffe100720c */ /* 0x000fda0003f06270 */
[----:B------:R-:W-:Y:S05]  /*7870*/  @!P0 BRA `(.L_x_437) ;  /* 0x0000002c00248947 */ /* 0x000fea0003800000 */
[--C-:B------:R-:W-:Y:S01]  /*7880*/  SHF.L.U64.HI R221, R134, 0x5, R135.reuse ;  /* 0x0000000586dd7819 */ /* 0x100fe20000010287 */
[----:B------:R-:W-:Y:S01]  /*7890*/  IMAD.SHL.U32 R218, R136, 0x20, RZ ;  /* 0x0000002088da7824 */ /* 0x000fe200078e00ff */
[C---:B------:R-:W-:Y:S01]  /*78a0*/  SHF.L.U64.HI R222, R134.reuse, 0x6, R135 ;  /* 0x0000000686de7819 */ /* 0x040fe20000010287 */
[----:B------:R-:W-:Y:S01]  /*78b0*/  IMAD.SHL.U32 R220, R134, 0x20, RZ ;  /* 0x0000002086dc7824 */ /* 0x000fe200078e00ff */
[----:B------:R-:W-:Y:S01]  /*78c0*/  SHF.L.U64.HI R219, R136, 0x5, R137 ;  /* 0x0000000588db7819 */ /* 0x000fe20000010289 */
[----:B------:R-:W-:Y:S01]  /*78d0*/  IMAD.MOV.U32 R0, RZ, RZ, R3 ;  /* 0x000000ffff007224 */ /* 0x000fe200078e0003 */
[----:B------:R-:W-:Y:S01]  /*78e0*/  SHF.L.U32 R223, R134, 0x6, RZ ;  /* 0x0000000686df7819 */ /* 0x000fe200000006ff */
[----:B------:R-:W-:Y:S01]  /*78f0*/  IMAD.MOV.U32 R214, RZ, RZ, R138 ;  /* 0x000000ffffd67224 */ /* 0x000fe200078e008a */
[----:B------:R-:W-:Y:S01]  /*7900*/  MOV R135, R132 ;  /* 0x0000008400877202 */ /* 0x000fe20000000f00 */
[----:B------:R-:W-:Y:S01]  /*7910*/  ULDC UR5, c[0x0][0x39c] ;  /* 0x0000e70000057ab9 */ /* 0x000fe20000000800 */
[----:B------:R-:W-:Y:S01]  /*7920*/  ULDC UR4, c[0x0][0x2ec] ;  /* 0x0000bb0000047ab9 */ /* 0x000fe20000000800 */
[----:B------:R-:W-:Y:S01]  /*7930*/  ULDC.64 UR6, c[0x0][0x218] ;  /* 0x0000860000067ab9 */ /* 0x000fe20000000a00 */
[----:B------:R-:W-:Y:S01]  /*7940*/  ULDC.64 UR10, c[0x0][0x220] ;  /* 0x00008800000a7ab9 */ /* 0x000fe20000000a00 */
[----:B------:R-:W-:Y:S01]  /*7950*/  ULDC.64 UR8, c[0x0][0x248] ;  /* 0x0000920000087ab9 */ /* 0x000fe20000000a00 */
[----:B------:R-:W-:Y:S05]  /*7960*/  BRA `(.L_x_438) ;  /* 0x0000000000847947 */ /* 0x000fea0003800000 */
.L_x_440:
[----:B------:R-:W-:Y:S04]  /*7970*/  VIADD R4, R225, 0xffffffff ;  /* 0xffffffffe1047836 */ /* 0x000fe80000000000 */
[C---:B------:R-:W-:Y:S01]  /*7980*/  IMAD.WIDE.U32 R6, R4.reuse, UR8, RZ ;  /* 0x0000000804067c25 */ /* 0x040fe2000f8e00ff */
[----:B------:R-:W-:Y:S05]  /*7990*/  SHF.R.S32.HI R3, RZ, 0x1f, R4 ;  /* 0x0000001fff037819 */ /* 0x000fea0000011404 */
[----:B------:R-:W-:Y:S04]  /*79a0*/  IMAD R3, R3, UR8, RZ ;  /* 0x0000000803037c24 */ /* 0x000fe8000f8e02ff */
[----:B------:R-:W-:Y:S01]  /*79b0*/  IMAD R3, R4, UR9, R3 ;  /* 0x0000000904037c24 */ /* 0x000fe2000f8e0203 */
[----:B------:R-:W-:Y:S03]  /*79c0*/  LEA R4, P1, R6, R212, 0x6 ;  /* 0x000000d406047211 */ /* 0x000fe600078230ff */
[----:B------:R-:W-:Y:S01]  /*79d0*/  IMAD.IADD R3, R7, 0x1, R3 ;  /* 0x0000000107037824 */ /* 0x000fe200078e0203 */
[----:B------:R-:W-:Y:S04]  /*79e0*/  LEA R14, P2, R4, UR6, 0x1 ;  /* 0x00000006040e7c11 */ /* 0x000fe8000f8408ff */
[----:B------:R-:W-:Y:S02]  /*79f0*/  LEA.HI.X R3, R6, R217, R3, 0x6, P1 ;  /* 0x000000d906037211 */ /* 0x000fe400008f3403 */
[----:B------:R-:W-:Y:S02]  /*7a00*/  IADD3 R6, P1, R218, R14, RZ ;  /* 0x0000000eda067210 */ /* 0x000fe40007f3e0ff */
[----:B------:R-:W-:Y:S02]  /*7a10*/  LEA.HI.X R15, R4, UR7, R3, 0x1, P2 ;  /* 0x00000007040f7c11 */ /* 0x000fe400090f0c03 */
[C---:B------:R-:W-:Y:S03]  /*7a20*/  IADD3 R16, P2, R218.reuse, R6, RZ ;  /* 0x00000006da107210 */ /* 0x040fe60007f5e0ff */
[----:B------:R-:W-:Y:S01]  /*7a30*/  @!PT LDS RZ, [RZ] ;  /* 0x00000000fffff984 */ /* 0x000fe20000000800 */
[----:B------:R-:W-:Y:S01]  /*7a40*/  @!PT LDS RZ, [RZ] ;  /* 0x00000000fffff984 */ /* 0x000fe20000000800 */
[----:B------:R-:W-:Y:S01]  /*7a50*/  @!PT LDS RZ, [RZ] ;  /* 0x00000000fffff984 */ /* 0x000fe20000000800 */
[----:B------:R2:W-:Y:S01]  /*7a60*/  LDGSTS.E.BYPASS.LTC128B.128 [R210+0x6000], desc[UR12][R14.64] ;  /* 0x060000000ed27fae */ /* 0x0005e2000b901d4c */
[C---:B------:R-:W-:Y:S01]  /*7a70*/  IMAD.X R7, R219.reuse, 0x1, R15, P1 ;  /* 0x00000001db077824 */ /* 0x040fe200008e060f */
[----:B------:R-:W-:Y:S02]  /*7a80*/  IADD3 R4, P1, R218, R16, RZ ;  /* 0x00000010da047210 */ /* 0x000fe40007f3e0ff */
[----:B------:R2:W-:Y:S01]  /*7a90*/  LDGSTS.E.BYPASS.LTC128B.128 [R210+0x8000], desc[UR12][R14.64+0x80] ;  /* 0x080000800ed27fae */ /* 0x0005e2000b901d4c */
[C---:B------:R-:W-:Y:S03]  /*7aa0*/  IMAD.X R17, R219.reuse, 0x1, R7, P2 ;  /* 0x00000001db117824 */ /* 0x040fe600010e0607 */
[----:B------:R2:W-:Y:S01]  /*7ab0*/  LDGSTS.E.BYPASS.LTC128B.128 [R210+0xa000], desc[UR12][R14.64+0x100] ;  /* 0x0a0001000ed27fae */ /* 0x0005e2000b901d4c */
[----:B------:R-:W-:Y:S03]  /*7ac0*/  IMAD.X R5, R219, 0x1, R17, P1 ;  /* 0x00000001db057824 */ /* 0x000fe600008e0611 */
        /* <DEDUP_REMOVED lines=11> */
.L_x_438:
[----:B------:R-:W-:Y:S04]  /*7b80*/  DEPBAR.LE SB0, 0x0 ;  /* 0x000080000000791a */ /* 0x000fe80000000000 */
[----:B------:R-:W-:Y:S01]  /*7b90*/  BAR.SYNC.DEFER_BLOCKING 0x0 ;  /* 0x0000000000007b1d */ /* 0x000fe20000010000 */
[----:B------:R-:W-:Y:S01]  /*7ba0*/  SHF.R.S32.HI R3, RZ, 0x1f, R225 ;  /* 0x0000001fff037819 */ /* 0x000fe200000114e1 */
[----:B------:R-:W-:Y:S02]  /*7bb0*/  IMAD R2, R222, R225, RZ ;  /* 0x000000e1de027224 */ /* 0x000fe400078e02ff */
[-C--:B------:R-:W-:Y:S04]  /*7bc0*/  IMAD.WIDE.U32 R132, R225, R223.reuse, R214 ;  /* 0x000000dfe1847225 */ /* 0x080fe800078e00d6 */
[----:B------:R-:W-:Y:S01]  /*7bd0*/  IMAD R2, R3, R223, R2 ;  /* 0x000000df03027224 */ /* 0x000fe200078e0202 */
[----:B------:R-:W-:Y:S03]  /*7be0*/  LEA R230, P1, R132, UR10, 0x1 ;  /* 0x0000000a84e67c11 */ /* 0x000fe6000f8208ff */
[----:B------:R-:W-:Y:S01]  /*7bf0*/  IMAD.IADD R2, R133, 0x1, R2 ;  /* 0x0000000185027824 */ /* 0x000fe200078e0202 */
[----:B------:R-:W-:Y:S04]  /*7c00*/  IADD3 R232, P0, R220, R230, RZ ;  /* 0x000000e6dce87210 */ /* 0x000fe80007f1e0ff */
[----:B------:R-:W-:Y:S02]  /*7c10*/  LEA.HI.X R231, R132, UR11, R2, 0x1, P1 ;  /* 0x0000000b84e77c11 */ /* 0x000fe400088f0c02 */
[C---:B------:R-:W-:Y:S03]  /*7c20*/  IADD3 R132, P1, R220.reuse, R232, RZ ;  /* 0x000000e8dc847210 */ /* 0x040fe60007f3e0ff */
[C---:B------:R-:W-:Y:S01]  /*7c30*/  IMAD.X R233, R221.reuse, 0x1, R231, P0 ;  /* 0x00000001dde97824 */ /* 0x040fe200000e06e7 */
[----:B------:R-:W-:Y:S01]  /*7c40*/  IADD3 R2, P0, R220, R132, RZ ;  /* 0x00000084dc027210 */ /* 0x000fe20007f1e0ff */
[----:B------:R-:W-:Y:S01]  /*7c50*/  @!PT LDS RZ, [RZ] ;  /* 0x00000000fffff984 */ /* 0x000fe20000000800 */
[----:B------:R-:W-:Y:S01]  /*7c60*/  @!PT LDS RZ, [RZ] ;  /* 0x00000000fffff984 */ /* 0x000fe20000000800 */
[----:B------:R-:W-:Y:S01]  /*7c70*/  @!PT LDS RZ, [RZ] ;  /* 0x00000000fffff984 */ /* 0x000fe20000000800 */
[----:B------:R-:W-:Y:S03]  /*7c80*/  LDGSTS.E.BYPASS.LTC128B.128 [R210+0xc000], desc[UR12][R230.64] ;  /* 0x0c000000e6d27fae */ /* 0x000fe6000b901d4c */
[C---:B------:R-:W-:Y:S02]  /*7c90*/  IADD3.X R133, R221.reuse, R233, RZ, P1, !PT ;  /* 0x000000e9dd857210 */ /* 0x040fe40000ffe4ff */
[----:B------:R-:W-:Y:S05]  /*7ca0*/  LDGSTS.E.BYPASS.LTC128B.128 [R210+0xe000], desc[UR12][R230.64+0x80] ;  /* 0x0e000080e6d27fae */ /* 0x000fea000b901d4c */
[----:B------:R-:W-:Y:S01]  /*7cb0*/  LDGSTS.E.BYPASS.LTC128B.128 [R210+0x10000], desc[UR12][R230.64+0x100] ;  /* 0x10000100e6d27fae */ /* 0x000fe2000b901d4c */
[----:B------:R-:W-:Y:S01]  /*7cc0*/  IMAD.X R3, R221, 0x1, R133, P0 ;  /* 0x00000001dd037824 */ /* 0x000fe200000e0685 */
[----:B------:R-:W-:Y:S03]  /*7cd0*/  ISETP.GT.AND P0, PT, R225, RZ, PT ;  /* 0x000000ffe100720c */ /* 0x000fe60003f04270 */
[----:B------:R-:W-:Y:S05]  /*7ce0*/  LDGSTS.E.BYPASS.LTC128B.128 [R210+0xc800], desc[UR12][R232.64] ;  /* 0x0c800000e8d27fae */ /* 0x000fea000b901d4c */
[----:B------:R-:W-:Y:S05]  /*7cf0*/  LDGSTS.E.BYPASS.LTC128B.128 [R210+0xe800], desc[UR12][R232.64+0x80] ;  /* 0x0e800080e8d27fae */ /* 0x000fea000b901d4c */
[----:B------:R-:W-:Y:S05]  /*7d00*/  LDGSTS.E.BYPASS.LTC128B.128 [R210+0x10800], desc[UR12][R232.64+0x100] ;  /* 0x10800100e8d27fae */ /* 0x000fea000b901d4c */
[----:B------:R-:W-:Y:S05]  /*7d10*/  LDGSTS.E.BYPASS.LTC128B.128 [R210+0xd000], desc[UR12][R132.64] ;  /* 0x0d00000084d27fae */ /* 0x000fea000b901d4c */
[----:B------:R-:W-:Y:S05]  /*7d20*/  LDGSTS.E.BYPASS.LTC128B.128 [R210+0xf000], desc[UR12][R132.64+0x80] ;  /* 0x0f00008084d27fae */ /* 0x000fea000b901d4c */
[----:B------:R-:W-:Y:S05]  /*7d30*/  LDGSTS.E.BYPASS.LTC128B.128 [R210+0x11000], desc[UR12][R132.64+0x100] ;  /* 0x1100010084d27fae */ /* 0x000fea000b901d4c */
[----:B------:R-:W-:Y:S05]  /*7d40*/  LDGSTS.E.BYPASS.LTC128B.128 [R210+0xd800], desc[UR12][R2.64] ;  /* 0x0d80000002d27fae */ /* 0x000fea000b901d4c */
[----:B------:R-:W-:Y:S05]  /*7d50*/  LDGSTS.E.BYPASS.LTC128B.128 [R210+0xf800], desc[UR12][R2.64+0x80] ;  /* 0x0f80008002d27fae */ /* 0x000fea000b901d4c */
[----:B------:R1:W-:Y:S05]  /*7d60*/  LDGSTS.E.BYPASS.LTC128B.128 [R210+0x11800], desc[UR12][R2.64+0x100] ;  /* 0x1180010002d27fae */ /* 0x0003ea000b901d4c */
        /* <DEDUP_REMOVED lines=160> */
[----:B------:R2:W3:Y:S01]  /*8770*/  MUFU.TANH R162, R2 ;  /* 0x0000000200a27308 */ /* 0x0004e20000002400 */
[C---:B------:R-:W-:Y:S03]  /*8780*/  HMMA.16816.F32.BF16 R24, R176.reuse, R142, R24 ;  /* 0x0000008eb018723c */ /* 0x040fe60000041818 */
[----:B------:R-:W-:Y:S01]  /*8790*/  FMUL.FTZ R250, R10, UR5 ;  /* 0x000000050afa7c20 */ /* 0x000fe20008410000 */
[----:B------:R-:W-:Y:S01]  /*87a0*/  FMUL.FTZ R248, R7, UR5 ;  /* 0x0000000507f87c20 */ /* 0x000fe20008410000 */
[----:B------:R-:W-:Y:S01]  /*87b0*/  FMUL.FTZ R132, R8, UR5 ;  /* 0x0000000508847c20 */ /* 0x000fe20008410000 */
[----:B------:R-:W-:Y:S03]  /*87c0*/  FMUL.FTZ R246, R12, UR5 ;  /* 0x000000050cf67c20 */ /* 0x000fe60008410000 */
[----:B------:R3:W-:Y:S02]  /*87d0*/  MUFU.TANH R10, R3 ;  /* 0x00000003000a7308 */ /* 0x0007e40000002400 */
[----:B------:R-:W-:Y:S01]  /*87e0*/  FMUL.FTZ R249, R14, UR5 ;  /* 0x000000050ef97c20 */ /* 0x000fe20008410000 */
[----:B------:R-:W-:Y:S01]  /*87f0*/  FMUL.FTZ R244, R13, UR5 ;  /* 0x000000050df47c20 */ /* 0x000fe20008410000 */
[----:B------:R-:W-:Y:S01]  /*8800*/  FMUL.FTZ R247, R15, UR5 ;  /* 0x000000050ff77c20 */ /* 0x000fe20008410000 */
[----:B------:R-:W-:Y:S01]  /*8810*/  FMUL.FTZ R242, R16, UR5 ;  /* 0x0000000510f27c20 */ /* 0x000fe20008410000 */
[----:B------:R-:W-:Y:S04]  /*8820*/  FMUL.FTZ R245, R18, UR5 ;  /* 0x0000000512f57c20 */ /* 0x000fe80008410000 */
[----:B------:R-:W4:Y:S01]  /*8830*/  MUFU.TANH R251, R251 ;  /* 0x000000fb00fb7308 */ /* 0x000f220000002400 */
[----:B--2---:R-:W-:Y:S01]  /*8840*/  FMUL.FTZ R2, R11, UR5 ;  /* 0x000000050b027c20 */ /* 0x004fe20008410000 */
        /* <DEDUP_REMOVED lines=8> */
[C---:B-1----:R-:W-:Y:S03]  /*88d0*/  HMMA.16816.F32.BF16 R28, R176.reuse, R136, R28 ;  /* 0x00000088b01c723c */ /* 0x042fe6000004181c */
[----:B------:R-:W-:Y:S01]  /*88e0*/  FMUL.FTZ R234, R24, UR5 ;  /* 0x0000000518ea7c20 */ /* 0x000fe20008410000 */
[----:B------:R-:W-:Y:S01]  /*88f0*/  FMUL.FTZ R237, R26, UR5 ;  /* 0x000000051aed7c20 */ /* 0x000fe20008410000 */
[----:B------:R-:W-:Y:S03]  /*8900*/  FMUL.FTZ R232, R25, UR5 ;  /* 0x0000000519e87c20 */ /* 0x000fe60008410000 */
[----:B------:R-:W1:Y:S03]  /*8910*/  MUFU.TANH R248, R248 ;  /* 0x000000f800f87308 */ /* 0x000e660000002400 */
[----:B----4-:R-:W-:Y:S01]  /*8920*/  FMNMX.FTZ R133, R251, R0, !PT ;  /* 0x00000000fb857209 */ /* 0x010fe20007810000 */
[----:B------:R-:W-:Y:S03]  /*8930*/  HMMA.16816.F32.BF16 R32, R176, R138, R32 ;  /* 0x0000008ab020723c */ /* 0x000fe60000041820 */
[----:B------:R-:W-:Y:S03]  /*8940*/  FMUL.FTZ R235, R27, UR5 ;  /* 0x000000051beb7c20 */ /* 0x000fe60008410000 */
[----:B------:R-:W3:Y:S01]  /*8950*/  MUFU.TANH R166, R132 ;  /* 0x0000008400a67308 */ /* 0x000ee20000002400 */
[----:B--2---:R-:W-:Y:S09]  /*8960*/  FMNMX.FTZ R3, R252, R3, !PT ;  /* 0x00000003fc037209 */ /* 0x004ff20007810000 */
[----:B------:R-:W2:Y:S01]  /*8970*/  MUFU.TANH R250, R250 ;  /* 0x000000fa00fa7308 */ /* 0x000ea20000002400 */
[----:B-1----:R-:W-:Y:S01]  /*8980*/  FMNMX.FTZ R133, R248, R133, !PT ;  /* 0x00000085f8857209 */ /* 0x002fe20007810000 */
[----:B------:R-:W-:Y:S01]  /*8990*/  FMUL.FTZ R228, R28, UR5 ;  /* 0x000000051ce47c20 */ /* 0x000fe20008410000 */
[----:B------:R-:W-:Y:S01]  /*89a0*/  FMUL.FTZ R233, R30, UR5 ;  /* 0x000000051ee97c20 */ /* 0x000fe20008410000 */
[----:B------:R-:W-:Y:S01]  /*89b0*/  FMUL.FTZ R230, R29, UR5 ;  /* 0x000000051de67c20 */ /* 0x000fe20008410000 */
[----:B------:R-:W-:Y:S05]  /*89c0*/  FMUL.FTZ R231, R31, UR5 ;  /* 0x000000051fe77c20 */ /* 0x000fea0008410000 */
[----:B------:R2:W1:Y:S01]  /*89d0*/  MUFU.TANH R9, R2 ;  /* 0x0000000200097308 */ /* 0x0004620000002400 */
[----:B---3--:R-:W-:Y:S01]  /*89e0*/  FMNMX.FTZ R3, R166, R3, !PT ;  /* 0x00000003a6037209 */ /* 0x008fe20007810000 */
[----:B------:R-:W-:Y:S01]  /*89f0*/  FMUL.FTZ R226, R32, UR5 ;  /* 0x0000000520e27c20 */ /* 0x000fe20008410000 */
[----:B------:R-:W-:Y:S01]  /*8a00*/  FMUL.FTZ R134, R34, UR5 ;  /* 0x0000000522867c20 */ /* 0x000fe20008410000 */
[----:B------:R-:W-:Y:S01]  /*8a10*/  FMUL.FTZ R224, R33, UR5 ;  /* 0x0000000521e07c20 */ /* 0x000fe20008410000 */
[----:B------:R-:W-:Y:S01]  /*8a20*/  FMNMX.FTZ R3, R10, R3, !PT ;  /* 0x000000030a037209 */ /* 0x000fe20007810000 */
[----:B------:R-:W-:Y:S04]  /*8a30*/  FMUL.FTZ R35, R35, UR5 ;  /* 0x0000000523237c20 */ /* 0x000fe80008410000 */
[----:B------:R-:W3:Y:S10]  /*8a40*/  MUFU.TANH R246, R246 ;  /* 0x000000f600f67308 */ /* 0x000ef40000002400 */
[----:B------:R-:W4:Y:S01]  /*8a50*/  MUFU.TANH R249, R249 ;  /* 0x000000f900f97308 */ /* 0x000f220000002400 */
[----:B--2---:R-:W-:Y:S04]  /*8a60*/  FMNMX.FTZ R2, R250, R133, !PT ;  /* 0x00000085fa027209 */ /* 0x004fe80007810000 */
[----:B-1----:R-:W-:Y:S05]  /*8a70*/  FMNMX.FTZ R2, R9, R2, !PT ;  /* 0x0000000209027209 */ /* 0x002fea0007810000 */
[----:B------:R-:W1:Y:S01]  /*8a80*/  MUFU.TANH R244, R244 ;  /* 0x000000f400f47308 */ /* 0x000e620000002400 */
[----:B---3--:R-:W-:Y:S09]  /*8a90*/  FMNMX.FTZ R3, R246, R3, !PT ;  /* 0x00000003f6037209 */ /* 0x008ff20007810000 */
[----:B------:R-:W2:Y:S01]  /*8aa0*/  MUFU.TANH R247, R247 ;  /* 0x000000f700f77308 */ /* 0x000ea20000002400 */
[----:B----4-:R-:W-:Y:S09]  /*8ab0*/  FMNMX.FTZ R2, R249, R2, !PT ;  /* 0x00000002f9027209 */ /* 0x010ff20007810000 */
        /* <DEDUP_REMOVED lines=38> */
[----:B------:R1:W4:Y:S01]  /*8d20*/  MUFU.TANH R133, R35 ;  /* 0x0000002300857308 */ /* 0x0003220000002400 */
[----:B--2---:R-:W-:Y:S02]  /*8d30*/  FMNMX.FTZ R2, R134, R3, !PT ;  /* 0x0000000386027209 */ /* 0x004fe40007810000 */
[----:B---3--:R-:W-:Y:S01]  /*8d40*/  FMNMX.FTZ R13, R224, R132, !PT ;  /* 0x00000084e00d7209 */ /* 0x008fe20007810000 */
[----:B------:R-:W-:Y:S06]  /*8d50*/  @P0 BRA `(.L_x_440) ;  /* 0xffffffec00040947 */ /* 0x000fec000383ffff */
.L_x_439:
[----:B--2---:R-:W2:Y:S01]  /*8d60*/  SHFL.BFLY PT, R6, R13, 0x2, 0x1f ;  /* 0x0c401f000d067f89 */ /* 0x004ea200000e0000 */
[----:B----4-:R-:W-:Y:S02]  /*8d70*/  FMNMX.FTZ R7, R133, R2, !PT ;  /* 0x0000000285077209 */ /* 0x010fe40007810000 */
[----:B------:R-:W-:Y:S05]  /*8d80*/  IADD3 R225, R225, -0x1, RZ ;  /* 0xffffffffe1e17810 */ /* 0x000fea0007ffe0ff */
[----:B------:R-:W-:Y:S08]  /*8d90*/  LDSM.16.MT88.4 R16, [R200+0xc000] ;  /* 0x00c00000c810783b */ /* 0x000ff00000004200 */
[----:B------:R-:W3:Y:S08]  /*8da0*/  SHFL.BFLY PT, R2, R7, 0x2, 0x1f ;  /* 0x0c401f0007027f89 */ /* 0x000ef000000e0000 */
[----:B------:R-:W-:Y:S08]  /*8db0*/  LDSM.16.MT88.4 R24, [R198+0xc000] ;  /* 0x00c00000c618783b */ /* 0x000ff00000004200 */
[----:B-1----:R-:W-:Y:S08]  /*8dc0*/  LDSM.16.MT88.4 R32, [R197+0xc000] ;  /* 0x00c00000c520783b */ /* 0x002ff00000004200 */
[----:B------:R-:W-:Y:S08]  /*8dd0*/  LDSM.16.MT88.4 R136, [R196+0xc000] ;  /* 0x00c00000c488783b */ /* 0x000ff00000004200 */
[----:B------:R-:W-:Y:S08]  /*8de0*/  LDSM.16.MT88.4 R140, [R197+0xe800] ;  /* 0x00e80000c58c783b */ /* 0x000ff00000004200 */
[----:B------:R-:W-:Y:S08]  /*8df0*/  LDSM.16.MT88.4 R148, [R198+0xf800] ;  /* 0x00f80000c694783b */ /* 0x000ff00000004200 */
[----:B------:R-:W-:Y:S08]  /*8e00*/  LDSM.16.MT88.4 R152, [R197+0xf800] ;  /* 0x00f80000c598783b */ /* 0x000ff00000004200 */
[----:B------:R-:W-:Y:S01]  /*8e10*/  LDSM.16.MT88.4 R156, [R196+0xf800] ;  /* 0x00f80000c49c783b */ /* 0x000fe20000004200 */
[----:B--2---:R-:W-:Y:S02]  /*8e20*/  FMNMX.FTZ R11, R13, R6, !PT ;  /* 0x000000060d0b7209 */ /* 0x004fe40007810000 */
[----:B---3--:R-:W-:Y:S05]  /*8e30*/  FMNMX.FTZ R4, R7, R2, !PT ;  /* 0x0000000207047209 */ /* 0x008fea0007810000 */
        /* <DEDUP_REMOVED lines=23> */
[----:B------:R-:W-:Y:S01]  /*8fb0*/  LDSM.16.MT88.4 R160, [R200+0x11800] ;  /* 0x01180000c8a0783b */ /* 0x000fe20000004200 */
        /* <DEDUP_REMOVED lines=29> */
[----:B------:R-:W-:Y:S03]  /*9190*/  FMUL.FTZ R21, R2, R113 ;  /* 0x0000007102157220 */ /* 0x000fe60000410000 */
[----:B------:R-:W-:Y:S01]  /*91a0*/  MUFU.EX2 R169, R169 ;  /* 0x000000a900a97308 */ /* 0x000fe20000000800 */
[----:B------:R-:W2:Y:S01]  /*91b0*/  LDSM.16.MT88.4 R120, [R200+0xe000] ;  /* 0x00e00000c878783b */ /* 0x000ea20000004200 */
[C---:B------:R-:W-:Y:S01]  /*91c0*/  FMUL.FTZ R22, R0.reuse, R114 ;  /* 0x0000007200167220 */ /* 0x040fe20000410000 */
[----:B------:R-:W-:Y:S01]  /*91d0*/  FMUL.FTZ R23, R0, R115 ;  /* 0x0000007300177220 */ /* 0x000fe20000410000 */
[C---:B------:R-:W-:Y:S01]  /*91e0*/  FMUL.FTZ R28, R2.reuse, R104 ;  /* 0x00000068021c7220 */ /* 0x040fe20000410000 */
[----:B------:R-:W-:Y:S01]  /*91f0*/  FMUL.FTZ R29, R2, R105 ;  /* 0x00000069021d7220 */ /* 0x000fe20000410000 */
[C---:B------:R-:W-:Y:S01]  /*9200*/  FMUL.FTZ R30, R0.reuse, R106 ;  /* 0x0000006a001e7220 */ /* 0x040fe20000410000 */
[----:B------:R-:W-:Y:S03]  /*9210*/  FMUL.FTZ R31, R0, R107 ;  /* 0x0000006b001f7220 */ /* 0x000fe60000410000 */
[----:B------:R-:W3:Y:S01]  /*9220*/  MUFU.EX2 R165, R165 ;  /* 0x000000a500a57308 */ /* 0x000ee20000000800 */
[----:B-1----:R-:W-:Y:S01]  /*9230*/  F2FP.BF16.F32.PACK_AB R128, R168, R171 ;  /* 0x000000aba880723e */ /* 0x002fe200000010ff */
[----:B------:R-:W1:Y:S01]  /*9240*/  LDSM.16.MT88.4 R104, [R198+0xe000] ;  /* 0x00e00000c668783b */ /* 0x000e620000004200 */
[C---:B------:R-:W-:Y:S01]  /*9250*/  FMUL.FTZ R36, R2.reuse, R36 ;  /* 0x0000002402247220 */ /* 0x040fe20000410000 */
[----:B------:R-:W-:Y:S01]  /*9260*/  FMUL.FTZ R37, R2, R37 ;  /* 0x0000002502257220 */ /* 0x000fe20000410000 */
[C---:B------:R-:W-:Y:S01]  /*9270*/  FMUL.FTZ R38, R0.reuse, R38 ;  /* 0x0000002600267220 */ /* 0x040fe20000410000 */
[----:B------:R-:W-:Y:S01]  /*9280*/  FMUL.FTZ R39, R0, R39 ;  /* 0x0000002700277220 */ /* 0x000fe20000410000 */
[C---:B------:R-:W-:Y:S03]  /*9290*/  FMUL.FTZ R40, R2.reuse, R40 ;  /* 0x0000002802287220 */ /* 0x040fe60000410000 */
[----:B------:R-:W-:Y:S01]  /*92a0*/  MUFU.EX2 R167, R167 ;  /* 0x000000a700a77308 */ /* 0x000fe20000000800 */
[----:B------:R-:W-:Y:S01]  /*92b0*/  FMUL.FTZ R41, R2, R41 ;  /* 0x0000002902297220 */ /* 0x000fe20000410000 */
[----:B------:R-:W-:Y:S01]  /*92c0*/  LDSM.16.MT88.4 R112, [R200+0x10000] ;  /* 0x01000000c870783b */ /* 0x000fe20000004200 */
[C---:B------:R-:W-:Y:S01]  /*92d0*/  FMUL.FTZ R42, R0.reuse, R42 ;  /* 0x0000002a002a7220 */ /* 0x040fe20000410000 */
[----:B------:R-:W-:Y:S01]  /*92e0*/  FMUL.FTZ R43, R0, R43 ;  /* 0x0000002b002b7220 */ /* 0x000fe20000410000 */
[C---:B------:R-:W-:Y:S01]  /*92f0*/  FMUL.FTZ R44, R2.reuse, R44 ;  /* 0x0000002c022c7220 */ /* 0x040fe20000410000 */
[----:B------:R-:W-:Y:S01]  /*9300*/  FMUL.FTZ R45, R2, R45 ;  /* 0x0000002d022d7220 */ /* 0x000fe20000410000 */
[C---:B------:R-:W-:Y:S03]  /*9310*/  FMUL.FTZ R46, R0.reuse, R46 ;  /* 0x0000002e002e7220 */ /* 0x040fe60000410000 */
[----:B------:R-:W4:Y:S01]  /*9320*/  MUFU.EX2 R166, R166 ;  /* 0x000000a600a67308 */ /* 0x000f220000000800 */
[----:B---3--:R-:W-:Y:S01]  /*9330*/  F2FP.BF16.F32.PACK_AB R129, R165, R169 ;  /* 0x000000a9a581723e */ /* 0x008fe200000010ff */
[----:B------:R-:W-:Y:S01]  /*9340*/  LDSM.16.MT88.4 R124, [R200+0xe800] ;  /* 0x00e80000c87c783b */ /* 0x000fe20000004200 */
        /* <DEDUP_REMOVED lines=13> */
[----:B------:R-:W3:Y:S01]  /*9420*/  MUFU.EX2 R135, R135 ;  /* 0x0000008700877308 */ /* 0x000ee20000000800 */
[----:B----4-:R-:W-:Y:S01]  /*9430*/  F2FP.BF16.F32.PACK_AB R130, R166, R167 ;  /* 0x000000a7a682723e */ /* 0x010fe200000010ff */
        /* <DEDUP_REMOVED lines=15> */
[----:B---3--:R-:W-:Y:S01]  /*9530*/  F2FP.BF16.F32.PACK_AB R131, R135, R164 ;  /* 0x000000a48783723e */ /* 0x008fe200000010ff */
        /* <DEDUP_REMOVED lines=12> */
[C---:B------:R-:W-:Y:S04]  /*9600*/  HMMA.16816.F32.BF16 R12, R128.reuse, R24, R12 ;  /* 0x00000018800c723c */ /* 0x040fe8000004180c */
[----:B------:R-:W-:Y:S01]  /*9610*/  FMUL.FTZ R17, R2, R117 ;  /* 0x0000007502117220 */ /* 0x000fe20000410000 */
[C---:B------:R-:W-:Y:S01]  /*9620*/  FMUL.FTZ R18, R0.reuse, R118 ;  /* 0x0000007600127220 */ /* 0x040fe20000410000 */
[----:B------:R-:W-:Y:S01]  /*9630*/  FMUL.FTZ R19, R0, R119 ;  /* 0x0000007700137220 */ /* 0x000fe20000410000 */
[C---:B------:R-:W-:Y:S01]  /*9640*/  FMUL.FTZ R24, R2.reuse, R108 ;  /* 0x0000006c02187220 */ /* 0x040fe20000410000 */
[----:B------:R-:W-:Y:S01]  /*9650*/  LDSM.16.MT88.4 R116, [R197+0xc800] ;  /* 0x00c80000c574783b */ /* 0x000fe20000004200 */
[----:B------:R-:W-:Y:S02]  /*9660*/  MUFU.EX2 R172, R172 ;  /* 0x000000ac00ac7308 */ /* 0x000fe40000000800 */
[C---:B------:R-:W-:Y:S01]  /*9670*/  FMUL.FTZ R25, R2.reuse, R109 ;  /* 0x0000006d02197220 */ /* 0x040fe20000410000 */
[----:B------:R-:W-:Y:S01]  /*9680*/  FMUL.FTZ R81, R2, R81 ;  /* 0x0000005102517220 */ /* 0x000fe20000410000 */
[C---:B------:R-:W-:Y:S01]  /*9690*/  FMUL.FTZ R82, R0.reuse, R82 ;  /* 0x0000005200527220 */ /* 0x040fe20000410000 */
[C---:B------:R-:W-:Y:S03]  /*96a0*/  HMMA.16816.F32.BF16 R16, R128.reuse, R26, R16 ;  /* 0x0000001a8010723c */ /* 0x040fe60000041810 */
[----:B------:R-:W-:Y:S01]  /*96b0*/  FMUL.FTZ R83, R0, R83 ;  /* 0x0000005300537220 */ /* 0x000fe20000410000 */
[C---:B------:R-:W-:Y:S01]  /*96c0*/  FMUL.FTZ R84, R2.reuse, R84 ;  /* 0x0000005402547220 */ /* 0x040fe20000410000 */
[----:B------:R-:W-:Y:S01]  /*96d0*/  FMUL.FTZ R85, R2, R85 ;  /* 0x0000005502557220 */ /* 0x000fe20000410000 */
[C---:B------:R-:W-:Y:S01]  /*96e0*/  HMMA.16816.F32.BF16 R20, R128.reuse, R32, R20 ;  /* 0x000000208014723c */ /* 0x040fe20000041814 */
[----:B------:R-:W4:Y:S04]  /*96f0*/  MUFU.EX2 R175, R175 ;  /* 0x000000af00af7308 */ /* 0x000f280000000800 */
[C---:B------:R-:W-:Y:S01]  /*9700*/  FMUL.FTZ R26, R0.reuse, R110 ;  /* 0x0000006e001a7220 */ /* 0x040fe20000410000 */
[----:B------:R-:W-:Y:S01]  /*9710*/  FMUL.FTZ R27, R0, R111 ;  /* 0x0000006f001b7220 */ /* 0x000fe20000410000 */
[C---:B------:R-:W-:Y:S01]  /*9720*/  FMUL.FTZ R32, R2.reuse, R100 ;  /* 0x0000006402207220 */ /* 0x040fe20000410000 */
[----:B------:R-:W5:Y:S03]  /*9730*/  LDSM.16.MT88.4 R108, [R197+0xe000] ;  /* 0x00e00000c56c783b */ /* 0x000f660000004200 */
[----:B------:R-:W-:Y:S01]  /*9740*/  MUFU.EX2 R174, R174 ;  /* 0x000000ae00ae7308 */ /* 0x000fe20000000800 */
[----:B------:R-:W-:Y:S01]  /*9750*/  FMUL.FTZ R33, R2, R101 ;  /* 0x0000006502217220 */ /* 0x000fe20000410000 */
[C---:B------:R-:W-:Y:S01]  /*9760*/  FMUL.FTZ R86, R0.reuse, R86 ;  /* 0x0000005600567220 */ /* 0x040fe20000410000 */
[C---:B------:R-:W-:Y:S03]  /*9770*/  HMMA.16816.F32.BF16 R24, R128.reuse, R34, R24 ;  /* 0x000000228018723c */ /* 0x040fe60000041818 */
[----:B------:R-:W-:Y:S01]  /*9780*/  FMUL.FTZ R87, R0, R87 ;  /* 0x0000005700577220 */ /* 0x000fe20000410000 */
[--C-:B------:R-:W-:Y:S01]  /*9790*/  FFMA.FTZ R177, R240, UR4, -R145.reuse ;  /* 0x00000004f0b17c23 */ /* 0x100fe20008010891 */
[----:B------:R-:W-:Y:S01]  /*97a0*/  FMUL.FTZ R88, R2, R88 ;  /* 0x0000005802587220 */ /* 0x000fe20000410000 */
[C---:B------:R-:W-:Y:S01]  /*97b0*/  HMMA.16816.F32.BF16 R28, R128.reuse, R136, R28 ;  /* 0x00000088801c723c */ /* 0x040fe2000004181c */
[----:B------:R-:W-:Y:S04]  /*97c0*/  MUFU.EX2 R176, R176 ;  /* 0x000000b000b07308 */ /* 0x000fe80000000800 */
[C---:B------:R-:W-:Y:S01]  /*97d0*/  FMUL.FTZ R34, R0.reuse, R102 ;  /* 0x0000006600227220 */ /* 0x040fe20000410000 */
[----:B------:R-:W-:Y:S01]  /*97e0*/  FMUL.FTZ R35, R0, R103 ;  /* 0x0000006700237220 */ /* 0x000fe20000410000 */
[----:B------:R-:W-:Y:S01]  /*97f0*/  FMUL.FTZ R89, R2, R89 ;  /* 0x0000005902597220 */ /* 0x000fe20000410000 */
[----:B------:R-:W3:Y:S03]  /*9800*/  LDSM.16.MT88.4 R100, [R196+0xe000] ;  /* 0x00e00000c464783b */ /* 0x000ee60000004200 */
[----:B------:R-:W4:Y:S01]  /*9810*/  MUFU.EX2 R177, R177 ;  /* 0x000000b100b17308 */ /* 0x000f220000000800 */
[C---:B------:R-:W-:Y:S01]  /*9820*/  FMUL.FTZ R90, R0.reuse, R90 ;  /* 0x0000005a005a7220 */ /* 0x040fe20000410000 */
[----:B------:R-:W-:Y:S01]  /*9830*/  FMUL.FTZ R91, R0, R91 ;  /* 0x0000005b005b7220 */ /* 0x000fe20000410000 */
[C---:B------:R-:W-:Y:S02]  /*9840*/  HMMA.16816.F32.BF16 R32, R128.reuse, R138, R32 ;  /* 0x0000008a8020723c */ /* 0x040fe40000041820 */
[----:B------:R-:W-:Y:S05]  /*9850*/  LDSM.16.MT88.4 R136, [R198+0xe800] ;  /* 0x00e80000c688783b */ /* 0x000fea0000004200 */
[----:B------:R-:W4:Y:S01]  /*9860*/  MUFU.EX2 R179, R179 ;  /* 0x000000b300b37308 */ /* 0x000f220000000800 */
[C---:B------:R-:W-:Y:S01]  /*9870*/  FMUL.FTZ R92, R2.reuse, R92 ;  /* 0x0000005c025c7220 */ /* 0x040fe20000410000 */
[C---:B--2---:R-:W-:Y:S03]  /*9880*/  HMMA.16816.F32.BF16 R36, R128.reuse, R120, R36 ;  /* 0x000000788024723c */ /* 0x044fe60000041824 */
[----:B------:R-:W-:Y:S03]  /*9890*/  FMUL.FTZ R93, R2, R93 ;  /* 0x0000005d025d7220 */ /* 0x000fe60000410000 */
[C---:B------:R-:W-:Y:S01]  /*98a0*/  HMMA.16816.F32.BF16 R40, R128.reuse, R122, R40 ;  /* 0x0000007a8028723c */ /* 0x040fe20000041828 */
[----:B------:R-:W-:Y:S01]  /*98b0*/  LDSM.16.MT88.4 R120, [R196+0xc800] ;  /* 0x00c80000c478783b */ /* 0x000fe20000004200 */
[----:B------:R-:W-:Y:S03]  /*98c0*/  MUFU.EX2 R180, R180 ;  /* 0x000000b400b47308 */ /* 0x000fe60000000800 */
[C---:B------:R-:W-:Y:S01]  /*98d0*/  FMUL.FTZ R94, R0.reuse, R94 ;  /* 0x0000005e005e7220 */ /* 0x040fe20000410000 */
[C---:B-1----:R-:W-:Y:S06]  /*98e0*/  HMMA.16816.F32.BF16 R44, R128.reuse, R104, R44 ;  /* 0x00000068802c723c */ /* 0x042fec000004182c */
[----:B------:R-:W-:Y:S01]  /*98f0*/  MUFU.EX2 R183, R183 ;  /* 0x000000b700b77308 */ /* 0x000fe20000000800 */
[----:B------:R-:W-:Y:S01]  /*9900*/  FMUL.FTZ R95, R0, R95 ;  /* 0x0000005f005f7220 */ /* 0x000fe20000410000 */
[C---:B------:R-:W-:Y:S01]  /*9910*/  HMMA.16816.F32.BF16 R48, R128.reuse, R106, R48 ;  /* 0x0000006a8030723c */ /* 0x040fe20000041830 */
[----:B------:R-:W1:Y:S02]  /*9920*/  LDSM.16.MT88.4 R104, [R198+0x10000] ;  /* 0x01000000c668783b */ /* 0x000e640000004200 */
[C---:B------:R-:W-:Y:S03]  /*9930*/  FMUL.FTZ R96, R2.reuse, R96 ;  /* 0x0000006002607220 */ /* 0x040fe60000410000 */
[C---:B-----5:R-:W-:Y:S02]  /*9940*/  HMMA.16816.F32.BF16 R52, R128.reuse, R108, R52 ;  /* 0x0000006c8034723c */ /* 0x060fe40000041834 */
[----:B------:R-:W-:Y:S03]  /*9950*/  MUFU.EX2 R235, R235 ;  /* 0x000000eb00eb7308 */ /* 0x000fe60000000800 */
[----:B------:R-:W-:Y:S01]  /*9960*/  FMUL.FTZ R97, R2, R97 ;  /* 0x0000006102617220 */ /* 0x000fe20000410000 */
[C---:B------:R-:W-:Y:S01]  /*9970*/  HMMA.16816.F32.BF16 R56, R128.reuse, R110, R56 ;  /* 0x0000006e8038723c */ /* 0x040fe20000041838 */
[----:B------:R-:W-:Y:S05]  /*9980*/  LDSM.16.MT88.4 R108, [R200+0xc800] ;  /* 0x00c80000c86c783b */ /* 0x000fea0000004200 */
[----:B------:R-:W-:Y:S01]  /*9990*/  MUFU.EX2 R231, R231 ;  /* 0x000000e700e77308 */ /* 0x000fe20000000800 */
[C---:B------:R-:W-:Y:S01]  /*99a0*/  FMUL.FTZ R98, R0.reuse, R98 ;  /* 0x0000006200627220 */ /* 0x040fe20000410000 */
[C---:B---3--:R-:W-:Y:S03]  /*99b0*/  HMMA.16816.F32.BF16 R60, R128.reuse, R100, R60 ;  /* 0x00000064803c723c */ /* 0x048fe6000004183c */
[----:B------:R-:W-:Y:S03]  /*99c0*/  FMUL.FTZ R99, R0, R99 ;  /* 0x0000006300637220 */ /* 0x000fe60000410000 */
[C---:B------:R-:W-:Y:S01]  /*99d0*/  HMMA.16816.F32.BF16 R64, R128.reuse, R102, R64 ;  /* 0x000000668040723c */ /* 0x040fe20000041840 */
[----:B------:R-:W2:Y:S01]  /*99e0*/  LDSM.16.MT88.4 R100, [R197+0x10000] ;  /* 0x01000000c564783b */ /* 0x000ea20000004200 */
[----:B------:R-:W-:Y:S03]  /*99f0*/  MUFU.EX2 R134, R134 ;  /* 0x0000008600867308 */ /* 0x000fe60000000800 */
[--C-:B------:R-:W-:Y:S01]  /*9a00*/  FFMA.FTZ R239, R232, UR4, -R145.reuse ;  /* 0x00000004e8ef7c23 */ /* 0x100fe20008010891 */
[C---:B------:R-:W-:Y:S06]  /*9a10*/  HMMA.16816.F32.BF16 R68, R128.reuse, R112, R68 ;  /* 0x000000708044723c */ /* 0x040fec0000041844 */
[----:B------:R-:W-:Y:S01]  /*9a20*/  MUFU.EX2 R133, R133 ;  /* 0x0000008500857308 */ /* 0x000fe20000000800 */
[--C-:B------:R-:W-:Y:S01]  /*9a30*/  FFMA.FTZ R232, R237, UR4, -R144.reuse ;  /* 0x00000004ede87c23 */ /* 0x100fe20008010890 */
[C---:B------:R-:W-:Y:S01]  /*9a40*/  HMMA.16816.F32.BF16 R72, R128.reuse, R114, R72 ;  /* 0x000000728048723c */ /* 0x040fe20000041848 */
[----:B------:R-:W-:Y:S02]  /*9a50*/  LDSM.16.MT88.4 R112, [R198+0xc800] ;  /* 0x00c80000c670783b */ /* 0x000fe40000004200 */
[--C-:B------:R-:W-:Y:S03]  /*9a60*/  FFMA.FTZ R178, R238, UR4, -R145.reuse ;  /* 0x00000004eeb27c23 */ /* 0x100fe60008010891 */
[C---:B-1----:R-:W-:Y:S02]  /*9a70*/  HMMA.16816.F32.BF16 R76, R128.reuse, R104, R76 ;  /* 0x00000068804c723c */ /* 0x042fe4000004184c */
[----:B------:R-:W-:Y:S03]  /*9a80*/  MUFU.EX2 R239, R239 ;  /* 0x000000ef00ef7308 */ /* 0x000fe60000000800 */
[--C-:B------:R-:W-:Y:S01]  /*9a90*/  FFMA.FTZ R181, R236, UR4, -R145.reuse ;  /* 0x00000004ecb57c23 */ /* 0x100fe20008010891 */
[C---:B------:R-:W-:Y:S01]  /*9aa0*/  HMMA.16816.F32.BF16 R80, R128.reuse, R106, R80 ;  /* 0x0000006a8050723c */ /* 0x040fe20000041850 */
[----:B------:R-:W1:Y:S05]  /*9ab0*/  LDSM.16.MT88.4 R104, [R196+0x10000] ;  /* 0x01000000c468783b */ /* 0x000e6a0000004200 */
[----:B------:R-:W-:Y:S01]  /*9ac0*/  MUFU.EX2 R178, R178 ;  /* 0x000000b200b27308 */ /* 0x000fe20000000800 */
[--C-:B------:R-:W-:Y:S01]  /*9ad0*/  FFMA.FTZ R182, R234, UR4, -R145.reuse ;  /* 0x00000004eab67c23 */ /* 0x100fe20008010891 */
[--C-:B------:R-:W-:Y:S03]  /*9ae0*/  FFMA.FTZ R237, R230, UR4, -R145.reuse ;  /* 0x00000004e6ed7c23 */ /* 0x100fe60008010891 */
[----:B------:R-:W-:Y:S01]  /*9af0*/  FFMA.FTZ R230, R233, UR4, -R144 ;  /* 0x00000004e9e67c23 */ /* 0x000fe20008010890 */
[--C-:B------:R-:W-:Y:S01]  /*9b00*/  FFMA.FTZ R228, R228, UR4, -R145.reuse ;  /* 0x00000004e4e47c23 */ /* 0x100fe20008010891 */
[--C-:B------:R-:W-:Y:S01]  /*9b10*/  FFMA.FTZ R226, R226, UR4, -R145.reuse ;  /* 0x00000004e2e27c23 */ /* 0x100fe20008010891 */
[----:B------:R-:W-:Y:S02]  /*9b20*/  FFMA.FTZ R145, R224, UR4, -R145 ;  /* 0x00000004e0917c23 */ /* 0x000fe40008010891 */
[----:B------:R-:W3:Y:S01]  /*9b30*/  MUFU.EX2 R181, R181 ;  /* 0x000000b500b57308 */ /* 0x000ee20000000800 */
[----:B------:R-:W-:Y:S01]  /*9b40*/  FFMA.FTZ R171, R2, R229, R171 ;  /* 0x000000e502ab7223 */ /* 0x000fe200000100ab */
[----:B------:R-:W-:Y:S01]  /*9b50*/  FFMA.FTZ R169, R0, R227, R169 ;  /* 0x000000e300a97223 */ /* 0x000fe200000100a9 */
[----:B------:R-:W-:Y:S01]  /*9b60*/  MOV R0, R3 ;  /* 0x0000000300007202 */ /* 0x000fe20000000f00 */
[C---:B--2---:R-:W-:Y:S03]  /*9b70*/  HMMA.16816.F32.BF16 R84, R128.reuse, R100, R84 ;  /* 0x000000648054723c */ /* 0x044fe60000041854 */
[----:B------:R-:W-:Y:S03]  /*9b80*/  FADD.FTZ R168, R168, R171 ;  /* 0x000000aba8a87221 */ /* 0x000fe60000010000 */
[----:B------:R2:W-:Y:S01]  /*9b90*/  MUFU.EX2 R233, R145 ;  /* 0x0000009100e97308 */ /* 0x0005e20000000800 */
[----:B------:R-:W-:Y:S01]  /*9ba0*/  FADD.FTZ R169, R165, R169 ;  /* 0x000000a9a5a97221 */ /* 0x000fe20000010000 */
[C---:B------:R-:W-:Y:S03]  /*9bb0*/  HMMA.16816.F32.BF16 R88, R128.reuse, R102, R88 ;  /* 0x000000668058723c */ /* 0x040fe60000041858 */
[----:B------:R-:W-:Y:S05]  /*9bc0*/  F2FP.BF16.F32.PACK_AB R100, R173, R170 ;  /* 0x000000aaad64723e */ /* 0x000fea00000010ff */
[----:B------:R-:W5:Y:S03]  /*9bd0*/  MUFU.EX2 R182, R182 ;  /* 0x000000b600b67308 */ /* 0x000f660000000800 */
[----:B----4-:R-:W-:Y:S01]  /*9be0*/  F2FP.BF16.F32.PACK_AB R101, R175, R172 ;  /* 0x000000acaf65723e */ /* 0x010fe200000010ff */
[----:B------:R-:W-:Y:S01]  /*9bf0*/  FADD.FTZ R164, R164, R169 ;  /* 0x000000a9a4a47221 */ /* 0x000fe20000010000 */
[----:B------:R-:W-:Y:S03]  /*9c00*/  F2FP.BF16.F32.PACK_AB R102, R177, R174 ;  /* 0x000000aeb166723e */ /* 0x000fe600000010ff */
[----:B------:R-:W-:Y:S01]  /*9c10*/  FADD.FTZ R135, R135, R164 ;  /* 0x000000a487877221 */ /* 0x000fe20000010000 */
[----:B------:R-:W-:Y:S01]  /*9c20*/  F2FP.BF16.F32.PACK_AB R103, R179, R176 ;  /* 0x000000b0b367723e */ /* 0x000fe200000010ff */
[----:B------:R-:W4:Y:S01]  /*9c30*/  MUFU.EX2 R232, R232 ;  /* 0x000000e800e87308 */ /* 0x000f220000000800 */
[----:B--2---:R-:W-:Y:S01]  /*9c40*/  LDSM.16.MT88.4 R144, [R200+0xf800] ;  /* 0x00f80000c890783b */ /* 0x004fe20000004200 */
[----:B------:R-:W-:Y:S01]  /*9c50*/  FADD.FTZ R172, R172, R135 ;  /* 0x00000087acac7221 */ /* 0x000fe20000010000 */
[----:B------:R-:W-:Y:S01]  /*9c60*/  MOV R135, R132 ;  /* 0x0000008400877202 */ /* 0x000fe20000000f00 */
[C---:B-1----:R-:W-:Y:S03]  /*9c70*/  HMMA.16816.F32.BF16 R92, R128.reuse, R104, R92 ;  /* 0x00000068805c723c */ /* 0x042fe6000004185c */
[----:B------:R-:W-:Y:S03]  /*9c80*/  FADD.FTZ R175, R175, R172 ;  /* 0x000000acafaf7221 */ /* 0x000fe60000010000 */
[----:B------:R-:W-:Y:S01]  /*9c90*/  MUFU.EX2 R228, R228 ;  /* 0x000000e400e47308 */ /* 0x000fe20000000800 */
[----:B------:R-:W-:Y:S01]  /*9ca0*/  HMMA.16816.F32.BF16 R96, R128, R106, R96 ;  /* 0x0000006a8060723c */ /* 0x000fe20000041860 */
[----:B------:R-:W1:Y:S03]  /*9cb0*/  LDSM.16.MT88.4 R104, [R196+0xe800] ;  /* 0x00e80000c468783b */ /* 0x000e660000004200 */
[----:B------:R-:W-:Y:S02]  /*9cc0*/  FADD.FTZ R176, R176, R175 ;  /* 0x000000afb0b07221 */ /* 0x000fe40000010000 */
[C---:B------:R-:W-:Y:S03]  /*9cd0*/  HMMA.16816.F32.BF16 R4, R100.reuse, R108, R4 ;  /* 0x0000006c6404723c */ /* 0x040fe60000041804 */
[----:B------:R-:W2:Y:S01]  /*9ce0*/  MUFU.EX2 R237, R237 ;  /* 0x000000ed00ed7308 */ /* 0x000ea20000000800 */
[----:B------:R-:W-:Y:S01]  /*9cf0*/  LDSM.16.MT88.4 R128, [R196+0xd000] ;  /* 0x00d00000c480783b */ /* 0x000fe20000004200 */
[----:B------:R-:W-:Y:S01]  /*9d00*/  FADD.FTZ R179, R179, R176 ;  /* 0x000000b0b3b37221 */ /* 0x000fe20000010000 */
[C---:B------:R-:W-:Y:S07]  /*9d10*/  HMMA.16816.F32.BF16 R8, R100.reuse, R110, R8 ;  /* 0x0000006e6408723c */ /* 0x040fee0000041808 */
[----:B------:R-:W2:Y:S01]  /*9d20*/  MUFU.EX2 R230, R230 ;  /* 0x000000e600e67308 */ /* 0x000ea20000000800 */
[----:B------:R-:W3:Y:S01]  /*9d30*/  LDSM.16.MT88.4 R108, [R200+0x10800] ;  /* 0x01080000c86c783b */ /* 0x000ee20000004200 */
[C---:B------:R-:W-:Y:S08]  /*9d40*/  HMMA.16816.F32.BF16 R12, R100.reuse, R112, R12 ;  /* 0x00000070640c723c */ /* 0x040ff0000004180c */
[----:B------:R-:W2:Y:S01]  /*9d50*/  MUFU.EX2 R226, R226 ;  /* 0x000000e200e27308 */ /* 0x000ea20000000800 */
[C---:B------:R-:W-:Y:S01]  /*9d60*/  HMMA.16816.F32.BF16 R16, R100.reuse, R114, R16 ;  /* 0x000000726410723c */ /* 0x040fe20000041810 */
[----:B------:R-:W5:Y:S05]  /*9d70*/  LDSM.16.MT88.4 R112, [R198+0x10800] ;  /* 0x01080000c670783b */ /* 0x000f6a0000004200 */
[C---:B------:R-:W-:Y:S06]  /*9d80*/  HMMA.16816.F32.BF16 R20, R100.reuse, R116, R20 ;  /* 0x000000746414723c */ /* 0x040fec0000041814 */
[C---:B------:R-:W-:Y:S01]  /*9d90*/  HMMA.16816.F32.BF16 R24, R100.reuse, R118, R24 ;  /* 0x000000766418723c */ /* 0x040fe20000041818 */
[----:B------:R-:W4:Y:S05]  /*9da0*/  LDSM.16.MT88.4 R116, [R197+0x10800] ;  /* 0x01080000c574783b */ /* 0x000f2a0000004200 */
        /* <DEDUP_REMOVED lines=15> */
[C---:B---3--:R-:W-:Y:S06]  /*9ea0*/  HMMA.16816.F32.BF16 R68, R100.reuse, R108, R68 ;  /* 0x0000006c6444723c */ /* 0x048fec0000041844 */
[C---:B------:R-:W-:Y:S05]  /*9eb0*/  HMMA.16816.F32.BF16 R72, R100.reuse, R110, R72 ;  /* 0x0000006e6448723c */ /* 0x040fea0000041848 */
[----:B------:R-:W-:Y:S01]  /*9ec0*/  F2FP.BF16.F32.PACK_AB R108, R181, R178 ;  /* 0x000000b2b56c723e */ /* 0x000fe200000010ff */
[C---:B-----5:R-:W-:Y:S05]  /*9ed0*/  HMMA.16816.F32.BF16 R76, R100.reuse, R112, R76 ;  /* 0x00000070644c723c */ /* 0x060fea000004184c */
[----:B------:R-:W-:Y:S01]  /*9ee0*/  F2FP.BF16.F32.PACK_AB R109, R183, R180 ;  /* 0x000000b4b76d723e */ /* 0x000fe200000010ff */
[C---:B------:R-:W-:Y:S01]  /*9ef0*/  HMMA.16816.F32.BF16 R80, R100.reuse, R114, R80 ;  /* 0x000000726450723c */ /* 0x040fe20000041850 */
[----:B------:R-:W3:Y:S04]  /*9f00*/  LDSM.16.MT88.4 R112, [R197+0xd000] ;  /* 0x00d00000c570783b */ /* 0x000ee80000004200 */
[----:B------:R-:W-:Y:S01]  /*9f10*/  F2FP.BF16.F32.PACK_AB R110, R239, R182 ;  /* 0x000000b6ef6e723e */ /* 0x000fe200000010ff */
[C---:B----4-:R-:W-:Y:S05]  /*9f20*/  HMMA.16816.F32.BF16 R84, R100.reuse, R116, R84 ;  /* 0x000000746454723c */ /* 0x050fea0000041854 */
[----:B------:R-:W-:Y:S01]  /*9f30*/  F2FP.BF16.F32.PACK_AB R111, R235, R232 ;  /* 0x000000e8eb6f723e */ /* 0x000fe200000010ff */
[C---:B------:R-:W-:Y:S01]  /*9f40*/  HMMA.16816.F32.BF16 R88, R100.reuse, R118, R88 ;  /* 0x000000766458723c */ /* 0x040fe20000041858 */
[----:B------:R-:W4:Y:S04]  /*9f50*/  LDSM.16.MT88.4 R116, [R198+0xf000] ;  /* 0x00f00000c674783b */ /* 0x000f280000004200 */
[----:B------:R-:W-:Y:S01]  /*9f60*/  FADD.FTZ R180, R180, R179 ;  /* 0x000000b3b4b47221 */ /* 0x000fe20000010000 */
[C---:B-1----:R-:W-:Y:S05]  /*9f70*/  HMMA.16816.F32.BF16 R92, R100.reuse, R104, R92 ;  /* 0x00000068645c723c */ /* 0x042fea000004185c */
[----:B------:R-:W-:Y:S01]  /*9f80*/  FADD.FTZ R183, R183, R180 ;  /* 0x000000b4b7b77221 */ /* 0x000fe20000010000 */
[----:B------:R-:W-:Y:S01]  /*9f90*/  HMMA.16816.F32.BF16 R96, R100, R106, R96 ;  /* 0x0000006a6460723c */ /* 0x000fe20000041860 */
[----:B------:R-:W1:Y:S04]  /*9fa0*/  LDSM.16.MT88.4 R100, [R196+0xf000] ;  /* 0x00f00000c464783b */ /* 0x000e680000004200 */
[----:B------:R-:W-:Y:S01]  /*9fb0*/  FADD.FTZ R232, R232, R183 ;  /* 0x000000b7e8e87221 */ /* 0x000fe20000010000 */
[C---:B------:R-:W-:Y:S03]  /*9fc0*/  HMMA.16816.F32.BF16 R4, R108.reuse, R120, R4 ;  /* 0x000000786c04723c */ /* 0x040fe60000041804 */
[----:B------:R-:W5:Y:S02]  /*9fd0*/  LDSM.16.MT88.4 R104, [R200+0x11000] ;  /* 0x01100000c868783b */ /* 0x000f640000004200 */
[----:B------:R-:W-:Y:S01]  /*9fe0*/  FADD.FTZ R235, R235, R232 ;  /* 0x000000e8ebeb7221 */ /* 0x000fe20000010000 */
[C---:B------:R-:W-:Y:S05]  /*9ff0*/  HMMA.16816.F32.BF16 R8, R108.reuse, R122, R8 ;  /* 0x0000007a6c08723c */ /* 0x040fea0000041808 */
[----:B------:R-:W-:Y:S01]  /*a000*/  LDSM.16.MT88.4 R120, [R196+0x11000] ;  /* 0x01100000c478783b */ /* 0x000fe20000004200 */
[C---:B------:R-:W-:Y:S06]  /*a010*/  HMMA.16816.F32.BF16 R12, R108.reuse, R124, R12 ;  /* 0x0000007c6c0c723c */ /* 0x040fec000004180c */
[C---:B------:R-:W-:Y:S01]  /*a020*/  HMMA.16816.F32.BF16 R16, R108.reuse, R126, R16 ;  /* 0x0000007e6c10723c */ /* 0x040fe20000041810 */
[----:B------:R-:W-:Y:S05]  /*a030*/  LDSM.16.MT88.4 R124, [R200+0xd800] ;  /* 0x00d80000c87c783b */ /* 0x000fea0000004200 */
[C---:B---3--:R-:W-:Y:S06]  /*a040*/  HMMA.16816.F32.BF16 R20, R108.reuse, R112, R20 ;  /* 0x000000706c14723c */ /* 0x048fec0000041814 */
[C---:B------:R-:W-:Y:S01]  /*a050*/  HMMA.16816.F32.BF16 R24, R108.reuse, R114, R24 ;  /* 0x000000726c18723c */ /* 0x040fe20000041818 */
[----:B------:R-:W3:Y:S05]  /*a060*/  LDSM.16.MT88.4 R112, [R198+0x11000] ;  /* 0x01100000c670783b */ /* 0x000eea0000004200 */
[C---:B------:R-:W-:Y:S06]  /*a070*/  HMMA.16816.F32.BF16 R28, R108.reuse, R128, R28 ;  /* 0x000000806c1c723c */ /* 0x040fec000004181c */
[C---:B------:R-:W-:Y:S06]  /*a080*/  HMMA.16816.F32.BF16 R32, R108.reuse, R130, R32 ;  /* 0x000000826c20723c */ /* 0x040fec0000041820 */
[C---:B------:R-:W-:Y:S06]  /*a090*/  HMMA.16816.F32.BF16 R36, R108.reuse, R136, R36 ;  /* 0x000000886c24723c */ /* 0x040fec0000041824 */
[C---:B------:R-:W-:Y:S05]  /*a0a0*/  HMMA.16816.F32.BF16 R40, R108.reuse, R138, R40 ;  /* 0x0000008a6c28723c */ /* 0x040fea0000041828 */
[----:B--2---:R-:W-:Y:S01]  /*a0b0*/  F2FP.BF16.F32.PACK_AB R136, R237, R228 ;  /* 0x000000e4ed88723e */ /* 0x004fe200000010ff */
[C---:B----4-:R-:W-:Y:S05]  /*a0c0*/  HMMA.16816.F32.BF16 R44, R108.reuse, R116, R44 ;  /* 0x000000746c2c723c */ /* 0x050fea000004182c */
[----:B------:R-:W-:Y:S01]  /*a0d0*/  F2FP.BF16.F32.PACK_AB R137, R231, R230 ;  /* 0x000000e6e789723e */ /* 0x000fe200000010ff */
[C---:B------:R-:W-:Y:S01]  /*a0e0*/  HMMA.16816.F32.BF16 R48, R108.reuse, R118, R48 ;  /* 0x000000766c30723c */ /* 0x040fe20000041830 */
[----:B------:R-:W2:Y:S04]  /*a0f0*/  LDSM.16.MT88.4 R116, [R197+0x11000] ;  /* 0x01100000c574783b */ /* 0x000ea80000004200 */
[----:B------:R-:W-:Y:S01]  /*a100*/  F2FP.BF16.F32.PACK_AB R138, R233, R226 ;  /* 0x000000e2e98a723e */ /* 0x000fe200000010ff */
[C---:B------:R-:W-:Y:S05]  /*a110*/  HMMA.16816.F32.BF16 R52, R108.reuse, R140, R52 ;  /* 0x0000008c6c34723c */ /* 0x040fea0000041834 */
[----:B------:R-:W-:Y:S01]  /*a120*/  F2FP.BF16.F32.PACK_AB R139, R133, R134 ;  /* 0x00000086858b723e */ /* 0x000fe200000010ff */
        /* <DEDUP_REMOVED lines=8> */
[C---:B-----5:R-:W-:Y:S05]  /*a1b0*/  HMMA.16816.F32.BF16 R68, R108.reuse, R104, R68 ;  /* 0x000000686c44723c */ /* 0x060fea0000041844 */
[----:B------:R-:W-:Y:S01]  /*a1c0*/  FADD.FTZ R227, R133, R134 ;  /* 0x0000008685e37221 */ /* 0x000fe20000010000 */
[C---:B------:R-:W-:Y:S01]  /*a1d0*/  HMMA.16816.F32.BF16 R72, R108.reuse, R106, R72 ;  /* 0x0000006a6c48723c */ /* 0x040fe20000041848 */
[----:B------:R-:W4:Y:S05]  /*a1e0*/  LDSM.16.MT88.4 R104, [R197+0xd800] ;  /* 0x00d80000c568783b */ /* 0x000f2a0000004200 */
[C---:B---3--:R-:W-:Y:S06]  /*a1f0*/  HMMA.16816.F32.BF16 R76, R108.reuse, R112, R76 ;  /* 0x000000706c4c723c */ /* 0x048fec000004184c */
[C---:B------:R-:W-:Y:S06]  /*a200*/  HMMA.16816.F32.BF16 R80, R108.reuse, R114, R80 ;  /* 0x000000726c50723c */ /* 0x040fec0000041850 */
[C---:B--2---:R-:W-:Y:S06]  /*a210*/  HMMA.16816.F32.BF16 R84, R108.reuse, R116, R84 ;  /* 0x000000746c54723c */ /* 0x044fec0000041854 */
[C---:B------:R-:W-:Y:S06]  /*a220*/  HMMA.16816.F32.BF16 R88, R108.reuse, R118, R88 ;  /* 0x000000766c58723c */ /* 0x040fec0000041858 */
[C---:B------:R-:W-:Y:S06]  /*a230*/  HMMA.16816.F32.BF16 R92, R108.reuse, R120, R92 ;  /* 0x000000786c5c723c */ /* 0x040fec000004185c */
[----:B------:R-:W-:Y:S06]  /*a240*/  HMMA.16816.F32.BF16 R96, R108, R122, R96 ;  /* 0x0000007a6c60723c */ /* 0x000fec0000041860 */
[C---:B------:R-:W-:Y:S01]  /*a250*/  HMMA.16816.F32.BF16 R128, R136.reuse, R124, R4 ;  /* 0x0000007c8880723c */ /* 0x040fe20000041804 */
[----:B------:R-:W2:Y:S05]  /*a260*/  LDSM.16.MT88.4 R4, [R198+0x11800] ;  /* 0x01180000c604783b */ /* 0x000eaa0000004200 */
[C---:B------:R-:W-:Y:S03]  /*a270*/  HMMA.16816.F32.BF16 R124, R136.reuse, R126, R8 ;  /* 0x0000007e887c723c */ /* 0x040fe60000041808 */
[----:B------:R-:W3:Y:S03]  /*a280*/  LDSM.16.MT88.4 R8, [R197+0x11800] ;  /* 0x01180000c508783b */ /* 0x000ee60000004200 */
[C---:B-1----:R-:W-:Y:S05]  /*a290*/  HMMA.16816.F32.BF16 R120, R136.reuse, R100, R12 ;  /* 0x000000648878723c */ /* 0x042fea000004180c */
[----:B------:R-:W1:Y:S01]  /*a2a0*/  LDSM.16.MT88.4 R12, [R196+0x11800] ;  /* 0x01180000c40c783b */ /* 0x000e620000004200 */
[C---:B------:R-:W-:Y:S06]  /*a2b0*/  HMMA.16816.F32.BF16 R116, R136.reuse, R102, R16 ;  /* 0x000000668874723c */ /* 0x040fec0000041810 */
[C---:B----4-:R-:W-:Y:S05]  /*a2c0*/  HMMA.16816.F32.BF16 R112, R136.reuse, R104, R20 ;  /* 0x000000688870723c */ /* 0x050fea0000041814 */
[----:B------:R-:W-:Y:S01]  /*a2d0*/  FADD.FTZ R17, R167, R168 ;  /* 0x000000a8a7117221 */ /* 0x000fe20000010000 */
[C---:B------:R-:W-:Y:S05]  /*a2e0*/  HMMA.16816.F32.BF16 R108, R136.reuse, R106, R24 ;  /* 0x0000006a886c723c */ /* 0x040fea0000041818 */
        /* <DEDUP_REMOVED lines=25> */
[C---:B--2---:R-:W-:Y:S06]  /*a480*/  HMMA.16816.F32.BF16 R76, R136.reuse, R4, R76 ;  /* 0x00000004884c723c */ /* 0x044fec000004184c */
[C---:B------:R-:W-:Y:S06]  /*a490*/  HMMA.16816.F32.BF16 R80, R136.reuse, R6, R80 ;  /* 0x000000068850723c */ /* 0x040fec0000041850 */
[C---:B---3--:R-:W-:Y:S06]  /*a4a0*/  HMMA.16816.F32.BF16 R84, R136.reuse, R8, R84 ;  /* 0x000000088854723c */ /* 0x048fec0000041854 */
[C---:B------:R-:W-:Y:S06]  /*a4b0*/  HMMA.16816.F32.BF16 R88, R136.reuse, R10, R88 ;  /* 0x0000000a8858723c */ /* 0x040fec0000041858 */
[C---:B-1----:R-:W-:Y:S06]  /*a4c0*/  HMMA.16816.F32.BF16 R92, R136.reuse, R12, R92 ;  /* 0x0000000c885c723c */ /* 0x042fec000004185c */
[----:B------:R-:W-:Y:S01]  /*a4d0*/  HMMA.16816.F32.BF16 R96, R136, R14, R96 ;  /* 0x0000000e8860723c */ /* 0x000fe20000041860 */
[----:B------:R-:W-:Y:S11]  /*a4e0*/  @!UPT UIADD3 URZ, URZ, URZ, URZ ;  /* 0x0000003f3f3ff290 */ /* 0x000ff6000fffe03f */
[----:B------:R-:W-:Y:S01]  /*a4f0*/  @!UPT UIADD3 URZ, URZ, URZ, URZ ;  /* 0x0000003f3f3ff290 */ /* 0x000fe2000fffe03f */
[----:B------:R-:W-:Y:S11]  /*a500*/  @P0 BRA `(.L_x_438) ;  /* 0xffffffd4009c0947 */ /* 0x000ff6000383ffff */
.L_x_437:
[----:B------:R-:W1:Y:S01]  /*a510*/  SHFL.BFLY PT, R0, R229, 0x2, 0x1f ;  /* 0x0c401f00e5007f89 */ /* 0x000e6200000e0000 */
[----:B------:R-:W-:Y:S01]  /*a520*/  MOV R8, 0x3f800000 ;  /* 0x3f80000000087802 */ /* 0x000fe20000000f00 */
[----:B------:R-:W2:Y:S01]  /*a530*/  S2UR UR4, SR_CgaCtaId ;  /* 0x00000000000479c3 */ /* 0x000ea20000008800 */
[----:B------:R-:W-:Y:S01]  /*a540*/  UMOV UR5, 0x400 ;  /* 0x0000040000057882 */ /* 0x000fe20000000000 */
[----:B------:R-:W3:Y:S01]  /*a550*/  SHFL.BFLY PT, R2, R227, 0x2, 0x1f ;  /* 0x0c401f00e3027f89 */ /* 0x000ee200000e0000 */
[----:B------:R-:W4:Y:S01]  /*a560*/  S2R R11, SR_TID.X ;  /* 0x00000000000b7919 */ /* 0x000f220000002100 */
[----:B-1----:R-:W-:Y:S01]  /*a570*/  FADD.FTZ R0, R0, R229 ;  /* 0x000000e500007221 */ /* 0x002fe20000010000 */
[----:B--2---:R-:W-:Y:S01]  /*a580*/  ULEA UR4, UR4, UR5, 0x18 ;  /* 0x0000000504047291 */ /* 0x004fe2000f8ec03f */
[----:B---3--:R-:W-:-:S03]  /*a590*/  FADD.FTZ R9, R2, R227 ;  /* 0x000000e302097221 */ /* 0x008fc60000010000 */
[----:B------:R-:W1:Y:S04]  /*a5a0*/  SHFL.BFLY PT, R5, R0, 0x1, 0x1f ;  /* 0x0c201f0000057f89 */ /* 0x000e6800000e0000 */
[----:B------:R-:W2:Y:S01]  /*a5b0*/  SHFL.BFLY PT, R4, R9, 0x1, 0x1f ;  /* 0x0c201f0009047f89 */ /* 0x000ea200000e0000 */
[----:B----4-:R-:W-:-:S04]  /*a5c0*/  SHF.R.S32.HI R2, RZ, 0x1f, R11 ;  /* 0x0000001fff027819 */ /* 0x010fc8000001140b */
[CC--:B------:R-:W-:Y:S02]  /*a5d0*/  LEA.HI R7, R2.reuse, R11.reuse, RZ, 0x2 ;  /* 0x0000000b02077211 */ /* 0x0c0fe400078f10ff */
[----:B------:R-:W-:Y:S02]  /*a5e0*/  LEA.HI R2, R2, R11, RZ, 0x5 ;  /* 0x0000000b02027211 */ /* 0x000fe400078f28ff */
[----:B------:R-:W-:-:S04]  /*a5f0*/  LOP3.LUT R6, R7, 0x3ffffffc, RZ, 0xc0, !PT ;  /* 0x3ffffffc07067812 */ /* 0x000fc800078ec0ff */
[----:B------:R-:W-:Y:S01]  /*a600*/  IADD3 R6, -R6, R11, RZ ;  /* 0x0000000b06067210 */ /* 0x000fe20007ffe1ff */
[----:B-1----:R-:W-:Y:S01]  /*a610*/  FADD.FTZ R5, R0, R5 ;  /* 0x0000000500057221 */ /* 0x002fe20000010000 */
[----:B------:R-:W-:Y:S01]  /*a620*/  LOP3.LUT R0, R2, 0xffffffe0, RZ, 0xc0, !PT ;  /* 0xffffffe002007812 */ /* 0x000fe200078ec0ff */
[----:B--2---:R-:W-:-:S03]  /*a630*/  FADD.FTZ R4, R9, R4 ;  /* 0x0000000409047221 */ /* 0x004fc60000010000 */
[----:B------:R-:W-:Y:S02]  /*a640*/  FSETP.NE.FTZ.AND P4, PT, R5, RZ, PT ;  /* 0x000000ff0500720b */ /* 0x000fe40003f95000 */
[----:B------:R-:W-:Y:S02]  /*a650*/  MOV R9, 0x3f800000 ;  /* 0x3f80000000097802 */ /* 0x000fe40000000f00 */
[----:B------:R-:W-:Y:S02]  /*a660*/  FSETP.NE.FTZ.AND P3, PT, R4, RZ, PT ;  /* 0x000000ff0400720b */ /* 0x000fe40003f75000 */
[----:B------:R-:W-:-:S07]  /*a670*/  IADD3 R0, R11, -R0, RZ ;  /* 0x800000000b007210 */ /* 0x000fce0007ffe0ff */
[----:B------:R-:W1:Y:S08]  /*a680*/  @P4 MUFU.RCP R8, R5 ;  /* 0x0000000500084308 */ /* 0x000e700000001000 */
[----:B------:R-:W2:Y:S01]  /*a690*/  @P3 MUFU.RCP R9, R4 ;  /* 0x0000000400093308 */ /* 0x000ea20000001000 */
[C---:B-1----:R-:W-:Y:S01]  /*a6a0*/  FMUL.FTZ R128, R8.reuse, R128 ;  /* 0x0000008008807220 */ /* 0x042fe20000410000 */
        /* <DEDUP_REMOVED lines=47> */
[--C-:B------:R-:W-:Y:S01]  /*a9a0*/  SHF.R.S32.HI R8, RZ, 0x2, R7.reuse ;  /* 0x00000002ff087819 */ /* 0x100fe20000011407 */
[C---:B--2---:R-:W-:Y:S01]  /*a9b0*/  FMUL.FTZ R131, R9.reuse, R131 ;  /* 0x0000008309837220 */ /* 0x044fe20000410000 */
[----:B------:R-:W-:Y:S01]  /*a9c0*/  SHF.R.S32.HI R7, RZ, 0x1f, R7 ;  /* 0x0000001fff077819 */ /* 0x000fe20000011407 */
[C---:B------:R-:W-:Y:S01]  /*a9d0*/  FMUL.FTZ R130, R9.reuse, R130 ;  /* 0x0000008209827220 */ /* 0x040fe20000410000 */
[C---:B------:R-:W-:Y:S01]  /*a9e0*/  FMUL.FTZ R127, R9.reuse, R127 ;  /* 0x0000007f097f7220 */ /* 0x040fe20000410000 */
[----:B------:R-:W-:Y:S01]  /*a9f0*/  FMUL.FTZ R126, R9, R126 ;  /* 0x0000007e097e7220 */ /* 0x000fe20000410000 */
[----:B------:R-:W-:Y:S01]  /*aa00*/  LEA.HI R7, R7, R8, RZ, 0x3 ;  /* 0x0000000807077211 */ /* 0x000fe200078f18ff */
[C---:B------:R-:W-:Y:S01]  /*aa10*/  FMUL.FTZ R123, R9.reuse, R123 ;  /* 0x0000007b097b7220 */ /* 0x040fe20000410000 */
[C---:B------:R-:W-:Y:S01]  /*aa20*/  FMUL.FTZ R122, R9.reuse, R122 ;  /* 0x0000007a097a7220 */ /* 0x040fe20000410000 */
[----:B------:R-:W-:Y:S01]  /*aa30*/  FMUL.FTZ R119, R9, R119 ;  /* 0x0000007709777220 */ /* 0x000fe20000410000 */
[----:B------:R-:W-:Y:S01]  /*aa40*/  LOP3.LUT R7, R7, 0xfffffff8, RZ, 0xc0, !PT ;  /* 0xfffffff807077812 */ /* 0x000fe200078ec0ff */
[C---:B------:R-:W-:Y:S01]  /*aa50*/  FMUL.FTZ R118, R9.reuse, R118 ;  /* 0x0000007609767220 */ /* 0x040fe20000410000 */
[C---:B------:R-:W-:Y:S01]  /*aa60*/  FMUL.FTZ R115, R9.reuse, R115 ;  /* 0x0000007309737220 */ /* 0x040fe20000410000 */
[C---:B------:R-:W-:Y:S01]  /*aa70*/  FMUL.FTZ R114, R9.reuse, R114 ;  /* 0x0000007209727220 */ /* 0x040fe20000410000 */
[----:B------:R-:W-:Y:S01]  /*aa80*/  IADD3 R7, R8, -R7, RZ ;  /* 0x8000000708077210 */ /* 0x000fe20007ffe0ff */
[C---:B------:R-:W-:Y:S01]  /*aa90*/  FMUL.FTZ R111, R9.reuse, R111 ;  /* 0x0000006f096f7220 */ /* 0x040fe20000410000 */
[C---:B------:R-:W-:Y:S01]  /*aaa0*/  FMUL.FTZ R110, R9.reuse, R110 ;  /* 0x0000006e096e7220 */ /* 0x040fe20000410000 */
[----:B------:R-:W-:Y:S01]  /*aab0*/  FMUL.FTZ R107, R9, R107 ;  /* 0x0000006b096b7220 */ /* 0x000fe20000410000 */
[----:B------:R-:W-:Y:S01]  /*aac0*/  SHF.L.U32 R8, R7, 0x6, RZ ;  /* 0x0000000607087819 */ /* 0x000fe200000006ff */
        /* <DEDUP_REMOVED lines=35> */
[----:B------:R-:W-:-:S02]  /*ad00*/  SHF.R.S32.HI R9, RZ, 0x5, R2 ;  /* 0x00000005ff097819 */ /* 0x000fc40000011402 */
[----:B------:R-:W-:Y:S02]  /*ad10*/  LOP3.LUT R8, R8, 0x1c0, RZ, 0xc0, !PT ;  /* 0x000001c008087812 */ /* 0x000fe400078ec0ff */
[----:B------:R-:W-:Y:S02]  /*ad20*/  LOP3.LUT R2, R7, 0x1, RZ, 0xc0, !PT ;  /* 0x0000000107027812 */ /* 0x000fe400078ec0ff */
[----:B------:R-:W-:Y:S02]  /*ad30*/  LEA R6, R9, R6, 0x9 ;  /* 0x0000000609067211 */ /* 0x000fe400078e48ff */
[----:B------:R-:W-:Y:S02]  /*ad40*/  LEA.HI R11, R8, R8, RZ, 0x1d ;  /* 0x00000008080b7211 */ /* 0x000fe400078fe8ff */
[----:B------:R-:W-:Y:S02]  /*ad50*/  ISETP.NE.U32.AND P5, PT, R2, 0x1, PT ;  /* 0x000000010200780c */ /* 0x000fe40003fa5070 */
[----:B------:R-:W-:-:S02]  /*ad60*/  LEA R6, R6, R11, 0x1 ;  /* 0x0000000b06067211 */ /* 0x000fc400078e08ff */
[----:B------:R-:W-:Y:S02]  /*ad70*/  R2P PR, R7, 0x6 ;  /* 0x0000000607007804 */ /* 0x000fe40000000000 */
[----:B------:R-:W-:Y:S02]  /*ad80*/  MOV R2, 0x20 ;  /* 0x0000002000027802 */ /* 0x000fe40000000f00 */
[----:B------:R-:W-:Y:S02]  /*ad90*/  ISETP.NE.AND P0, PT, R208, -0x1, PT ;  /* 0xffffffffd000780c */ /* 0x000fe40003f05270 */
[----:B------:R-:W-:Y:S02]  /*ada0*/  LEA R11, R6, UR4, 0x1 ;  /* 0x00000004060b7c11 */ /* 0x000fe4000f8e08ff */
[----:B------:R-:W-:Y:S02]  /*adb0*/  SEL R6, R2, 0xffffffe0, !P1 ;  /* 0xffffffe002067807 */ /* 0x000fe40004800000 */
[----:B------:R-:W-:-:S02]  /*adc0*/  MOV R2, 0x40 ;  /* 0x0000004000027802 */ /* 0x000fc40000000f00 */
[C---:B------:R-:W-:Y:S02]  /*add0*/  IADD3 R13, R11.reuse, -0x10, RZ ;  /* 0xfffffff00b0d7810 */ /* 0x040fe40007ffe0ff */
[----:B------:R-:W-:Y:S02]  /*ade0*/  @P5 IADD3 R13, R11, 0x10, RZ ;  /* 0x000000100b0d5810 */ /* 0x000fe40007ffe0ff */
[----:B------:R-:W-:Y:S02]  /*adf0*/  F2FP.BF16.F32.PACK_AB R128, R129, R128 ;  /* 0x000000808180723e */ /* 0x000fe400000010ff */
[----:B------:R-:W-:Y:S02]  /*ae00*/  F2FP.BF16.F32.PACK_AB R130, R131, R130 ;  /* 0x000000828382723e */ /* 0x000fe400000010ff */
[----:B------:R-:W-:Y:S01]  /*ae10*/  SEL R2, R2, 0xffffffc0, !P2 ;  /* 0xffffffc002027807 */ /* 0x000fe20005000000 */
[----:B------:R1:W-:Y:S01]  /*ae20*/  STS [R11], R128 ;  /* 0x000000800b007388 */ /* 0x0003e20000000800 */
[----:B------:R-:W-:-:S02]  /*ae30*/  F2FP.BF16.F32.PACK_AB R124, R125, R124 ;  /* 0x0000007c7d7c723e */ /* 0x000fc400000010ff */
[----:B------:R-:W-:Y:S01]  /*ae40*/  F2FP.BF16.F32.PACK_AB R126, R127, R126 ;  /* 0x0000007e7f7e723e */ /* 0x000fe200000010ff */
[----:B------:R1:W-:Y:S01]  /*ae50*/  STS [R11+0x400], R130 ;  /* 0x000400820b007388 */ /* 0x0003e20000000800 */
[----:B------:R-:W-:Y:S02]  /*ae60*/  F2FP.BF16.F32.PACK_AB R120, R121, R120 ;  /* 0x000000787978723e */ /* 0x000fe400000010ff */
[----:B------:R-:W-:Y:S01]  /*ae70*/  F2FP.BF16.F32.PACK_AB R122, R123, R122 ;  /* 0x0000007a7b7a723e */ /* 0x000fe200000010ff */
[----:B------:R1:W-:Y:S01]  /*ae80*/  STS [R13], R124 ;  /* 0x0000007c0d007388 */ /* 0x0003e20000000800 */
[----:B------:R-:W-:Y:S02]  /*ae90*/  IADD3 R15, R11, R6, RZ ;  /* 0x000000060b0f7210 */ /* 0x000fe40007ffe0ff */
[----:B------:R-:W-:Y:S01]  /*aea0*/  F2FP.BF16.F32.PACK_AB R116, R117, R116 ;  /* 0x000000747574723e */ /* 0x000fe200000010ff */
[----:B------:R1:W-:Y:S01]  /*aeb0*/  STS [R13+0x400], R126 ;  /* 0x0004007e0d007388 */ /* 0x0003e20000000800 */
[----:B------:R-:W-:-:S02]  /*aec0*/  F2FP.BF16.F32.PACK_AB R118, R119, R118 ;  /* 0x000000767776723e */ /* 0x000fc400000010ff */
[----:B------:R-:W-:Y:S01]  /*aed0*/  IADD3 R17, R6, R13, RZ ;  /* 0x0000000d06117210 */ /* 0x000fe20007ffe0ff */
[----:B------:R1:W-:Y:S01]  /*aee0*/  STS [R15], R120 ;  /* 0x000000780f007388 */ /* 0x0003e20000000800 */
[----:B------:R-:W-:Y:S01]  /*aef0*/  F2FP.BF16.F32.PACK_AB R112, R113, R112 ;  /* 0x000000707170723e */ /* 0x000fe200000010ff */
[----:B------:R-:W2:Y:S01]  /*af00*/  @P0 LDC.64 R6, c[0x0][0x298] ;  /* 0x0000a600ff060b82 */ /* 0x000ea20000000a00 */
[----:B------:R-:W-:Y:S01]  /*af10*/  F2FP.BF16.F32.PACK_AB R114, R115, R114 ;  /* 0x000000727372723e */ /* 0x000fe200000010ff */
[----:B------:R1:W-:Y:S01]  /*af20*/  STS [R15+0x400], R122 ;  /* 0x0004007a0f007388 */ /* 0x0003e20000000800 */
[----:B------:R-:W-:Y:S02]  /*af30*/  IADD3 R19, R11, R2, RZ ;  /* 0x000000020b137210 */ /* 0x000fe40007ffe0ff */
[----:B------:R-:W-:Y:S01]  /*af40*/  F2FP.BF16.F32.PACK_AB R108, R109, R108 ;  /* 0x0000006c6d6c723e */ /* 0x000fe200000010ff */
[----:B------:R1:W-:Y:S01]  /*af50*/  STS [R17], R116 ;  /* 0x0000007411007388 */ /* 0x0003e20000000800 */
[----:B------:R-:W-:-:S02]  /*af60*/  F2FP.BF16.F32.PACK_AB R110, R111, R110 ;  /* 0x0000006e6f6e723e */ /* 0x000fc400000010ff */
[----:B------:R-:W-:Y:S01]  /*af70*/  IADD3 R21, R2, R13, RZ ;  /* 0x0000000d02157210 */ /* 0x000fe20007ffe0ff */
[----:B------:R1:W-:Y:S01]  /*af80*/  STS [R17+0x400], R118 ;  /* 0x0004007611007388 */ /* 0x0003e20000000800 */
[----:B------:R-:W-:Y:S02]  /*af90*/  F2FP.BF16.F32.PACK_AB R104, R105, R104 ;  /* 0x000000686968723e */ /* 0x000fe400000010ff */
[----:B------:R-:W-:Y:S01]  /*afa0*/  F2FP.BF16.F32.PACK_AB R106, R107, R106 ;  /* 0x0000006a6b6a723e */ /* 0x000fe200000010ff */
[----:B------:R1:W-:Y:S01]  /*afb0*/  STS [R19], R112 ;  /* 0x0000007013007388 */ /* 0x0003e20000000800 */
[----:B------:R-:W-:Y:S02]  /*afc0*/  IADD3 R23, R15, R2, RZ ;  /* 0x000000020f177210 */ /* 0x000fe40007ffe0ff */
[----:B------:R-:W-:Y:S01]  /*afd0*/  F2FP.BF16.F32.PACK_AB R100, R101, R100 ;  /* 0x000000646564723e */ /* 0x000fe200000010ff */
[----:B------:R1:W-:Y:S01]  /*afe0*/  STS [R19+0x400], R114 ;  /* 0x0004007213007388 */ /* 0x0003e20000000800 */
[----:B------:R-:W-:-:S02]  /*aff0*/  IADD3 R25, R17, R2, RZ ;  /* 0x0000000211197210 */ /* 0x000fc40007ffe0ff */
[----:B------:R-:W-:Y:S01]  /*b000*/  F2FP.BF16.F32.PACK_AB R102, R103, R102 ;  /* 0x000000666766723e */ /* 0x000fe200000010ff */
[----:B------:R1:W-:Y:S01]  /*b010*/  STS [R21], R108 ;  /* 0x0000006c15007388 */ /* 0x0003e20000000800 */
[----:B------:R-:W-:Y:S01]  /*b020*/  F2FP.BF16.F32.PACK_AB R36, R37, R36 ;  /* 0x000000242524723e */ /* 0x000fe200000010ff */
[C---:B--2---:R-:W-:Y:S01]  /*b030*/  @P0 IMAD.WIDE.U32 R26, R208.reuse, R6, RZ ;  /* 0x00000006d01a0225 */ /* 0x044fe200078e00ff */
[----:B------:R-:W-:Y:S01]  /*b040*/  F2FP.BF16.F32.PACK_AB R38, R39, R38 ;  /* 0x000000262726723e */ /* 0x000fe200000010ff */
[----:B------:R1:W-:Y:S01]  /*b050*/  STS [R21+0x400], R110 ;  /* 0x0004006e15007388 */ /* 0x0003e20000000800 */
[----:B------:R-:W-:Y:S01]  /*b060*/  F2FP.BF16.F32.PACK_AB R40, R41, R40 ;  /* 0x000000282928723e */ /* 0x000fe200000010ff */
[----:B------:R-:W-:Y:S01]  /*b070*/  @P0 IMAD R2, R208, R7, R27 ;  /* 0x00000007d0020224 */ /* 0x000fe200078e021b */
[----:B------:R-:W-:Y:S01]  /*b080*/  F2FP.BF16.F32.PACK_AB R42, R43, R42 ;  /* 0x0000002a2b2a723e */ /* 0x000fe200000010ff */
[----:B------:R1:W-:Y:S01]  /*b090*/  STS [R23], R104 ;  /* 0x0000006817007388 */ /* 0x0003e20000000800 */
[----:B------:R-:W-:-:S02]  /*b0a0*/  F2FP.BF16.F32.PACK_AB R44, R45, R44 ;  /* 0x0000002c2d2c723e */ /* 0x000fc400000010ff */
[----:B------:R-:W-:Y:S01]  /*b0b0*/  F2FP.BF16.F32.PACK_AB R46, R47, R46 ;  /* 0x0000002e2f2e723e */ /* 0x000fe200000010ff */
[----:B------:R1:W-:Y:S01]  /*b0c0*/  STS [R23+0x400], R106 ;  /* 0x0004006a17007388 */ /* 0x0003e20000000800 */
[----:B------:R-:W-:Y:S02]  /*b0d0*/  F2FP.BF16.F32.PACK_AB R48, R49, R48 ;  /* 0x000000303130723e */ /* 0x000fe400000010ff */
[----:B------:R-:W-:Y:S01]  /*b0e0*/  F2FP.BF16.F32.PACK_AB R50, R51, R50 ;  /* 0x000000323332723e */ /* 0x000fe200000010ff */
[----:B------:R1:W-:Y:S01]  /*b0f0*/  STS [R25], R100 ;  /* 0x0000006419007388 */ /* 0x0003e20000000800 */
        /* <DEDUP_REMOVED lines=14> */
[----:B------:R-:W-:Y:S01]  /*b1e0*/  F2FP.BF16.F32.PACK_AB R80, R81, R80 ;  /* 0x000000505150723e */ /* 0x000fe200000010ff */
[----:B-1----:R-:W-:Y:S06]  /*b1f0*/  @P0 BRA `(.L_x_441) ;  /* 0x0000000000200947 */ /* 0x002fec0003800000 */
[----:B------:R-:W1:Y:S01]  /*b200*/  S2R R2, SR_CTAID.Y ;  /* 0x0000000000027919 */ /* 0x000e620000002600 */
[----:B------:R-:W2:Y:S01]  /*b210*/  LDC.64 R6, c[0x0][0x290] ;  /* 0x0000a400ff067b82 */ /* 0x000ea20000000a00 */
[----:B-1----:R-:W-:Y:S01]  /*b220*/  SHF.R.S32.HI R27, RZ, 0x1f, R2 ;  /* 0x0000001fff1b7819 */ /* 0x002fe20000011402 */
[----:B--2---:R-:W-:-:S04]  /*b230*/  IMAD.WIDE.U32 R28, R2, R6, RZ ;  /* 0x00000006021c7225 */ /* 0x004fc800078e00ff */
[----:B------:R-:W-:Y:S01]  /*b240*/  IMAD R27, R27, R6, RZ ;  /* 0x000000061b1b7224 */ /* 0x000fe200078e02ff */
[----:B------:R-:W-:-:S03]  /*b250*/  MOV R26, R28 ;  /* 0x0000001c001a7202 */ /* 0x000fc60000000f00 */
[----:B------:R-:W-:-:S05]  /*b260*/  IMAD R7, R2, R7, R27 ;  /* 0x0000000702077224 */ /* 0x000fca00078e021b */
[----:B------:R-:W-:-:S07]  /*b270*/  IADD3 R2, R29, R7, RZ ;  /* 0x000000071d027210 */ /* 0x000fce0007ffe0ff */
.L_x_441:
[----:B------:R-:W-:Y:S01]  /*b280*/  ULDC.U8 UR4, c[0x0][0x3d8] ;  /* 0x0000f60000047ab9 */ /* 0x000fe20000000000 */
[----:B------:R-:W-:Y:S02]  /*b290*/  F2FP.BF16.F32.PACK_AB R82, R83, R82 ;  /* 0x000000525352723e */ /* 0x000fe400000010ff */
[----:B------:R-:W-:Y:S02]  /*b2a0*/  CS2R R6, SRZ ;  /* 0x0000000000067805 */ /* 0x000fe4000001ff00 */
[----:B------:R-:W-:Y:S01]  /*b2b0*/  ISETP.NE.AND P1, PT, RZ, UR4, PT ;  /* 0x00000004ff007c0c */ /* 0x000fe2000bf25270 */
[----:B------:R-:W-:Y:S01]  /*b2c0*/  ULDC.U8 UR4, c[0x0][0x3d9] ;  /* 0x0000f64000047ab9 */ /* 0x000fe20000000000 */
[----:B------:R-:W-:Y:S02]  /*b2d0*/  F2FP.BF16.F32.PACK_AB R84, R85, R84 ;  /* 0x000000545554723e */ /* 0x000fe400000010ff */
[----:B------:R-:W-:Y:S02]  /*b2e0*/  ISETP.NE.OR P5, PT, RZ, UR4, !P1 ;  /* 0x00000004ff007c0c */ /* 0x000fe4000cfa5670 */
[----:B------:R-:W-:-:S02]  /*b2f0*/  F2FP.BF16.F32.PACK_AB R86, R87, R86 ;  /* 0x000000565756723e */ /* 0x000fc400000010ff */
[----:B------:R-:W-:Y:S02]  /*b300*/  F2FP.BF16.F32.PACK_AB R88, R89, R88 ;  /* 0x000000585958723e */ /* 0x000fe400000010ff */
[----:B------:R-:W-:Y:S02]  /*b310*/  F2FP.BF16.F32.PACK_AB R90, R91, R90 ;  /* 0x0000005a5b5a723e */ /* 0x000fe400000010ff */
[----:B------:R-:W-:Y:S02]  /*b320*/  F2FP.BF16.F32.PACK_AB R92, R93, R92 ;  /* 0x0000005c5d5c723e */ /* 0x000fe400000010ff */
[----:B------:R-:W-:Y:S02]  /*b330*/  F2FP.BF16.F32.PACK_AB R94, R95, R94 ;  /* 0x0000005e5f5e723e */ /* 0x000fe400000010ff */
[----:B------:R-:W-:Y:S02]  /*b340*/  F2FP.BF16.F32.PACK_AB R96, R97, R96 ;  /* 0x000000606160723e */ /* 0x000fe400000010ff */
[----:B------:R-:W-:-:S02]  /*b350*/  F2FP.BF16.F32.PACK_AB R98, R99, R98 ;  /* 0x000000626362723e */ /* 0x000fc400000010ff */
[----:B------:R-:W-:Y:S01]  /*b360*/  PLOP3.LUT P2, PT, PT, PT, PT, 0x8, 0x0 ;  /* 0x000000000000781c */ /* 0x000fe20003f4e170 */
[----:B------:R-:W-:-:S12]  /*b370*/  @P5 BRA `(.L_x_442) ;  /* 0x00000000001c5947 */ /* 0x000fd80003800000 */
[----:B------:R-:W1:Y:S01]  /*b380*/  S2R R6, SR_CTAID.Y ;  /* 0x0000000000067919 */ /* 0x000e620000002600 */
[----:B------:R-:W1:Y:S01]  /*b390*/  LDC R7, c[0x0][0x2c4] ;  /* 0x0000b100ff077b82 */ /* 0x000e620000000800 */
[----:B------:R-:W-:Y:S01]  /*b3a0*/  PLOP3.LUT P2, PT, PT, PT, PT, 0x80, 0x0 ;  /* 0x000000000000781c */ /* 0x000fe20003f4f070 */
[----:B-1----:R-:W-:-:S05]  /*b3b0*/  IMAD R7, R6, R7, RZ ;  /* 0x0000000706077224 */ /* 0x002fca00078e02ff */
[----:B------:R-:W-:-:S04]  /*b3c0*/  SEL R208, R7, R208, !P0 ;  /* 0x000000d007d07207 */ /* 0x000fc80004000000 */
[--C-:B------:R-:W-:Y:S01]  /*b3d0*/  SHF.R.S32.HI R7, RZ, 0x1f, R208.reuse ;  /* 0x0000001fff077819 */ /* 0x100fe200000114d0 */
[----:B------:R-:W-:-:S07]  /*b3e0*/  IMAD.MOV.U32 R6, RZ, RZ, R208 ;  /* 0x000000ffff067224 */ /* 0x000fce00078e00d0 */
.L_x_442:
[----:B------:R-:W-:Y:S01]  /*b3f0*/  ISETP.NE.AND P5, PT, RZ, UR4, PT ;  /* 0x00000004ff007c0c */ /* 0x000fe2000bfa5270 */
[----:B------:R-:W1:Y:S01]  /*b400*/  S2R R8, SR_TID.X ;  /* 0x0000000000087919 */ /* 0x000e620000002100 */
[----:B------:R-:W-:Y:S01]  /*b410*/  PLOP3.LUT P0, PT, PT, PT, PT, 0x8, 0x0 ;  /* 0x000000000000781c */ /* 0x000fe20003f0e170 */
[----:B------:R-:W2:Y:S01]  /*b420*/  @P4 LDC R35, c[0x0][0x2e8] ;  /* 0x0000ba00ff234b82 */ /* 0x000ea20000000800 */
[----:B------:R-:W3:Y:S01]  /*b430*/  @P4 MUFU.LG2 R5, R5 ;  /* 0x0000000500054308 */ /* 0x000ee20000000c00 */
[----:B------:R-:W-:Y:S01]  /*b440*/  STS [R25+0x400], R102 ;  /* 0x0004006619007388 */ /* 0x000fe20000000800 */
[----:B------:R-:W-:Y:S03]  /*b450*/  BSSY B0, `(.L_x_443) ;  /* 0x0000069000007945 */ /* 0x000fe60003800000 */
[----:B------:R4:W-:Y:S03]  /*b460*/  STS [R11+0x2000], R36 ;  /* 0x002000240b007388 */ /* 0x0009e60000000800 */
[----:B------:R-:W5:Y:S01]  /*b470*/  @P3 MUFU.LG2 R4, R4 ;  /* 0x0000000400043308 */ /* 0x000f620000000c00 */
[----:B------:R2:W-:Y:S01]  /*b480*/  STS [R11+0x2400], R38 ;  /* 0x002400260b007388 */ /* 0x0005e20000000800 */
[----:B------:R-:W2:Y:S01]  /*b490*/  @!P5 LDC R10, c[0x0][0x2c4] ;  /* 0x0000b100ff0adb82 */ /* 0x000ea20000000800 */
[----:B------:R-:W-:-:S02]  /*b4a0*/  @!P5 PLOP3.LUT P0, PT, P1, PT, PT, 0x80, 0x0 ;  /* 0x000000000000d81c */ /* 0x000fc40000f0f070 */
[----:B------:R-:W-:Y:S04]  /*b4b0*/  STS [R13+0x2000], R40 ;  /* 0x002000280d007388 */ /* 0x000fe80000000800 */
[----:B------:R-:W-:Y:S01]  /*b4c0*/  STS [R13+0x2400], R42 ;  /* 0x0024002a0d007388 */ /* 0x000fe20000000800 */
[----:B------:R-:W2:Y:S01]  /*b4d0*/  @!P5 LDC R27, c[0x0][0x270] ;  /* 0x00009c00ff1bdb82 */ /* 0x000ea20000000800 */
[----:B---3--:R-:W-:Y:S02]  /*b4e0*/  @P4 FMUL.FTZ R5, R5, 0.69314718246459960938 ;  /* 0x3f31721805054820 */ /* 0x008fe40000410000 */
[----:B------:R-:W-:Y:S04]  /*b4f0*/  STS [R15+0x2000], R44 ;  /* 0x0020002c0f007388 */ /* 0x000fe80000000800 */
[----:B------:R-:W-:Y:S01]  /*b500*/  STS [R15+0x2400], R46 ;  /* 0x0024002e0f007388 */ /* 0x000fe20000000800 */
[----:B-----5:R-:W-:-:S03]  /*b510*/  @P3 FMUL.FTZ R4, R4, 0.69314718246459960938 ;  /* 0x3f31721804043820 */ /* 0x020fc60000410000 */
[----:B------:R-:W-:Y:S01]  /*b520*/  STS [R17+0x2000], R48 ;  /* 0x0020003011007388 */ /* 0x000fe20000000800 */
[----:B-1----:R-:W-:Y:S02]  /*b530*/  SHF.R.S32.HI R29, RZ, 0x1f, R8 ;  /* 0x0000001fff1d7819 */ /* 0x002fe40000011408 */
[----:B----4-:R-:W-:Y:S01]  /*b540*/  SHF.R.S32.HI R36, RZ, 0x1f, R9 ;  /* 0x0000001fff247819 */ /* 0x010fe20000011409 */
[----:B------:R-:W-:Y:S01]  /*b550*/  STS [R17+0x2400], R50 ;  /* 0x0024003211007388 */ /* 0x000fe20000000800 */
[----:B--2---:R-:W1:Y:S01]  /*b560*/  @P0 LDC R10, c[0x0][0x2e4] ;  /* 0x0000b900ff0a0b82 */ /* 0x004e620000000800 */
[----:B------:R-:W-:Y:S01]  /*b570*/  LEA.HI R24, R29, R8, RZ, 0x3 ;  /* 0x000000081d187211 */ /* 0x000fe200078f18ff */
[----:B------:R-:W-:Y:S01]  /*b580*/  @P5 IMAD.MOV.U32 R38, RZ, RZ, 0x1 ;  /* 0x00000001ff265424 */ /* 0x000fe200078e00ff */
[----:B------:R-:W-:Y:S01]  /*b590*/  STS [R19+0x2000], R52 ;  /* 0x0020003413007388 */ /* 0x000fe20000000800 */
[----:B------:R-:W-:Y:S02]  /*b5a0*/  LOP3.LUT P0, RZ, R0, 0x3, RZ, 0xc0, !PT ;  /* 0x0000000300ff7812 */ /* 0x000fe4000780c0ff */
[----:B------:R-:W-:Y:S01]  /*b5b0*/  LEA.HI R36, R36, R9, RZ, 0x2 ;  /* 0x0000000924247211 */ /* 0x000fe200078f10ff */
[----:B------:R-:W-:Y:S01]  /*b5c0*/  STS [R19+0x2400], R54 ;  /* 0x0024003613007388 */ /* 0x000fe20000000800 */
[----:B------:R-:W2:Y:S01]  /*b5d0*/  @P3 LDC R0, c[0x0][0x2e8] ;  /* 0x0000ba00ff003b82 */ /* 0x000ea20000000800 */
[----:B------:R-:W-:-:S02]  /*b5e0*/  LOP3.LUT R33, R24, 0xfffffff8, RZ, 0xc0, !PT ;  /* 0xfffffff818217812 */ /* 0x000fc400078ec0ff */
[----:B------:R-:W-:Y:S01]  /*b5f0*/  STS [R21+0x2000], R56 ;  /* 0x0020003815007388 */ /* 0x000fe20000000800 */
[----:B------:R-:W-:Y:S02]  /*b600*/  LOP3.LUT R36, R36, 0xffffffc, RZ, 0xc0, !PT ;  /* 0x0ffffffc24247812 */ /* 0x000fe400078ec0ff */
[----:B------:R-:W-:Y:S01]  /*b610*/  IMAD.IADD R33, R8, 0x1, -R33 ;  /* 0x0000000108217824 */ /* 0x000fe200078e0a21 */
[----:B------:R-:W-:Y:S02]  /*b620*/  STS [R21+0x2400], R58 ;  /* 0x0024003a15007388 */ /* 0x000fe40000000800 */
[----:B------:R-:W-:Y:S02]  /*b630*/  IMAD.IADD R36, R9, 0x1, -R36 ;  /* 0x0000000109247824 */ /* 0x000fe400078e0a24 */
[----:B------:R-:W-:Y:S01]  /*b640*/  STS [R23+0x2000], R60 ;  /* 0x0020003c17007388 */ /* 0x000fe20000000800 */
[----:B------:R-:W-:-:S03]  /*b650*/  IMAD.SHL.U32 R33, R33, 0x8, RZ ;  /* 0x0000000821217824 */ /* 0x000fc600078e00ff */
[----:B------:R-:W-:Y:S01]  /*b660*/  STS [R23+0x2400], R62 ;  /* 0x0024003e17007388 */ /* 0x000fe20000000800 */
[----:B-1----:R-:W-:-:S03]  /*b670*/  @!P5 IMAD R38, R10, R27, RZ ;  /* 0x0000001b0a26d224 */ /* 0x002fc600078e02ff */
        /* <DEDUP_REMOVED lines=9> */
[----:B------:R4:W-:Y:S04]  /*b710*/  STS [R17+0x4400], R82 ;  /* 0x0044005211007388 */ /* 0x0009e80000000800 */
[----:B------:R-:W-:Y:S04]  /*b720*/  STS [R19+0x4000], R84 ;  /* 0x0040005413007388 */ /* 0x000fe80000000800 */
[----:B------:R-:W-:Y:S01]  /*b730*/  STS [R19+0x4400], R86 ;  /* 0x0044005613007388 */ /* 0x000fe20000000800 */
[----:B-1----:R-:W1:Y:S03]  /*b740*/  @P5 LDC.64 R12, c[0x0][0x2c0] ;  /* 0x0000b000ff0c5b82 */ /* 0x002e660000000a00 */
[----:B------:R-:W-:Y:S04]  /*b750*/  STS [R21+0x4000], R88 ;  /* 0x0040005815007388 */ /* 0x000fe80000000800 */
[----:B------:R-:W-:Y:S01]  /*b760*/  STS [R21+0x4400], R90 ;  /* 0x0044005a15007388 */ /* 0x000fe20000000800 */
[----:B---3--:R-:W3:Y:S03]  /*b770*/  @P5 LDC R15, c[0x0][0x2c0] ;  /* 0x0000b000ff0f5b82 */ /* 0x008ee60000000800 */
[----:B------:R-:W-:Y:S04]  /*b780*/  STS [R23+0x4000], R92 ;  /* 0x0040005c17007388 */ /* 0x000fe80000000800 */
[----:B------:R-:W-:Y:S01]  /*b790*/  STS [R23+0x4400], R94 ;  /* 0x0044005e17007388 */ /* 0x000fe20000000800 */
[----:B----4-:R-:W-:-:S03]  /*b7a0*/  LEA.HI R17, R29, R8, RZ, 0x5 ;  /* 0x000000081d117211 */ /* 0x010fc600078f28ff */
[----:B------:R-:W-:Y:S01]  /*b7b0*/  STS [R25+0x4000], R96 ;  /* 0x0040006019007388 */ /* 0x000fe20000000800 */
[----:B------:R-:W-:-:S03]  /*b7c0*/  LOP3.LUT R17, R17, 0xffffffe0, RZ, 0xc0, !PT ;  /* 0xffffffe011117812 */ /* 0x000fc600078ec0ff */
[----:B------:R4:W-:Y:S01]  /*b7d0*/  STS [R25+0x4400], R98 ;  /* 0x0044006219007388 */ /* 0x0009e20000000800 */
[----:B-1----:R-:W-:Y:S02]  /*b7e0*/  @P5 IMAD R13, R13, R12, RZ ;  /* 0x0000000c0d0d5224 */ /* 0x002fe400078e02ff */
[----:B------:R-:W-:Y:S01]  /*b7f0*/  IMAD.IADD R34, R8, 0x1, -R17 ;  /* 0x0000000108227824 */ /* 0x000fe200078e0a11 */
[----:B------:R-:W-:Y:S01]  /*b800*/  BAR.SYNC.DEFER_BLOCKING 0x0 ;  /* 0x0000000000007b1d */ /* 0x000fe20000010000 */
[----:B------:R-:W-:Y:S02]  /*b810*/  @!P5 IMAD.MOV.U32 R13, RZ, RZ, R10 ;  /* 0x000000ffff0dd224 */ /* 0x000fe400078e000a */
[----:B------:R-:W-:Y:S02]  /*b820*/  IMAD.MOV.U32 R8, RZ, RZ, 0x7f800000 ;  /* 0x7f800000ff087424 */ /* 0x000fe400078e00ff */
[----:B------:R-:W-:Y:S01]  /*b830*/  @P4 FFMA.FTZ R8, R132, R35, R5 ;  /* 0x0000002384084223 */ /* 0x000fe20000010005 */
[----:B------:R-:W-:Y:S01]  /*b840*/  @!P5 IMAD.MOV.U32 R15, RZ, RZ, 0x1 ;  /* 0x00000001ff0fd424 */ /* 0x000fe200078e00ff */
[----:B------:R-:W1:Y:S01]  /*b850*/  S2R R11, SR_CTAID.Y ;  /* 0x00000000000b7919 */ /* 0x000e620000002600 */
[----:B------:R-:W3:Y:S01]  /*b860*/  S2R R32, SR_CTAID.X ;  /* 0x0000000000207919 */ /* 0x000ee20000002500 */
[----:B------:R-:W5:Y:S01]  /*b870*/  S2R R14, SR_CTAID.Z ;  /* 0x00000000000e7919 */ /* 0x000f620000002700 */
[----:B----4-:R-:W-:Y:S01]  /*b880*/  SHF.R.S32.HI R25, RZ, 0x1f, R34 ;  /* 0x0000001fff197819 */ /* 0x010fe20000011422 */
[----:B------:R4:W2:Y:S03]  /*b890*/  LDS.128 R28, [R210+0x1800] ;  /* 0x00180000d21c7984 */ /* 0x0008a60000000c00 */
[----:B------:R-:W-:-:S02]  /*b8a0*/  LEA.HI R25, R25, R34, RZ, 0x2 ;  /* 0x0000002219197211 */ /* 0x000fc400078f10ff */
[----:B------:R-:W-:Y:S01]  /*b8b0*/  SHF.R.S32.HI R34, RZ, 0x3, R24 ;  /* 0x00000003ff227819 */ /* 0x000fe20000011418 */
[----:B------:R4:W4:Y:S01]  /*b8c0*/  LDS.128 R20, [R210+0x3800] ;  /* 0x00380000d2147984 */ /* 0x0009220000000c00 */
[----:B------:R-:W-:-:S03]  /*b8d0*/  SHF.R.S32.HI R25, RZ, 0x2, R25 ;  /* 0x00000002ff197819 */ /* 0x000fc60000011419 */
[----:B------:R2:W4:Y:S02]  /*b8e0*/  LDS.128 R16, [R210+0x5800] ;  /* 0x00580000d2107984 */ /* 0x0005240000000c00 */
[----:B------:R-:W-:Y:S02]  /*b8f0*/  IMAD R10, R36, 0x10, R25 ;  /* 0x00000010240a7824 */ /* 0x000fe400078e0219 */
[----:B-1----:R-:W-:Y:S02]  /*b900*/  IMAD R11, R11, R38, RZ ;  /* 0x000000260b0b7224 */ /* 0x002fe400078e02ff */
[----:B---3--:R-:W-:-:S03]  /*b910*/  IMAD R9, R32, R15, RZ ;  /* 0x0000000f20097224 */ /* 0x008fc600078e02ff */
[----:B------:R-:W-:Y:S01]  /*b920*/  SEL R11, R11, RZ, !P2 ;  /* 0x000000ff0b0b7207 */ /* 0x000fe20005000000 */
[----:B------:R-:W-:-:S04]  /*b930*/  IMAD.SHL.U32 R12, R9, 0x40, RZ ;  /* 0x00000040090c7824 */ /* 0x000fc800078e00ff */
[----:B-----5:R-:W-:Y:S02]  /*b940*/  IMAD R11, R14, R13, R11 ;  /* 0x0000000d0e0b7224 */ /* 0x020fe400078e020b */
[----:B------:R-:W-:Y:S01]  /*b950*/  IMAD.MOV.U32 R9, RZ, RZ, 0x7f800000 ;  /* 0x7f800000ff097424 */ /* 0x000fe200078e00ff */
[----:B------:R-:W-:Y:S01]  /*b960*/  SHF.R.S32.HI R5, RZ, 0x1f, R12 ;  /* 0x0000001fff057819 */ /* 0x000fe2000001140c */
[----:B--2---:R-:W-:Y:S01]  /*b970*/  @P3 FFMA.FTZ R9, R3, R0, R4 ;  /* 0x0000000003093223 */ /* 0x004fe20000010004 */
[--C-:B------:R-:W-:Y:S02]  /*b980*/  IADD3 R12, P2, P1, R12, R6, R11.reuse ;  /* 0x000000060c0c7210 */ /* 0x100fe4000795e00b */
[----:B------:R-:W-:-:S04]  /*b990*/  SHF.R.S32.HI R6, RZ, 0x1f, R11 ;  /* 0x0000001fff067819 */ /* 0x000fc8000001140b */
[----:B------:R-:W-:Y:S01]  /*b9a0*/  IADD3.X R0, R5, R7, R6, P2, P1 ;  /* 0x0000000705007210 */ /* 0x000fe200017e2406 */
[----:B----4-:R-:W-:Y:S06]  /*b9b0*/  @P0 BRA `(.L_x_444) ;  /* 0x0000000000480947 */ /* 0x010fec0003800000 */
[----:B------:R-:W-:Y:S02]  /*b9c0*/  IMAD R211, R32, -0x40, R211 ;  /* 0xffffffc020d37824 */ /* 0x000fe400078e02d3 */
[----:B------:R-:W-:-:S03]  /*b9d0*/  VIADD R24, R10, 0x8 ;  /* 0x000000080a187836 */ /* 0x000fc60000000000 */
[-C--:B------:R-:W-:Y:S02]  /*b9e0*/  ISETP.GE.AND P3, PT, R10, R211.reuse, PT ;  /* 0x000000d30a00720c */ /* 0x080fe40003f66270 */
[----:B------:R-:W-:-:S11]  /*b9f0*/  ISETP.GE.AND P2, PT, R24, R211, PT ;  /* 0x000000d31800720c */ /* 0x000fd60003f46270 */
[----:B------:R-:W1:Y:S01]  /*ba00*/  @!P3 LDC.64 R6, c[0x0][0x2b0] ;  /* 0x0000ac00ff06bb82 */ /* 0x000e620000000a00 */
[-C--:B------:R-:W-:Y:S02]  /*ba10*/  @!P3 IMAD R3, R10, R15.reuse, RZ ;  /* 0x0000000f0a03b224 */ /* 0x080fe400078e02ff */
[----:B------:R-:W-:-:S03]  /*ba20*/  @!P2 IMAD R15, R24, R15, RZ ;  /* 0x0000000f180fa224 */ /* 0x000fc600078e02ff */
[-C--:B------:R-:W-:Y:S02]  /*ba30*/  @!P3 IADD3 R10, P1, R3, R12.reuse, RZ ;  /* 0x0000000c030ab210 */ /* 0x080fe40007f3e0ff */
[----:B------:R-:W2:Y:S01]  /*ba40*/  @!P2 LDC.64 R4, c[0x0][0x2b0] ;  /* 0x0000ac00ff04ab82 */ /* 0x000ea20000000a00 */
[----:B------:R-:W-:Y:S02]  /*ba50*/  @!P2 IADD3 R12, P0, R15, R12, RZ ;  /* 0x0000000c0f0ca210 */ /* 0x000fe40007f1e0ff */
        /* <DEDUP_REMOVED lines=8> */
.L_x_444:
[----:B------:R-:W-:Y:S05]  /*bae0*/  BSYNC B0 ;  /* 0x0000000000007941 */ /* 0x000fea0003800000 */
.L_x_443:
[C---:B------:R-:W-:Y:S01]  /*baf0*/  VIADD R0, R34.reuse, 0x20 ;  /* 0x0000002022007836 */ /* 0x040fe20000000000 */
[----:B------:R-:W-:Y:S01]  /*bb00*/  IADD3 R24, P0, R33, R26, RZ ;  /* 0x0000001a21187210 */ /* 0x000fe20007f1e0ff */
[----:B------:R-:W-:Y:S01]  /*bb10*/  ULDC.64 UR4, c[0x0][0x2a0] ;  /* 0x0000a80000047ab9 */ /* 0x000fe20000000a00 */
[----:B------:R-:W-:Y:S01]  /*bb20*/  SHF.R.S32.HI R33, RZ, 0x1f, R33 ;  /* 0x0000001fff217819 */ /* 0x000fe20000011421 */
[----:B-1----:R-:W-:Y:S01]  /*bb30*/  VIADD R4, R34, 0x10 ;  /* 0x0000001022047836 */ /* 0x002fe20000000000 */
[-C--:B------:R-:W-:Y:S01]  /*bb40*/  ISETP.GE.AND P1, PT, R0, R207.reuse, PT ;  /* 0x000000cf0000720c */ /* 0x080fe20003f26270 */
[----:B------:R1:W2:Y:S01]  /*bb50*/  LDS.128 R8, [R210+0x2000] ;  /* 0x00200000d2087984 */ /* 0x0002a20000000c00 */
[----:B------:R-:W-:Y:S01]  /*bb60*/  SHF.R.S32.HI R0, RZ, 0x1f, R14 ;  /* 0x0000001fff007819 */ /* 0x000fe2000001140e */
[----:B------:R-:W-:Y:S01]  /*bb70*/  BSSY B0, `(.L_x_445) ;  /* 0x000001b000007945 */ /* 0x000fe20003800000 */
[----:B------:R-:W-:Y:S01]  /*bb80*/  IADD3.X R25, R33, R2, RZ, P0, !PT ;  /* 0x0000000221197210 */ /* 0x000fe200007fe4ff */
[----:B------:R-:W-:Y:S01]  /*bb90*/  VIADD R2, R34, 0x30 ;  /* 0x0000003022027836 */ /* 0x000fe20000000000 */
[-C--:B------:R-:W-:Y:S01]  /*bba0*/  ISETP.GE.AND P2, PT, R4, R207.reuse, PT ;  /* 0x000000cf0400720c */ /* 0x080fe20003f46270 */
[----:B------:R-:W-:Y:S01]  /*bbb0*/  IMAD R33, R0, UR4, RZ ;  /* 0x0000000400217c24 */ /* 0x000fe2000f8e02ff */
[----:B------:R1:W3:Y:S01]  /*bbc0*/  LDS.128 R4, [R210+0x4000] ;  /* 0x00400000d2047984 */ /* 0x0002e20000000c00 */
[----:B------:R-:W-:Y:S01]  /*bbd0*/  IMAD.WIDE.U32 R24, R14, UR4, R24 ;  /* 0x000000040e187c25 */ /* 0x000fe2000f8e0018 */
[----:B------:R-:W-:-:S02]  /*bbe0*/  ISETP.GE.AND P3, PT, R34, R207, PT ;  /* 0x000000cf2200720c */ /* 0x000fc40003f66270 */
[--C-:B------:R-:W-:Y:S01]  /*bbf0*/  SHF.R.S32.HI R35, RZ, 0x1f, R34.reuse ;  /* 0x0000001fff237819 */ /* 0x100fe20000011422 */
[----:B------:R-:W-:Y:S01]  /*bc00*/  IMAD R33, R14, UR5, R33 ;  /* 0x000000050e217c24 */ /* 0x000fe2000f8e0221 */
[----:B------:R-:W-:Y:S01]  /*bc10*/  ISETP.GE.AND P0, PT, R2, R207, PT ;  /* 0x000000cf0200720c */ /* 0x000fe20003f06270 */
[----:B------:R1:W4:Y:S01]  /*bc20*/  LDS.128 R12, [R210] ;  /* 0x00000000d20c7984 */ /* 0x0003220000000c00 */
[----:B------:R-:W-:Y:S02]  /*bc30*/  IMAD.WIDE R26, R209, 0x40, R34 ;  /* 0x00000040d11a7825 */ /* 0x000fe400078e0222 */
[----:B------:R-:W-:-:S05]  /*bc40*/  IADD3 R33, R25, R33, RZ ;  /* 0x0000002119217210 */ /* 0x000fca0007ffe0ff */
        /* <DEDUP_REMOVED lines=10> */
[----:B----4-:R4:W-:Y:S04]  /*bcf0*/  STG.E.128 desc[UR12][R2.64], R12 ;  /* 0x0000000c02007986 */ /* 0x0109e8000c101d0c */
[----:B--2---:R4:W-:Y:S04]  /*bd00*/  STG.E.128 desc[UR12][R2.64+0x80], R8 ;  /* 0x0000800802007986 */ /* 0x0049e8000c101d0c */
[----:B---3--:R4:W-:Y:S02]  /*bd10*/  STG.E.128 desc[UR12][R2.64+0x100], R4 ;  /* 0x0001000402007986 */ /* 0x0089e4000c101d0c */
.L_x_446:
[----:B------:R-:W-:Y:S05]  /*bd20*/  BSYNC B0 ;  /* 0x0000000000007941 */ /* 0x000fea0003800000 */
.L_x_445:
[----:B----4-:R4:W1:Y:S01]  /*bd30*/  LDS.128 R12, [R210+0x800] ;  /* 0x00080000d20c7984 */ /* 0x0108620000000c00 */
[----:B------:R-:W-:Y:S03]  /*bd40*/  BSSY B0, `(.L_x_447) ;  /* 0x0000013000007945 */ /* 0x000fe60003800000 */
[----:B--2---:R4:W2:Y:S04]  /*bd50*/  LDS.128 R8, [R210+0x2800] ;  /* 0x00280000d2087984 */ /* 0x0048a80000000c00 */
[----:B---3--:R4:W3:Y:S01]  /*bd60*/  LDS.128 R4, [R210+0x4800] ;  /* 0x00480000d2047984 */ /* 0x0088e20000000c00 */
        /* <DEDUP_REMOVED lines=14> */
[----:B--2---:R1:W-:Y:S04]  /*be50*/  STG.E.128 desc[UR12][R2.64+0x80], R8 ;  /* 0x0000800802007986 */ /* 0x0043e8000c101d0c */
[----:B---3--:R1:W-:Y:S02]  /*be60*/  STG.E.128 desc[UR12][R2.64+0x100], R4 ;  /* 0x0001000402007986 */ /* 0x0083e4000c101d0c */
.L_x_448:
[----:B------:R-:W-:Y:S05]  /*be70*/  BSYNC B0 ;  /* 0x0000000000007941 */ /* 0x000fea0003800000 */
.L_x_447:
[----:B-12---:R1:W2:Y:S01]  /*be80*/  LDS.128 R8, [R210+0x1000] ;  /* 0x00100000d2087984 */ /* 0x0062a20000000c00 */
[----:B------:R-:W-:Y:S03]  /*be90*/  BSSY B0, `(.L_x_449) ;  /* 0x0000013000007945 */ /* 0x000fe60003800000 */
[----:B---3--:R1:W3:Y:S04]  /*bea0*/  LDS.128 R4, [R210+0x3000] ;  /* 0x00300000d2047984 */ /* 0x0082e80000000c00 */
        /* <DEDUP_REMOVED lines=15> */
[----:B---3--:R2:W-:Y:S04]  /*bfa0*/  STG.E.128 desc[UR12][R2.64+0x80], R4 ;  /* 0x0000800402007986 */ /* 0x0085e8000c101d0c */
[----:B-1----:R2:W-:Y:S02]  /*bfb0*/  STG.E.128 desc[UR12][R2.64+0x100], R12 ;  /* 0x0001000c02007986 */ /* 0x0025e4000c101d0c */
.L_x_450:
[----:B------:R-:W-:Y:S05]  /*bfc0*/  BSYNC B0 ;  /* 0x0000000000007941 */ /* 0x000fea0003800000 */
.L_x_449:
[----:B------:R-:W-:Y:S05]  /*bfd0*/  @P0 EXIT ;  /* 0x000000000000094d */ /* 0x000fea0003800000 */
[----:B------:R-:W-:Y:S01]  /*bfe0*/  IADD3 R0, P0, R26, 0x30, RZ ;  /* 0x000000301a007810 */ /* 0x000fe20007f1e0ff */
[----:B------:R-:W-:Y:S01]  /*bff0*/  ULDC.64 UR4, c[0x0][0x298] ;  /* 0x0000a60000047ab9 */ /* 0x000fe20000000a00 */
[----:B--23--:R-:W-:Y:S01]  /*c000*/  MOV R5, R33 ;  /* 0x0000002100057202 */ /* 0x00cfe20000000f00 */
        /* <DEDUP_REMOVED lines=13> */
.L_x_430:
[----:B------:R-:W1:Y:S01]  /*c0e0*/  LDC.U8 R2, c[0x0][0x3d9] ;  /* 0x0000f640ff027b82 */ /* 0x000e620000000000 */
[----:B------:R-:W-:Y:S01]  /*c0f0*/  ISETP.NE.AND P4, PT, R208, -0x1, PT ;  /* 0xffffffffd000780c */ /* 0x000fe20003f85270 */
[----:B------:R-:W-:Y:S01]  /*c100*/  ULDC.64 UR4, c[0x0][0x2a0] ;  /* 0x0000a80000047ab9 */ /* 0x000fe20000000a00 */
[----:B------:R-:W-:Y:S01]  /*c110*/  SHF.R.S32.HI R13, RZ, 0x1f, R122 ;  /* 0x0000001fff0d7819 */ /* 0x000fe2000001147a */
[----:B------:R-:W-:Y:S01]  /*c120*/  BSSY B0, `(.L_x_451) ;  /* 0x0000048000007945 */ /* 0x000fe20003800000 */
[----:B------:R-:W-:-:S03]  /*c130*/  IADD3 R211, -R126, R211, RZ ;  /* 0x000000d37ed37210 */ /* 0x000fc60007ffe1ff */
[----:B------:R-:W2:Y:S06]  /*c140*/  LDC.U8 R0, c[0x0][0x3d8] ;  /* 0x0000f600ff007b82 */ /* 0x000eac0000000000 */
[----:B------:R-:W-:Y:S02]  /*c150*/  @!P4 SHF.R.S32.HI R5, RZ, 0x1f, R3 ;  /* 0x0000001fff05c819 */ /* 0x000fe40000011403 */
[----:B------:R-:W3:Y:S01]  /*c160*/  @!P4 LDC.64 R6, c[0x0][0x290] ;  /* 0x0000a400ff06cb82 */ /* 0x000ee20000000a00 */
[----:B-1----:R-:W-:-:S07]  /*c170*/  ISETP.NE.AND P1, PT, R2, RZ, PT ;  /* 0x000000ff0200720c */ /* 0x002fce0003f25270 */
[----:B------:R-:W1:Y:S01]  /*c180*/  @P4 LDC.64 R8, c[0x0][0x298] ;  /* 0x0000a600ff084b82 */ /* 0x000e620000000a00 */
[C---:B--2---:R-:W-:Y:S02]  /*c190*/  ISETP.NE.AND P0, PT, R0.reuse, RZ, PT ;  /* 0x000000ff0000720c */ /* 0x044fe40003f05270 */
[----:B------:R-:W-:Y:S02]  /*c1a0*/  ISETP.NE.AND P2, PT, R0, RZ, !P1 ;  /* 0x000000ff0000720c */ /* 0x000fe40004f45270 */
[----:B------:R-:W-:-:S03]  /*c1b0*/  ISETP.NE.OR P0, PT, R2, RZ, !P0 ;  /* 0x000000ff0200720c */ /* 0x000fc60004705670 */
[----:B------:R-:W2:Y:S01]  /*c1c0*/  @!P1 LDC R11, c[0x0][0x2c4] ;  /* 0x0000b100ff0b9b82 */ /* 0x000ea20000000800 */
[----:B------:R-:W-:Y:S01]  /*c1d0*/  LEA.HI R0, R13, R122, RZ, 0x3 ;  /* 0x0000007a0d007211 */ /* 0x000fe200078f18ff */
[-C--:B---3--:R-:W-:Y:S01]  /*c1e0*/  @!P4 IMAD R12, R5, R6.reuse, RZ ;  /* 0x00000006050cc224 */ /* 0x088fe200078e02ff */
[----:B------:R-:W-:Y:S01]  /*c1f0*/  ISETP.NE.OR P3, PT, R208, -0x1, P0 ;  /* 0xffffffffd000780c */ /* 0x000fe20000765670 */
[----:B------:R-:W-:Y:S01]  /*c200*/  @!P4 IMAD.WIDE.U32 R16, R3, R6, RZ ;  /* 0x000000060310c225 */ /* 0x000fe200078e00ff */
[----:B------:R-:W-:-:S03]  /*c210*/  LOP3.LUT R13, R0, 0x1ffffff8, RZ, 0xc0, !PT ;  /* 0x1ffffff8000d7812 */ /* 0x000fc600078ec0ff */
[----:B------:R-:W3:Y:S01]  /*c220*/  @!P1 LDC R2, c[0x0][0x270] ;  /* 0x00009c00ff029b82 */ /* 0x000ee20000000800 */
[----:B------:R-:W-:Y:S02]  /*c230*/  @!P4 IMAD R7, R3, R7, R12 ;  /* 0x000000070307c224 */ /* 0x000fe400078e020c */
[----:B------:R-:W-:Y:S02]  /*c240*/  IMAD.IADD R13, R122, 0x1, -R13 ;  /* 0x000000017a0d7824 */ /* 0x000fe400078e0a0d */
[----:B-1----:R-:W-:Y:S01]  /*c250*/  @P4 IMAD.WIDE.U32 R14, R208, R8, RZ ;  /* 0x00000008d00e4225 */ /* 0x002fe200078e00ff */
[----:B------:R-:W-:Y:S02]  /*c260*/  SHF.R.S32.HI R8, RZ, 0x1f, R24 ;  /* 0x0000001fff087819 */ /* 0x000fe40000011418 */
[----:B------:R-:W1:Y:S01]  /*c270*/  @!P0 LDC R10, c[0x0][0x2c4] ;  /* 0x0000b100ff0a8b82 */ /* 0x000e620000000800 */
[----:B------:R-:W-:Y:S02]  /*c280*/  IMAD.SHL.U32 R13, R13, 0x8, RZ ;  /* 0x000000080d0d7824 */ /* 0x000fe400078e00ff */
[----:B------:R-:W-:-:S02]  /*c290*/  @!P4 IMAD.MOV.U32 R14, RZ, RZ, R16 ;  /* 0x000000ffff0ec224 */ /* 0x000fc400078e0010 */
[----:B------:R-:W-:Y:S02]  /*c2a0*/  @P4 IMAD R9, R208, R9, R15 ;  /* 0x00000009d0094224 */ /* 0x000fe400078e020f */
[----:B------:R-:W-:Y:S01]  /*c2b0*/  @!P4 IMAD.IADD R9, R17, 0x1, R7 ;  /* 0x000000011109c824 */ /* 0x000fe200078e0207 */
[----:B--2---:R-:W3:Y:S01]  /*c2c0*/  @P2 LDC R11, c[0x0][0x2e4] ;  /* 0x0000b900ff0b2b82 */ /* 0x004ee20000000800 */
[C---:B------:R-:W-:Y:S01]  /*c2d0*/  IADD3 R14, P2, R13.reuse, R14, RZ ;  /* 0x0000000e0d0e7210 */ /* 0x040fe20007f5e0ff */
[----:B------:R-:W-:Y:S01]  /*c2e0*/  @P1 IMAD.MOV.U32 R6, RZ, RZ, 0x1 ;  /* 0x00000001ff061424 */ /* 0x000fe200078e00ff */
[----:B------:R-:W-:Y:S02]  /*c2f0*/  CS2R R16, SRZ ;  /* 0x0000000000107805 */ /* 0x000fe4000001ff00 */
[----:B------:R-:W-:Y:S01]  /*c300*/  LEA.HI.X.SX32 R15, R13, R9, 0x1, P2 ;  /* 0x000000090d0f7211 */ /* 0x000fe200010f0eff */
[----:B------:R-:W-:Y:S01]  /*c310*/  IMAD R9, R8, UR4, RZ ;  /* 0x0000000408097c24 */ /* 0x000fe2000f8e02ff */
[----:B------:R-:W-:Y:S01]  /*c320*/  SHF.R.S32.HI R8, RZ, 0x3, R0 ;  /* 0x00000003ff087819 */ /* 0x000fe20000011400 */
[----:B------:R-:W2:Y:S01]  /*c330*/  @P1 LDC.64 R4, c[0x0][0x2c0] ;  /* 0x0000b000ff041b82 */ /* 0x000ea20000000a00 */
[----:B------:R-:W-:-:S02]  /*c340*/  IMAD.WIDE.U32 R14, R24, UR4, R14 ;  /* 0x00000004180e7c25 */ /* 0x000fc4000f8e000e */
[C---:B------:R-:W-:Y:S02]  /*c350*/  ISETP.GE.AND P4, PT, R8.reuse, R211, PT ;  /* 0x000000d30800720c */ /* 0x040fe40003f86270 */
[----:B------:R-:W-:-:S03]  /*c360*/  IADD3 R0, R8, 0x30, RZ ;  /* 0x0000003008007810 */ /* 0x000fc60007ffe0ff */
[----:B------:R-:W4:Y:S01]  /*c370*/  @P1 LDC R7, c[0x0][0x2c0] ;  /* 0x0000b000ff071b82 */ /* 0x000f220000000800 */
[----:B-1----:R-:W-:Y:S01]  /*c380*/  @!P3 IMAD R208, R3, R10, RZ ;  /* 0x0000000a03d0b224 */ /* 0x002fe200078e02ff */
[----:B------:R-:W-:-:S03]  /*c390*/  LOP3.LUT P3, RZ, R122, 0x7, RZ, 0xc0, !PT ;  /* 0x000000077aff7812 */ /* 0x000fc6000786c0ff */
[--C-:B------:R-:W-:Y:S01]  /*c3a0*/  @!P0 IMAD.MOV.U32 R16, RZ, RZ, R208.reuse ;  /* 0x000000ffff108224 */ /* 0x100fe200078e00d0 */
[----:B------:R-:W-:Y:S01]  /*c3b0*/  @!P0 SHF.R.S32.HI R17, RZ, 0x1f, R208 ;  /* 0x0000001fff118819 */ /* 0x000fe200000114d0 */
[----:B---3--:R-:W-:Y:S01]  /*c3c0*/  @!P1 IMAD R6, R11, R2, RZ ;  /* 0x000000020b069224 */ /* 0x008fe200078e02ff */
[CC--:B------:R-:W-:Y:S01]  /*c3d0*/  ISETP.GE.OR P6, PT, R8.reuse, R211.reuse, P3 ;  /* 0x000000d30800720c */ /* 0x0c0fe20001fc6670 */
[----:B------:R-:W-:Y:S02]  /*c3e0*/  VIADD R2, R8, 0x20 ;  /* 0x0000002008027836 */ /* 0x000fe40000000000 */
[----:B------:R-:W-:Y:S02]  /*c3f0*/  IMAD R6, R3, R6, RZ ;  /* 0x0000000603067224 */ /* 0x000fe400078e02ff */
[----:B------:R-:W-:Y:S01]  /*c400*/  IMAD R3, R24, UR5, R9 ;  /* 0x0000000518037c24 */ /* 0x000fe2000f8e0209 */
[--C-:B------:R-:W-:Y:S01]  /*c410*/  SHF.R.S32.HI R9, RZ, 0x1f, R8.reuse ;  /* 0x0000001fff097819 */ /* 0x100fe20000011408 */
[----:B--2---:R-:W-:Y:S01]  /*c420*/  @P1 IMAD R5, R5, R4, RZ ;  /* 0x0000000405051224 */ /* 0x004fe200078e02ff */
[----:B------:R-:W-:Y:S01]  /*c430*/  SEL R6, R6, RZ, P0 ;  /* 0x000000ff06067207 */ /* 0x000fe20000000000 */
[----:B------:R-:W-:Y:S01]  /*c440*/  VIADD R4, R8, 0x10 ;  /* 0x0000001008047836 */ /* 0x000fe20000000000 */
[-C--:B------:R-:W-:Y:S01]  /*c450*/  ISETP.GE.AND P2, PT, R2, R211.reuse, PT ;  /* 0x000000d30200720c */ /* 0x080fe20003f46270 */
[----:B------:R-:W-:Y:S01]  /*c460*/  @!P1 IMAD.MOV.U32 R5, RZ, RZ, R11 ;  /* 0x000000ffff059224 */ /* 0x000fe200078e000b */
[-C--:B------:R-:W-:Y:S01]  /*c470*/  ISETP.GE.AND P0, PT, R0, R211.reuse, PT ;  /* 0x000000d30000720c */ /* 0x080fe20003f06270 */
[----:B------:R-:W-:Y:S01]  /*c480*/  IMAD.WIDE R10, R209, 0x40, R8 ;  /* 0x00000040d10a7825 */ /* 0x000fe200078e0208 */
[----:B------:R-:W-:-:S03]  /*c490*/  ISETP.GE.OR P5, PT, R4, R211, P3 ;  /* 0x000000d30400720c */ /* 0x000fc60001fa6670 */
[----:B------:R-:W-:Y:S01]  /*c4a0*/  @!P1 IMAD.MOV.U32 R7, RZ, RZ, 0x1 ;  /* 0x00000001ff079424 */ /* 0x000fe200078e00ff */
[----:B------:R-:W-:Y:S01]  /*c4b0*/  ISETP.GE.AND P1, PT, R4, R211, PT ;  /* 0x000000d30400720c */ /* 0x000fe20003f26270 */
[----:B------:R-:W-:Y:S01]  /*c4c0*/  IMAD.IADD R13, R3, 0x1, R15 ;  /* 0x00000001030d7824 */ /* 0x000fe200078e020f */
[----:B----4-:R-:W-:Y:S11]  /*c4d0*/  @P4 BRA `(.L_x_452) ;  /* 0x0000000000304947 */ /* 0x010ff60003800000 */
        /* <DEDUP_REMOVED lines=12> */
.L_x_452:
[----:B------:R-:W-:Y:S05]  /*c5a0*/  BSYNC B0 ;  /* 0x0000000000007941 */ /* 0x000fea0003800000 */
.L_x_451:
[----:B------:R-:W-:Y:S01]  /*c5b0*/  BSSY B0, `(.L_x_453) ;  /* 0x0000015000007945 */ /* 0x000fe20003800000 */
[----:B------:R-:W-:Y:S01]  /*c5c0*/  ISETP.GE.OR P4, PT, R2, R211, P3 ;  /* 0x000000d30200720c */ /* 0x000fe20001f86670 */
[----:B------:R-:W-:Y:S01]  /*c5d0*/  IMAD R5, R24, R5, R6 ;  /* 0x0000000518057224 */ /* 0x000fe200078e0206 */
[----:B------:R-:W-:Y:S01]  /*c5e0*/  ISETP.GE.OR P3, PT, R0, R211, P3 ;  /* 0x000000d30000720c */ /* 0x000fe20001f66670 */
[----:B------:R-:W-:Y:S01]  /*c5f0*/  IMAD R126, R126, R7, RZ ;  /* 0x000000077e7e7224 */ /* 0x000fe200078e02ff */
[----:B------:R-:W-:Y:S11]  /*c600*/  @P1 BRA `(.L_x_454) ;  /* 0x00000000003c1947 */ /* 0x000ff60003800000 */
        /* <DEDUP_REMOVED lines=15> */
.L_x_454:
[----:B------:R-:W-:Y:S05]  /*c700*/  BSYNC B0 ;  /* 0x0000000000007941 */ /* 0x000fea0003800000 */
.L_x_453:
        /* <DEDUP_REMOVED lines=17> */
.L_x_456:
[----:B------:R-:W-:Y:S05]  /*c820*/  BSYNC B0 ;  /* 0x0000000000007941 */ /* 0x000fea0003800000 */
.L_x_455:
[----:B------:R-:W-:Y:S01]  /*c830*/  BSSY B0, `(.L_x_457) ;  /* 0x0000013000007945 */ /* 0x000fe20003800000 */
[--C-:B------:R-:W-:Y:S02]  /*c840*/  IADD3 R3, P2, P1, R126, R16, R5.reuse ;  /* 0x000000107e037210 */ /* 0x100fe4000795e005 */
[----:B------:R-:W-:Y:S02]  /*c850*/  SHF.R.S32.HI R19, RZ, 0x1f, R126 ;  /* 0x0000001fff137819 */ /* 0x000fe4000001147e */
[----:B------:R-:W-:Y:S01]  /*c860*/  SHF.R.S32.HI R6, RZ, 0x1f, R5 ;  /* 0x0000001fff067819 */ /* 0x000fe20000011405 */
[----:B------:R-:W-:Y:S08]  /*c870*/  @P0 BRA `(.L_x_458) ;  /* 0x0000000000380947 */ /* 0x000ff00003800000 */
[----:B------:R-:W-:Y:S01]  /*c880*/  IADD3 R5, P0, R10, 0x30, RZ ;  /* 0x000000300a057810 */ /* 0x000fe20007f1e0ff */
[----:B------:R-:W-:Y:S01]  /*c890*/  ULDC.64 UR4, c[0x0][0x298] ;  /* 0x0000a60000047ab9 */ /* 0x000fe20000000a00 */
[----:B------:R-:W-:Y:S02]  /*c8a0*/  MOV R12, R14 ;  /* 0x0000000e000c7202 */ /* 0x000fe40000000f00 */
[----:B------:R-:W-:-:S03]  /*c8b0*/  IADD3.X R10, RZ, R11, RZ, P0, !PT ;  /* 0x0000000bff0a7210 */ /* 0x000fc600007fe4ff */
[----:B------:R-:W-:-:S04]  /*c8c0*/  IMAD.WIDE.U32 R12, R5, UR4, R12 ;  /* 0x00000004050c7c25 */ /* 0x000fc8000f8e000c */
[----:B------:R-:W-:-:S04]  /*c8d0*/  IMAD R10, R10, UR4, RZ ;  /* 0x000000040a0a7c24 */ /* 0x000fc8000f8e02ff */
        /* <DEDUP_REMOVED lines=8> */
.L_x_458:
[----:B------:R-:W-:Y:S05]  /*c960*/  BSYNC B0 ;  /* 0x0000000000007941 */ /* 0x000fea0003800000 */
.L_x_457:
[----:B------:R-:W-:Y:S01]  /*c970*/  BSSY B0, `(.L_x_459) ;  /* 0x000000b000007945 */ /* 0x000fe20003800000 */
[----:B------:R-:W-:-:S03]  /*c980*/  IADD3.X R6, R19, R17, R6, P2, P1 ;  /* 0x0000001113067210 */ /* 0x000fc600017e2406 */
[----:B------:R-:W-:Y:S05]  /*c990*/  @P6 BRA `(.L_x_460) ;  /* 0x0000000000206947 */ /* 0x000fea0003800000 */
[----:B------:R-:W-:Y:S01]  /*c9a0*/  IMAD R5, R8, R7, RZ ;  /* 0x0000000708057224 */ /* 0x000fe200078e02ff */
[----:B------:R-:W-:-:S04]  /*c9b0*/  ULDC.64 UR4, c[0x0][0x2b0] ;  /* 0x0000ac0000047ab9 */ /* 0x000fc80000000a00 */
[----:B------:R-:W-:-:S04]  /*c9c0*/  IADD3 R8, P0, R5, R3, RZ ;  /* 0x0000000305087210 */ /* 0x000fc80007f1e0ff */
[----:B------:R-:W-:Y:S02]  /*c9d0*/  LEA.HI.X.SX32 R5, R5, R6, 0x1, P0 ;  /* 0x0000000605057211 */ /* 0x000fe400000f0eff */
[----:B------:R-:W-:-:S04]  /*c9e0*/  LEA R10, P0, R8, UR4, 0x2 ;  /* 0x00000004080a7c11 */ /* 0x000fc8000f8010ff */
[----:B------:R-:W-:Y:S01]  /*c9f0*/  LEA.HI.X R11, R8, UR5, R5, 0x2, P0 ;  /* 0x00000005080b7c11 */ /* 0x000fe200080f1405 */
[----:B------:R-:W-:-:S05]  /*ca00*/  IMAD.MOV.U32 R5, RZ, RZ, 0x7f800000 ;  /* 0x7f800000ff057424 */ /* 0x000fca00078e00ff */
[----:B------:R1:W-:Y:S03]  /*ca10*/  STG.E desc[UR12][R10.64], R5 ;  /* 0x000000050a007986 */ /* 0x0003e6000c10190c */
.L_x_460:
[----:B------:R-:W-:Y:S05]  /*ca20*/  BSYNC B0 ;  /* 0x0000000000007941 */ /* 0x000fea0003800000 */
.L_x_459:
[----:B------:R-:W-:Y:S04]  /*ca30*/  BSSY B0, `(.L_x_461) ;  /* 0x000000a000007945 */ /* 0x000fe80003800000 */
[----:B------:R-:W-:Y:S05]  /*ca40*/  @P5 BRA `(.L_x_462) ;  /* 0x0000000000205947 */ /* 0x000fea0003800000 */
[----:B------:R-:W-:Y:S01]  /*ca50*/  IMAD R4, R4, R7, RZ ;  /* 0x0000000704047224 */ /* 0x000fe200078e02ff */
[----:B------:R-:W-:-:S04]  /*ca60*/  ULDC.64 UR4, c[0x0][0x2b0] ;  /* 0x0000ac0000047ab9 */ /* 0x000fc80000000a00 */
[----:B-1----:R-:W-:-:S04]  /*ca70*/  IADD3 R5, P0, R4, R3, RZ ;  /* 0x0000000304057210 */ /* 0x002fc80007f1e0ff */
[----:B------:R-:W-:Y:S02]  /*ca80*/  LEA.HI.X.SX32 R4, R4, R6, 0x1, P0 ;  /* 0x0000000604047211 */ /* 0x000fe400000f0eff */
[----:B------:R-:W-:-:S04]  /*ca90*/  LEA R8, P0, R5, UR4, 0x2 ;  /* 0x0000000405087c11 */ /* 0x000fc8000f8010ff */
[----:B------:R-:W-:Y:S01]  /*caa0*/  LEA.HI.X R9, R5, UR5, R4, 0x2, P0 ;  /* 0x0000000505097c11 */ /* 0x000fe200080f1404 */
[----:B------:R-:W-:-:S05]  /*cab0*/  IMAD.MOV.U32 R5, RZ, RZ, 0x7f800000 ;  /* 0x7f800000ff057424 */ /* 0x000fca00078e00ff */
[----:B------:R1:W-:Y:S03]  /*cac0*/  STG.E desc[UR12][R8.64], R5 ;  /* 0x0000000508007986 */ /* 0x0003e6000c10190c */
.L_x_462:
[----:B------:R-:W-:Y:S05]  /*cad0*/  BSYNC B0 ;  /* 0x0000000000007941 */ /* 0x000fea0003800000 */
.L_x_461:
[----:B------:R-:W-:Y:S04]  /*cae0*/  BSSY B0, `(.L_x_463) ;  /* 0x000000a000007945 */ /* 0x000fe80003800000 */
[----:B------:R-:W-:Y:S05]  /*caf0*/  @P4 BRA `(.L_x_464) ;  /* 0x0000000000204947 */ /* 0x000fea0003800000 */
[----:B------:R-:W-:Y:S01]  /*cb00*/  IMAD R2, R2, R7, RZ ;  /* 0x0000000702027224 */ /* 0x000fe200078e02ff */
[----:B------:R-:W-:Y:S01]  /*cb10*/  ULDC.64 UR4, c[0x0][0x2b0] ;  /* 0x0000ac0000047ab9 */ /* 0x000fe20000000a00 */
[----:B-1----:R-:W-:-:S03]  /*cb20*/  IMAD.MOV.U32 R9, RZ, RZ, 0x7f800000 ;  /* 0x7f800000ff097424 */ /* 0x002fc600078e00ff */
[----:B------:R-:W-:-:S04]  /*cb30*/  IADD3 R5, P0, R2, R3, RZ ;  /* 0x0000000302057210 */ /* 0x000fc80007f1e0ff */
[----:B------:R-:W-:Y:S02]  /*cb40*/  LEA.HI.X.SX32 R2, R2, R6, 0x1, P0 ;  /* 0x0000000602027211 */ /* 0x000fe400000f0eff */
[----:B------:R-:W-:-:S04]  /*cb50*/  LEA R4, P0, R5, UR4, 0x2 ;  /* 0x0000000405047c11 */ /* 0x000fc8000f8010ff */
[----:B------:R-:W-:-:S05]  /*cb60*/  LEA.HI.X R5, R5, UR5, R2, 0x2, P0 ;  /* 0x0000000505057c11 */ /* 0x000fca00080f1402 */
[----:B------:R1:W-:Y:S04]  /*cb70*/  STG.E desc[UR12][R4.64], R9 ;  /* 0x0000000904007986 */ /* 0x0003e8000c10190c */
.L_x_464:
[----:B------:R-:W-:Y:S05]  /*cb80*/  BSYNC B0 ;  /* 0x0000000000007941 */ /* 0x000fea0003800000 */
.L_x_463:
[----:B------:R-:W-:Y:S05]  /*cb90*/  @P3 EXIT ;  /* 0x000000000000394d */ /* 0x000fea0003800000 */
[----:B------:R-:W-:Y:S01]  /*cba0*/  IMAD R0, R0, R7, RZ ;  /* 0x0000000700007224 */ /* 0x000fe200078e02ff */
[----:B------:R-:W-:Y:S01]  /*cbb0*/  ULDC.64 UR4, c[0x0][0x2b0] ;  /* 0x0000ac0000047ab9 */ /* 0x000fe20000000a00 */
[----:B-1----:R-:W-:-:S03]  /*cbc0*/  IMAD.MOV.U32 R5, RZ, RZ, 0x7f800000 ;  /* 0x7f800000ff057424 */ /* 0x002fc600078e00ff */
[----:B------:R-:W-:-:S04]  /*cbd0*/  IADD3 R3, P0, R0, R3, RZ ;  /* 0x0000000300037210 */ /* 0x000fc80007f1e0ff */
[----:B------:R-:W-:Y:S02]  /*cbe0*/  LEA.HI.X.SX32 R0, R0, R6, 0x1, P0 ;  /* 0x0000000600007211 */ /* 0x000fe400000f0eff */
[----:B------:R-:W-:-:S04]  /*cbf0*/  LEA R2, P0, R3, UR4, 0x2 ;  /* 0x0000000403027c11 */ /* 0x000fc8000f8010ff */
[----:B------:R-:W-:-:S05]  /*cc00*/  LEA.HI.X R3, R3, UR5, R0, 0x2, P0 ;  /* 0x0000000503037c11 */ /* 0x000fca00080f1400 */
[----:B------:R-:W-:Y:S01]  /*cc10*/  STG.E desc[UR12][R2.64], R5 ;  /* 0x0000000502007986 */ /* 0x000fe2000c10190c */
[----:B------:R-:W-:Y:S05]  /*cc20*/  EXIT ;  /* 0x000000000000794d */ /* 0x000fea0003800000 */
.L_x_465:
        /* <DEDUP_REMOVED lines=13> */
.L_x_807:


//--------------------- .text._ZN5flash16flash_fwd_kernelI23Flash_fwd_kernel_traitsILi192ELi64ELi64ELi4ELb0ELb0EN7cutlass10bfloat16_tE19Flash_kernel_traitsILi192ELi64ELi64ELi4ES3_EELb1ELb1ELb0ELb1ELb0ELb0ELb0ELb0EEEvNS_16Flash_fwd_paramsE --------------------------
	.section	.text._ZN5flash16flash_fwd_kernelI23Flash_fwd_kernel_traitsILi192ELi64ELi64ELi4ELb0ELb0EN7cutlass10bfloat16_tE19Flash_kernel_traitsILi192ELi64ELi64ELi4ES3_EELb1ELb1ELb0ELb1ELb0ELb0ELb0ELb0EEEvNS_16Flash_fwd_paramsE,"ax",@progbits
	.align	128
        .global         _ZN5flash16flash_fwd_kernelI23Flash_fwd_kernel_traitsILi192ELi64ELi64ELi4ELb0ELb0EN7cutlass10bfloat16_tE19Flash_kernel_traitsILi192ELi64ELi64ELi4ES3_EELb1ELb1ELb0ELb1ELb0ELb0ELb0ELb0EEEvNS_16Flash_fwd_paramsE
        .type           _ZN5flash16flash_fwd_kernelI23Flash_fwd_kernel_traitsILi192ELi64ELi64ELi4ELb0ELb0EN7cutlass10bfloat16_tE19Flash_kernel_traitsILi192ELi64ELi64ELi4ES3_EELb1ELb1ELb0ELb1ELb0ELb0ELb0ELb0EEEvNS_16Flash_fwd_paramsE,@function
        .size           _ZN5flash16flash_fwd_kernelI23Flash_fwd_kernel_traitsILi192ELi64ELi64ELi4ELb0ELb0EN7cutlass10bfloat16_tE19Flash_kernel_traitsILi192ELi64ELi64ELi4ES3_EELb1ELb1ELb0ELb1ELb0ELb0ELb0ELb0EEEvNS_16Flash_fwd_paramsE,(.L_x_808 - _ZN5flash16flash_fwd_kernelI23Flash_fwd_kernel_traitsILi192ELi64ELi64ELi4ELb0ELb0EN7cutlass10bfloat16_tE19Flash_kernel_traitsILi192ELi64ELi64ELi4ES3_EELb1ELb1ELb0ELb1ELb0ELb0ELb0ELb0EEEvNS_16Flash_fwd_paramsE)
        .other          _ZN5flash16flash_fwd_kernelI23Flash_fwd_kernel_traitsILi192ELi64ELi64ELi4ELb0ELb0EN7cutlass10bfloat16_tE19Flash_kernel_traitsILi192ELi64ELi64ELi4ES3_EELb1ELb1ELb0ELb1ELb0ELb0ELb0ELb0EEEvNS_16Flash_fwd_paramsE,@"STO_CUDA_ENTRY STV_DEFAULT"
_ZN5flash16flash_fwd_kernelI23Flash_fwd_kernel_traitsILi192ELi64ELi64ELi4ELb0ELb0EN7cutlass10bfloat16_tE19Flash_kernel_traitsILi192ELi64ELi64ELi4ES3_EELb1ELb1ELb0ELb1ELb0ELb0ELb0ELb0EEEvNS_16Flash_fwd_paramsE:
.text._ZN5flash16flash_fwd_kernelI23Flash_fwd_kernel_traitsILi192ELi64ELi64ELi4ELb0ELb0EN7cutlass10bfloat16_tE19Flash_kernel_traitsILi192ELi64ELi64ELi4ES3_EELb1ELb1ELb0ELb1ELb0ELb0ELb0ELb0EEEvNS_16Flash_fwd_paramsE:
        /* <DEDUP_REMOVED lines=22> */
[----:B------:R-:W-:Y:S01]  /*0160*/  ULDC.64 UR4, c[0x0][0x300] ;  /* 0x0000c00000047ab9 */ /* 0x000fe20000000a00 */
[----:B------:R-:W-:Y:S02]  /*0170*/  UISETP.NE.U32.AND UP2, UPT, UR6, URZ, UPT ;  /* 0x0000003f0600728c */ /* 0x000fe4000bf45070 */
[----:B------:R-:W-:Y:S02]  /*0180*/  UISETP.NE.U32.AND UP1, UPT, UR4, URZ, UPT ;  /* 0x0000003f0400728c */ /* 0x000fe4000bf25070 */
[----:B------:R-:W-:-:S07]  /*0190*/  UISETP.NE.AND.EX UP2, UPT, UR7, URZ, UPT, UP2 ;  /* 0x0000003f0700728c */ /* 0x000fce000bf45320 */
[----:B------:R-:W3:Y:S01]  /*01a0*/  @!P3 LDC.64 R12, c[0x0][0x3b8] ;  /* 0x0000ee00ff0cbb82 */ /* 0x000ee20000000a00 */
[----:B------:R-:W-:Y:S01]  /*01b0*/  UISETP.NE.AND.EX UP1, UPT, UR5, URZ, UPT, UP1 ;  /* 0x0000003f0500728c */ /* 0x000fe2000bf25310 */
[----:B------:R-:W-:Y:S02]  /*01c0*/  ULDC.U8 UR6, c[0x0][0x3c2] ;  /* 0x0000f08000067ab9 */ /* 0x000fe40000000000 */
[----:B------:R-:W-:Y:S01]  /*01d0*/  ULDC.64 UR4, c[0x0][0x2f8] ;  /* 0x0000be0000047ab9 */ /* 0x000fe20000000a00 */
[----:B------:R-:W-:Y:S02]  /*01e0*/  UISETP.NE.AND UP3, UPT, UR6, URZ, UPT ;  /* 0x0000003f0600728c */ /* 0x000fe4000bf65270 */
[----:B------:R-:W-:Y:S01]  /*01f0*/  UISETP.EQ.U32.AND UP0, UPT, UR4, URZ, UPT ;  /* 0x0000003f0400728c */ /* 0x000fe2000bf02070 */
[----:B------:R-:W-:Y:S01]  /*0200*/  PLOP3.LUT P0, PT, PT, PT, UP2, 0x80, 0x0 ;  /* 0x000000000000781c */ /* 0x000fe20003f0f028 */
[----:B------:R-:W-:Y:S02]  /*0210*/  UIMAD.WIDE UR8, UR25, 0x4, UR8 ;  /* 0x00000004190878a5 */ /* 0x000fe4000f8e0208 */
[----:B------:R-:W-:Y:S01]  /*0220*/  UISETP.EQ.OR.EX UP0, UPT, UR5, URZ, !UP3, UP0 ;  /* 0x0000003f0500728c */ /* 0x000fe2000df02700 */
[----:B------:R-:W-:-:S03]  /*0230*/  ULDC.64 UR6, c[0x0][0x2f8] ;  /* 0x0000be0000067ab9 */ /* 0x000fc60000000a00 */
[----:B------:R-:W-:Y:S01]  /*0240*/  IMAD.U32 R10, RZ, RZ, UR8 ;  /* 0x00000008ff0a7e24 */ /* 0x000fe2000f8e00ff */
[----:B------:R-:W-:Y:S01]  /*0250*/  UIMAD.WIDE UR6, UR25, 0x4, UR6 ;  /* 0x00000004190678a5 */ /* 0x000fe2000f8e0206 */
[----:B------:R-:W-:Y:S01]  /*0260*/  IMAD.U32 R11, RZ, RZ, UR9 ;  /* 0x00000009ff0b7e24 */ /* 0x000fe2000f8e00ff */
[----:B------:R-:W-:Y:S02]  /*0270*/  @UP1 ULDC.64 UR8, c[0x0][0x300] ;  /* 0x0000c00000081ab9 */ /* 0x000fe40000000a00 */
[----:B------:R-:W-:-:S06]  /*0280*/  @UP1 UIMAD.WIDE UR8, UR25, 0x4, UR8 ;  /* 0x00000004190818a5 */ /* 0x000fcc000f8e0208 */
[----:B------:R-:W-:Y:S02]  /*0290*/  IMAD.U32 R8, RZ, RZ, UR8 ;  /* 0x00000008ff087e24 */ /* 0x000fe4000f8e00ff */
[----:B------:R-:W-:Y:S01]  /*02a0*/  IMAD.U32 R9, RZ, RZ, UR9 ;  /* 0x00000009ff097e24 */ /* 0x000fe2000f8e00ff */
[----:B-----5:R-:W-:-:S05]  /*02b0*/  @P2 IADD3 R84, P1, R2, R0, RZ ;  /* 0x0000000002542210 */ /* 0x020fca0007f3e0ff */
[----:B------:R-:W-:Y:S01]  /*02c0*/  @P2 IMAD.X R85, RZ, RZ, R3, P1 ;  /* 0x000000ffff552224 */ /* 0x000fe200008e0603 */
[----:B------:R-:W-:Y:S01]  /*02d0*/  PLOP3.LUT P2, PT, PT, PT, UP0, 0x80, 0x0 ;  /* 0x000000000000781c */ /* 0x000fe20003f4f008 */
[----:B---3--:R-:W-:Y:S01]  /*02e0*/  @!P3 STG.E.64 desc[UR22][R12.64], R220 ;  /* 0x000000dc0c00b986 */ /* 0x008fe2000c101b16 */
[----:B------:R-:W-:-:S03]  /*02f0*/  PLOP3.LUT P1, PT, PT, PT, UP1, 0x80, 0x0 ;  /* 0x000000000000781c */ /* 0x000fc60003f2f018 */
[----:B------:R1:W-:Y:S01]  /*0300*/  @!P3 STG.E.64 desc[UR22][R12.64+0x8], R84 ;  /* 0x000008540c00b986 */ /* 0x0003e2000c101b16 */
[----:B------:R-:W-:-:S03]  /*0310*/  IMAD.U32 R2, RZ, RZ, UR6 ;  /* 0x00000006ff027e24 */ /* 0x000fc6000f8e00ff */
[----:B------:R-:W2:Y:S01]  /*0320*/  @P0 LDG.E R7, desc[UR22][R10.64] ;  /* 0x000000160a070981 */ /* 0x000ea2000c1e1900 */
[----:B------:R-:W-:-:S03]  /*0330*/  IMAD.U32 R3, RZ, RZ, UR7 ;  /* 0x00000007ff037e24 */ /* 0x000fc6000f8e00ff */
[----:B------:R-:W3:Y:S04]  /*0340*/  @P0 LDG.E R5, desc[UR22][R10.64+0x4] ;  /* 0x000004160a050981 */ /* 0x000ee8000c1e1900 */
[----:B------:R-:W4:Y:S04]  /*0350*/  @!P2 LDG.E R0, desc[UR22][R2.64] ;  /* 0x000000160200a981 */ /* 0x000f28000c1e1900 */
[----:B------:R-:W5:Y:S01]  /*0360*/  @P1 LDG.E R4, desc[UR22][R8.64] ;  /* 0x0000001608041981 */ /* 0x000f62000c1e1900 */
[----:B------:R-:W-:Y:S01]  /*0370*/  UIMAD UR7, UR25, UR11, UR26 ;  /* 0x0000000b190772a4 */ /* 0x000fe2000f8e021a */
[----:B------:R-:W-:Y:S01]  /*0380*/  UMOV UR6, 0xffffffff ;  /* 0xffffffff00067882 */ /* 0x000fe20000000000 */
[----:B-1----:R-:W-:-:S04]  /*0390*/  SHF.R.S32.HI R13, RZ, 0x1f, R6 ;  /* 0x0000001fff0d7819 */ /* 0x002fc80000011406 */
[----:B------:R-:W-:Y:S01]  /*03a0*/  LEA.HI R87, R13, R6, RZ, 0x5 ;  /* 0x000000060d577211 */ /* 0x000fe200078f28ff */
[----:B------:R-:W-:Y:S01]  /*03b0*/  UMOV UR10, URZ ;  /* 0x0000003f000a7c82 */ /* 0x000fe20008000000 */
[----:B--2---:R-:W-:Y:S02]  /*03c0*/  @P0 R2UR UR14, R7 ;  /* 0x00000000070e02ca */ /* 0x004fe400000e0000 */
[----:B---3--:R-:W-:Y:S02]  /*03d0*/  @P0 R2UR UR16, R5 ;  /* 0x00000000051002ca */ /* 0x008fe400000e0000 */
[----:B------:R-:W-:Y:S02]  /*03e0*/  ISETP.NE.U32.AND P0, PT, RZ, UR4, PT ;  /* 0x00000004ff007c0c */ /* 0x000fe4000bf05070 */
[----:B------:R-:W-:Y:S02]  /*03f0*/  LOP3.LUT R5, R87, 0xffffffe0, RZ, 0xc0, !PT ;  /* 0xffffffe057057812 */ /* 0x000fe400078ec0ff */
[----:B----4-:R-:W-:-:S02]  /*0400*/  @!P2 R2UR UR6, R0 ;  /* 0x000000000006a2ca */ /* 0x010fc400000e0000 */
[----:B------:R-:W-:Y:S01]  /*0410*/  ISETP.NE.AND.EX P2, PT, RZ, UR5, PT, P0 ;  /* 0x00000005ff007c0c */ /* 0x000fe2000bf45300 */
[----:B------:R-:W-:Y:S01]  /*0420*/  USHF.L.U32 UR4, UR7, 0x5, URZ ;  /* 0x0000000507047899 */ /* 0x000fe2000800063f */
[----:B------:R-:W-:Y:S01]  /*0430*/  IMAD.IADD R12, R6, 0x1, -R5 ;  /* 0x00000001060c7824 */ /* 0x000fe200078e0a05 */
[----:B-----5:R-:W-:Y:S02]  /*0440*/  @P1 R2UR UR10, R4 ;  /* 0x00000000040a12ca */ /* 0x020fe400000e0000 */
[----:B------:R-:W-:Y:S02]  /*0450*/  @UP2 UIADD3 UR16, UR16, -UR14, URZ ;  /* 0x8000000e10102290 */ /* 0x000fe4000fffe03f */
[----:B------:R-:W-:Y:S01]  /*0460*/  USHF.R.S32.HI UR5, URZ, 0x1f, UR4 ;  /* 0x0000001f3f057899 */ /* 0x000fe20008011404 */
[--C-:B------:R-:W-:Y:S02]  /*0470*/  IADD3 R222, P1, P0, R84, UR4, R12.reuse ;  /* 0x0000000454de7c10 */ /* 0x100fe4000f83e00c */
[----:B------:R-:W-:-:S02]  /*0480*/  SHF.R.S32.HI R0, RZ, 0x1f, R12 ;  /* 0x0000001fff007819 */ /* 0x000fc4000001140c */
[----:B------:R-:W-:Y:S02]  /*0490*/  @!UP2 ULDC UR16, c[0x0][0x2c4] ;  /* 0x0000b1000010aab9 */ /* 0x000fe40000000800 */
        /* <DEDUP_REMOVED lines=9> */
.L_x_466:
[----:B------:R-:W-:-:S05]  /*0530*/  ULDC UR7, c[0x0][0x2c8] ;  /* 0x0000b20000077ab9 */ /* 0x000fca0000000800 */
.L_x_467:
        /* <DEDUP_REMOVED lines=38> */
[----:B------:R-:W-:Y:S01]  /*07a0*/  IMAD.MOV.U32 R8, RZ, RZ, RZ ;  /* 0x000000ffff087224 */ /* 0x000fe200078e00ff */
[----:B------:R-:W-:Y:S01]  /*07b0*/  UISETP.NE.AND UP1, UPT, UR14, -0x1, UPT ;  /* 0xffffffff0e00788c */ /* 0x000fe2000bf25270 */
[----:B------:R-:W-:Y:S01]  /*07c0*/  MOV R19, UR15 ;  /* 0x0000000f00137c02 */ /* 0x000fe20008000f00 */
[----:B------:R-:W-:-:S06]  /*07d0*/  UISETP.NE.AND UP0, UPT, UR6, -0x1, UPT ;  /* 0xffffffff0600788c */ /* 0x000fcc000bf05270 */
[----:B------:R-:W-:-:S03]  /*07e0*/  PLOP3.LUT P0, PT, PT, PT, UP0, 0x80, 0x0 ;  /* 0x000000000000781c */ /* 0x000fc60003f0f008 */
[----:B------:R-:W-:Y:S01]  /*07f0*/  @UP1 ULDC.64 UR4, c[0x0][0x240] ;  /* 0x0000900000041ab9 */ /* 0x000fe20000000a00 */
[----:B------:R-:W-:Y:S02]  /*0800*/  @!UP1 USHF.R.S32.HI UR7, URZ, 0x1f, UR25 ;  /* 0x0000001f3f079899 */ /* 0x000fe40008011419 */
[----:B------:R-:W-:Y:S01]  /*0810*/  @UP1 UIMAD.WIDE.U32 UR28, UR14, UR4, URZ ;  /* 0x000000040e1c12a5 */ /* 0x000fe2000f8e003f */
[----:B------:R-:W-:-:S03]  /*0820*/  @UP0 ULDC.64 UR8, c[0x0][0x248] ;  /* 0x0000920000080ab9 */ /* 0x000fc60000000a00 */
[----:B------:R-:W-:Y:S01]  /*0830*/  @UP1 UIMAD UR12, UR14, UR5, UR29 ;  /* 0x000000050e0c12a4 */ /* 0x000fe2000f8e021d */
[----:B-1----:R-:W-:Y:S02]  /*0840*/  IABS R3, R0 ;  /* 0x0000000000037213 */ /* 0x002fe40000000000 */
[----:B------:R-:W-:Y:S01]  /*0850*/  @!UP1 ULDC.64 UR4, c[0x0][0x228] ;  /* 0x00008a0000049ab9 */ /* 0x000fe20000000a00 */
[----:B------:R-:W-:Y:S01]  /*0860*/  @UP1 UMOV UR18, UR28 ;  /* 0x0000001c00121c82 */ /* 0x000fe20008000000 */
[----:B------:R-:W-:Y:S01]  /*0870*/  @!UP1 UIMAD UR7, UR7, UR4, URZ ;  /* 0x00000004070792a4 */ /* 0x000fe2000f8e023f */
[----:B------:R-:W1:Y:S01]  /*0880*/  I2F.RP R7, R3 ;  /* 0x0000000300077306 */ /* 0x000e620000209400 */
[----:B------:R-:W-:Y:S01]  /*0890*/  @!UP1 UIMAD.WIDE.U32 UR30, UR25, UR4, URZ ;  /* 0x00000004191e92a5 */ /* 0x000fe2000f8e003f */
[----:B------:R-:W-:Y:S01]  /*08a0*/  ISETP.NE.AND P3, PT, R0, RZ, PT ;  /* 0x000000ff0000720c */ /* 0x000fe20003f65270 */
        /* <DEDUP_REMOVED lines=8> */
[----:B------:R-:W-:Y:S01]  /*0930*/  @UP0 UMOV UR28, UR32 ;  /* 0x00000020001c0c82 */ /* 0x000fe20008000000 */
[----:B------:R-:W-:Y:S01]  /*0940*/  @!UP1 UMOV UR18, UR30 ;  /* 0x0000001e00129c82 */ /* 0x000fe20008000000 */
[----:B-1----:R-:W-:-:S05]  /*0950*/  VIADD R5, R5, 0xffffffe ;  /* 0x0ffffffe05057836 */ /* 0x002fca0000000000 */
[----:B------:R-:W1:Y:S02]  /*0960*/  F2I.FTZ.U32.TRUNC.NTZ R9, R5 ;  /* 0x0000000500097305 */ /* 0x000e64000021f000 */
[----:B-1----:R-:W-:-:S04]  /*0970*/  IMAD.MOV R4, RZ, RZ, -R9 ;  /* 0x000000ffff047224 */ /* 0x002fc800078e0a09 */
[----:B------:R-:W-:-:S04]  /*0980*/  IMAD R4, R4, R3, RZ ;  /* 0x0000000304047224 */ /* 0x000fc800078e02ff */
[----:B------:R-:W-:-:S04]  /*0990*/  IMAD.HI.U32 R9, R9, R4, R8 ;  /* 0x0000000409097227 */ /* 0x000fc800078e0008 */
[----:B------:R-:W-:Y:S01]  /*09a0*/  IMAD.MOV.U32 R4, RZ, RZ, R2 ;  /* 0x000000ffff047224 */ /* 0x000fe200078e0002 */
[----:B------:R-:W-:-:S03]  /*09b0*/  LEA.HI R2, R13, R6, RZ, 0x3 ;  /* 0x000000060d027211 */ /* 0x000fc600078f18ff */
[----:B------:R-:W-:Y:S01]  /*09c0*/  IMAD.HI.U32 R235, R9, R4, RZ ;  /* 0x0000000409eb7227 */ /* 0x000fe200078e00ff */
[----:B------:R-:W-:Y:S02]  /*09d0*/  SHF.R.S32.HI R14, RZ, 0x3, R2 ;  /* 0x00000003ff0e7819 */ /* 0x000fe40000011402 */
[----:B------:R-:W-:Y:S01]  /*09e0*/  LOP3.LUT R5, R2, 0xfffffff8, RZ, 0xc0, !PT ;  /* 0xfffffff802057812 */ /* 0x000fe200078ec0ff */
[----:B------:R-:W-:Y:S01]  /*09f0*/  IMAD.MOV R8, RZ, RZ, -R235 ;  /* 0x000000ffff087224 */ /* 0x000fe200078e0aeb */
[----:B------:R-:W-:Y:S01]  /*0a00*/  SHF.R.S32.HI R15, RZ, 0x1f, R14 ;  /* 0x0000001fff0f7819 */ /* 0x000fe2000001140e */
[----:B------:R-:W-:Y:S01]  /*0a10*/  IMAD.SHL.U32 R203, R14, 0x40, RZ ;  /* 0x000000400ecb7824 */ /* 0x000fe200078e00ff */
[----:B------:R-:W-:Y:S01]  /*0a20*/  IADD3 R5, -R5, R6, RZ ;  /* 0x0000000605057210 */ /* 0x000fe20007ffe1ff */
[----:B------:R-:W-:Y:S01]  /*0a30*/  IMAD R8, R3, R8, R4 ;  /* 0x0000000803087224 */ /* 0x000fe200078e0204 */
[----:B------:R-:W-:Y:S01]  /*0a40*/  LOP3.LUT R4, R0, UR26, RZ, 0x3c, !PT ;  /* 0x0000001a00047c12 */ /* 0x000fe2000f8e3cff */
[----:B------:R-:W-:Y:S01]  /*0a50*/  IMAD.WIDE R18, R19, 0x40, R14 ;  /* 0x0000004013127825 */ /* 0x000fe200078e020e */
[----:B------:R-:W-:-:S02]  /*0a60*/  LOP3.LUT R203, R203, 0x1c0, RZ, 0xc0, !PT ;  /* 0x000001c0cbcb7812 */ /* 0x000fc400078ec0ff */
[----:B------:R-:W-:Y:S01]  /*0a70*/  ISETP.GT.U32.AND P2, PT, R3, R8, PT ;  /* 0x000000080300720c */ /* 0x000fe20003f44070 */
[----:B------:R-:W-:Y:S01]  /*0a80*/  IMAD.SHL.U32 R228, R5, 0x8, RZ ;  /* 0x0000000805e47824 */ /* 0x000fe200078e00ff */
[----:B------:R-:W-:Y:S02]  /*0a90*/  ISETP.GE.AND P1, PT, R4, RZ, PT ;  /* 0x000000ff0400720c */ /* 0x000fe40003f26270 */
[----:B------:R-:W-:-:S09]  /*0aa0*/  LEA.HI R4, R13, R6, RZ, 0x6 ;  /* 0x000000060d047211 */ /* 0x000fd200078f30ff */
[----:B------:R-:W-:-:S05]  /*0ab0*/  @!P2 IMAD.IADD R8, R8, 0x1, -R3 ;  /* 0x000000010808a824 */ /* 0x000fca00078e0a03 */
[----:B------:R-:W-:Y:S01]  /*0ac0*/  ISETP.GE.U32.AND P4, PT, R8, R3, PT ;  /* 0x000000030800720c */ /* 0x000fe20003f86070 */
[----:B------:R-:W-:-:S12]  /*0ad0*/  @P0 BRA `(.L_x_469) ;  /* 0x0000000000300947 */ /* 0x000fd80003800000 */
        /* <DEDUP_REMOVED lines=12> */
.L_x_469:
[----:B------:R-:W-:Y:S01]  /*0ba0*/  @UP0 UIADD3 UR11, UR10, UR6, URZ ;  /* 0x000000060a0b0290 */ /* 0x000fe2000fffe03f */
[--C-:B------:R-:W-:Y:S01]  /*0bb0*/  LOP3.LUT R2, R203, 0x38, R228.reuse, 0xf8, !PT ;  /* 0x00000038cb027812 */ /* 0x100fe200078ef8e4 */
[----:B------:R-:W-:Y:S01]  /*0bc0*/  USHF.R.S32.HI UR5, URZ, 0x1f, UR26 ;  /* 0x0000001f3f057899 */ /* 0x000fe2000801141a */
[----:B------:R-:W-:Y:S01]  /*0bd0*/  SHF.R.U32.HI R203, RZ, 0x3, R203 ;  /* 0x00000003ffcb7819 */ /* 0x000fe200000116cb */
[----:B------:R-:W-:Y:S01]  /*0be0*/  @UP0 ULDC.64 UR6, c[0x0][0x250] ;  /* 0x0000940000060ab9 */ /* 0x000fe20000000a00 */
[----:B------:R-:W-:Y:S01]  /*0bf0*/  SHF.R.S32.HI R229, RZ, 0x1f, R228 ;  /* 0x0000001fffe57819 */ /* 0x000fe200000114e4 */
[----:B------:R-:W-:Y:S01]  /*0c00*/  @UP0 UIMAD.WIDE.U32 UR30, UR11, UR6, URZ ;  /* 0x000000060b1e02a5 */ /* 0x000fe2000f8e003f */
[----:B------:R-:W-:Y:S01]  /*0c10*/  LOP3.LUT R203, R2, R203, RZ, 0x3c, !PT ;  /* 0x000000cb02cb7212 */ /* 0x000fe200078e3cff */
[----:B------:R-:W-:Y:S01]  /*0c20*/  @UP0 UIMAD UR11, UR11, UR7, URZ ;  /* 0x000000070b0b02a4 */ /* 0x000fe2000f8e023f */
[----:B------:R-:W-:-:S03]  /*0c30*/  IMAD.SHL.U32 R4, R4, 0x8, RZ ;  /* 0x0000000804047824 */ /* 0x000fc600078e00ff */
        /* <DEDUP_REMOVED lines=14> */
.L_x_470:
[----:B------:R-:W-:Y:S01]  /*0d20*/  IMAD R3, R15, UR8, RZ ;  /* 0x000000080f037c24 */ /* 0x000fe2000f8e02ff */
[----:B------:R-:W-:Y:S01]  /*0d30*/  UMOV UR27, 0x400 ;  /* 0x00000400001b7882 */ /* 0x000fe20000000000 */
[----:B------:R-:W-:Y:S01]  /*0d40*/  IMAD.WIDE.U32 R10, R14, UR8, R228 ;  /* 0x000000080e0a7c25 */ /* 0x000fe2000f8e00e4 */
[----:B------:R-:W-:Y:S01]  /*0d50*/  LOP3.LUT R203, R203, 0xfffffe00, R4, 0xf8, !PT ;  /* 0xfffffe00cbcb7812 */ /* 0x000fe200078ef804 */
[----:B------:R-:W-:Y:S01]  /*0d60*/  BSSY B0, `(.L_x_471) ;  /* 0x0000051000007945 */ /* 0x000fe20003800000 */
[----:B------:R-:W-:Y:S01]  /*0d70*/  IADD3 R212, R228, 0x80, RZ ;  /* 0x00000080e4d47810 */ /* 0x000fe20007ffe0ff */
[----:B------:R-:W-:Y:S01]  /*0d80*/  @!P2 VIADD R235, R235, 0x1 ;  /* 0x00000001ebeba836 */ /* 0x000fe20000000000 */
[----:B------:R-:W-:Y:S01]  /*0d90*/  IADD3 R214, P2, R10, UR28, RZ ;  /* 0x0000001c0ad67c10 */ /* 0x000fe2000ff5e0ff */
[----:B------:R-:W-:Y:S02]  /*0da0*/  IMAD R7, R15, UR6, RZ ;  /* 0x000000060f077c24 */ /* 0x000fe4000f8e02ff */
[----:B------:R-:W-:-:S04]  /*0db0*/  IMAD.WIDE.U32 R8, R14, UR6, R228 ;  /* 0x000000060e087c25 */ /* 0x000fc8000f8e00e4 */
[----:B------:R-:W-:Y:S01]  /*0dc0*/  IMAD R3, R14, UR9, R3 ;  /* 0x000000090e037c24 */ /* 0x000fe2000f8e0203 */
[----:B------:R-:W-:Y:S01]  /*0dd0*/  IADD3 R232, P0, R8, UR30, RZ ;  /* 0x0000001e08e87c10 */ /* 0x000fe2000ff1e0ff */
[C---:B------:R-:W-:Y:S01]  /*0de0*/  IMAD R2, R14.reuse, UR7, R7 ;  /* 0x000000070e027c24 */ /* 0x040fe2000f8e0207 */
[----:B------:R-:W-:Y:S01]  /*0df0*/  IADD3 R7, R14, 0x10, RZ ;  /* 0x000000100e077810 */ /* 0x000fe20007ffe0ff */
[----:B------:R-:W-:Y:S01]  /*0e00*/  @P4 VIADD R235, R235, 0x1 ;  /* 0x00000001ebeb4836 */ /* 0x000fe20000000000 */
[----:B------:R-:W-:Y:S01]  /*0e10*/  IADD3.X R215, R11, UR4, R3, P2, !PT ;  /* 0x000000040bd77c10 */ /* 0x000fe200097fe403 */
[----:B------:R-:W1:Y:S01]  /*0e20*/  S2UR UR4, SR_CgaCtaId ;  /* 0x00000000000479c3 */ /* 0x000e620000008800 */
[----:B------:R-:W-:Y:S01]  /*0e30*/  IADD3.X R233, R9, UR11, R2, P0, !PT ;  /* 0x0000000b09e97c10 */ /* 0x000fe200087fe402 */
[----:B------:R-:W-:Y:S01]  /*0e40*/  ULDC.64 UR10, c[0x0][0x258] ;  /* 0x00009600000a7ab9 */ /* 0x000fe20000000a00 */
[----:B------:R-:W-:Y:S01]  /*0e50*/  IADD3 R8, P0, R228, UR18, RZ ;  /* 0x00000012e4087c10 */ /* 0x000fe2000ff1e0ff */
[----:B------:R-:W-:Y:S01]  /*0e60*/  UIMAD UR13, UR5, UR10, URZ ;  /* 0x0000000a050d72a4 */ /* 0x000fe2000f8e023f */
[----:B------:R-:W-:Y:S01]  /*0e70*/  @!P1 IADD3 R235, -R235, RZ, RZ ;  /* 0x000000ffebeb9210 */ /* 0x000fe20007ffe1ff */
[----:B------:R-:W-:Y:S01]  /*0e80*/  IMAD.U32 R10, RZ, RZ, UR10 ;  /* 0x0000000aff0a7e24 */ /* 0x000fe2000f8e00ff */
[----:B------:R-:W-:Y:S01]  /*0e90*/  @!P3 LOP3.LUT R235, RZ, R0, RZ, 0x33, !PT ;  /* 0x00000000ffebb212 */ /* 0x000fe200078e33ff */
[----:B------:R-:W-:Y:S01]  /*0ea0*/  UIMAD UR13, UR26, UR11, UR13 ;  /* 0x0000000b1a0d72a4 */ /* 0x000fe2000f8e020d */
[----:B------:R-:W-:Y:S01]  /*0eb0*/  IADD3.X R9, R229, UR12, RZ, P0, !PT ;  /* 0x0000000ce5097c10 */ /* 0x000fe200087fe4ff */
[----:B------:R-:W-:Y:S01]  /*0ec0*/  UIADD3 UR12, -UR21, UR16, URZ ;  /* 0x00000010150c7290 */ /* 0x000fe2000fffe13f */
[----:B------:R-:W-:Y:S01]  /*0ed0*/  SHF.R.S32.HI R2, RZ, 0x1f, R235 ;  /* 0x0000001fff027819 */ /* 0x000fe200000114eb */
[----:B------:R-:W-:Y:S01]  /*0ee0*/  ULDC.64 UR10, c[0x0][0x260] ;  /* 0x00009800000a7ab9 */ /* 0x000fe20000000a00 */
[----:B------:R-:W-:Y:S01]  /*0ef0*/  UIADD3 UR18, UR19, -0x1, URZ ;  /* 0xffffffff13127890 */ /* 0x000fe2000fffe03f */
[----:B------:R-:W-:-:S02]  /*0f00*/  IMAD.WIDE.U32 R214, R235, UR10, R214 ;  /* 0x0000000aebd67c25 */ /* 0x000fc4000f8e00d6 */
[----:B------:R-:W-:Y:S01]  /*0f10*/  ISETP.GE.AND P0, PT, R14, UR12, PT ;  /* 0x0000000c0e007c0c */ /* 0x000fe2000bf06270 */
[----:B------:R-:W-:Y:S01]  /*0f20*/  UIMAD UR17, UR18, -0x40, UR24 ;  /* 0xffffffc0121178a4 */ /* 0x000fe2000f8e0218 */
[----:B------:R-:W-:Y:S01]  /*0f30*/  IMAD R0, R2, UR10, RZ ;  /* 0x0000000a02007c24 */ /* 0x000fe2000f8e02ff */
[----:B------:R-:W-:Y:S01]  /*0f40*/  ISETP.GE.AND P1, PT, R7, UR12, PT ;  /* 0x0000000c07007c0c */ /* 0x000fe2000bf26270 */
[----:B------:R-:W-:-:S04]  /*0f50*/  IMAD.WIDE.U32 R10, R10, UR26, R8 ;  /* 0x0000001a0a0a7c25 */ /* 0x000fc8000f8e0008 */
[----:B------:R-:W-:Y:S01]  /*0f60*/  IMAD R217, R235, UR11, R0 ;  /* 0x0000000bebd97c24 */ /* 0x000fe2000f8e0200 */
[----:B------:R-:W-:Y:S01]  /*0f70*/  ULDC.64 UR10, c[0x0][0x268] ;  /* 0x00009a00000a7ab9 */ /* 0x000fe20000000a00 */
[----:B-1----:R-:W-:Y:S01]  /*0f80*/  ULEA UR4, UR4, UR27, 0x18 ;  /* 0x0000001b04047291 */ /* 0x002fe2000f8ec03f */
[----:B------:R-:W-:Y:S01]  /*0f90*/  IMAD R2, R2, UR10, RZ ;  /* 0x0000000a02027c24 */ /* 0x000fe2000f8e02ff */
[C---:B------:R-:W-:Y:S01]  /*0fa0*/  IADD3 R0, R14.reuse, 0x30, RZ ;  /* 0x000000300e007810 */ /* 0x040fe20007ffe0ff */
[----:B------:R-:W-:Y:S01]  /*0fb0*/  VIADD R4, R14, 0x20 ;  /* 0x000000200e047836 */ /* 0x000fe20000000000 */
[----:B------:R-:W-:Y:S01]  /*0fc0*/  IADD3 R17, R11, UR13, RZ ;  /* 0x0000000d0b117c10 */ /* 0x000fe2000fffe0ff */
[C---:B------:R-:W-:Y:S01]  /*0fd0*/  IMAD.WIDE.U32 R232, R235.reuse, UR10, R232 ;  /* 0x0000000aebe87c25 */ /* 0x040fe2000f8e00e8 */
[----:B------:R-:W-:Y:S02]  /*0fe0*/  ISETP.GE.AND P5, PT, R0, UR12, PT ;  /* 0x0000000c00007c0c */ /* 0x000fe4000bfa6270 */
[----:B------:R-:W-:Y:S01]  /*0ff0*/  ISETP.GE.AND P6, PT, R4, UR12, PT ;  /* 0x0000000c04007c0c */ /* 0x000fe2000bfc6270 */
[----:B------:R-:W-:Y:S01]  /*1000*/  IMAD R235, R235, UR11, R2 ;  /* 0x0000000bebeb7c24 */ /* 0x000fe2000f8e0202 */
[----:B------:R-:W-:Y:S01]  /*1010*/  LEA R203, R203, UR4, 0x1 ;  /* 0x00000004cbcb7c11 */ /* 0x000fe2000f8e08ff */
[----:B------:R-:W-:Y:S01]  /*1020*/  VIADD R213, R228, 0x40 ;  /* 0x00000040e4d57836 */ /* 0x000fe20000000000 */
[----:B------:R-:W-:Y:S09]  /*1030*/  @P0 BRA `(.L_x_472) ;  /* 0x00000000008c0947 */ /* 0x000ff20003800000 */
        /* <DEDUP_REMOVED lines=35> */
.L_x_472:
[----:B------:R-:W-:Y:S05]  /*1270*/  BSYNC B0 ;  /* 0x0000000000007941 */ /* 0x000fea0003800000 */
.L_x_471:
        /* <DEDUP_REMOVED lines=40> */
.L_x_474:
[----:B------:R-:W-:Y:S05]  /*1500*/  BSYNC B0 ;  /* 0x0000000000007941 */ /* 0x000fea0003800000 */
.L_x_473:
        /* <DEDUP_REMOVED lines=40> */
.L_x_476:
[----:B------:R-:W-:Y:S05]  /*1790*/  BSYNC B0 ;  /* 0x0000000000007941 */ /* 0x000fea0003800000 */
.L_x_475:
[----:B------:R-:W-:Y:S01]  /*17a0*/  USHF.L.U32 UR27, UR8, 0x6, URZ ;  /* 0x00000006081b7899 */ /* 0x000fe2000800063f */
        /* <DEDUP_REMOVED lines=40> */
.L_x_478:
[----:B------:R-:W-:Y:S05]  /*1a30*/  BSYNC B0 ;  /* 0x0000000000007941 */ /* 0x000fea0003800000 */
.L_x_477:
[----:B------:R-:W-:Y:S01]  /*1a40*/  USHF.L.U64.HI UR28, UR8, 0x6, UR9 ;  /* 0x00000006081c7899 */ /* 0x000fe20008010209 */
        /* <DEDUP_REMOVED lines=9> */
[----:B------:R-:W-:Y:S01]  /*1ae0*/  IMAD.WIDE.U32 R16, R3, UR18, R216 ;  /* 0x0000001203107c25 */ /* 0x000fe2000f8e00d8 */
[----:B------:R-:W-:-:S02]  /*1af0*/  ISETP.GE.AND P6, PT, R4, UR17, PT ;  /* 0x0000001104007c0c */ /* 0x000fc4000bfc6270 */
[----:B------:R-:W-:Y:S01]  /*1b00*/  ISETP.GE.AND P5, PT, R0, UR17, PT ;  /* 0x0000001100007c0c */ /* 0x000fe2000bfa6270 */
[----:B------:R-:W-:Y:S01]  /*1b10*/  VIADD R19, R17, UR10 ;  /* 0x0000000a11137c36 */ /* 0x000fe20008000000 */
[----:B------:R-:W-:Y:S11]  /*1b20*/  @P0 BRA `(.L_x_480) ;  /* 0x0000000000740947 */ /* 0x000ff60003800000 */
        /* <DEDUP_REMOVED lines=29> */
.L_x_480:
[----:B------:R-:W-:Y:S05]  /*1d00*/  BSYNC B0 ;  /* 0x0000000000007941 */ /* 0x000fea0003800000 */
.L_x_479:
        /* <DEDUP_REMOVED lines=35> */
.L_x_482:
[----:B------:R-:W-:Y:S05]  /*1f40*/  BSYNC B0 ;  /* 0x0000000000007941 */ /* 0x000fea0003800000 */
.L_x_481:
[----:B------:R-:W-:Y:S04]  /*1f50*/  BSSY B0, `(.L_x_483) ;  /* 0x0000024000007945 */ /* 0x000fe80003800000 */
[----:B------:R-:W-:Y:S05]  /*1f60*/  @P6 BRA `(.L_x_484) ;  /* 0x0000000000886947 */ /* 0x000fea0003800000 */
        /* <DEDUP_REMOVED lines=34> */
.L_x_484:
[----:B------:R-:W-:Y:S05]  /*2190*/  BSYNC B0 ;  /* 0x0000000000007941 */ /* 0x000fea0003800000 */
.L_x_483:
[----:B------:R-:W-:Y:S04]  /*21a0*/  BSSY B0, `(.L_x_485) ;  /* 0x0000024000007945 */ /* 0x000fe80003800000 */
        /* <DEDUP_REMOVED lines=35> */
.L_x_486:
[----:B------:R-:W-:Y:S05]  /*23e0*/  BSYNC B0 ;  /* 0x0000000000007941 */ /* 0x000fea0003800000 */
.L_x_485:
        /* <DEDUP_REMOVED lines=16> */
[----:B------:R-:W-:Y:S01]  /*24f0*/  ISETP.GE.AND P4, PT, R7, UR17, PT ;  /* 0x0000001107007c0c */ /* 0x000fe2000bf86270 */
[----:B------:R-:W-:Y:S02]  /*2500*/  @UP1 ULDC UR5, c[0x0][0x2e8] ;  /* 0x0000ba0000051ab9 */ /* 0x000fe40000000800 */
[----:B------:R-:W-:Y:S01]  /*2510*/  @UP1 ULEA.HI.X UR13, UR34, UR13, UR11, 0x2, UP0 ;  /* 0x0000000d220d1291 */ /* 0x000fe200080f140b */
[----:B------:R-:W-:-:S05]  /*2520*/  IMAD.U32 R18, RZ, RZ, UR12 ;  /* 0x0000000cff127e24 */ /* 0x000fca000f8e00ff */
[----:B------:R-:W-:-:S05]  /*2530*/  IMAD.U32 R19, RZ, RZ, UR13 ;  /* 0x0000000dff137e24 */ /* 0x000fca000f8e00ff */
[----:B-1234-:R-:W2:Y:S01]  /*2540*/  @P0 LDG.E R8, desc[UR22][R18.64] ;  /* 0x0000001612080981 */ /* 0x01eea2000c1e1900 */
[----:B------:R-:W-:Y:S01]  /*2550*/  LOP3.LUT R9, R16, 0xfffffff0, RZ, 0xc0, !PT ;  /* 0xfffffff010097812 */ /* 0x000fe200078ec0ff */
[----:B------:R-:W-:Y:S01]  /*2560*/  USHF.L.U64.HI UR12, UR6, 0x6, UR7 ;  /* 0x00000006060c7899 */ /* 0x000fe20008010207 */
[----:B------:R-:W-:Y:S01]  /*2570*/  SHF.R.S32.HI R11, RZ, 0x1f, R12 ;  /* 0x0000001fff0b7819 */ /* 0x000fe2000001140c */
[----:B------:R-:W-:Y:S01]  /*2580*/  USHF.L.U32 UR13, UR6, 0x6, URZ ;  /* 0x00000006060d7899 */ /* 0x000fe2000800063f */
[----:B------:R-:W-:Y:S01]  /*2590*/  SHF.R.S32.HI R87, RZ, 0x5, R87 ;  /* 0x00000005ff577819 */ /* 0x000fe20000011457 */
[----:B------:R-:W-:Y:S01]  /*25a0*/  IMAD.IADD R2, R6, 0x1, -R9 ;  /* 0x0000000106027824 */ /* 0x000fe200078e0a09 */
[----:B------:R-:W-:Y:S01]  /*25b0*/  SHF.R.S32.HI R9, RZ, 0x4, R16 ;  /* 0x00000004ff097819 */ /* 0x000fe20000011410 */
[----:B------:R-:W-:Y:S01]  /*25c0*/  IMAD.IADD R235, R233, 0x1, R235 ;  /* 0x00000001e9eb7824 */ /* 0x000fe200078e02eb */
[----:B------:R-:W-:Y:S01]  /*25d0*/  LEA.HI R11, R11, R12, RZ, 0x2 ;  /* 0x0000000c0b0b7211 */ /* 0x000fe200078f10ff */
[----:B------:R-:W-:Y:S01]  /*25e0*/  IMAD.SHL.U32 R12, R5, 0x40, RZ ;  /* 0x00000040050c7824 */ /* 0x000fe200078e00ff */
[----:B------:R-:W-:Y:S01]  /*25f0*/  LEA.HI R13, R16, R9, RZ, 0x1 ;  /* 0x00000009100d7211 */ /* 0x000fe200078f08ff */
[----:B------:R-:W-:Y:S01]  /*2600*/  IMAD.MOV.U32 R234, RZ, RZ, R232 ;  /* 0x000000ffffea7224 */ /* 0x000fe200078e00e8 */
[----:B------:R-:W-:Y:S01]  /*2610*/  SHF.R.S32.HI R15, RZ, 0x1f, R2 ;  /* 0x0000001fff0f7819 */ /* 0x000fe20000011402 */
[----:B------:R-:W-:Y:S01]  /*2620*/  BSSY B0, `(.L_x_487) ;  /* 0x000004b000007945 */ /* 0x000fe20003800000 */
[----:B------:R-:W-:-:S02]  /*2630*/  LOP3.LUT R16, R13, 0xfffffffe, RZ, 0xc0, !PT ;  /* 0xfffffffe0d107812 */ /* 0x000fc400078ec0ff */
[----:B------:R-:W-:Y:S02]  /*2640*/  LEA.HI R7, R15, R2, RZ, 0x3 ;  /* 0x000000020f077211 */ /* 0x000fe400078f18ff */
[----:B------:R-:W-:Y:S01]  /*2650*/  LEA R10, R87, UR21, 0x4 ;  /* 0x00000015570a7c11 */ /* 0x000fe2000f8e20ff */
[----:B------:R-:W-:Y:S01]  /*2660*/  IMAD.IADD R16, R9, 0x1, -R16 ;  /* 0x0000000109107824 */ /* 0x000fe200078e0a10 */
[C---:B------:R-:W-:Y:S01]  /*2670*/  LOP3.LUT R15, R7.reuse, 0xfffffff8, RZ, 0xc0, !PT ;  /* 0xfffffff8070f7812 */ /* 0x040fe200078ec0ff */
[----:B------:R-:W2:Y:S01]  /*2680*/  @P0 MUFU.RCP R9, UR5 ;  /* 0x0000000500090d08 */ /* 0x000ea20008001000 */
[----:B------:R-:W-:Y:S01]  /*2690*/  ISETP.GE.AND P1, PT, R14, UR17, PT ;  /* 0x000000110e007c0c */ /* 0x000fe2000bf26270 */
[----:B------:R-:W-:Y:S01]  /*26a0*/  BAR.SYNC.DEFER_BLOCKING 0x0 ;  /* 0x0000000000007b1d */ /* 0x000fe20000010000 */
[----:B------:R-:W-:Y:S01]  /*26b0*/  SHF.R.S32.HI R11, RZ, 0x2, R11 ;  /* 0x00000002ff0b7819 */ /* 0x000fe2000001140b */
[----:B------:R-:W-:Y:S01]  /*26c0*/  IMAD.IADD R2, R2, 0x1, -R15 ;  /* 0x0000000102027824 */ /* 0x000fe200078e0a0f */
[----:B------:R-:W-:Y:S01]  /*26d0*/  LOP3.LUT R13, R12, 0x1c0, RZ, 0xc0, !PT ;  /* 0x000001c00c0d7812 */ /* 0x000fe200078ec0ff */
[----:B------:R-:W-:Y:S01]  /*26e0*/  IMAD.SHL.U32 R12, R16, 0x8, RZ ;  /* 0x00000008100c7824 */ /* 0x000fe200078e00ff */
[----:B------:R-:W-:Y:S01]  /*26f0*/  IADD3 R10, R10, 0x1, R11 ;  /* 0x000000010a0a7810 */ /* 0x000fe20007ffe00b */
[----:B------:R-:W-:Y:S01]  /*2700*/  IMAD.SHL.U32 R11, R2, 0x40, RZ ;  /* 0x00000040020b7824 */ /* 0x000fe200078e00ff */
[----:B------:R-:W-:Y:S01]  /*2710*/  SHF.R.U32.HI R201, RZ, 0x3, R13 ;  /* 0x00000003ffc97819 */ /* 0x000fe2000001160d */
[----:B------:R-:W-:Y:S01]  /*2720*/  IMAD.SHL.U32 R14, R14, 0x8, RZ ;  /* 0x000000080e0e7824 */ /* 0x000fe200078e00ff */
[----:B------:R-:W-:Y:S01]  /*2730*/  ISETP.GE.AND P5, PT, R0, UR17, PT ;  /* 0x0000001100007c0c */ /* 0x000fe2000bfa6270 */
[----:B------:R-:W-:Y:S01]  /*2740*/  IMAD.SHL.U32 R7, R7, 0x40, RZ ;  /* 0x0000004007077824 */ /* 0x000fe200078e00ff */
[----:B------:R-:W-:Y:S01]  /*2750*/  LOP3.LUT R11, R11, 0x1c0, RZ, 0xc0, !PT ;  /* 0x000001c00b0b7812 */ /* 0x000fe200078ec0ff */
[----:B------:R-:W-:Y:S01]  /*2760*/  UIMAD UR5, UR12, UR18, URZ ;  /* 0x000000120c0572a4 */ /* 0x000fe2000f8e023f */
[----:B------:R-:W-:Y:S01]  /*2770*/  LOP3.LUT R14, R13, 0x8, R14, 0xf8, !PT ;  /* 0x000000080d0e7812 */ /* 0x000fe200078ef80e */
[----:B------:R-:W-:Y:S01]  /*2780*/  IMAD.U32 R13, RZ, RZ, UR24 ;  /* 0x00000018ff0d7e24 */ /* 0x000fe2000f8e00ff */
[----:B------:R-:W-:Y:S01]  /*2790*/  LOP3.LUT R12, R11, 0x8, R12, 0xf8, !PT ;  /* 0x000000080b0c7812 */ /* 0x000fe200078ef80c */
[----:B------:R-:W-:Y:S01]  /*27a0*/  UIMAD UR31, UR31, UR13, UR5 ;  /* 0x0000000d1f1f72a4 */ /* 0x000fe2000f8e0205 */
[----:B------:R-:W-:-:S02]  /*27b0*/  SHF.R.U32.HI R11, RZ, 0x3, R11 ;  /* 0x00000003ff0b7819 */ /* 0x000fc4000001160b */
[----:B------:R-:W-:Y:S01]  /*27c0*/  ISETP.GE.AND P6, PT, R4, UR17, PT ;  /* 0x0000001104007c0c */ /* 0x000fe2000bfc6270 */
[----:B------:R-:W-:Y:S01]  /*27d0*/  UMOV UR5, URZ ;  /* 0x0000003f00057c82 */ /* 0x000fe20008000000 */
[----:B------:R-:W-:Y:S02]  /*27e0*/  LOP3.LUT R0, R12, R11, RZ, 0x3c, !PT ;  /* 0x0000000b0c007212 */ /* 0x000fe400078e3cff */
[----:B------:R-:W-:Y:S01]  /*27f0*/  IADD3 R4, R13, -UR16, R10 ;  /* 0x800000100d047c10 */ /* 0x000fe2000fffe00a */
[----:B------:R1:W-:Y:S01]  /*2800*/  @P1 STS.128 [R203+0xc000], RZ ;  /* 0x00c000ffcb001388 */ /* 0x0003e20000000c00 */
[----:B------:R-:W-:Y:S01]  /*2810*/  IMAD.U32 R13, RZ, RZ, UR18 ;  /* 0x00000012ff0d7e24 */ /* 0x000fe2000f8e00ff */
[----:B------:R-:W-:Y:S02]  /*2820*/  LOP3.LUT R0, R0, 0xfffffe00, R7, 0xf8, !PT ;  /* 0xfffffe0000007812 */ /* 0x000fe400078ef807 */
[----:B------:R1:W-:Y:S01]  /*2830*/  @P1 STS.128 [R203+0xe000], RZ ;  /* 0x00e000ffcb001388 */ /* 0x0003e20000000c00 */
[----:B------:R-:W-:Y:S01]  /*2840*/  IMAD.WIDE.U32 R12, R13, UR13, R234 ;  /* 0x0000000d0d0c7c25 */ /* 0x000fe2000f8e00ea */
[----:B------:R-:W-:-:S02]  /*2850*/  LOP3.LUT R201, R14, R201, RZ, 0x3c, !PT ;  /* 0x000000c90ec97212 */ /* 0x000fc400078e3cff */
[----:B------:R1:W-:Y:S01]  /*2860*/  @P1 STS.128 [R203+0x10000], RZ ;  /* 0x010000ffcb001388 */ /* 0x0003e20000000c00 */
[----:B------:R-:W-:Y:S02]  /*2870*/  IMAD R202, R87, 0x400, R0 ;  /* 0x0000040057ca7824 */ /* 0x000fe400078e0200 */
[----:B------:R-:W-:Y:S02]  /*2880*/  VIADD R15, R13, UR31 ;  /* 0x0000001f0d0f7c36 */ /* 0x000fe40008000000 */
[----:B------:R-:W-:Y:S01]  /*2890*/  IMAD R201, R16, 0x200, R201 ;  /* 0x0000020010c97824 */ /* 0x000fe200078e02c9 */
[----:B------:R-:W-:Y:S01]  /*28a0*/  LEA R202, R202, UR4, 0x1 ;  /* 0x00000004caca7c11 */ /* 0x000fe2000f8e08ff */
[----:B------:R-:W-:Y:S02]  /*28b0*/  VIADD R4, R4, UR20 ;  /* 0x0000001404047c36 */ /* 0x000fe40008000000 */
[----:B--2---:R-:W-:-:S05]  /*28c0*/  @P0 FMUL.FTZ R8, R8, R9 ;  /* 0x0000000908080220 */ /* 0x004fca0000410000 */
        /* <DEDUP_REMOVED lines=32> */
.L_x_488:
[----:B------:R-:W-:Y:S05]  /*2ad0*/  BSYNC B0 ;  /* 0x0000000000007941 */ /* 0x000fea0003800000 */
.L_x_487:
        /* <DEDUP_REMOVED lines=39> */
.L_x_490:
[----:B------:R-:W-:Y:S05]  /*2d50*/  BSYNC B0 ;  /* 0x0000000000007941 */ /* 0x000fea0003800000 */
.L_x_489:
        /* <DEDUP_REMOVED lines=13> */
[----:B--2-4-:R-:W2:Y:S01]  /*2e30*/  @!P3 LDC.64 R10, c[0x0][0x220] ;  /* 0x00008800ff0abb82 */ /* 0x014ea20000000a00 */
        /* <DEDUP_REMOVED lines=24> */
.L_x_492:
[----:B------:R-:W-:Y:S05]  /*2fc0*/  BSYNC B0 ;  /* 0x0000000000007941 */ /* 0x000fea0003800000 */
.L_x_491:
        /* <DEDUP_REMOVED lines=39> */
.L_x_494:
[----:B------:R-:W-:Y:S05]  /*3240*/  BSYNC B0 ;  /* 0x0000000000007941 */ /* 0x000fea0003800000 */
.L_x_493:
[----:B-12-4-:R-:W-:Y:S01]  /*3250*/  LDSM.16.M88.4 R8, [R202] ;  /* 0x00000000ca08783b */ /* 0x016fe20000000200 */
[----:B------:R-:W-:Y:S01]  /*3260*/  R2P PR, R5, 0x6 ;  /* 0x0000000605007804 */ /* 0x000fe20000000000 */
[----:B------:R-:W-:Y:S01]  /*3270*/  IMAD.MOV.U32 R7, RZ, RZ, 0x10 ;  /* 0x00000010ff077424 */ /* 0x000fe200078e00ff */
[----:B------:R-:W-:Y:S01]  /*3280*/  LOP3.LUT P0, RZ, R2, 0x2, RZ, 0xc0, !PT ;  /* 0x0000000202ff7812 */ /* 0x000fe2000780c0ff */
[----:B------:R-:W1:Y:S01]  /*3290*/  LDSM.16.M88.4 R44, [R201+0x6000] ;  /* 0x00600000c92c783b */ /* 0x000e620000000200 */
[C---:B------:R-:W-:Y:S01]  /*32a0*/  VIADD R5, R201.reuse, 0x6000 ;  /* 0x00006000c9057836 */ /* 0x040fe20000000000 */
[----:B------:R-:W-:Y:S01]  /*32b0*/  VIMNMX R134, R4, UR24, PT ;  /* 0x0000001804867c48 */ /* 0x000fe2000bfe0100 */
[----:B------:R-:W-:Y:S01]  /*32c0*/  VIADD R199, R201, 0x6020 ;  /* 0x00006020c9c77836 */ /* 0x000fe20000000000 */
[----:B------:R-:W2:Y:S01]  /*32d0*/  LDSM.16.M88.4 R36, [R201+0x6800] ;  /* 0x00680000c924783b */ /* 0x000ea20000000200 */
[----:B------:R-:W-:Y:S01]  /*32e0*/  SEL R7, R7, 0xfffffff0, !P0 ;  /* 0xfffffff007077807 */ /* 0x000fe20004000000 */
[----:B------:R-:W-:Y:S01]  /*32f0*/  IMAD.SHL.U32 R218, R6, 0x2, RZ ;  /* 0x0000000206da7824 */ /* 0x000fe200078e00ff */
[----:B------:R-:W-:Y:S01]  /*3300*/  LOP3.LUT P0, RZ, R2, 0x4, RZ, 0xc0, !PT ;  /* 0x0000000402ff7812 */ /* 0x000fe2000780c0ff */
[----:B------:R-:W4:Y:S01]  /*3310*/  LDSM.16.M88.4 R28, [R201+0x7000] ;  /* 0x00700000c91c783b */ /* 0x000f220000000200 */
[----:B------:R-:W-:Y:S01]  /*3320*/  IMAD.MOV.U32 R2, RZ, RZ, 0x40 ;  /* 0x00000040ff027424 */ /* 0x000fe200078e00ff */
[----:B------:R-:W-:Y:S01]  /*3330*/  UISETP.GE.AND UP0, UPT, UR19, 0x2, UPT ;  /* 0x000000021300788c */ /* 0x000fe2000bf06270 */
[----:B------:R-:W-:Y:S01]  /*3340*/  IMAD R200, R7, 0x2, R202 ;  /* 0x0000000207c87824 */ /* 0x000fe200078e02ca */
[----:B------:R-:W-:Y:S01]  /*3350*/  LDSM.16.M88.4 R56, [R201+0x7800] ;  /* 0x00780000c938783b */ /* 0x000fe20000000200 */
[----:B------:R-:W-:Y:S01]  /*3360*/  @P1 VIADD R199, R5, 0xffffffe0 ;  /* 0xffffffe005c71836 */ /* 0x000fe20000000000 */
[----:B------:R-:W-:Y:S01]  /*3370*/  SEL R2, R2, 0xffffffc0, !P2 ;  /* 0xffffffc002027807 */ /* 0x000fe20005000000 */
[----:B------:R-:W-:Y:S01]  /*3380*/  IMAD.MOV.U32 R5, RZ, RZ, 0x20 ;  /* 0x00000020ff057424 */ /* 0x000fe200078e00ff */
[----:B------:R-:W-:Y:S01]  /*3390*/  LDSM.16.M88.4 R20, [R200] ;  /* 0x00000000c814783b */ /* 0x000fe20000000200 */
[----:B------:R-:W-:Y:S01]  /*33a0*/  LOP3.LUT R218, R218, 0x6, RZ, 0xc0, !PT ;  /* 0x00000006dada7812 */ /* 0x000fe200078ec0ff */
[----:B------:R-:W-:-:S02]  /*33b0*/  IMAD.U32 R133, RZ, RZ, UR24 ;  /* 0x00000018ff857e24 */ /* 0x000fc4000f8e00ff */
[----:B------:R-:W5:Y:S01]  /*33c0*/  LDSM.16.M88.4 R52, [R199] ;  /* 0x00000000c734783b */ /* 0x000f620000000200 */
[----:B------:R-:W-:Y:S01]  /*33d0*/  SEL R5, R5, 0xffffffe0, !P0 ;  /* 0xffffffe005057807 */ /* 0x000fe20004000000 */
[----:B------:R-:W-:Y:S01]  /*33e0*/  IMAD.IADD R195, R201, 0x1, R2 ;  /* 0x00000001c9c37824 */ /* 0x000fe200078e0202 */
[----:B------:R-:W-:Y:S01]  /*33f0*/  VIADDMNMX R133, R4, 0x8, R133, PT ;  /* 0x0000000804857846 */ /* 0x000fe20003800185 */
[----:B------:R-:W3:Y:S01]  /*3400*/  LDSM.16.M88.4 R16, [R199+0x800] ;  /* 0x00080000c710783b */ /* 0x000ee20000000200 */
[----:B------:R-:W-:Y:S02]  /*3410*/  IMAD.IADD R188, R2, 0x1, R199 ;  /* 0x0000000102bc7824 */ /* 0x000fe400078e02c7 */
[C---:B------:R-:W-:Y:S01]  /*3420*/  IMAD R198, R5.reuse, 0x2, R202 ;  /* 0x0000000205c67824 */ /* 0x040fe200078e02ca */
[----:B------:R-:W3:Y:S01]  /*3430*/  LDSM.16.M88.4 R12, [R199+0x1000] ;  /* 0x00100000c70c783b */ /* 0x000ee20000000200 */
[----:B------:R-:W-:Y:S02]  /*3440*/  IMAD R197, R5, 0x2, R200 ;  /* 0x0000000205c57824 */ /* 0x000fe400078e02c8 */
[----:B------:R-:W-:Y:S01]  /*3450*/  IMAD.U32 R2, RZ, RZ, UR15 ;  /* 0x0000000fff027e24 */ /* 0x000fe2000f8e00ff */
[----:B------:R-:W3:Y:S01]  /*3460*/  LDSM.16.M88.4 R68, [R199+0x1800] ;  /* 0x00180000c744783b */ /* 0x000ee20000000200 */
[----:B------:R-:W-:-:S02]  /*3470*/  VIADD R179, R221, 0x646e171e ;  /* 0x646e171eddb37836 */ /* 0x000fc40000000000 */
[----:B------:R-:W-:Y:S01]  /*3480*/  IMAD R219, R2, 0x4, R87 ;  /* 0x0000000402db7824 */ /* 0x000fe200078e0257 */
[----:B------:R-:W-:Y:S01]  /*3490*/  LDSM.16.M88.4 R72, [R198] ;  /* 0x00000000c648783b */ /* 0x000fe20000000200 */
[C---:B------:R-:W-:Y:S02]  /*34a0*/  VIADD R191, R199.reuse, 0x800 ;  /* 0x00000800c7bf7836 */ /* 0x040fe40000000000 */
[C---:B------:R-:W-:Y:S01]  /*34b0*/  VIADD R190, R199.reuse, 0x1000 ;  /* 0x00001000c7be7836 */ /* 0x040fe20000000000 */
[C---:B-1----:R-:W-:Y:S01]  /*34c0*/  HMMA.16816.F32.BF16 R48, R8.reuse, R44, RZ ;  /* 0x0000002c0830723c */ /* 0x042fe200000418ff */
[----:B------:R-:W1:Y:S01]  /*34d0*/  LDSM.16.M88.4 R60, [R195+0x6000] ;  /* 0x00600000c33c783b */ /* 0x000e620000000200 */
[C---:B------:R-:W-:Y:S02]  /*34e0*/  VIADD R189, R199.reuse, 0x1800 ;  /* 0x00001800c7bd7836 */ /* 0x040fe40000000000 */
[C---:B------:R-:W-:Y:S01]  /*34f0*/  VIADD R187, R199.reuse, 0x2000 ;  /* 0x00002000c7bb7836 */ /* 0x040fe20000000000 */
[----:B------:R-:W-:Y:S01]  /*3500*/  LDSM.16.M88.4 R76, [R195+0x7800] ;  /* 0x00780000c34c783b */ /* 0x000fe20000000200 */
[----:B------:R-:W-:Y:S01]  /*3510*/  HMMA.16816.F32.BF16 R44, R8, R46, RZ ;  /* 0x0000002e082c723c */ /* 0x000fe200000418ff */
[----:B------:R-:W-:-:S02]  /*3520*/  VIADD R186, R199, 0x2800 ;  /* 0x00002800c7ba7836 */ /* 0x000fc40000000000 */
[----:B------:R-:W-:Y:S01]  /*3530*/  LDSM.16.M88.4 R64, [R188] ;  /* 0x00000000bc40783b */ /* 0x000fe20000000200 */
[C---:B------:R-:W-:Y:S02]  /*3540*/  VIADD R185, R199.reuse, 0x3000 ;  /* 0x00003000c7b97836 */ /* 0x040fe40000000000 */
[C---:B--2---:R-:W-:Y:S01]  /*3550*/  HMMA.16816.F32.BF16 R40, R8.reuse, R36, RZ ;  /* 0x000000240828723c */ /* 0x044fe200000418ff */
[----:B------:R-:W-:Y:S01]  /*3560*/  LDSM.16.M88.4 R80, [R199+0x5800] ;  /* 0x00580000c750783b */ /* 0x000fe20000000200 */
[C---:B------:R-:W-:Y:S02]  /*3570*/  VIADD R184, R199.reuse, 0x3800 ;  /* 0x00003800c7b87836 */ /* 0x040fe40000000000 */
[C---:B------:R-:W-:Y:S01]  /*3580*/  VIADD R183, R199.reuse, 0x4000 ;  /* 0x00004000c7b77836 */ /* 0x040fe20000000000 */
[----:B------:R-:W0:Y:S01]  /*3590*/  LDGDEPBAR ;  /* 0x00000000000079af */ /* 0x000e220000000000 */
[----:B------:R-:W-:Y:S01]  /*35a0*/  HMMA.16816.F32.BF16 R36, R8, R38, RZ ;  /* 0x000000260824723c */ /* 0x000fe200000418ff */
[----:B------:R-:W-:-:S02]  /*35b0*/  VIADD R182, R199, 0x4800 ;  /* 0x00004800c7b67836 */ /* 0x000fc40000000000 */
[C---:B------:R-:W-:Y:S02]  /*35c0*/  VIADD R181, R199.reuse, 0x5000 ;  /* 0x00005000c7b57836 */ /* 0x040fe40000000000 */
[----:B------:R-:W-:Y:S01]  /*35d0*/  VIADD R180, R199, 0x5800 ;  /* 0x00005800c7b47836 */ /* 0x000fe20000000000 */
[C---:B----4-:R-:W-:Y:S06]  /*35e0*/  HMMA.16816.F32.BF16 R32, R8.reuse, R28, RZ ;  /* 0x0000001c0820723c */ /* 0x050fec00000418ff */
[----:B------:R-:W-:Y:S06]  /*35f0*/  HMMA.16816.F32.BF16 R28, R8, R30, RZ ;  /* 0x0000001e081c723c */ /* 0x000fec00000418ff */
[C---:B-----5:R-:W-:Y:S06]  /*3600*/  HMMA.16816.F32.BF16 R48, R20.reuse, R52, R48 ;  /* 0x000000341430723c */ /* 0x060fec0000041830 */
[----:B------:R-:W-:Y:S01]  /*3610*/  HMMA.16816.F32.BF16 R44, R20, R54, R44 ;  /* 0x00000036142c723c */ /* 0x000fe2000004182c */
[----:B------:R-:W2:Y:S05]  /*3620*/  LDSM.16.M88.4 R52, [R195+0x6800] ;  /* 0x00680000c334783b */ /* 0x000eaa0000000200 */
[C---:B------:R-:W-:Y:S06]  /*3630*/  HMMA.16816.F32.BF16 R24, R8.reuse, R56, RZ ;  /* 0x000000380818723c */ /* 0x040fec00000418ff */
[----:B------:R-:W-:Y:S01]  /*3640*/  HMMA.16816.F32.BF16 R8, R8, R58, RZ ;  /* 0x0000003a0808723c */ /* 0x000fe200000418ff */
[----:B------:R-:W-:Y:S05]  /*3650*/  LDSM.16.M88.4 R56, [R188+0x800] ;  /* 0x00080000bc38783b */ /* 0x000fea0000000200 */
[C---:B---3--:R-:W-:Y:S06]  /*3660*/  HMMA.16816.F32.BF16 R40, R20.reuse, R16, R40 ;  /* 0x000000101428723c */ /* 0x048fec0000041828 */
        /* <DEDUP_REMOVED lines=21> */
[----:B------:R-:W3:Y:S01]  /*37c0*/  LDSM.16.M88.4 R76, [R201+0x9800] ;  /* 0x00980000c94c783b */ /* 0x000ee20000000200 */
[C---:B----4-:R-:W-:Y:S06]  /*37d0*/  HMMA.16816.F32.BF16 R48, R12.reuse, R64, R48 ;  /* 0x000000400c30723c */ /* 0x050fec0000041830 */
[C---:B------:R-:W-:Y:S01]  /*37e0*/  HMMA.16816.F32.BF16 R44, R12.reuse, R66, R44 ;  /* 0x000000420c2c723c */ /* 0x040fe2000004182c */
[----:B------:R-:W-:Y:S05]  /*37f0*/  LDSM.16.M88.4 R64, [R199+0x2000] ;  /* 0x00200000c740783b */ /* 0x000fea0000000200 */
[C---:B------:R-:W-:Y:S06]  /*3800*/  HMMA.16816.F32.BF16 R40, R12.reuse, R56, R40 ;  /* 0x000000380c28723c */ /* 0x040fec0000041828 */
[C---:B------:R-:W-:Y:S01]  /*3810*/  HMMA.16816.F32.BF16 R36, R12.reuse, R58, R36 ;  /* 0x0000003a0c24723c */ /* 0x040fe20000041824 */
[----:B------:R-:W-:Y:S05]  /*3820*/  LDSM.16.M88.4 R56, [R199+0x2800] ;  /* 0x00280000c738783b */ /* 0x000fea0000000200 */
[C---:B-----5:R-:W-:Y:S06]  /*3830*/  HMMA.16816.F32.BF16 R32, R12.reuse, R20, R32 ;  /* 0x000000140c20723c */ /* 0x060fec0000041820 */
[C---:B------:R-:W-:Y:S01]  /*3840*/  HMMA.16816.F32.BF16 R28, R12.reuse, R22, R28 ;  /* 0x000000160c1c723c */ /* 0x040fe2000004181c */
[----:B------:R-:W4:Y:S05]  /*3850*/  LDSM.16.M88.4 R20, [R200+0x2000] ;  /* 0x00200000c814783b */ /* 0x000f2a0000000200 */
[C---:B-1----:R-:W-:Y:S06]  /*3860*/  HMMA.16816.F32.BF16 R24, R12.reuse, R60, R24 ;  /* 0x0000003c0c18723c */ /* 0x042fec0000041818 */
[----:B------:R-:W-:Y:S01]  /*3870*/  HMMA.16816.F32.BF16 R72, R12, R62, R72 ;  /* 0x0000003e0c48723c */ /* 0x000fe20000041848 */
[----:B------:R-:W1:Y:S04]  /*3880*/  LDSM.16.M88.4 R12, [R199+0x3000] ;  /* 0x00300000c70c783b */ /* 0x000e680000000200 */
        /* <DEDUP_REMOVED lines=9> */
[----:B------:R-:W5:Y:S05]  /*3920*/  LDSM.16.M88.4 R8, [R195+0x8800] ;  /* 0x00880000c308783b */ /* 0x000f6a0000000200 */
[C---:B------:R-:W-:Y:S06]  /*3930*/  HMMA.16816.F32.BF16 R24, R68.reuse, R76, R24 ;  /* 0x0000004c4418723c */ /* 0x040fec0000041818 */
[----:B------:R-:W-:Y:S01]  /*3940*/  HMMA.16816.F32.BF16 R72, R68, R78, R72 ;  /* 0x0000004e4448723c */ /* 0x000fe20000041848 */
[----:B------:R-:W5:Y:S04]  /*3950*/  LDSM.16.M88.4 R76, [R195+0x9000] ;  /* 0x00900000c34c783b */ /* 0x000f680000000200 */
[----:B------:R-:W5:Y:S01]  /*3960*/  LDSM.16.M88.4 R68, [R195+0x9800] ;  /* 0x00980000c344783b */ /* 0x000f620000000200 */
[C---:B----4-:R-:W-:Y:S06]  /*3970*/  HMMA.16816.F32.BF16 R48, R20.reuse, R64, R48 ;  /* 0x000000401430723c */ /* 0x050fec0000041830 */
[C---:B------:R-:W-:Y:S01]  /*3980*/  HMMA.16816.F32.BF16 R44, R20.reuse, R66, R44 ;  /* 0x00000042142c723c */ /* 0x040fe2000004182c */
[----:B------:R-:W-:Y:S05]  /*3990*/  LDSM.16.M88.4 R64, [R188+0x2000] ;  /* 0x00200000bc40783b */ /* 0x000fea0000000200 */
[C---:B------:R-:W-:Y:S06]  /*39a0*/  HMMA.16816.F32.BF16 R40, R20.reuse, R56, R40 ;  /* 0x000000381428723c */ /* 0x040fec0000041828 */
[C---:B------:R-:W-:Y:S01]  /*39b0*/  HMMA.16816.F32.BF16 R36, R20.reuse, R58, R36 ;  /* 0x0000003a1424723c */ /* 0x040fe20000041824 */
[----:B------:R-:W-:Y:S05]  /*39c0*/  LDSM.16.M88.4 R56, [R188+0x2800] ;  /* 0x00280000bc38783b */ /* 0x000fea0000000200 */
[C---:B-1----:R-:W-:Y:S06]  /*39d0*/  HMMA.16816.F32.BF16 R32, R20.reuse, R12, R32 ;  /* 0x0000000c1420723c */ /* 0x042fec0000041820 */
        /* <DEDUP_REMOVED lines=9> */
[C---:B-----5:R-:W-:Y:S06]  /*3a70*/  HMMA.16816.F32.BF16 R40, R60.reuse, R8, R40 ;  /* 0x000000083c28723c */ /* 0x060fec0000041828 */
[C---:B------:R-:W-:Y:S01]  /*3a80*/  HMMA.16816.F32.BF16 R36, R60.reuse, R10, R36 ;  /* 0x0000000a3c24723c */ /* 0x040fe20000041824 */
[----:B------:R-:W4:Y:S05]  /*3a90*/  LDSM.16.M88.4 R8, [R201+0xa000] ;  /* 0x00a00000c908783b */ /* 0x000f2a0000000200 */
[C---:B------:R-:W-:Y:S06]  /*3aa0*/  HMMA.16816.F32.BF16 R32, R60.reuse, R76, R32 ;  /* 0x0000004c3c20723c */ /* 0x040fec0000041820 */
[C---:B------:R-:W-:Y:S01]  /*3ab0*/  HMMA.16816.F32.BF16 R28, R60.reuse, R78, R28 ;  /* 0x0000004e3c1c723c */ /* 0x040fe2000004181c */
[----:B------:R-:W-:Y:S05]  /*3ac0*/  LDSM.16.M88.4 R76, [R200+0x4000] ;  /* 0x00400000c84c783b */ /* 0x000fea0000000200 */
[C---:B------:R-:W-:Y:S06]  /*3ad0*/  HMMA.16816.F32.BF16 R24, R60.reuse, R68, R24 ;  /* 0x000000443c18723c */ /* 0x040fec0000041818 */
[----:B------:R-:W-:Y:S01]  /*3ae0*/  HMMA.16816.F32.BF16 R72, R60, R70, R72 ;  /* 0x000000463c48723c */ /* 0x000fe20000041848 */
[----:B------:R-:W5:Y:S04]  /*3af0*/  LDSM.16.M88.4 R60, [R201+0xa800] ;  /* 0x00a80000c93c783b */ /* 0x000f680000000200 */
[----:B------:R-:W-:Y:S01]  /*3b00*/  LDSM.16.M88.4 R68, [R198+0x4000] ;  /* 0x00400000c644783b */ /* 0x000fe20000000200 */
[C---:B-1----:R-:W-:Y:S06]  /*3b10*/  HMMA.16816.F32.BF16 R48, R12.reuse, R64, R48 ;  /* 0x000000400c30723c */ /* 0x042fec0000041830 */
[C---:B------:R-:W-:Y:S01]  /*3b20*/  HMMA.16816.F32.BF16 R44, R12.reuse, R66, R44 ;  /* 0x000000420c2c723c */ /* 0x040fe2000004182c */
[----:B------:R-:W-:Y:S05]  /*3b30*/  LDSM.16.M88.4 R64, [R195+0xa000] ;  /* 0x00a00000c340783b */ /* 0x000fea0000000200 */
[C---:B------:R-:W-:Y:S06]  /*3b40*/  HMMA.16816.F32.BF16 R40, R12.reuse, R56, R40 ;  /* 0x000000380c28723c */ /* 0x040fec0000041828 */
        /* <DEDUP_REMOVED lines=8> */
[----:B------:R-:W3:Y:S01]  /*3bd0*/  LDSM.16.M88.4 R12, [R199+0x4800] ;  /* 0x00480000c70c783b */ /* 0x000ee20000000200 */
[C---:B----4-:R-:W-:Y:S06]  /*3be0*/  HMMA.16816.F32.BF16 R48, R20.reuse, R8, R48 ;  /* 0x000000081430723c */ /* 0x050fec0000041830 */
[C---:B------:R-:W-:Y:S01]  /*3bf0*/  HMMA.16816.F32.BF16 R44, R20.reuse, R10, R44 ;  /* 0x0000000a142c723c */ /* 0x040fe2000004182c */
[----:B------:R-:W4:Y:S05]  /*3c00*/  LDSM.16.M88.4 R8, [R199+0x5000] ;  /* 0x00500000c708783b */ /* 0x000f2a0000000200 */
[C---:B-----5:R-:W-:Y:S06]  /*3c10*/  HMMA.16816.F32.BF16 R40, R20.reuse, R60, R40 ;  /* 0x0000003c1428723c */ /* 0x060fec0000041828 */
[C---:B-1----:R-:W-:Y:S06]  /*3c20*/  HMMA.16816.F32.BF16 R32, R20.reuse, R56, R32 ;  /* 0x000000381420723c */ /* 0x042fec0000041820 */
[C---:B------:R-:W-:Y:S01]  /*3c30*/  HMMA.16816.F32.BF16 R36, R20.reuse, R62, R36 ;  /* 0x0000003e1424723c */ /* 0x040fe20000041824 */
[----:B------:R-:W1:Y:S05]  /*3c40*/  LDSM.16.M88.4 R60, [R195+0xa800] ;  /* 0x00a80000c33c783b */ /* 0x000e6a0000000200 */
[C---:B------:R-:W-:Y:S01]  /*3c50*/  HMMA.16816.F32.BF16 R28, R20.reuse, R58, R28 ;  /* 0x0000003a141c723c */ /* 0x040fe2000004181c */
[----:B------:R-:W5:Y:S05]  /*3c60*/  LDSM.16.M88.4 R56, [R195+0xb000] ;  /* 0x00b00000c338783b */ /* 0x000f6a0000000200 */
[C---:B--2---:R-:W-:Y:S06]  /*3c70*/  HMMA.16816.F32.BF16 R24, R20.reuse, R52, R24 ;  /* 0x000000341418723c */ /* 0x044fec0000041818 */
[----:B------:R-:W-:Y:S01]  /*3c80*/  HMMA.16816.F32.BF16 R72, R20, R54, R72 ;  /* 0x000000361448723c */ /* 0x000fe20000041848 */
[----:B------:R-:W2:Y:S04]  /*3c90*/  LDSM.16.M88.4 R52, [R195+0xb800] ;  /* 0x00b80000c334783b */ /* 0x000ea80000000200 */
[----:B------:R-:W-:Y:S01]  /*3ca0*/  LDSM.16.M88.4 R20, [R188+0x4000] ;  /* 0x00400000bc14783b */ /* 0x000fe20000000200 */
[C---:B---3--:R-:W-:Y:S06]  /*3cb0*/  HMMA.16816.F32.BF16 R48, R76.reuse, R16, R48 ;  /* 0x000000104c30723c */ /* 0x048fec0000041830 */
[C---:B------:R-:W-:Y:S06]  /*3cc0*/  HMMA.16816.F32.BF16 R40, R76.reuse, R12, R40 ;  /* 0x0000000c4c28723c */ /* 0x040fec0000041828 */
[C---:B----4-:R-:W-:Y:S06]  /*3cd0*/  HMMA.16816.F32.BF16 R32, R76.reuse, R8, R32 ;  /* 0x000000084c20723c */ /* 0x050fec0000041820 */
[C---:B------:R-:W-:Y:S01]  /*3ce0*/  HMMA.16816.F32.BF16 R36, R76.reuse, R14, R36 ;  /* 0x0000000e4c24723c */ /* 0x040fe20000041824 */
[----:B------:R-:W-:Y:S05]  /*3cf0*/  LDSM.16.M88.4 R12, [R188+0x5000] ;  /* 0x00500000bc0c783b */ /* 0x000fea0000000200 */
[C---:B------:R-:W-:Y:S01]  /*3d00*/  HMMA.16816.F32.BF16 R28, R76.reuse, R10, R28 ;  /* 0x0000000a4c1c723c */ /* 0x040fe2000004181c */
[----:B------:R-:W3:Y:S05]  /*3d10*/  LDSM.16.M88.4 R8, [R197+0x4000] ;  /* 0x00400000c508783b */ /* 0x000eea0000000200 */
[C---:B------:R-:W-:Y:S01]  /*3d20*/  HMMA.16816.F32.BF16 R44, R76.reuse, R18, R44 ;  /* 0x000000124c2c723c */ /* 0x040fe2000004182c */
[----:B------:R-:W4:Y:S05]  /*3d30*/  LDSM.16.M88.4 R16, [R188+0x4800] ;  /* 0x00480000bc10783b */ /* 0x000f2a0000000200 */
[C---:B------:R-:W-:Y:S06]  /*3d40*/  HMMA.16816.F32.BF16 R24, R76.reuse, R80, R24 ;  /* 0x000000504c18723c */ /* 0x040fec0000041818 */
[----:B------:R-:W-:Y:S06]  /*3d50*/  HMMA.16816.F32.BF16 R72, R76, R82, R72 ;  /* 0x000000524c48723c */ /* 0x000fec0000041848 */
[C---:B------:R-:W-:Y:S06]  /*3d60*/  HMMA.16816.F32.BF16 R48, R68.reuse, R64, R48 ;  /* 0x000000404430723c */ /* 0x040fec0000041830 */
[C---:B-1----:R-:W-:Y:S06]  /*3d70*/  HMMA.16816.F32.BF16 R40, R68.reuse, R60, R40 ;  /* 0x0000003c4428723c */ /* 0x042fec0000041828 */
[C---:B-----5:R-:W-:Y:S06]  /*3d80*/  HMMA.16816.F32.BF16 R32, R68.reuse, R56, R32 ;  /* 0x000000384420723c */ /* 0x060fec0000041820 */
[----:B------:R-:W-:Y:S01]  /*3d90*/  HMMA.16816.F32.BF16 R60, R68, R62, R36 ;  /* 0x0000003e443c723c */ /* 0x000fe20000041824 */
[----:B------:R-:W1:Y:S01]  /*3da0*/  LDSM.16.M88.4 R36, [R188+0x5800] ;  /* 0x00580000bc24783b */ /* 0x000e620000000200 */
[----:B------:R-:W-:-:S04]  /*3db0*/  DEPBAR.LE SB0, 0x0 ;  /* 0x000080000000791a */ /* 0x000fc80000000000 */
[C---:B------:R-:W-:Y:S06]  /*3dc0*/  HMMA.16816.F32.BF16 R44, R68.reuse, R66, R44 ;  /* 0x00000042442c723c */ /* 0x040fec000004182c */
[C---:B------:R-:W-:Y:S06]  /*3dd0*/  HMMA.16816.F32.BF16 R28, R68.reuse, R58, R28 ;  /* 0x0000003a441c723c */ /* 0x040fec000004181c */
[C---:B--2---:R-:W-:Y:S06]  /*3de0*/  HMMA.16816.F32.BF16 R24, R68.reuse, R52, R24 ;  /* 0x000000344418723c */ /* 0x044fec0000041818 */
[----:B------:R-:W-:Y:S06]  /*3df0*/  HMMA.16816.F32.BF16 R72, R68, R54, R72 ;  /* 0x000000364448723c */ /* 0x000fec0000041848 */
[C---:B---3--:R-:W-:Y:S06]  /*3e00*/  HMMA.16816.F32.BF16 R48, R8.reuse, R20, R48 ;  /* 0x000000140830723c */ /* 0x048fec0000041830 */
[C---:B------:R-:W-:Y:S06]  /*3e10*/  HMMA.16816.F32.BF16 R32, R8.reuse, R12, R32 ;  /* 0x0000000c0820723c */ /* 0x040fec0000041820 */
[----:B----4-:R-:W-:Y:S01]  /*3e20*/  HMMA.16816.F32.BF16 R40, R8, R16, R40 ;  /* 0x000000100828723c */ /* 0x010fe20000041828 */
[----:B------:R-:W-:-:S05]  /*3e30*/  IMAD.U32 R13, RZ, RZ, UR18 ;  /* 0x00000012ff0d7e24 */ /* 0x000fca000f8e00ff */
[----:B------:R-:W-:Y:S01]  /*3e40*/  HMMA.16816.F32.BF16 R44, R8, R22, R44 ;  /* 0x00000016082c723c */ /* 0x000fe2000004182c */
[----:B------:R-:W-:-:S04]  /*3e50*/  IMAD R16, R13, 0x40, R218 ;  /* 0x000000400d107824 */ /* 0x000fc800078e02da */
[C---:B------:R-:W-:Y:S01]  /*3e60*/  VIADD R6, R16.reuse, 0x1 ;  /* 0x0000000110067836 */ /* 0x040fe20000000000 */
[C---:B------:R-:W-:Y:S01]  /*3e70*/  HMMA.16816.F32.BF16 R28, R8.reuse, R14, R28 ;  /* 0x0000000e081c723c */ /* 0x040fe2000004181c */
[C---:B------:R-:W-:Y:S02]  /*3e80*/  VIADD R4, R16.reuse, 0x11 ;  /* 0x0000001110047836 */ /* 0x040fe40000000000 */
[C---:B------:R-:W-:Y:S01]  /*3e90*/  VIADD R13, R16.reuse, 0x18 ;  /* 0x00000018100d7836 */ /* 0x040fe20000000000 */
[----:B------:R-:W-:Y:S01]  /*3ea0*/  I2FP.F32.S32 R2, R6 ;  /* 0x0000000600027245 */ /* 0x000fe20000201400 */
[----:B------:R-:W-:Y:S01]  /*3eb0*/  VIADD R17, R16, 0x28 ;  /* 0x0000002810117836 */ /* 0x000fe20000000000 */
[C---:B-1----:R-:W-:Y:S01]  /*3ec0*/  HMMA.16816.F32.BF16 R24, R8.reuse, R36, R24 ;  /* 0x000000240818723c */ /* 0x042fe20000041818 */
[----:B------:R-:W-:Y:S01]  /*3ed0*/  BAR.SYNC.DEFER_BLOCKING 0x0 ;  /* 0x0000000000007b1d */ /* 0x000fe20000010000 */
[----:B------:R-:W-:Y:S01]  /*3ee0*/  ISETP.GE.AND P5, PT, R6, R134, PT ;  /* 0x000000860600720c */ /* 0x000fe20003fa6270 */
[----:B------:R-:W-:Y:S01]  /*3ef0*/  FFMA.FTZ R14, R2, UR5, R49 ;  /* 0x00000005020e7c23 */ /* 0x000fe20008010031 */
[----:B------:R-:W-:Y:S01]  /*3f00*/  VIADD R15, R16, 0x10 ;  /* 0x00000010100f7836 */ /* 0x000fe20000000000 */
[----:B------:R-:W-:Y:S01]  /*3f10*/  ISETP.GE.AND P2, PT, R6, R133, PT ;  /* 0x000000850600720c */ /* 0x000fe20003f46270 */
[----:B------:R-:W-:Y:S01]  /*3f20*/  HMMA.16816.F32.BF16 R60, R8, R18, R60 ;  /* 0x00000012083c723c */ /* 0x000fe2000004183c */
[----:B------:R-:W-:Y:S01]  /*3f30*/  FFMA.FTZ R37, R2, UR5, R51 ;  /* 0x0000000502257c23 */ /* 0x000fe20008010033 */
[----:B------:R-:W-:Y:S01]  /*3f40*/  VIADD R2, R16, 0x9 ;  /* 0x0000000910027836 */ /* 0x000fe20000000000 */
[----:B------:R-:W-:-:S02]  /*3f50*/  FSEL R14, R14, -INF , !P5 ;  /* 0xff8000000e0e7808 */ /* 0x000fc40006800000 */
[CC--:B------:R-:W-:Y:S01]  /*3f60*/  ISETP.GE.AND P3, PT, R15.reuse, R134.reuse, PT ;  /* 0x000000860f00720c */ /* 0x0c0fe20003f66270 */
[----:B------:R-:W-:Y:S01]  /*3f70*/  HMMA.16816.F32.BF16 R72, R8, R38, R72 ;  /* 0x000000260848723c */ /* 0x000fe20000041848 */
[----:B------:R-:W-:Y:S01]  /*3f80*/  ISETP.GE.AND P0, PT, R2, R134, PT ;  /* 0x000000860200720c */ /* 0x000fe20003f06270 */
[----:B------:R-:W-:Y:S01]  /*3f90*/  VIADD R19, R16, 0x20 ;  /* 0x0000002010137836 */ /* 0x000fe20000000000 */
[-C--:B------:R-:W-:Y:S01]  /*3fa0*/  ISETP.GE.AND P6, PT, R2, R133.reuse, PT ;  /* 0x000000850200720c */ /* 0x080fe20003fc6270 */
[C---:B------:R-:W-:Y:S01]  /*3fb0*/  VIADD R18, R16.reuse, 0x29 ;  /* 0x0000002910127836 */ /* 0x040fe20000000000 */
[----:B------:R-:W-:Y:S02]  /*3fc0*/  I2FP.F32.S32 R2, R2 ;  /* 0x0000000200027245 */ /* 0x000fe40000201400 */
[----:B------:R-:W-:Y:S01]  /*3fd0*/  VIADD R9, R16, 0x8 ;  /* 0x0000000810097836 */ /* 0x000fe20000000000 */
[----:B------:R-:W-:Y:S02]  /*3fe0*/  ISETP.GE.AND P5, PT, R15, R133, PT ;  /* 0x000000850f00720c */ /* 0x000fe40003fa6270 */
[----:B------:R-:W-:Y:S01]  /*3ff0*/  I2FP.F32.S32 R15, R15 ;  /* 0x0000000f000f7245 */ /* 0x000fe20000201400 */
[C---:B------:R-:W-:Y:S01]  /*4000*/  FFMA.FTZ R12, R2.reuse, UR5, R45 ;  /* 0x00000005020c7c23 */ /* 0x040fe2000801002d */
[CC--:B------:R-:W-:Y:S01]  /*4010*/  ISETP.GE.AND P4, PT, R9.reuse, R134.reuse, PT ;  /* 0x000000860900720c */ /* 0x0c0fe20003f86270 */
[----:B------:R-:W-:Y:S01]  /*4020*/  FFMA.FTZ R39, R2, UR5, R47 ;  /* 0x0000000502277c23 */ /* 0x000fe2000801002f */
[----:B------:R-:W-:Y:S01]  /*4030*/  ISETP.GE.AND P1, PT, R9, R133, PT ;  /* 0x000000850900720c */ /* 0x000fe20003f26270 */
[----:B------:R-:W-:Y:S01]  /*4040*/  FFMA.FTZ R8, R15, UR5, R40 ;  /* 0x000000050f087c23 */ /* 0x000fe20008010028 */
[----:B------:R-:W-:Y:S01]  /*4050*/  I2FP.F32.S32 R9, R9 ;  /* 0x0000000900097245 */ /* 0x000fe20000201400 */
[----:B------:R-:W-:Y:S01]  /*4060*/  VIADD R2, R16, 0x19 ;  /* 0x0000001910027836 */ /* 0x000fe20000000000 */
[----:B------:R-:W-:Y:S01]  /*4070*/  FSEL R37, R37, -INF , !P2 ;  /* 0xff80000025257808 */ /* 0x000fe20005000000 */
[----:B------:R-:W-:Y:S01]  /*4080*/  FFMA.FTZ R15, R15, UR5, R42 ;  /* 0x000000050f0f7c23 */ /* 0x000fe2000801002a */
[----:B------:R-:W-:Y:S01]  /*4090*/  FSEL R12, R12, -INF , !P0 ;  /* 0xff8000000c0c7808 */ /* 0x000fe20004000000 */
[C---:B------:R-:W-:Y:S01]  /*40a0*/  FFMA.FTZ R36, R9.reuse, UR5, R44 ;  /* 0x0000000509247c23 */ /* 0x040fe2000801002c */
[----:B------:R-:W-:Y:S01]  /*40b0*/  FFMA.FTZ R46, R9, UR5, R46 ;  /* 0x00000005092e7c23 */ /* 0x000fe2000801002e */
[----:B------:R-:W-:-:S02]  /*40c0*/  ISETP.GE.AND P2, PT, R4, R134, PT ;  /* 0x000000860400720c */ /* 0x000fc40003f46270 */
[CC--:B------:R-:W-:Y:S02]  /*40d0*/  ISETP.GE.AND P0, PT, R13.reuse, R133.reuse, PT ;  /* 0x000000850d00720c */ /* 0x0c0fe40003f06270 */
[----:B------:R-:W-:Y:S02]  /*40e0*/  FSEL R36, R36, -INF , !P4 ;  /* 0xff80000024247808 */ /* 0x000fe40006000000 */
[----:B------:R-:W-:Y:S02]  /*40f0*/  FSEL R45, R46, -INF , !P1 ;  /* 0xff8000002e2d7808 */ /* 0x000fe40004800000 */
[----:B------:R-:W-:Y:S02]  /*4100*/  ISETP.GE.AND P4, PT, R4, R133, PT ;  /* 0x000000850400720c */ /* 0x000fe40003f86270 */
[----:B------:R-:W-:Y:S02]  /*4110*/  ISETP.GE.AND P1, PT, R13, R134, PT ;  /* 0x000000860d00720c */ /* 0x000fe40003f26270 */
[----:B------:R-:W-:-:S02]  /*4120*/  FSEL R39, R39, -INF , !P6 ;  /* 0xff80000027277808 */ /* 0x000fc40007000000 */
[----:B------:R-:W-:Y:S02]  /*4130*/  FSEL R8, R8, -INF , !P3 ;  /* 0xff80000008087808 */ /* 0x000fe40005800000 */
[----:B------:R-:W-:Y:S02]  /*4140*/  I2FP.F32.S32 R4, R4 ;  /* 0x0000000400047245 */ /* 0x000fe40000201400 */
[----:B------:R-:W-:Y:S02]  /*4150*/  I2FP.F32.S32 R13, R13 ;  /* 0x0000000d000d7245 */ /* 0x000fe40000201400 */
[----:B------:R-:W-:Y:S01]  /*4160*/  ISETP.GE.AND P6, PT, R2, R134, PT ;  /* 0x000000860200720c */ /* 0x000fe20003fc6270 */
[----:B------:R-:W-:Y:S01]  /*4170*/  FFMA.FTZ R10, R4, UR5, R41 ;  /* 0x00000005040a7c23 */ /* 0x000fe20008010029 */
[----:B------:R-:W-:Y:S01]  /*4180*/  ISETP.GE.AND P3, PT, R2, R133, PT ;  /* 0x000000850200720c */ /* 0x000fe20003f66270 */
[----:B------:R-:W-:Y:S01]  /*4190*/  FFMA.FTZ R9, R4, UR5, R43 ;  /* 0x0000000504097c23 */ /* 0x000fe2000801002b */
[----:B------:R-:W-:Y:S01]  /*41a0*/  I2FP.F32.S32 R2, R2 ;  /* 0x0000000200027245 */ /* 0x000fe20000201400 */
[C---:B------:R-:W-:Y:S01]  /*41b0*/  FFMA.FTZ R6, R13.reuse, UR5, R60 ;  /* 0x000000050d067c23 */ /* 0x040fe2000801003c */
[----:B------:R-:W-:Y:S01]  /*41c0*/  FFMA.FTZ R13, R13, UR5, R62 ;  /* 0x000000050d0d7c23 */ /* 0x000fe2000801003e */
[----:B------:R-:W-:-:S02]  /*41d0*/  FSEL R15, R15, -INF , !P5 ;  /* 0xff8000000f0f7808 */ /* 0x000fc40006800000 */
[C---:B------:R-:W-:Y:S01]  /*41e0*/  FFMA.FTZ R4, R2.reuse, UR5, R61 ;  /* 0x0000000502047c23 */ /* 0x040fe2000801003d */
[----:B------:R-:W-:Y:S01]  /*41f0*/  FFMA.FTZ R11, R2, UR5, R63 ;  /* 0x00000005020b7c23 */ /* 0x000fe2000801003f */
[----:B------:R-:W-:Y:S01]  /*4200*/  VIADD R2, R16, 0x21 ;  /* 0x0000002110027836 */ /* 0x000fe20000000000 */
[----:B------:R-:W-:Y:S02]  /*4210*/  FSEL R9, R9, -INF , !P4 ;  /* 0xff80000009097808 */ /* 0x000fe40006000000 */
[----:B------:R-:W-:Y:S02]  /*4220*/  FSEL R6, R6, -INF , !P1 ;  /* 0xff80000006067808 */ /* 0x000fe40004800000 */
[----:B------:R-:W-:Y:S02]  /*4230*/  FSEL R13, R13, -INF , !P0 ;  /* 0xff8000000d0d7808 */ /* 0x000fe40004000000 */
[----:B------:R-:W-:Y:S02]  /*4240*/  FSEL R4, R4, -INF , !P6 ;  /* 0xff80000004047808 */ /* 0x000fe40007000000 */
[----:B------:R-:W-:-:S02]  /*4250*/  ISETP.GE.AND P4, PT, R2, R134, PT ;  /* 0x000000860200720c */ /* 0x000fc40003f86270 */
[-C--:B------:R-:W-:Y:S02]  /*4260*/  ISETP.GE.AND P1, PT, R2, R133.reuse, PT ;  /* 0x000000850200720c */ /* 0x080fe40003f26270 */
[C---:B------:R-:W-:Y:S02]  /*4270*/  ISETP.GE.AND P0, PT, R17.reuse, R134, PT ;  /* 0x000000861100720c */ /* 0x040fe40003f06270 */
[----:B------:R-:W-:Y:S02]  /*4280*/  ISETP.GE.AND P6, PT, R17, R133, PT ;  /* 0x000000851100720c */ /* 0x000fe40003fc6270 */
[----:B------:R-:W-:Y:S02]  /*4290*/  FSEL R10, R10, -INF , !P2 ;  /* 0xff8000000a0a7808 */ /* 0x000fe40005000000 */
[----:B------:R-:W-:Y:S02]  /*42a0*/  I2FP.F32.S32 R2, R2 ;  /* 0x0000000200027245 */ /* 0x000fe40000201400 */
[----:B------:R-:W-:-:S02]  /*42b0*/  I2FP.F32.S32 R17, R17 ;  /* 0x0000001100117245 */ /* 0x000fc40000201400 */
[CC--:B------:R-:W-:Y:S01]  /*42c0*/  ISETP.GE.AND P5, PT, R19.reuse, R134.reuse, PT ;  /* 0x000000861300720c */ /* 0x0c0fe20003fa6270 */
[C---:B------:R-:W-:Y:S01]  /*42d0*/  FFMA.FTZ R33, R2.reuse, UR5, R33 ;  /* 0x0000000502217c23 */ /* 0x040fe20008010021 */
[----:B------:R-:W-:Y:S01]  /*42e0*/  ISETP.GE.AND P2, PT, R19, R133, PT ;  /* 0x000000851300720c */ /* 0x000fe20003f46270 */
[----:B------:R-:W-:Y:S01]  /*42f0*/  FFMA.FTZ R35, R2, UR5, R35 ;  /* 0x0000000502237c23 */ /* 0x000fe20008010023 */
[----:B------:R-:W-:Y:S01]  /*4300*/  I2FP.F32.S32 R19, R19 ;  /* 0x0000001300137245 */ /* 0x000fe20000201400 */
[C---:B------:R-:W-:Y:S01]  /*4310*/  FFMA.FTZ R28, R17.reuse, UR5, R28 ;  /* 0x00000005111c7c23 */ /* 0x040fe2000801001c */
[----:B------:R-:W-:Y:S02]  /*4320*/  VIADD R2, R16, 0x31 ;  /* 0x0000003110027836 */ /* 0x000fe40000000000 */
[----:B------:R-:W-:Y:S01]  /*4330*/  FFMA.FTZ R30, R17, UR5, R30 ;  /* 0x00000005111e7c23 */ /* 0x000fe2000801001e */
[----:B------:R-:W-:Y:S01]  /*4340*/  FSEL R137, R35, -INF , !P1 ;  /* 0xff80000023897808 */ /* 0x000fe20004800000 */
[C---:B------:R-:W-:Y:S01]  /*4350*/  FFMA.FTZ R32, R19.reuse, UR5, R32 ;  /* 0x0000000513207c23 */ /* 0x040fe20008010020 */
[----:B------:R-:W-:Y:S01]  /*4360*/  FSEL R138, R28, -INF , !P0 ;  /* 0xff8000001c8a7808 */ /* 0x000fe20004000000 */
[----:B------:R-:W-:Y:S01]  /*4370*/  FFMA.FTZ R34, R19, UR5, R34 ;  /* 0x0000000513227c23 */ /* 0x000fe20008010022 */
[----:B------:R-:W-:Y:S01]  /*4380*/  ISETP.GE.AND P1, PT, R2, R134, PT ;  /* 0x000000860200720c */ /* 0x000fe20003f26270 */
[----:B------:R-:W-:Y:S01]  /*4390*/  VIADD R17, R16, 0x30 ;  /* 0x0000003010117836 */ /* 0x000fe20000000000 */
[----:B------:R-:W-:-:S02]  /*43a0*/  ISETP.GE.AND P0, PT, R2, R133, PT ;  /* 0x000000850200720c */ /* 0x000fc40003f06270 */
[----:B------:R-:W-:Y:S02]  /*43b0*/  FSEL R11, R11, -INF , !P3 ;  /* 0xff8000000b0b7808 */ /* 0x000fe40005800000 */
[----:B------:R-:W-:Y:S01]  /*43c0*/  FSEL R148, R32, -INF , !P5 ;  /* 0xff80000020947808 */ /* 0x000fe20006800000 */
[----:B------:R-:W-:Y:S01]  /*43d0*/  VIADD R32, R220, 0xb54cda56 ;  /* 0xb54cda56dc207836 */ /* 0x000fe20000000000 */
[----:B------:R-:W-:Y:S02]  /*43e0*/  I2FP.F32.S32 R2, R2 ;  /* 0x0000000200027245 */ /* 0x000fe40000201400 */
[C---:B------:R-:W-:Y:S02]  /*43f0*/  ISETP.GE.AND P3, PT, R18.reuse, R134, PT ;  /* 0x000000861200720c */ /* 0x040fe40003f66270 */
[-C--:B------:R-:W-:Y:S01]  /*4400*/  ISETP.GE.AND P5, PT, R18, R133.reuse, PT ;  /* 0x000000851200720c */ /* 0x080fe20003fa6270 */
[C---:B------:R-:W-:Y:S01]  /*4410*/  FFMA.FTZ R25, R2.reuse, UR5, R25 ;  /* 0x0000000502197c23 */ /* 0x040fe20008010019 */
[----:B------:R-:W-:Y:S01]  /*4420*/  I2FP.F32.S32 R18, R18 ;  /* 0x0000001200127245 */ /* 0x000fe20000201400 */
[----:B------:R-:W-:Y:S01]  /*4430*/  FFMA.FTZ R27, R2, UR5, R27 ;  /* 0x00000005021b7c23 */ /* 0x000fe2000801001b */
[----:B------:R-:W-:Y:S01]  /*4440*/  FSEL R139, R34, -INF , !P2 ;  /* 0xff800000228b7808 */ /* 0x000fe20005000000 */
[----:B------:R-:W1:Y:S01]  /*4450*/  LDC.U8 R2, c[0x0][0x388] ;  /* 0x0000e200ff027b82 */ /* 0x000e620000000000 */
[----:B------:R-:W-:Y:S01]  /*4460*/  FSEL R142, R33, -INF , !P4 ;  /* 0xff800000218e7808 */ /* 0x000fe20006000000 */
[C---:B------:R-:W-:Y:S01]  /*4470*/  FFMA.FTZ R29, R18.reuse, UR5, R29 ;  /* 0x00000005121d7c23 */ /* 0x040fe2000801001d */
[C---:B------:R-:W-:Y:S01]  /*4480*/  ISETP.GE.AND P2, PT, R17.reuse, R134, PT ;  /* 0x000000861100720c */ /* 0x040fe20003f46270 */
[----:B------:R-:W-:Y:S01]  /*4490*/  FFMA.FTZ R33, R18, UR5, R31 ;  /* 0x0000000512217c23 */ /* 0x000fe2000801001f */
[----:B------:R-:W-:-:S02]  /*44a0*/  ISETP.GE.AND P4, PT, R17, R133, PT ;  /* 0x000000851100720c */ /* 0x000fc40003f86270 */
[----:B------:R-:W-:Y:S02]  /*44b0*/  I2FP.F32.S32 R17, R17 ;  /* 0x0000001100117245 */ /* 0x000fe40000201400 */
[----:B------:R-:W-:Y:S02]  /*44c0*/  FSEL R35, R30, -INF , !P6 ;  /* 0xff8000001e237808 */ /* 0x000fe40007000000 */
[----:B------:R-:W-:Y:S01]  /*44d0*/  FSEL R136, R29, -INF , !P3 ;  /* 0xff8000001d887808 */ /* 0x000fe20005800000 */
[C---:B------:R-:W-:Y:S01]  /*44e0*/  FFMA.FTZ R24, R17.reuse, UR5, R24 ;  /* 0x0000000511187c23 */ /* 0x040fe20008010018 */
[----:B------:R-:W-:Y:S01]  /*44f0*/  FFMA.FTZ R26, R17, UR5, R26 ;  /* 0x00000005111a7c23 */ /* 0x000fe2000801001a */
[C---:B------:R-:W-:Y:S01]  /*4500*/  VIADD R17, R16.reuse, 0x38 ;  /* 0x0000003810117836 */ /* 0x040fe20000000000 */
[----:B------:R-:W-:Y:S02]  /*4510*/  I2FP.F32.S32 R31, R16 ;  /* 0x00000010001f7245 */ /* 0x000fe40000201400 */
[----:B------:R-:W-:-:S02]  /*4520*/  ISETP.GE.AND P6, PT, R16, R134, PT ;  /* 0x000000861000720c */ /* 0x000fc40003fc6270 */
[C---:B------:R-:W-:Y:S01]  /*4530*/  ISETP.GE.AND P3, PT, R16.reuse, R133, PT ;  /* 0x000000851000720c */ /* 0x040fe20003f66270 */
[----:B------:R-:W-:Y:S01]  /*4540*/  VIADD R16, R16, 0x39 ;  /* 0x0000003910107836 */ /* 0x000fe20000000000 */
[----:B------:R-:W-:Y:S01]  /*4550*/  FSEL R177, R27, -INF , !P0 ;  /* 0xff8000001bb17808 */ /* 0x000fe20004000000 */
[C---:B------:R-:W-:Y:S01]  /*4560*/  FFMA.FTZ R30, R31.reuse, UR5, R48 ;  /* 0x000000051f1e7c23 */ /* 0x040fe20008010030 */
[----:B------:R-:W-:Y:S01]  /*4570*/  PLOP3.LUT P0, PT, PT, PT, UP0, 0x80, 0x0 ;  /* 0x000000000000781c */ /* 0x000fe20003f0f008 */
[----:B------:R-:W-:Y:S01]  /*4580*/  FFMA.FTZ R31, R31, UR5, R50 ;  /* 0x000000051f1f7c23 */ /* 0x000fe20008010032 */
[----:B------:R-:W-:Y:S01]  /*4590*/  FSEL R33, R33, -INF , !P5 ;  /* 0xff80000021217808 */ /* 0x000fe20006800000 */
[----:B-1----:R-:W-:Y:S01]  /*45a0*/  IMAD R170, R2, 0x10000, R2 ;  /* 0x0001000002aa7824 */ /* 0x002fe200078e0202 */
[----:B------:R-:W-:Y:S02]  /*45b0*/  FSEL R224, R24, -INF , !P2 ;  /* 0xff80000018e07808 */ /* 0x000fe40005000000 */
[----:B------:R-:W-:-:S02]  /*45c0*/  FSEL R205, R26, -INF , !P4 ;  /* 0xff8000001acd7808 */ /* 0x000fc40006000000 */
[----:B------:R-:W-:Y:S02]  /*45d0*/  FSEL R210, R25, -INF , !P1 ;  /* 0xff80000019d27808 */ /* 0x000fe40004800000 */
[CC--:B------:R-:W-:Y:S02]  /*45e0*/  ISETP.GE.AND P5, PT, R17.reuse, R134.reuse, PT ;  /* 0x000000861100720c */ /* 0x0c0fe40003fa6270 */
[-C--:B------:R-:W-:Y:S02]  /*45f0*/  ISETP.GE.AND P2, PT, R17, R133.reuse, PT ;  /* 0x000000851100720c */ /* 0x080fe40003f46270 */
[C---:B------:R-:W-:Y:S02]  /*4600*/  ISETP.GE.AND P4, PT, R16.reuse, R134, PT ;  /* 0x000000861000720c */ /* 0x040fe40003f86270 */
[----:B------:R-:W-:Y:S02]  /*4610*/  ISETP.GE.AND P1, PT, R16, R133, PT ;  /* 0x000000851000720c */ /* 0x000fe40003f26270 */
[----:B------:R-:W-:-:S02]  /*4620*/  I2FP.F32.S32 R17, R17 ;  /* 0x0000001100117245 */ /* 0x000fc40000201400 */
[----:B------:R-:W-:Y:S02]  /*4630*/  I2FP.F32.S32 R16, R16 ;  /* 0x0000001000107245 */ /* 0x000fe40000201400 */
[----:B------:R-:W-:Y:S01]  /*4640*/  FSEL R30, R30, -INF , !P6 ;  /* 0xff8000001e1e7808 */ /* 0x000fe20007000000 */
[C---:B------:R-:W-:Y:S01]  /*4650*/  FFMA.FTZ R72, R17.reuse, UR5, R72 ;  /* 0x0000000511487c23 */ /* 0x040fe20008010048 */
[----:B------:R-:W-:Y:S01]  /*4660*/  FFMA.FTZ R74, R17, UR5, R74 ;  /* 0x00000005114a7c23 */ /* 0x000fe2000801004a */
[C---:B------:R-:W-:Y:S01]  /*4670*/  FFMA.FTZ R73, R16.reuse, UR5, R73 ;  /* 0x0000000510497c23 */ /* 0x040fe20008010049 */
[----:B------:R-:W-:Y:S01]  /*4680*/  FFMA.FTZ R75, R16, UR5, R75 ;  /* 0x00000005104b7c23 */ /* 0x000fe2000801004b */
[----:B------:R-:W-:Y:S02]  /*4690*/  FSEL R31, R31, -INF , !P3 ;  /* 0xff8000001f1f7808 */ /* 0x000fe40005800000 */
[----:B------:R-:W-:Y:S02]  /*46a0*/  FSEL R208, R72, -INF , !P5 ;  /* 0xff80000048d07808 */ /* 0x000fe40006800000 */
[----:B------:R-:W-:-:S02]  /*46b0*/  FSEL R176, R74, -INF , !P2 ;  /* 0xff8000004ab07808 */ /* 0x000fc40005000000 */
        /* <DEDUP_REMOVED lines=36> */
[----:B------:R3:W-:Y:S03]  /*4900*/  @!P4 LDGSTS.E.BYPASS.LTC128B.128 [R203+0x8000], desc[UR22][R48.64+0x80] ;  /* 0x0800008030cbcfae */ /* 0x0007e6000b901d56 */
        /* <DEDUP_REMOVED lines=10> */
[----:B------:R-:W5:Y:S01]  /*49b0*/  @!P4 LDC.64 R22, c[0x0][0x218] ;  /* 0x00008600ff16cb82 */ /* 0x000f620000000a00 */
[C---:B-1----:R-:W-:Y:S01]  /*49c0*/  @!P4 LEA R40, P1, R3.reuse, R28, 0x1 ;  /* 0x0000001c0328c211 */ /* 0x042fe200078208ff */
[----:B------:R-:W-:Y:S01]  /*49d0*/  @!PT LDS RZ, [RZ] ;  /* 0x00000000fffff984 */ /* 0x000fe20000000800 */
[----:B------:R-:W-:Y:S01]  /*49e0*/  @!PT LDS RZ, [RZ] ;  /* 0x00000000fffff984 */ /* 0x000fe20000000800 */
[----:B------:R-:W-:Y:S01]  /*49f0*/  @!PT LDS RZ, [RZ] ;  /* 0x00000000fffff984 */ /* 0x000fe20000000800 */
[----:B------:R2:W-:Y:S01]  /*4a00*/  @!P5 LDGSTS.E.BYPASS.LTC128B.128 [R203+0x6800], desc[UR22][R46.64] ;  /* 0x068000002ecbdfae */ /* 0x0005e2000b901d56 */
[----:B------:R-:W-:-:S02]  /*4a10*/  IADD3 R28, P6, R3, UR30, RZ ;  /* 0x0000001e031c7c10 */ /* 0x000fc4000ffde0ff */
[----:B------:R-:W-:Y:S01]  /*4a20*/  @!P4 LEA.HI.X R41, R3, R29, R38, 0x1, P1 ;  /* 0x0000001d0329c211 */ /* 0x000fe200008f0c26 */
[----:B------:R2:W-:Y:S02]  /*4a30*/  @P4 STS.128 [R203+0x8800], RZ ;  /* 0x008800ffcb004388 */ /* 0x0005e40000000c00 */
[----:B------:R-:W1:Y:S02]  /*4a40*/  @!P3 LDC.64 R20, c[0x0][0x218] ;  /* 0x00008600ff14bb82 */ /* 0x000e640000000a00 */
[----:B------:R-:W-:Y:S01]  /*4a50*/  @!PT LDS RZ, [RZ] ;  /* 0x00000000fffff984 */ /* 0x000fe20000000800 */
[----:B------:R-:W-:Y:S01]  /*4a60*/  @!PT LDS RZ, [RZ] ;  /* 0x00000000fffff984 */ /* 0x000fe20000000800 */
[----:B------:R-:W-:Y:S01]  /*4a70*/  @!PT LDS RZ, [RZ] ;  /* 0x00000000fffff984 */ /* 0x000fe20000000800 */
[----:B------:R2:W-:Y:S01]  /*4a80*/  @!P4 LDGSTS.E.BYPASS.LTC128B.128 [R203+0x8800], desc[UR22][R40.64+0x80] ;  /* 0x0880008028cbcfae */ /* 0x0005e2000b901d56 */
[----:B---3--:R-:W-:-:S03]  /*4a90*/  @!P5 LEA R48, P2, R28, R24, 0x1 ;  /* 0x000000181c30d211 */ /* 0x008fc600078408ff */
[----:B------:R2:W-:Y:S01]  /*4aa0*/  @P3 STS.128 [R203+0xa800], RZ ;  /* 0x00a800ffcb003388 */ /* 0x0005e20000000c00 */
[----:B------:R-:W-:Y:S01]  /*4ab0*/  IADD3.X R24, R38, UR29, RZ, P6, !PT ;  /* 0x0000001d26187c10 */ /* 0x000fe2000b7fe4ff */
[----:B------:R-:W3:Y:S01]  /*4ac0*/  @!P5 LDC.64 R18, c[0x0][0x218] ;  /* 0x00008600ff12db82 */ /* 0x000ee20000000a00 */
[C---:B----4-:R-:W-:Y:S02]  /*4ad0*/  @!P3 LEA R26, P1, R3.reuse, R26, 0x1 ;  /* 0x0000001a031ab211 */ /* 0x050fe400078208ff */
[C---:B------:R-:W-:Y:S02]  /*4ae0*/  @!P5 LEA.HI.X R49, R28.reuse, R25, R24, 0x1, P2 ;  /* 0x000000191c31d211 */ /* 0x040fe400010f0c18 */
[----:B------:R-:W-:Y:S02]  /*4af0*/  @!P3 LEA.HI.X R27, R3, R27, R38, 0x1, P1 ;  /* 0x0000001b031bb211 */ /* 0x000fe400008f0c26 */
[C---:B------:R-:W-:Y:S01]  /*4b00*/  IADD3 R3, P6, R28.reuse, UR30, RZ ;  /* 0x0000001e1c037c10 */ /* 0x040fe2000ffde0ff */
[----:B------:R-:W4:Y:S01]  /*4b10*/  @!P4 LDC.64 R16, c[0x0][0x218] ;  /* 0x00008600ff10cb82 */ /* 0x000f220000000a00 */
[C---:B-----5:R-:W-:Y:S01]  /*4b20*/  @!P4 LEA R22, P2, R28.reuse, R22, 0x1 ;  /* 0x000000161c16c211 */ /* 0x060fe200078408ff */
[----:B------:R-:W-:Y:S01]  /*4b30*/  @!PT LDS RZ, [RZ] ;  /* 0x00000000fffff984 */ /* 0x000fe20000000800 */
[----:B------:R-:W-:Y:S01]  /*4b40*/  @!PT LDS RZ, [RZ] ;  /* 0x00000000fffff984 */ /* 0x000fe20000000800 */
[----:B------:R-:W-:Y:S01]  /*4b50*/  @!PT LDS RZ, [RZ] ;  /* 0x00000000fffff984 */ /* 0x000fe20000000800 */
[----:B------:R2:W-:Y:S03]  /*4b60*/  @!P3 LDGSTS.E.BYPASS.LTC128B.128 [R203+0xa800], desc[UR22][R26.64+0x100] ;  /* 0x0a8001001acbbfae */ /* 0x0005e6000b901d56 */
[C---:B------:R-:W-:Y:S01]  /*4b70*/  @!P4 LEA.HI.X R23, R28.reuse, R23, R24, 0x1, P2 ;  /* 0x000000171c17c211 */ /* 0x040fe200010f0c18 */
[----:B------:R2:W-:Y:S01]  /*4b80*/  @P5 STS.128 [R203+0x7000], RZ ;  /* 0x007000ffcb005388 */ /* 0x0005e20000000c00 */
[----:B-1----:R-:W-:-:S03]  /*4b90*/  @!P3 LEA R20, P1, R28, R20, 0x1 ;  /* 0x000000141c14b211 */ /* 0x002fc600078208ff */
        /* <DEDUP_REMOVED lines=39> */
.L_x_497:
[----:B------:R-:W-:Y:S05]  /*4e10*/  BSYNC B0 ;  /* 0x0000000000007941 */ /* 0x000fea0003800000 */
.L_x_496:
[----:B------:R-:W0:Y:S02]  /*4e20*/  LDGDEPBAR ;  /* 0x00000000000079af */ /* 0x000e240000000000 */
.L_x_495:
[----:B------:R-:W-:Y:S01]  /*4e30*/  FMNMX.FTZ R3, R30, R14, !PT ;  /* 0x0000000e1e037209 */ /* 0x000fe20007810000 */
[----:B------:R-:W-:Y:S01]  /*4e40*/  IMAD.WIDE.U32 R172, R219, -0x326172a9, RZ ;  /* 0xcd9e8d57dbac7825 */ /* 0x000fe200078e00ff */
[----:B--2---:R-:W-:Y:S01]  /*4e50*/  FMNMX.FTZ R18, R31, R37, !PT ;  /* 0x000000251f127209 */ /* 0x004fe20007810000 */
[----:B------:R-:W-:Y:S01]  /*4e60*/  USHF.L.U32 UR6, UR18, 0x1, URZ ;  /* 0x0000000112067899 */ /* 0x000fe2000800063f */
[----:B------:R-:W-:Y:S01]  /*4e70*/  FMNMX.FTZ R3, R36, R3, !PT ;  /* 0x0000000324037209 */ /* 0x000fe20007810000 */
[----:B------:R-:W-:Y:S01]  /*4e80*/  IMAD.WIDE.U32 R226, R222, -0x2daee0ad, RZ ;  /* 0xd2511f53dee27825 */ /* 0x000fe200078e00ff */
[----:B------:R-:W-:Y:S01]  /*4e90*/  FMNMX.FTZ R18, R45, R18, !PT ;  /* 0x000000122d127209 */ /* 0x000fe20007810000 */
[----:B------:R-:W-:Y:S01]  /*4ea0*/  ULDC UR10, c[0x0][0x2ec] ;  /* 0x0000bb00000a7ab9 */ /* 0x000fe20000000800 */
[----:B------:R-:W-:Y:S01]  /*4eb0*/  FMNMX.FTZ R3, R12, R3, !PT ;  /* 0x000000030c037209 */ /* 0x000fe20007810000 */
[----:B------:R-:W-:Y:S01]  /*4ec0*/  VIADD R167, R220, 0x3c6ef372 ;  /* 0x3c6ef372dca77836 */ /* 0x000fe20000000000 */
[----:B------:R-:W-:Y:S01]  /*4ed0*/  FMNMX.FTZ R18, R39, R18, !PT ;  /* 0x0000001227127209 */ /* 0x000fe20007810000 */
[C---:B------:R-:W-:Y:S01]  /*4ee0*/  VIADD R166, R221.reuse, 0x76cf5d0a ;  /* 0x76cf5d0adda67836 */ /* 0x040fe20000000000 */
[----:B------:R-:W-:Y:S01]  /*4ef0*/  FMNMX.FTZ R3, R8, R3, !PT ;  /* 0x0000000308037209 */ /* 0x000fe20007810000 */
[----:B------:R-:W-:Y:S01]  /*4f00*/  VIADD R149, R221, 0x32370b8f ;  /* 0x32370b8fdd957836 */ /* 0x000fe20000000000 */
[----:B------:R-:W-:Y:S01]  /*4f10*/  FMNMX.FTZ R18, R15, R18, !PT ;  /* 0x000000120f127209 */ /* 0x000fe20007810000 */
[----:B------:R-:W-:Y:S01]  /*4f20*/  VIADD R140, R220, 0xdaa66d2b ;  /* 0xdaa66d2bdc8c7836 */ /* 0x000fe20000000000 */
        /* <DEDUP_REMOVED lines=21> */
[----:B------:R-:W-:Y:S02]  /*5080*/  LOP3.LUT R223, R85, R220, RZ, 0x3c, !PT ;  /* 0x000000dc55df7212 */ /* 0x000fe400078e3cff */
[----:B------:R-:W-:Y:S02]  /*5090*/  FMNMX.FTZ R3, R208, R3, !PT ;  /* 0x00000003d0037209 */ /* 0x000fe40007810000 */
[----:B------:R-:W-:Y:S02]  /*50a0*/  LOP3.LUT R168, R173, R223, RZ, 0x3c, !PT ;  /* 0x000000dfada87212 */ /* 0x000fe400078e3cff */
[----:B-1----:R-:W-:Y:S02]  /*50b0*/  FMNMX.FTZ R16, R204, R3, !PT ;  /* 0x00000003cc107209 */ /* 0x002fe40007810000 */
[----:B------:R-:W-:Y:S01]  /*50c0*/  FMNMX.FTZ R3, R177, R18, !PT ;  /* 0x00000012b1037209 */ /* 0x000fe20007810000 */
[----:B------:R-:W-:Y:S01]  /*50d0*/  IMAD.WIDE.U32 R168, R168, -0x2daee0ad, RZ ;  /* 0xd2511f53a8a87825 */ /* 0x000fe200078e00ff */
[----:B------:R-:W-:Y:S01]  /*50e0*/  LEA R196, R0, UR4, 0x1 ;  /* 0x0000000400c47c11 */ /* 0x000fe2000f8e08ff */
[----:B------:R-:W1:Y:S01]  /*50f0*/  SHFL.BFLY PT, R17, R16, 0x2, 0x1f ;  /* 0x0c401f0010117f89 */ /* 0x000e6200000e0000 */
[----:B------:R-:W-:Y:S01]  /*5100*/  FMNMX.FTZ R18, R176, R3, !PT ;  /* 0x00000003b0127209 */ /* 0x000fe20007810000 */
[----:B------:R-:W-:-:S02]  /*5110*/  VIADD R3, R221, 0xbb67ae85 ;  /* 0xbb67ae85dd037836 */ /* 0x000fc40000000000 */
[--C-:B------:R-:W-:Y:S01]  /*5120*/  IMAD R194, R7, 0x2, R196.reuse ;  /* 0x0000000207c27824 */ /* 0x100fe200078e02c4 */
[----:B------:R-:W-:Y:S01]  /*5130*/  FMNMX.FTZ R19, R175, R18, !PT ;  /* 0x00000012af137209 */ /* 0x000fe20007810000 */
[----:B------:R-:W-:Y:S01]  /*5140*/  IMAD R193, R5, 0x2, R196 ;  /* 0x0000000205c17824 */ /* 0x000fe200078e02c4 */
[----:B------:R-:W-:Y:S01]  /*5150*/  LOP3.LUT R3, R169, R226, R3, 0x96, !PT ;  /* 0x000000e2a9037212 */ /* 0x000fe200078e9603 */
[----:B------:R-:W-:Y:S01]  /*5160*/  VIADD R169, R220, 0x9e3779b9 ;  /* 0x9e3779b9dca97836 */ /* 0x000fe20000000000 */
[----:B------:R-:W-:Y:S01]  /*5170*/  LDSM.16.MT88.4 R124, [R196+0xc000] ;  /* 0x00c00000c47c783b */ /* 0x000fe20000004200 */
[----:B------:R-:W-:Y:S02]  /*5180*/  IMAD R192, R5, 0x2, R194 ;  /* 0x0000000205c07824 */ /* 0x000fe400078e02c2 */
[----:B------:R-:W-:Y:S01]  /*5190*/  IMAD.WIDE.U32 R150, R3, -0x326172a9, RZ ;  /* 0xcd9e8d5703967825 */ /* 0x000fe200078e00ff */
[----:B------:R-:W2:Y:S04]  /*51a0*/  SHFL.BFLY PT, R18, R19, 0x2, 0x1f ;  /* 0x0c401f0013127f89 */ /* 0x000ea800000e0000 */
[----:B------:R-:W-:Y:S04]  /*51b0*/  LDSM.16.MT88.4 R48, [R193+0xc000] ;  /* 0x00c00000c130783b */ /* 0x000fe80000004200 */
[----:B------:R-:W-:Y:S01]  /*51c0*/  LDSM.16.MT88.4 R64, [R196+0xe000] ;  /* 0x00e00000c440783b */ /* 0x000fe20000004200 */
[----:B-1----:R-:W-:-:S03]  /*51d0*/  FMNMX.FTZ R17, R16, R17, !PT ;  /* 0x0000001110117209 */ /* 0x002fc60007810000 */
[----:B------:R-:W-:Y:S01]  /*51e0*/  LDSM.16.MT88.4 R72, [R194+0xe000] ;  /* 0x00e00000c248783b */ /* 0x000fe20000004200 */
[C-C-:B------:R-:W-:Y:S01]  /*51f0*/  LOP3.LUT R16, R227.reuse, UR6, R221.reuse, 0x96, !PT ;  /* 0x00000006e3107c12 */ /* 0x140fe2000f8e96dd */
[----:B------:R-:W-:Y:S02]  /*5200*/  UIADD3 UR6, UR6, 0x1, URZ ;  /* 0x0000000106067890 */ /* 0x000fe4000fffe03f */
[----:B------:R-:W1:Y:S02]  /*5210*/  SHFL.BFLY PT, R132, R17, 0x1, 0x1f ;  /* 0x0c201f0011847f89 */ /* 0x000e6400000e0000 */
[----:B------:R-:W-:Y:S02]  /*5220*/  IMAD.WIDE.U32 R22, R16, -0x326172a9, RZ ;  /* 0xcd9e8d5710167825 */ /* 0x000fe400078e00ff */
[----:B------:R-:W-:Y:S01]  /*5230*/  LDSM.16.MT88.4 R56, [R192+0xc000] ;  /* 0x00c00000c038783b */ /* 0x000fe20000004200 */
[----:B------:R-:W-:Y:S02]  /*5240*/  LOP3.LUT R226, R227, UR6, R221, 0x96, !PT ;  /* 0x00000006e3e27c12 */ /* 0x000fe4000f8e96dd */
[----:B------:R-:W-:Y:S01]  /*5250*/  LOP3.LUT R16, R23, R172, R169, 0x96, !PT ;  /* 0x000000ac17107212 */ /* 0x000fe200078e96a9 */
[----:B------:R-:W-:Y:S01]  /*5260*/  LDSM.16.MT88.4 R88, [R192+0xe000] ;  /* 0x00e00000c058783b */ /* 0x000fe20000004200 */
[----:B--2---:R-:W-:Y:S01]  /*5270*/  FMNMX.FTZ R18, R19, R18, !PT ;  /* 0x0000001213127209 */ /* 0x004fe20007810000 */
[----:B------:R-:W-:Y:S01]  /*5280*/  IMAD.WIDE.U32 R226, R226, -0x326172a9, RZ ;  /* 0xcd9e8d57e2e27825 */ /* 0x000fe200078e00ff */
[----:B------:R-:W-:Y:S01]  /*5290*/  LOP3.LUT R22, R151, R22, R167, 0x96, !PT ;  /* 0x0000001697167212 */ /* 0x000fe200078e96a7 */
[----:B------:R-:W-:Y:S02]  /*52a0*/  LDSM.16.MT88.4 R80, [R193+0xe000] ;  /* 0x00e00000c150783b */ /* 0x000fe40000004200 */
[----:B------:R-:W-:Y:S01]  /*52b0*/  IMAD.WIDE.U32 R20, R16, -0x2daee0ad, RZ ;  /* 0xd2511f5310147825 */ /* 0x000fe200078e00ff */
[----:B------:R-:W-:Y:S01]  /*52c0*/  LOP3.LUT R169, R227, R172, R169, 0x96, !PT ;  /* 0x000000ace3a97212 */ /* 0x000fe200078e96a9 */
[----:B------:R-:W2:Y:S02]  /*52d0*/  SHFL.BFLY PT, R3, R18, 0x1, 0x1f ;  /* 0x0c201f0012037f89 */ /* 0x000ea400000e0000 */
[----:B------:R-:W-:Y:S01]  /*52e0*/  IMAD.WIDE.U32 R22, R22, -0x2daee0ad, RZ ;  /* 0xd2511f5316167825 */ /* 0x000fe200078e00ff */
[----:B------:R-:W-:Y:S01]  /*52f0*/  LOP3.LUT R16, R21, R168, R166, 0x96, !PT ;  /* 0x000000a815107212 */ /* 0x000fe200078e96a6 */
[----:B------:R-:W-:Y:S03]  /*5300*/  LDSM.16.MT88.4 R104, [R194+0x10000] ;  /* 0x01000000c268783b */ /* 0x000fe60000004200 */
[----:B------:R-:W-:Y:S01]  /*5310*/  LOP3.LUT R20, R23, R20, R149, 0x96, !PT ;  /* 0x0000001417147212 */ /* 0x000fe200078e9695 */
[----:B------:R-:W-:Y:S01]  /*5320*/  LDSM.16.MT88.4 R96, [R196+0x10000] ;  /* 0x01000000c460783b */ /* 0x000fe20000004200 */
[----:B-1----:R-:W-:Y:S01]  /*5330*/  FMNMX.FTZ R132, R17, R132, !PT ;  /* 0x0000008411847209 */ /* 0x002fe20007810000 */
[----:B------:R-:W-:-:S02]  /*5340*/  IMAD.WIDE.U32 R16, R16, -0x326172a9, RZ ;  /* 0xcd9e8d5710107825 */ /* 0x000fc400078e00ff */
[----:B------:R-:W-:Y:S01]  /*5350*/  LDSM.16.MT88.4 R120, [R193+0x10000] ;  /* 0x01000000c178783b */ /* 0x000fe20000004200 */
[C---:B------:R-:W-:Y:S01]  /*5360*/  FSETP.NEU.FTZ.AND P1, PT, R132.reuse, -INF , PT ;  /* 0xff8000008400780b */ /* 0x040fe20003f3d000 */
[----:B------:R-:W-:Y:S01]  /*5370*/  FMUL.FTZ R207, R132, UR10 ;  /* 0x0000000a84cf7c20 */ /* 0x000fe20008410000 */
[----:B------:R-:W-:Y:S01]  /*5380*/  IMAD.WIDE.U32 R20, R20, -0x326172a9, RZ ;  /* 0xcd9e8d5714147825 */ /* 0x000fe200078e00ff */
[----:B------:R-:W-:Y:S03]  /*5390*/  LDSM.16.MT88.4 R40, [R194+0xc000] ;  /* 0x00c00000c228783b */ /* 0x000fe60000004200 */
[----:B------:R-:W-:Y:S02]  /*53a0*/  FSEL R207, R207, RZ, P1 ;  /* 0x000000ffcfcf7208 */ /* 0x000fe40000800000 */
[----:B------:R-:W-:-:S03]  /*53b0*/  LOP3.LUT R16, R21, R16, R143, 0x96, !PT ;  /* 0x0000001015107212 */ /* 0x000fc600078e968f */
[----:B------:R-:W-:Y:S01]  /*53c0*/  FFMA.FTZ R162, R14, UR10, -R207 ;  /* 0x0000000a0ea27c23 */ /* 0x000fe200080108cf */
[----:B------:R-:W-:Y:S01]  /*53d0*/  LOP3.LUT R14, R17, R150, R140, 0x96, !PT ;  /* 0x00000096110e7212 */ /* 0x000fe200078e968c */
[----:B------:R-:W-:Y:S01]  /*53e0*/  IMAD.WIDE.U32 R16, R16, -0x2daee0ad, RZ ;  /* 0xd2511f5310107825 */ /* 0x000fe200078e00ff */
[----:B--2---:R-:W-:-:S03]  /*53f0*/  FMNMX.FTZ R3, R18, R3, !PT ;  /* 0x0000000312037209 */ /* 0x004fc60007810000 */
[--C-:B------:R-:W-:Y:S01]  /*5400*/  FFMA.FTZ R158, R12, UR10, -R207.reuse ;  /* 0x0000000a0c9e7c23 */ /* 0x100fe200080108cf */
[----:B------:R-:W-:Y:S01]  /*5410*/  FFMA.FTZ R161, R36, UR10, -R207 ;  /* 0x0000000a24a17c23 */ /* 0x000fe200080108cf */
[----:B------:R-:W-:Y:S01]  /*5420*/  IMAD.WIDE.U32 R24, R14, -0x2daee0ad, RZ ;  /* 0xd2511f530e187825 */ /* 0x000fe200078e00ff */
[----:B------:R-:W-:-:S03]  /*5430*/  FSETP.NEU.FTZ.AND P1, PT, R3, -INF , PT ;  /* 0xff8000000300780b */ /* 0x000fc60003f3d000 */
[----:B------:R-:W-:Y:S01]  /*5440*/  FMUL.FTZ R178, R3, UR10 ;  /* 0x0000000a03b27c20 */ /* 0x000fe20008410000 */
[--C-:B------:R-:W-:Y:S01]  /*5450*/  FFMA.FTZ R163, R30, UR10, -R207.reuse ;  /* 0x0000000a1ea37c23 */ /* 0x100fe200080108cf */
[----:B------:R-:W-:Y:S01]  /*5460*/  MUFU.EX2 R158, R158 ;  /* 0x0000009e009e7308 */ /* 0x000fe20000000800 */
[----:B------:R-:W-:Y:S01]  /*5470*/  LOP3.LUT R18, R25, R22, R34, 0x96, !PT ;  /* 0x0000001619127212 */ /* 0x000fe200078e9622 */
[----:B------:R-:W-:Y:S01]  /*5480*/  FFMA.FTZ R153, R6, UR10, -R207 ;  /* 0x0000000a06997c23 */ /* 0x000fe200080108cf */
[----:B------:R-:W-:Y:S01]  /*5490*/  LOP3.LUT R12, R17, R24, R141, 0x96, !PT ;  /* 0x00000018110c7212 */ /* 0x000fe200078e968d */
[----:B------:R-:W-:Y:S01]  /*54a0*/  FFMA.FTZ R157, R8, UR10, -R207 ;  /* 0x0000000a089d7c23 */ /* 0x000fe200080108cf */
[----:B------:R-:W-:Y:S01]  /*54b0*/  FSEL R178, R178, RZ, P1 ;  /* 0x000000ffb2b27208 */ /* 0x000fe20000800000 */
[----:B------:R-:W-:-:S04]  /*54c0*/  IMAD.WIDE.U32 R18, R18, -0x326172a9, RZ ;  /* 0xcd9e8d5712127825 */ /* 0x000fc800078e00ff */
[----:B------:R-:W-:Y:S01]  /*54d0*/  FFMA.FTZ R154, R10, UR10, -R207 ;  /* 0x0000000a0a9a7c23 */ /* 0x000fe200080108cf */
[----:B------:R-:W1:Y:S01]  /*54e0*/  MUFU.EX2 R161, R161 ;  /* 0x000000a100a17308 */ /* 0x000e620000000800 */
[----:B------:R-:W-:Y:S01]  /*54f0*/  LDSM.16.MT88.4 R24, [R194+0xc800] ;  /* 0x00c80000c218783b */ /* 0x000fe20000004200 */
[----:B------:R-:W-:-:S04]  /*5500*/  IMAD.WIDE.U32 R22, R12, -0x326172a9, RZ ;  /* 0xcd9e8d570c167825 */ /* 0x000fc800078e00ff */
[--C-:B------:R-:W-:Y:S01]  /*5510*/  FFMA.FTZ R164, R31, UR10, -R178.reuse ;  /* 0x0000000a1fa47c23 */ /* 0x100fe200080108b2 */
[----:B------:R-:W-:Y:S01]  /*5520*/  FFMA.FTZ R165, R37, UR10, -R178 ;  /* 0x0000000a25a57c23 */ /* 0x000fe200080108b2 */
[----:B------:R-:W-:Y:S01]  /*5530*/  LOP3.LUT R6, R19, R20, R206, 0x96, !PT ;  /* 0x0000001413067212 */ /* 0x000fe200078e96ce */
[----:B------:R-:W-:Y:S01]  /*5540*/  FFMA.FTZ R160, R45, UR10, -R178 ;  /* 0x0000000a2da07c23 */ /* 0x000fe200080108b2 */
[----:B------:R-:W-:Y:S01]  /*5550*/  LOP3.LUT R12, R23, R18, R32, 0x96, !PT ;  /* 0x00000012170c7212 */ /* 0x000fe200078e9620 */
[----:B------:R-:W-:Y:S01]  /*5560*/  MUFU.EX2 R163, R163 ;  /* 0x000000a300a37308 */ /* 0x000fe20000000800 */
[C---:B------:R-:W-:Y:S01]  /*5570*/  LOP3.LUT R14, R22.reuse, 0xffff, RZ, 0xc0, !PT ;  /* 0x0000ffff160e7812 */ /* 0x040fe200078ec0ff */
[--C-:B------:R-:W-:Y:S01]  /*5580*/  FFMA.FTZ R159, R39, UR10, -R178.reuse ;  /* 0x0000000a279f7c23 */ /* 0x100fe200080108b2 */
[----:B------:R-:W-:Y:S01]  /*5590*/  LOP3.LUT R0, R22, 0xff, RZ, 0xc0, !PT ;  /* 0x000000ff16007812 */ /* 0x000fe200078ec0ff */
[----:B------:R-:W-:Y:S01]  /*55a0*/  FFMA.FTZ R152, R13, UR10, -R178 ;  /* 0x0000000a0d987c23 */ /* 0x000fe200080108b2 */
[----:B------:R-:W-:Y:S01]  /*55b0*/  SHF.R.U32.HI R7, RZ, 0x8, R14 ;  /* 0x00000008ff077819 */ /* 0x000fe2000001160e */
[----:B------:R-:W-:Y:S01]  /*55c0*/  FFMA.FTZ R135, R11, UR10, -R178 ;  /* 0x0000000a0b877c23 */ /* 0x000fe200080108b2 */
[----:B------:R-:W-:Y:S01]  /*55d0*/  SHF.R.U32.HI R113, RZ, 0x10, R12 ;  /* 0x00000010ff717819 */ /* 0x000fe2000001160c */
[----:B------:R-:W-:Y:S01]  /*55e0*/  MUFU.EX2 R164, R164 ;  /* 0x000000a400a47308 */ /* 0x000fe20000000800 */
[C---:B------:R-:W-:Y:S01]  /*55f0*/  LOP3.LUT R18, R12.reuse, 0xffff, RZ, 0xc0, !PT ;  /* 0x0000ffff0c127812 */ /* 0x040fe200078ec0ff */
[--C-:B------:R-:W-:Y:S01]  /*5600*/  FFMA.FTZ R156, R15, UR10, -R178.reuse ;  /* 0x0000000a0f9c7c23 */ /* 0x100fe200080108b2 */
[----:B------:R-:W-:Y:S01]  /*5610*/  LOP3.LUT R5, R12, 0xff, RZ, 0xc0, !PT ;  /* 0x000000ff0c057812 */ /* 0x000fe200078ec0ff */
[----:B------:R-:W-:Y:S01]  /*5620*/  FFMA.FTZ R155, R9, UR10, -R178 ;  /* 0x0000000a099b7c23 */ /* 0x000fe200080108b2 */
[----:B------:R-:W-:Y:S01]  /*5630*/  SHF.R.U32.HI R12, RZ, 0x18, R12 ;  /* 0x00000018ff0c7819 */ /* 0x000fe2000001160c */
[--C-:B------:R-:W-:Y:S01]  /*5640*/  FFMA.FTZ R174, R139, UR10, -R178.reuse ;  /* 0x0000000a8bae7c23 */ /* 0x100fe200080108b2 */
[----:B------:R-:W-:Y:S01]  /*5650*/  LOP3.LUT R113, R113, 0xff, RZ, 0xc0, !PT ;  /* 0x000000ff71717812 */ /* 0x000fe200078ec0ff */
[----:B------:R-:W2:Y:S01]  /*5660*/  MUFU.EX2 R165, R165 ;  /* 0x000000a500a57308 */ /* 0x000ea20000000800 */
[----:B------:R-:W-:Y:S01]  /*5670*/  PRMT R7, R0, 0x5410, R7 ;  /* 0x0000541000077816 */ /* 0x000fe20000000007 */
[----:B------:R-:W-:Y:S01]  /*5680*/  FFMA.FTZ R171, R137, UR10, -R178 ;  /* 0x0000000a89ab7c23 */ /* 0x000fe200080108b2 */
[----:B------:R-:W-:Y:S01]  /*5690*/  PRMT R113, R113, 0x5410, R12 ;  /* 0x0000541071717816 */ /* 0x000fe2000000000c */
[----:B------:R-:W-:Y:S01]  /*56a0*/  FFMA.FTZ R173, R35, UR10, -R178 ;  /* 0x0000000a23ad7c23 */ /* 0x000fe200080108b2 */
[----:B------:R-:W-:Y:S01]  /*56b0*/  SHF.R.U32.HI R18, RZ, 0x8, R18 ;  /* 0x00000008ff127819 */ /* 0x000fe20000011612 */
[--C-:B------:R-:W-:Y:S01]  /*56c0*/  FFMA.FTZ R172, R33, UR10, -R178.reuse ;  /* 0x0000000a21ac7c23 */ /* 0x100fe200080108b2 */
[--C-:B------:R-:W-:Y:S01]  /*56d0*/  HSET2.LE.AND R114, R7, R170.reuse, PT ;  /* 0x000000aa07727233 */ /* 0x100fe20003803000 */
[----:B------:R-:W3:Y:S01]  /*56e0*/  MUFU.EX2 R162, R162 ;  /* 0x000000a200a27308 */ /* 0x000ee20000000800 */
[----:B-1----:R-:W-:Y:S01]  /*56f0*/  F2FP.BF16.F32.PACK_AB R7, R158, R161 ;  /* 0x000000a19e07723e */ /* 0x002fe200000010ff */
[----:B------:R-:W-:Y:S01]  /*5700*/  LDSM.16.MT88.4 R28, [R192+0x10000] ;  /* 0x01000000c01c783b */ /* 0x000fe20000004200 */
[----:B------:R-:W-:Y:S01]  /*5710*/  HSET2.LE.AND R113, R113, R170, PT ;  /* 0x000000aa71717233 */ /* 0x000fe20003803000 */
[----:B------:R-:W-:Y:S01]  /*5720*/  FFMA.FTZ R225, R175, UR10, -R178 ;  /* 0x0000000aafe17c23 */ /* 0x000fe200080108b2 */
[----:B------:R-:W-:Y:S01]  /*5730*/  LOP3.LUT R114, R114, R7, RZ, 0xc0, !PT ;  /* 0x0000000772727212 */ /* 0x000fe200078ec0ff */
[----:B------:R-:W-:Y:S01]  /*5740*/  IMAD.WIDE.U32 R6, R6, -0x2daee0ad, RZ ;  /* 0xd2511f5306067825 */ /* 0x000fe200078e00ff */
[----:B------:R-:W-:Y:S01]  /*5750*/  PRMT R5, R5, 0x5410, R18 ;  /* 0x0000541005057816 */ /* 0x000fe20000000012 */
[----:B------:R-:W-:Y:S01]  /*5760*/  MUFU.EX2 R160, R160 ;  /* 0x000000a000a07308 */ /* 0x000fe20000000800 */
[----:B--2---:R-:W-:Y:S01]  /*5770*/  F2FP.BF16.F32.PACK_AB R0, R165, R164 ;  /* 0x000000a4a500723e */ /* 0x004fe200000010ff */
[----:B------:R-:W-:Y:S01]  /*5780*/  FADD.FTZ R165, R164, R165 ;  /* 0x000000a5a4a57221 */ /* 0x000fe20000010000 */
[----:B------:R-:W-:-:S02]  /*5790*/  SHF.R.U32.HI R17, RZ, 0x10, R22 ;  /* 0x00000010ff117819 */ /* 0x000fc40000011616 */
[----:B------:R-:W-:Y:S01]  /*57a0*/  LOP3.LUT R113, R113, R0, RZ, 0xc0, !PT ;  /* 0x0000000071717212 */ /* 0x000fe200078ec0ff */
[----:B------:R-:W-:Y:S01]  /*57b0*/  FFMA.FTZ R0, R4, UR10, -R207 ;  /* 0x0000000a04007c23 */ /* 0x000fe200080108cf */
[----:B------:R-:W-:Y:S01]  /*57c0*/  LOP3.LUT R4, R6, 0xffff, RZ, 0xc0, !PT ;  /* 0x0000ffff06047812 */ /* 0x000fe200078ec0ff */
[----:B------:R-:W1:Y:S01]  /*57d0*/  MUFU.EX2 R159, R159 ;  /* 0x0000009f009f7308 */ /* 0x000e620000000800 */
[----:B------:R-:W-:Y:S02]  /*57e0*/  HSET2.LE.AND R112, R5, R170, PT ;  /* 0x000000aa05707233 */ /* 0x000fe40003803000 */
[----:B------:R-:W-:Y:S02]  /*57f0*/  SHF.R.U32.HI R115, RZ, 0x18, R22 ;  /* 0x00000018ff737819 */ /* 0x000fe40000011616 */
[----:B------:R-:W-:Y:S02]  /*5800*/  LOP3.LUT R14, R17, 0xff, RZ, 0xc0, !PT ;  /* 0x000000ff110e7812 */ /* 0x000fe400078ec0ff */
[----:B---3--:R-:W-:Y:S01]  /*5810*/  F2FP.BF16.F32.PACK_AB R5, R162, R163 ;  /* 0x000000a3a205723e */ /* 0x008fe200000010ff */
[----:B------:R-:W-:Y:S01]  /*5820*/  MUFU.EX2 R153, R153 ;  /* 0x0000009900997308 */ /* 0x000fe20000000800 */
[----:B------:R-:W-:Y:S01]  /*5830*/  SHF.R.U32.HI R4, RZ, 0x8, R4 ;  /* 0x00000008ff047819 */ /* 0x000fe20000011604 */
[----:B------:R-:W-:Y:S01]  /*5840*/  FADD.FTZ R162, R163, R162 ;  /* 0x000000a2a3a27221 */ /* 0x000fe20000010000 */
[----:B------:R-:W-:-:S02]  /*5850*/  LOP3.LUT R21, R6, 0xff, RZ, 0xc0, !PT ;  /* 0x000000ff06157812 */ /* 0x000fc400078ec0ff */
[----:B------:R-:W-:Y:S01]  /*5860*/  PRMT R115, R14, 0x5410, R115 ;  /* 0x000054100e737816 */ /* 0x000fe20000000073 */
[----:B------:R-:W-:Y:S01]  /*5870*/  FADD.FTZ R161, R161, R162 ;  /* 0x000000a2a1a17221 */ /* 0x000fe20000010000 */
[----:B------:R-:W-:Y:S01]  /*5880*/  LOP3.LUT R112, R112, R5, RZ, 0xc0, !PT ;  /* 0x0000000570707212 */ /* 0x000fe200078ec0ff */
[----:B------:R-:W2:Y:S01]  /*5890*/  MUFU.EX2 R0, R0 ;  /* 0x0000000000007308 */ /* 0x000ea20000000800 */
[----:B------:R-:W-:Y:S01]  /*58a0*/  LOP3.LUT R10, R7, R16, R179, 0x96, !PT ;  /* 0x00000010070a7212 */ /* 0x000fe200078e96b3 */
[----:B------:R-:W-:Y:S01]  /*58b0*/  FADD.FTZ R158, R158, R161 ;  /* 0x000000a19e9e7221 */ /* 0x000fe20000010000 */
[--C-:B------:R-:W-:Y:S01]  /*58c0*/  SHF.R.U32.HI R147, RZ, 0x10, R6.reuse ;  /* 0x00000010ff937819 */ /* 0x100fe20000011606 */
[----:B------:R-:W-:Y:S01]  /*58d0*/  LDSM.16.MT88.4 R16, [R196+0xc800] ;  /* 0x00c80000c410783b */ /* 0x000fe20000004200 */
[----:B------:R-:W-:Y:S02]  /*58e0*/  SHF.R.U32.HI R8, RZ, 0x18, R6 ;  /* 0x00000018ff087819 */ /* 0x000fe40000011606 */
[----:B------:R-:W-:Y:S01]  /*58f0*/  PRMT R21, R21, 0x5410, R4 ;  /* 0x0000541015157816 */ /* 0x000fe20000000004 */
[----:B------:R-:W-:Y:S01]  /*5900*/  MUFU.EX2 R157, R157 ;  /* 0x0000009d009d7308 */ /* 0x000fe20000000800 */
[----:B------:R-:W3:Y:S01]  /*5910*/  LDSM.16.MT88.4 R4, [R193+0xc800] ;  /* 0x00c80000c104783b */ /* 0x000ee20000004200 */
[----:B------:R-:W-:-:S02]  /*5920*/  HSET2.LE.AND R115, R115, R170, PT ;  /* 0x000000aa73737233 */ /* 0x000fc40003803000 */
[----:B-1----:R-:W-:Y:S01]  /*5930*/  F2FP.BF16.F32.PACK_AB R12, R159, R160 ;  /* 0x000000a09f0c723e */ /* 0x002fe200000010ff */
[----:B------:R-:W-:Y:S01]  /*5940*/  FADD.FTZ R160, R160, R165 ;  /* 0x000000a5a0a07221 */ /* 0x000fe20000010000 */
[C---:B------:R-:W-:Y:S02]  /*5950*/  LOP3.LUT R20, R10.reuse, 0xffff, RZ, 0xc0, !PT ;  /* 0x0000ffff0a147812 */ /* 0x040fe400078ec0ff */
[----:B------:R-:W-:Y:S01]  /*5960*/  LOP3.LUT R115, R115, R12, RZ, 0xc0, !PT ;  /* 0x0000000c73737212 */ /* 0x000fe200078ec0ff */
[----:B------:R-:W1:Y:S01]  /*5970*/  MUFU.EX2 R154, R154 ;  /* 0x0000009a009a7308 */ /* 0x000e620000000800 */
[----:B------:R-:W-:Y:S01]  /*5980*/  SHF.R.U32.HI R145, RZ, 0x10, R10 ;  /* 0x00000010ff917819 */ /* 0x000fe2000001160a */
[----:B------:R-:W-:Y:S01]  /*5990*/  LDSM.16.MT88.4 R12, [R192+0xc800] ;  /* 0x00c80000c00c783b */ /* 0x000fe20000004200 */
[----:B------:R-:W-:Y:S01]  /*59a0*/  LOP3.LUT R11, R10, 0xff, RZ, 0xc0, !PT ;  /* 0x000000ff0a0b7812 */ /* 0x000fe200078ec0ff */
[----:B------:R-:W-:Y:S01]  /*59b0*/  FADD.FTZ R159, R159, R160 ;  /* 0x000000a09f9f7221 */ /* 0x000fe20000010000 */
[----:B------:R-:W-:Y:S01]  /*59c0*/  SHF.R.U32.HI R20, RZ, 0x8, R20 ;  /* 0x00000008ff147819 */ /* 0x000fe20000011614 */
[----:B------:R-:W-:Y:S01]  /*59d0*/  HMMA.16816.F32.BF16 R44, R112, R48, RZ ;  /* 0x00000030702c723c */ /* 0x000fe200000418ff */
[----:B------:R-:W-:Y:S01]  /*59e0*/  LOP3.LUT R147, R147, 0xff, RZ, 0xc0, !PT ;  /* 0x000000ff93937812 */ /* 0x000fe200078ec0ff */
[----:B------:R-:W-:Y:S01]  /*59f0*/  MUFU.EX2 R152, R152 ;  /* 0x0000009800987308 */ /* 0x000fe20000000800 */
[----:B------:R-:W-:-:S02]  /*5a00*/  SHF.R.U32.HI R10, RZ, 0x18, R10 ;  /* 0x00000018ff0a7819 */ /* 0x000fc4000001160a */
[----:B------:R-:W-:Y:S01]  /*5a10*/  LOP3.LUT R145, R145, 0xff, RZ, 0xc0, !PT ;  /* 0x000000ff91917812 */ /* 0x000fe200078ec0ff */
[C---:B------:R-:W-:Y:S01]  /*5a20*/  HMMA.16816.F32.BF16 R48, R112.reuse, R50, RZ ;  /* 0x000000327030723c */ /* 0x040fe200000418ff */
[----:B------:R-:W-:Y:S02]  /*5a30*/  HSET2.LE.AND R146, R21, R170, PT ;  /* 0x000000aa15927233 */ /* 0x000fe40003803000 */
[----:B------:R-:W-:Y:S01]  /*5a40*/  PRMT R21, R11, 0x5410, R20 ;  /* 0x000054100b157816 */ /* 0x000fe20000000014 */
[----:B------:R-:W4:Y:S01]  /*5a50*/  MUFU.EX2 R135, R135 ;  /* 0x0000008700877308 */ /* 0x000f220000000800 */
[----:B------:R-:W-:Y:S01]  /*5a60*/  PRMT R147, R147, 0x5410, R8 ;  /* 0x0000541093937816 */ /* 0x000fe20000000008 */
[----:B------:R-:W-:Y:S01]  /*5a70*/  HMMA.16816.F32.BF16 R128, R112, R124, RZ ;  /* 0x0000007c7080723c */ /* 0x000fe200000418ff */
[----:B------:R-:W-:Y:S02]  /*5a80*/  PRMT R145, R145, 0x5410, R10 ;  /* 0x0000541091917816 */ /* 0x000fe4000000000a */
[----:B--2---:R-:W-:-:S02]  /*5a90*/  F2FP.BF16.F32.PACK_AB R9, R0, R153 ;  /* 0x000000990009723e */ /* 0x004fc400000010ff */
[--C-:B------:R-:W-:Y:S01]  /*5aa0*/  HSET2.LE.AND R144, R21, R170.reuse, PT ;  /* 0x000000aa15907233 */ /* 0x100fe20003803000 */
[----:B------:R-:W-:Y:S01]  /*5ab0*/  MUFU.EX2 R156, R156 ;  /* 0x0000009c009c7308 */ /* 0x000fe20000000800 */
[--C-:B------:R-:W-:Y:S01]  /*5ac0*/  HSET2.LE.AND R147, R147, R170.reuse, PT ;  /* 0x000000aa93937233 */ /* 0x100fe20003803000 */
[C---:B------:R-:W-:Y:S01]  /*5ad0*/  HMMA.16816.F32.BF16 R124, R112.reuse, R126, RZ ;  /* 0x0000007e707c723c */ /* 0x040fe200000418ff */
[----:B-1----:R-:W-:Y:S01]  /*5ae0*/  F2FP.BF16.F32.PACK_AB R21, R154, R157 ;  /* 0x0000009d9a15723e */ /* 0x002fe200000010ff */
[----:B------:R-:W-:Y:S01]  /*5af0*/  FADD.FTZ R157, R157, R158 ;  /* 0x0000009e9d9d7221 */ /* 0x000fe20000010000 */
[----:B------:R-:W-:Y:S02]  /*5b00*/  HSET2.LE.AND R145, R145, R170, PT ;  /* 0x000000aa91917233 */ /* 0x000fe40003803000 */
[----:B------:R-:W-:Y:S01]  /*5b10*/  LOP3.LUT R146, R146, R9, RZ, 0xc0, !PT ;  /* 0x0000000992927212 */ /* 0x000fe200078ec0ff */
[----:B------:R-:W1:Y:S01]  /*5b20*/  MUFU.EX2 R155, R155 ;  /* 0x0000009b009b7308 */ /* 0x000e620000000800 */
[----:B----4-:R-:W-:Y:S01]  /*5b30*/  F2FP.BF16.F32.PACK_AB R20, R135, R152 ;  /* 0x000000988714723e */ /* 0x010fe200000010ff */
[----:B------:R-:W2:Y:S01]  /*5b40*/  LDSM.16.MT88.4 R8, [R196+0xe800] ;  /* 0x00e80000c408783b */ /* 0x000ea20000004200 */
[----:B------:R-:W-:Y:S01]  /*5b50*/  LOP3.LUT R144, R144, R21, RZ, 0xc0, !PT ;  /* 0x0000001590907212 */ /* 0x000fe200078ec0ff */
[C---:B------:R-:W-:Y:S01]  /*5b60*/  HMMA.16816.F32.BF16 R60, R112.reuse, R64, RZ ;  /* 0x00000040703c723c */ /* 0x040fe200000418ff */
[----:B------:R-:W-:Y:S01]  /*5b70*/  LOP3.LUT R147, R147, R20, RZ, 0xc0, !PT ;  /* 0x0000001493937212 */ /* 0x000fe200078ec0ff */
[----:B------:R-:W-:Y:S01]  /*5b80*/  FADD.FTZ R154, R154, R157 ;  /* 0x0000009d9a9a7221 */ /* 0x000fe20000010000 */
[----:B------:R-:W4:Y:S01]  /*5b90*/  LDSM.16.MT88.4 R20, [R194+0xe800] ;  /* 0x00e80000c214783b */ /* 0x000f220000004200 */
[----:B------:R-:W-:Y:S02]  /*5ba0*/  MUFU.EX2 R174, R174 ;  /* 0x000000ae00ae7308 */ /* 0x000fe40000000800 */
[----:B------:R-:W-:Y:S01]  /*5bb0*/  HMMA.16816.F32.BF16 R64, R112, R66, RZ ;  /* 0x000000427040723c */ /* 0x000fe200000418ff */
[----:B------:R-:W-:-:S04]  /*5bc0*/  FADD.FTZ R153, R153, R154 ;  /* 0x0000009a99997221 */ /* 0x000fc80000010000 */
[----:B------:R-:W-:Y:S01]  /*5bd0*/  FADD.FTZ R153, R0, R153 ;  /* 0x0000009900997221 */ /* 0x000fe20000010000 */
[C---:B------:R-:W-:Y:S01]  /*5be0*/  HMMA.16816.F32.BF16 R68, R112.reuse, R72, RZ ;  /* 0x000000487044723c */ /* 0x040fe200000418ff */
[----:B-1----:R-:W-:Y:S01]  /*5bf0*/  F2FP.BF16.F32.PACK_AB R116, R155, R156 ;  /* 0x0000009c9b74723e */ /* 0x002fe200000010ff */
[----:B------:R-:W1:Y:S01]  /*5c00*/  MUFU.EX2 R171, R171 ;  /* 0x000000ab00ab7308 */ /* 0x000e620000000800 */
[----:B------:R-:W-:Y:S02]  /*5c10*/  FADD.FTZ R156, R156, R159 ;  /* 0x0000009f9c9c7221 */ /* 0x000fe40000010000 */
[----:B------:R-:W-:Y:S01]  /*5c20*/  LOP3.LUT R145, R145, R116, RZ, 0xc0, !PT ;  /* 0x0000007491917212 */ /* 0x000fe200078ec0ff */
[----:B------:R-:W-:Y:S01]  /*5c30*/  HMMA.16816.F32.BF16 R52, R112, R56, RZ ;  /* 0x000000387034723c */ /* 0x000fe200000418ff */
[----:B------:R-:W-:-:S03]  /*5c40*/  FADD.FTZ R155, R155, R156 ;  /* 0x0000009c9b9b7221 */ /* 0x000fc60000010000 */
[----:B------:R-:W-:Y:S01]  /*5c50*/  MUFU.EX2 R173, R173 ;  /* 0x000000ad00ad7308 */ /* 0x000fe20000000800 */
[----:B------:R-:W-:Y:S01]  /*5c60*/  FADD.FTZ R152, R152, R155 ;  /* 0x0000009b98987221 */ /* 0x000fe20000010000 */
[----:B---3--:R-:W-:Y:S03]  /*5c70*/  HMMA.16816.F32.BF16 R44, R144, R4, R44 ;  /* 0x00000004902c723c */ /* 0x008fe6000004182c */
[----:B------:R-:W-:-:S03]  /*5c80*/  FADD.FTZ R135, R135, R152 ;  /* 0x0000009887877221 */ /* 0x000fc60000010000 */
[----:B------:R-:W-:Y:S01]  /*5c90*/  HMMA.16816.F32.BF16 R48, R144, R6, R48 ;  /* 0x000000069030723c */ /* 0x000fe20000041830 */
[----:B------:R-:W3:Y:S01]  /*5ca0*/  LDSM.16.MT88.4 R4, [R192+0xe800] ;  /* 0x00e80000c004783b */ /* 0x000ee20000004200 */
[----:B------:R-:W-:Y:S04]  /*5cb0*/  MUFU.EX2 R172, R172 ;  /* 0x000000ac00ac7308 */ /* 0x000fe80000000800 */
[C---:B------:R-:W-:Y:S04]  /*5cc0*/  HMMA.16816.F32.BF16 R56, R112.reuse, R58, RZ ;  /* 0x0000003a7038723c */ /* 0x040fe800000418ff */
[----:B------:R-:W-:Y:S02]  /*5cd0*/  MUFU.EX2 R225, R225 ;  /* 0x000000e100e17308 */ /* 0x000fe40000000800 */
[----:B------:R-:W-:Y:S06]  /*5ce0*/  HMMA.16816.F32.BF16 R84, R112, R88, RZ ;  /* 0x000000587054723c */ /* 0x000fec00000418ff */
[C---:B------:R-:W-:Y:S06]  /*5cf0*/  HMMA.16816.F32.BF16 R128, R144.reuse, R16, R128 ;  /* 0x000000109080723c */ /* 0x040fec0000041880 */
[----:B------:R-:W-:Y:S01]  /*5d00*/  HMMA.16816.F32.BF16 R124, R144, R18, R124 ;  /* 0x00000012907c723c */ /* 0x000fe2000004187c */
[----:B------:R-:W5:Y:S05]  /*5d10*/  LDSM.16.MT88.4 R16, [R193+0xe800] ;  /* 0x00e80000c110783b */ /* 0x000f6a0000004200 */
[----:B------:R-:W-:Y:S06]  /*5d20*/  HMMA.16816.F32.BF16 R88, R112, R90, RZ ;  /* 0x0000005a7058723c */ /* 0x000fec00000418ff */
[C---:B--2---:R-:W-:Y:S06]  /*5d30*/  HMMA.16816.F32.BF16 R60, R144.reuse, R8, R60 ;  /* 0x00000008903c723c */ /* 0x044fec000004183c */
[C---:B------:R-:W-:Y:S01]  /*5d40*/  HMMA.16816.F32.BF16 R64, R144.reuse, R10, R64 ;  /* 0x0000000a9040723c */ /* 0x040fe20000041840 */
[----:B------:R-:W2:Y:S05]  /*5d50*/  LDSM.16.MT88.4 R8, [R194+0x10800] ;  /* 0x01080000c208783b */ /* 0x000eaa0000004200 */
[----:B----4-:R-:W-:Y:S06]  /*5d60*/  HMMA.16816.F32.BF16 R68, R144, R20, R68 ;  /* 0x000000149044723c */ /* 0x010fec0000041844 */
[----:B------:R-:W-:Y:S01]  /*5d70*/  HMMA.16816.F32.BF16 R76, R112, R80, RZ ;  /* 0x00000050704c723c */ /* 0x000fe200000418ff */
[----:B------:R-:W-:Y:S01]  /*5d80*/  LOP3.LUT R20, R151, R226, R167, 0x96, !PT ;  /* 0x000000e297147212 */ /* 0x000fe200078e96a7 */
[----:B------:R-:W-:-:S04]  /*5d90*/  IMAD.WIDE.U32 R226, R169, -0x2daee0ad, RZ ;  /* 0xd2511f53a9e27825 */ /* 0x000fc800078e00ff */
[----:B------:R-:W-:Y:S01]  /*5da0*/  FFMA.FTZ R167, R142, UR10, -R207 ;  /* 0x0000000a8ea77c23 */ /* 0x000fe200080108cf */
[----:B------:R-:W-:Y:S01]  /*5db0*/  HMMA.16816.F32.BF16 R52, R144, R12, R52 ;  /* 0x0000000c9034723c */ /* 0x000fe20000041834 */
[----:B------:R-:W-:Y:S01]  /*5dc0*/  IMAD.WIDE.U32 R20, R20, -0x2daee0ad, RZ ;  /* 0xd2511f5314147825 */ /* 0x000fe200078e00ff */
[----:B------:R-:W-:-:S03]  /*5dd0*/  LOP3.LUT R168, R227, R168, R166, 0x96, !PT ;  /* 0x000000a8e3a87212 */ /* 0x000fc600078e96a6 */
[----:B------:R-:W-:Y:S01]  /*5de0*/  FFMA.FTZ R166, R148, UR10, -R207 ;  /* 0x0000000a94a67c23 */ /* 0x000fe200080108cf */
[----:B------:R-:W-:Y:S01]  /*5df0*/  MUFU.EX2 R167, R167 ;  /* 0x000000a700a77308 */ /* 0x000fe20000000800 */
[----:B------:R-:W-:Y:S01]  /*5e00*/  HMMA.16816.F32.BF16 R56, R144, R14, R56 ;  /* 0x0000000e9038723c */ /* 0x000fe20000041838 */
[----:B------:R-:W4:Y:S01]  /*5e10*/  LDSM.16.MT88.4 R12, [R196+0x10800] ;  /* 0x01080000c40c783b */ /* 0x000f220000004200 */
[----:B------:R-:W-:Y:S01]  /*5e20*/  LOP3.LUT R226, R21, R226, R149, 0x96, !PT ;  /* 0x000000e215e27212 */ /* 0x000fe200078e9695 */
[----:B------:R-:W-:-:S03]  /*5e30*/  IMAD.WIDE.U32 R168, R168, -0x326172a9, RZ ;  /* 0xcd9e8d57a8a87825 */ /* 0x000fc600078e00ff */
[----:B---3--:R-:W-:Y:S01]  /*5e40*/  HMMA.16816.F32.BF16 R84, R144, R4, R84 ;  /* 0x000000049054723c */ /* 0x008fe20000041854 */
[----:B------:R-:W-:Y:S01]  /*5e50*/  IMAD.WIDE.U32 R226, R226, -0x326172a9, RZ ;  /* 0xcd9e8d57e2e27825 */ /* 0x000fe200078e00ff */
[----:B------:R-:W-:-:S03]  /*5e60*/  LOP3.LUT R140, R169, R150, R140, 0x96, !PT ;  /* 0x00000096a98c7212 */ /* 0x000fc600078e968c */
[----:B------:R-:W-:Y:S01]  /*5e70*/  FFMA.FTZ R169, R136, UR10, -R207 ;  /* 0x0000000a88a97c23 */ /* 0x000fe200080108cf */
[----:B------:R-:W3:Y:S01]  /*5e80*/  MUFU.EX2 R166, R166 ;  /* 0x000000a600a67308 */ /* 0x000ee20000000800 */
[----:B------:R-:W-:Y:S01]  /*5e90*/  LDSM.16.MT88.4 R148, [R192+0x10800] ;  /* 0x01080000c094783b */ /* 0x000fe20000004200 */
[----:B------:R-:W-:Y:S01]  /*5ea0*/  HMMA.16816.F32.BF16 R88, R144, R6, R88 ;  /* 0x000000069058723c */ /* 0x000fe20000041858 */
[----:B------:R-:W-:Y:S01]  /*5eb0*/  LOP3.LUT R230, R227, R168, R143, 0x96, !PT ;  /* 0x000000a8e3e67212 */ /* 0x000fe200078e968f */
[--C-:B------:R-:W-:Y:S01]  /*5ec0*/  FFMA.FTZ R168, R138, UR10, -R207.reuse ;  /* 0x0000000a8aa87c23 */ /* 0x100fe200080108cf */
[----:B------:R-:W1:Y:S01]  /*5ed0*/  LDSM.16.MT88.4 R4, [R193+0x10800] ;  /* 0x01080000c104783b */ /* 0x000e620000004200 */
[----:B------:R-:W-:Y:S02]  /*5ee0*/  FFMA.FTZ R227, R204, UR10, -R207 ;  /* 0x0000000acce37c23 */ /* 0x000fe400080108cf */
[C---:B------:R-:W-:Y:S01]  /*5ef0*/  HMMA.16816.F32.BF16 R100, R112.reuse, R104, RZ ;  /* 0x000000687064723c */ /* 0x040fe200000418ff */
[----:B------:R-:W-:Y:S01]  /*5f00*/  IMAD.WIDE.U32 R230, R230, -0x2daee0ad, RZ ;  /* 0xd2511f53e6e67825 */ /* 0x000fe200078e00ff */
[----:B------:R-:W-:Y:S01]  /*5f10*/  MUFU.EX2 R168, R168 ;  /* 0x000000a800a87308 */ /* 0x000fe20000000800 */
[----:B------:R-:W-:Y:S03]  /*5f20*/  LDSM.16.MT88.4 R136, [R193+0xd000] ;  /* 0x00d00000c188783b */ /* 0x000fe60000004200 */
[C---:B------:R-:W-:Y:S04]  /*5f30*/  HMMA.16816.F32.BF16 R92, R112.reuse, R96, RZ ;  /* 0x00000060705c723c */ /* 0x040fe800000418ff */
[----:B------:R-:W3:Y:S02]  /*5f40*/  MUFU.EX2 R169, R169 ;  /* 0x000000a900a97308 */ /* 0x000ee40000000800 */
[C---:B------:R-:W-:Y:S06]  /*5f50*/  HMMA.16816.F32.BF16 R96, R112.reuse, R98, RZ ;  /* 0x000000627060723c */ /* 0x040fec00000418ff */
[----:B------:R-:W-:Y:S01]  /*5f60*/  HMMA.16816.F32.BF16 R108, R112, R120, RZ ;  /* 0x00000078706c723c */ /* 0x000fe200000418ff */
[----:B------:R-:W-:Y:S05]  /*5f70*/  MUFU.EX2 R227, R227 ;  /* 0x000000e300e37308 */ /* 0x000fea0000000800 */
[----:B-----5:R-:W-:Y:S06]  /*5f80*/  HMMA.16816.F32.BF16 R76, R144, R16, R76 ;  /* 0x00000010904c723c */ /* 0x020fec000004184c */
[----:B------:R-:W-:Y:S01]  /*5f90*/  HMMA.16816.F32.BF16 R104, R112, R106, RZ ;  /* 0x0000006a7068723c */ /* 0x000fe200000418ff */
[----:B------:R-:W-:-:S05]  /*5fa0*/  IMAD.WIDE.U32 R16, R140, -0x2daee0ad, RZ ;  /* 0xd2511f538c107825 */ /* 0x000fca00078e00ff */
[----:B------:R-:W-:Y:S01]  /*5fb0*/  HMMA.16816.F32.BF16 R120, R112, R122, RZ ;  /* 0x0000007a7078723c */ /* 0x000fe200000418ff */
[----:B------:R-:W-:Y:S02]  /*5fc0*/  LOP3.LUT R141, R231, R16, R141, 0x96, !PT ;  /* 0x00000010e78d7212 */ /* 0x000fe400078e968d */
[----:B------:R-:W-:-:S03]  /*5fd0*/  LOP3.LUT R236, R17, R20, R34, 0x96, !PT ;  /* 0x0000001411ec7212 */ /* 0x000fc600078e9622 */
[C---:B------:R-:W-:Y:S01]  /*5fe0*/  HMMA.16816.F32.BF16 R36, R112.reuse, R40, RZ ;  /* 0x000000287024723c */ /* 0x040fe200000418ff */
[----:B------:R-:W-:Y:S02]  /*5ff0*/  IMAD.WIDE.U32 R16, R141, -0x326172a9, RZ ;  /* 0xcd9e8d578d107825 */ /* 0x000fe400078e00ff */
[----:B------:R-:W-:Y:S02]  /*6000*/  LDSM.16.MT88.4 R140, [R196+0xd000] ;  /* 0x00d00000c48c783b */ /* 0x000fe40000004200 */
[----:B------:R-:W-:Y:S01]  /*6010*/  IMAD.WIDE.U32 R236, R236, -0x326172a9, RZ ;  /* 0xcd9e8d57ecec7825 */ /* 0x000fe200078e00ff */
[----:B------:R-:W-:Y:S06]  /*6020*/  HMMA.16816.F32.BF16 R40, R112, R42, RZ ;  /* 0x0000002a7028723c */ /* 0x000fec00000418ff */
[----:B--2---:R-:W-:Y:S06]  /*6030*/  HMMA.16816.F32.BF16 R100, R144, R8, R100 ;  /* 0x000000089064723c */ /* 0x004fec0000041864 */
[----:B------:R-:W-:Y:S01]  /*6040*/  HMMA.16816.F32.BF16 R80, R112, R82, RZ ;  /* 0x000000527050723c */ /* 0x000fe200000418ff */
[----:B------:R-:W-:-:S04]  /*6050*/  SHF.R.U32.HI R8, RZ, 0x10, R16 ;  /* 0x00000010ff087819 */ /* 0x000fc80000011610 */
[----:B------:R-:W-:Y:S01]  /*6060*/  LOP3.LUT R8, R8, 0xff, RZ, 0xc0, !PT ;  /* 0x000000ff08087812 */ /* 0x000fe200078ec0ff */
[C---:B----4-:R-:W-:Y:S06]  /*6070*/  HMMA.16816.F32.BF16 R92, R144.reuse, R12, R92 ;  /* 0x0000000c905c723c */ /* 0x050fec000004185c */
[----:B------:R-:W-:Y:S01]  /*6080*/  HMMA.16816.F32.BF16 R96, R144, R14, R96 ;  /* 0x0000000e9060723c */ /* 0x000fe20000041860 */
[----:B------:R-:W-:Y:S02]  /*6090*/  SHF.R.U32.HI R13, RZ, 0x18, R16 ;  /* 0x00000018ff0d7819 */ /* 0x000fe40000011610 */
[----:B------:R-:W-:-:S02]  /*60a0*/  LOP3.LUT R12, R17, R236, R32, 0x96, !PT ;  /* 0x000000ec110c7212 */ /* 0x000fc400078e9620 */
[----:B------:R-:W-:Y:S01]  /*60b0*/  PRMT R13, R8, 0x5410, R13 ;  /* 0x00005410080d7816 */ /* 0x000fe2000000000d */
[C---:B------:R-:W-:Y:S01]  /*60c0*/  HMMA.16816.F32.BF16 R104, R144.reuse, R10, R104 ;  /* 0x0000000a9068723c */ /* 0x040fe20000041868 */
[C---:B------:R-:W-:Y:S01]  /*60d0*/  LOP3.LUT R14, R16.reuse, 0xffff, RZ, 0xc0, !PT ;  /* 0x0000ffff100e7812 */ /* 0x040fe200078ec0ff */
[----:B------:R-:W2:Y:S01]  /*60e0*/  LDSM.16.MT88.4 R8, [R194+0xd000] ;  /* 0x00d00000c208783b */ /* 0x000ea20000004200 */
[----:B------:R-:W-:Y:S02]  /*60f0*/  LOP3.LUT R15, R16, 0xff, RZ, 0xc0, !PT ;  /* 0x000000ff100f7812 */ /* 0x000fe400078ec0ff */
[----:B------:R-:W-:Y:S01]  /*6100*/  SHF.R.U32.HI R14, RZ, 0x8, R14 ;  /* 0x00000008ff0e7819 */ /* 0x000fe2000001160e */
[----:B-1----:R-:W-:Y:S01]  /*6110*/  HMMA.16816.F32.BF16 R108, R144, R4, R108 ;  /* 0x00000004906c723c */ /* 0x002fe2000004186c */
[----:B------:R-:W-:Y:S01]  /*6120*/  HSET2.LE.AND R13, R13, R170, PT ;  /* 0x000000aa0d0d7233 */ /* 0x000fe20003803000 */
[----:B------:R-:W-:Y:S01]  /*6130*/  LDSM.16.MT88.4 R32, [R192+0xd000] ;  /* 0x00d00000c020783b */ /* 0x000fe20000004200 */
[----:B------:R-:W-:-:S02]  /*6140*/  PRMT R15, R15, 0x5410, R14 ;  /* 0x000054100f0f7816 */ /* 0x000fc4000000000e */
[----:B------:R-:W-:Y:S01]  /*6150*/  LOP3.LUT R14, R12, 0xffff, RZ, 0xc0, !PT ;  /* 0x0000ffff0c0e7812 */ /* 0x000fe200078ec0ff */
[C---:B------:R-:W-:Y:S01]  /*6160*/  HMMA.16816.F32.BF16 R120, R144.reuse, R6, R120 ;  /* 0x000000069078723c */ /* 0x040fe20000041878 */
[----:B------:R-:W1:Y:S01]  /*6170*/  LDSM.16.MT88.4 R4, [R193+0xf000] ;  /* 0x00f00000c104783b */ /* 0x000e620000004200 */
[----:B------:R-:W-:Y:S02]  /*6180*/  HSET2.LE.AND R15, R15, R170, PT ;  /* 0x000000aa0f0f7233 */ /* 0x000fe40003803000 */
[----:B------:R-:W-:Y:S02]  /*6190*/  SHF.R.U32.HI R14, RZ, 0x8, R14 ;  /* 0x00000008ff0e7819 */ /* 0x000fe4000001160e */
[C---:B------:R-:W-:Y:S06]  /*61a0*/  HMMA.16816.F32.BF16 R36, R144.reuse, R24, R36 ;  /* 0x000000189024723c */ /* 0x040fec0000041824 */
[----:B------:R-:W-:Y:S01]  /*61b0*/  HMMA.16816.F32.BF16 R40, R144, R26, R40 ;  /* 0x0000001a9028723c */ /* 0x000fe20000041828 */
[----:B------:R-:W-:-:S04]  /*61c0*/  SHF.R.U32.HI R25, RZ, 0x10, R12 ;  /* 0x00000010ff197819 */ /* 0x000fc8000001160c */
[----:B------:R-:W-:Y:S01]  /*61d0*/  LOP3.LUT R25, R25, 0xff, RZ, 0xc0, !PT ;  /* 0x000000ff19197812 */ /* 0x000fe200078ec0ff */
        /* <DEDUP_REMOVED lines=13> */
[----:B---3--:R-:W-:Y:S01]  /*62b0*/  F2FP.BF16.F32.PACK_AB R27, R167, R166 ;  /* 0x000000a6a71b723e */ /* 0x008fe200000010ff */
[----:B------:R-:W-:Y:S01]  /*62c0*/  FADD.FTZ R166, R166, R153 ;  /* 0x00000099a6a67221 */ /* 0x000fe20000010000 */
[----:B------:R-:W-:Y:S01]  /*62d0*/  F2FP.BF16.F32.PACK_AB R12, R172, R173 ;  /* 0x000000adac0c723e */ /* 0x000fe200000010ff */
        /* <DEDUP_REMOVED lines=11> */
[----:B------:R-:W3:Y:S01]  /*6390*/  LDSM.16.MT88.4 R12, [R196+0x11000] ;  /* 0x01100000c40c783b */ /* 0x000ee20000004200 */
[----:B------:R-:W-:Y:S01]  /*63a0*/  HMMA.16816.F32.BF16 R72, R144, R22, R72 ;  /* 0x000000169048723c */ /* 0x000fe20000041848 */
[----:B------:R-:W-:-:S02]  /*63b0*/  FADD.FTZ R169, R169, R168 ;  /* 0x000000a8a9a97221 */ /* 0x000fc40000010000 */
[----:B------:R-:W-:Y:S03]  /*63c0*/  LDSM.16.MT88.4 R20, [R194+0xf000] ;  /* 0x00f00000c214783b */ /* 0x000fe60000004200 */
[C---:B--2---:R-:W-:Y:S06]  /*63d0*/  HMMA.16816.F32.BF16 R36, R24.reuse, R8, R36 ;  /* 0x000000081824723c */ /* 0x044fec0000041824 */
[C---:B------:R-:W-:Y:S01]  /*63e0*/  HMMA.16816.F32.BF16 R40, R24.reuse, R10, R40 ;  /* 0x0000000a1828723c */ /* 0x040fe20000041828 */
[----:B------:R-:W2:Y:S05]  /*63f0*/  LDSM.16.MT88.4 R8, [R194+0x11000] ;  /* 0x01100000c208783b */ /* 0x000eaa0000004200 */
[C---:B-1----:R-:W-:Y:S06]  /*6400*/  HMMA.16816.F32.BF16 R76, R24.reuse, R4, R76 ;  /* 0x00000004184c723c */ /* 0x042fec000004184c */
[----:B------:R-:W-:Y:S01]  /*6410*/  HMMA.16816.F32.BF16 R80, R24, R6, R80 ;  /* 0x000000061850723c */ /* 0x000fe20000041850 */
[----:B------:R-:W1:Y:S05]  /*6420*/  LDSM.16.MT88.4 R4, [R193+0x11000] ;  /* 0x01100000c104783b */ /* 0x000e6a0000004200 */
[C---:B------:R-:W-:Y:S06]  /*6430*/  HMMA.16816.F32.BF16 R116, R144.reuse, R148, R116 ;  /* 0x000000949074723c */ /* 0x040fec0000041874 */
[----:B------:R-:W-:Y:S06]  /*6440*/  HMMA.16816.F32.BF16 R112, R144, R150, R112 ;  /* 0x000000969070723c */ /* 0x000fec0000041870 */
[----:B---3--:R-:W-:Y:S01]  /*6450*/  HMMA.16816.F32.BF16 R92, R24, R12, R92 ;  /* 0x0000000c185c723c */ /* 0x008fe2000004185c */
        /* <DEDUP_REMOVED lines=15> */
[----:B--2---:R-:W-:Y:S01]  /*6550*/  HMMA.16816.F32.BF16 R100, R24, R8, R100 ;  /* 0x000000081864723c */ /* 0x004fe20000041864 */
[----:B------:R-:W-:-:S05]  /*6560*/  LOP3.LUT R33, R12, 0xff, RZ, 0xc0, !PT ;  /* 0x000000ff0c217812 */ /* 0x000fca00078ec0ff */
[C---:B------:R-:W-:Y:S01]  /*6570*/  HMMA.16816.F32.BF16 R104, R24.reuse, R10, R104 ;  /* 0x0000000a1868723c */ /* 0x040fe20000041868 */
[----:B------:R-:W2:Y:S01]  /*6580*/  MUFU.EX2 R141, R141 ;  /* 0x0000008d008d7308 */ /* 0x000ea20000000800 */
[----:B------:R-:W-:Y:S02]  /*6590*/  LOP3.LUT R8, R12, 0xffff, RZ, 0xc0, !PT ;  /* 0x0000ffff0c087812 */ /* 0x000fe400078ec0ff */
[--C-:B------:R-:W-:Y:S02]  /*65a0*/  SHF.R.U32.HI R9, RZ, 0x18, R12.reuse ;  /* 0x00000018ff097819 */ /* 0x100fe4000001160c */
[----:B-1----:R-:W-:Y:S01]  /*65b0*/  HMMA.16816.F32.BF16 R108, R24, R4, R108 ;  /* 0x00000004186c723c */ /* 0x002fe2000004186c */
[----:B------:R-:W-:Y:S02]  /*65c0*/  SHF.R.U32.HI R10, RZ, 0x10, R12 ;  /* 0x00000010ff0a7819 */ /* 0x000fe4000001160c */
[----:B------:R-:W-:Y:S01]  /*65d0*/  MUFU.EX2 R142, R142 ;  /* 0x0000008e008e7308 */ /* 0x000fe20000000800 */
[----:B------:R-:W-:-:S02]  /*65e0*/  SHF.R.U32.HI R12, RZ, 0x10, R179 ;  /* 0x00000010ff0c7819 */ /* 0x000fc400000116b3 */
[C---:B------:R-:W-:Y:S01]  /*65f0*/  HMMA.16816.F32.BF16 R96, R24.reuse, R14, R96 ;  /* 0x0000000e1860723c */ /* 0x040fe20000041860 */
[C---:B------:R-:W-:Y:S02]  /*6600*/  LOP3.LUT R4, R179.reuse, 0xffff, RZ, 0xc0, !PT ;  /* 0x0000ffffb3047812 */ /* 0x040fe400078ec0ff */
[----:B------:R-:W-:Y:S02]  /*6610*/  LOP3.LUT R11, R179, 0xff, RZ, 0xc0, !PT ;  /* 0x000000ffb30b7812 */ /* 0x000fe400078ec0ff */
[----:B------:R-:W1:Y:S01]  /*6620*/  MUFU.EX2 R143, R143 ;  /* 0x0000008f008f7308 */ /* 0x000e620000000800 */
        /* <DEDUP_REMOVED lines=18> */
[----:B--2---:R-:W-:Y:S01]  /*6750*/  F2FP.BF16.F32.PACK_AB R11, R141, R140 ;  /* 0x0000008c8d0b723e */ /* 0x004fe200000010ff */
[C---:B------:R-:W-:Y:S01]  /*6760*/  HMMA.16816.F32.BF16 R72, R24.reuse, R22, R72 ;  /* 0x000000161848723c */ /* 0x040fe20000041848 */
[----:B------:R-:W-:Y:S01]  /*6770*/  HSET2.LE.AND R5, R5, R170, PT ;  /* 0x000000aa05057233 */ /* 0x000fe20003803000 */
[----:B------:R-:W2:Y:S01]  /*6780*/  LDSM.16.MT88.4 R20, [R196+0xd800] ;  /* 0x00d80000c414783b */ /* 0x000ea20000004200 */
[----:B-1----:R-:W-:Y:S01]  /*6790*/  F2FP.BF16.F32.PACK_AB R10, R144, R143 ;  /* 0x0000008f900a723e */ /* 0x002fe200000010ff */
        /* <DEDUP_REMOVED lines=10> */
[----:B------:R-:W1:Y:S01]  /*6840*/  LDSM.16.MT88.4 R16, [R194+0xd800] ;  /* 0x00d80000c210783b */ /* 0x000e620000004200 */
        /* <DEDUP_REMOVED lines=16> */
[C---:B--2---:R-:W-:Y:S06]  /*6950*/  HMMA.16816.F32.BF16 R128, R4.reuse, R20, R128 ;  /* 0x000000140480723c */ /* 0x044fec0000041880 */
[C---:B------:R-:W-:Y:S01]  /*6960*/  HMMA.16816.F32.BF16 R124, R4.reuse, R22, R124 ;  /* 0x00000016047c723c */ /* 0x040fe2000004187c */
[----:B------:R-:W2:Y:S05]  /*6970*/  LDSM.16.MT88.4 R20, [R196+0x11800] ;  /* 0x01180000c414783b */ /* 0x000eaa0000004200 */
[C---:B-1----:R-:W-:Y:S06]  /*6980*/  HMMA.16816.F32.BF16 R36, R4.reuse, R16, R36 ;  /* 0x000000100424723c */ /* 0x042fec0000041824 */
[C---:B------:R-:W-:Y:S01]  /*6990*/  HMMA.16816.F32.BF16 R40, R4.reuse, R18, R40 ;  /* 0x000000120428723c */ /* 0x040fe20000041828 */
[----:B------:R-:W1:Y:S05]  /*69a0*/  LDSM.16.MT88.4 R16, [R194+0x11800] ;  /* 0x01180000c210783b */ /* 0x000e6a0000004200 */
[C---:B------:R-:W-:Y:S06]  /*69b0*/  HMMA.16816.F32.BF16 R44, R4.reuse, R12, R44 ;  /* 0x0000000c042c723c */ /* 0x040fec000004182c */
[C---:B------:R-:W-:Y:S01]  /*69c0*/  HMMA.16816.F32.BF16 R48, R4.reuse, R14, R48 ;  /* 0x0000000e0430723c */ /* 0x040fe20000041830 */
[----:B------:R-:W1:Y:S05]  /*69d0*/  LDSM.16.MT88.4 R12, [R193+0x11800] ;  /* 0x01180000c10c783b */ /* 0x000e6a0000004200 */
        /* <DEDUP_REMOVED lines=11> */
[C---:B--2---:R-:W-:Y:S06]  /*6a90*/  HMMA.16816.F32.BF16 R92, R4.reuse, R20, R92 ;  /* 0x00000014045c723c */ /* 0x044fec000004185c */
[C---:B------:R-:W-:Y:S06]  /*6aa0*/  HMMA.16816.F32.BF16 R96, R4.reuse, R22, R96 ;  /* 0x000000160460723c */ /* 0x040fec0000041860 */
[C---:B-1----:R-:W-:Y:S06]  /*6ab0*/  HMMA.16816.F32.BF16 R100, R4.reuse, R16, R100 ;  /* 0x000000100464723c */ /* 0x042fec0000041864 */
        /* <DEDUP_REMOVED lines=83> */
[----:B------:R-:W-:Y:S03]  /*6ff0*/  @!P3 LDGSTS.E.BYPASS.LTC128B.128 [R203+0x10800], desc[UR22][R16.64+0x100] ;  /* 0x1080010010cbbfae */ /* 0x000fe6000b901d56 */
[C-C-:B------:R-:W-:Y:S01]  /*7000*/  @!P4 LEA.HI.X R13, R19.reuse, R13, R18.reuse, 0x1, P1 ;  /* 0x0000000d130dc211 */ /* 0x140fe200008f0c12 */
[----:B------:R-:W-:Y:S02]  /*7010*/  @P5 STS.128 [R203+0xd000], RZ ;  /* 0x00d000ffcb005388 */ /* 0x000fe40000000c00 */
[----:B------:R-:W4:Y:S01]  /*7020*/  @!P3 LDC.64 R4, c[0x0][0x220] ;  /* 0x00008800ff04bb82 */ /* 0x000f220000000a00 */
        /* <DEDUP_REMOVED lines=22> */
[----:B----4-:R-:W-:-:S03]  /*7190*/  @!P3 LEA R22, P0, R0, R4, 0x1 ;  /* 0x000000040016b211 */ /* 0x010fc600078008ff */
        /* <DEDUP_REMOVED lines=16> */
[----:B-1----:R-:W1:Y:S04]  /*72a0*/  LDSM.16.M88.4 R12, [R201+0x6000] ;  /* 0x00600000c90c783b */ /* 0x002e680000000200 */
[----:B------:R-:W-:Y:S04]  /*72b0*/  LDSM.16.M88.4 R24, [R200] ;  /* 0x00000000c818783b */ /* 0x000fe80000000200 */
[----:B------:R-:W-:Y:S04]  /*72c0*/  LDSM.16.M88.4 R4, [R199] ;  /* 0x00000000c704783b */ /* 0x000fe80000000200 */
[----:B------:R-:W3:Y:S04]  /*72d0*/  LDSM.16.M88.4 R152, [R201+0x6800] ;  /* 0x00680000c998783b */ /* 0x000ee80000000200 */
[----:B------:R-:W4:Y:S04]  /*72e0*/  LDSM.16.M88.4 R144, [R201+0x7000] ;  /* 0x00700000c990783b */ /* 0x000f280000000200 */
[----:B------:R-:W-:Y:S04]  /*72f0*/  LDSM.16.M88.4 R160, [R198] ;  /* 0x00000000c6a0783b */ /* 0x000fe80000000200 */
[----:B------:R-:W5:Y:S04]  /*7300*/  LDSM.16.M88.4 R28, [R195+0x6000] ;  /* 0x00600000c31c783b */ /* 0x000f680000000200 */
[----:B------:R-:W5:Y:S04]  /*7310*/  LDSM.16.M88.4 R164, [R201+0x7800] ;  /* 0x00780000c9a4783b */ /* 0x000f680000000200 */
[----:B------:R-:W5:Y:S04]  /*7320*/  LDSM.16.M88.4 R136, [R191] ;  /* 0x00000000bf88783b */ /* 0x000f680000000200 */
[----:B------:R-:W5:Y:S01]  /*7330*/  LDSM.16.M88.4 R32, [R190] ;  /* 0x00000000be20783b */ /* 0x000f620000000200 */
[C---:B-1----:R-:W-:Y:S03]  /*7340*/  HMMA.16816.F32.BF16 R16, R176.reuse, R12, RZ ;  /* 0x0000000cb010723c */ /* 0x042fe600000418ff */
[----:B------:R-:W-:Y:S04]  /*7350*/  LDSM.16.M88.4 R172, [R197] ;  /* 0x00000000c5ac783b */ /* 0x000fe80000000200 */
[----:B--2---:R-:W-:Y:S01]  /*7360*/  LDSM.16.M88.4 R20, [R195+0x6800] ;  /* 0x00680000c314783b */ /* 0x004fe20000000200 */
        /* <DEDUP_REMOVED lines=9> */
[C---:B----4-:R-:W-:Y:S06]  /*7400*/  HMMA.16816.F32.BF16 R148, R176.reuse, R144, RZ ;  /* 0x00000090b094723c */ /* 0x050fec00000418ff */
[----:B------:R-:W-:Y:S06]  /*7410*/  HMMA.16816.F32.BF16 R144, R176, R146, RZ ;  /* 0x00000092b090723c */ /* 0x000fec00000418ff */
[----:B------:R-:W-:Y:S01]  /*7420*/  HMMA.16816.F32.BF16 R12, R24, R6, R12 ;  /* 0x00000006180c723c */ /* 0x000fe2000004180c */
[----:B------:R-:W1:Y:S05]  /*7430*/  LDSM.16.M88.4 R4, [R188] ;  /* 0x00000000bc04783b */ /* 0x000e6a0000000200 */
[----:B-----5:R-:W-:Y:S06]  /*7440*/  HMMA.16816.F32.BF16 R16, R160, R28, R16 ;  /* 0x0000001ca010723c */ /* 0x020fec0000041810 */
[----:B------:R-:W-:Y:S06]  /*7450*/  HMMA.16816.F32.BF16 R140, R176, R164, RZ ;  /* 0x000000a4b08c723c */ /* 0x000fec00000418ff */
[C---:B------:R-:W-:Y:S06]  /*7460*/  HMMA.16816.F32.BF16 R156, R24.reuse, R136, R156 ;  /* 0x00000088189c723c */ /* 0x040fec000004189c */
[----:B------:R-:W-:Y:S01]  /*7470*/  HMMA.16816.F32.BF16 R152, R24, R138, R152 ;  /* 0x0000008a1898723c */ /* 0x000fe20000041898 */
[----:B------:R-:W-:Y:S05]  /*7480*/  LDSM.16.M88.4 R136, [R188+0x800] ;  /* 0x00080000bc88783b */ /* 0x000fea0000000200 */
[----:B------:R-:W-:Y:S01]  /*7490*/  HMMA.16816.F32.BF16 R176, R176, R166, RZ ;  /* 0x000000a6b0b0723c */ /* 0x000fe200000418ff */
[----:B------:R-:W-:Y:S05]  /*74a0*/  LDSM.16.M88.4 R164, [R202+0x2000] ;  /* 0x00200000caa4783b */ /* 0x000fea0000000200 */
[C---:B------:R-:W-:Y:S06]  /*74b0*/  HMMA.16816.F32.BF16 R148, R24.reuse, R32, R148 ;  /* 0x000000201894723c */ /* 0x040fec0000041894 */
[----:B------:R-:W-:Y:S01]  /*74c0*/  HMMA.16816.F32.BF16 R144, R24, R34, R144 ;  /* 0x000000221890723c */ /* 0x000fe20000041890 */
[----:B------:R-:W-:Y:S05]  /*74d0*/  LDSM.16.M88.4 R32, [R188+0x1000] ;  /* 0x00100000bc20783b */ /* 0x000fea0000000200 */
[----:B------:R-:W-:Y:S01]  /*74e0*/  HMMA.16816.F32.BF16 R12, R160, R30, R12 ;  /* 0x0000001ea00c723c */ /* 0x000fe2000004180c */
[----:B------:R-:W2:Y:S05]  /*74f0*/  LDSM.16.M88.4 R28, [R201+0x8000] ;  /* 0x00800000c91c783b */ /* 0x000eaa0000000200 */
[----:B-1----:R-:W-:Y:S06]  /*7500*/  HMMA.16816.F32.BF16 R16, R172, R4, R16 ;  /* 0x00000004ac10723c */ /* 0x002fec0000041810 */
[C---:B------:R-:W-:Y:S06]  /*7510*/  HMMA.16816.F32.BF16 R156, R160.reuse, R20, R156 ;  /* 0x00000014a09c723c */ /* 0x040fec000004189c */
        /* <DEDUP_REMOVED lines=8> */
[----:B------:R-:W-:Y:S05]  /*75a0*/  LDSM.16.M88.4 R8, [R201+0x9000] ;  /* 0x00900000c908783b */ /* 0x000fea0000000200 */
[----:B------:R-:W-:Y:S01]  /*75b0*/  HMMA.16816.F32.BF16 R12, R172, R6, R12 ;  /* 0x00000006ac0c723c */ /* 0x000fe2000004180c */
[----:B------:R-:W1:Y:S05]  /*75c0*/  LDSM.16.M88.4 R4, [R187] ;  /* 0x00000000bb04783b */ /* 0x000e6a0000000200 */
[----:B--2---:R-:W-:Y:S06]  /*75d0*/  HMMA.16816.F32.BF16 R16, R164, R28, R16 ;  /* 0x0000001ca410723c */ /* 0x004fec0000041810 */
[C---:B------:R-:W-:Y:S06]  /*75e0*/  HMMA.16816.F32.BF16 R156, R172.reuse, R136, R156 ;  /* 0x00000088ac9c723c */ /* 0x040fec000004189c */
[----:B------:R-:W-:Y:S01]  /*75f0*/  HMMA.16816.F32.BF16 R152, R172, R138, R152 ;  /* 0x0000008aac98723c */ /* 0x000fe20000041898 */
[----:B------:R-:W-:Y:S05]  /*7600*/  LDSM.16.M88.4 R136, [R185] ;  /* 0x00000000b988783b */ /* 0x000fea0000000200 */
[C---:B------:R-:W-:Y:S06]  /*7610*/  HMMA.16816.F32.BF16 R140, R160.reuse, R204, R140 ;  /* 0x000000cca08c723c */ /* 0x040fec000004188c */
[----:B------:R-:W-:Y:S01]  /*7620*/  HMMA.16816.F32.BF16 R176, R160, R206, R176 ;  /* 0x000000cea0b0723c */ /* 0x000fe200000418b0 */
[----:B------:R-:W-:Y:S04]  /*7630*/  LDSM.16.M88.4 R204, [R198+0x2000] ;  /* 0x00200000c6cc783b */ /* 0x000fe80000000200 */
[----:B------:R-:W-:Y:S01]  /*7640*/  LDSM.16.M88.4 R160, [R186] ;  /* 0x00000000baa0783b */ /* 0x000fe20000000200 */
[C---:B------:R-:W-:Y:S06]  /*7650*/  HMMA.16816.F32.BF16 R148, R172.reuse, R32, R148 ;  /* 0x00000020ac94723c */ /* 0x040fec0000041894 */
[----:B------:R-:W-:Y:S01]  /*7660*/  HMMA.16816.F32.BF16 R144, R172, R34, R144 ;  /* 0x00000022ac90723c */ /* 0x000fe20000041890 */
[----:B------:R-:W2:Y:S05]  /*7670*/  LDSM.16.M88.4 R32, [R195+0x8000] ;  /* 0x00800000c320783b */ /* 0x000eaa0000000200 */
[----:B------:R-:W-:Y:S01]  /*7680*/  HMMA.16816.F32.BF16 R12, R164, R30, R12 ;  /* 0x0000001ea40c723c */ /* 0x000fe2000004180c */
[----:B------:R-:W-:Y:S05]  /*7690*/  LDSM.16.M88.4 R28, [R184] ;  /* 0x00000000b81c783b */ /* 0x000fea0000000200 */
        /* <DEDUP_REMOVED lines=12> */
[----:B------:R-:W1:Y:S05]  /*7760*/  LDSM.16.M88.4 R4, [R188+0x2000] ;  /* 0x00200000bc04783b */ /* 0x000e6a0000000200 */
[----:B--2---:R-:W-:Y:S06]  /*7770*/  HMMA.16816.F32.BF16 R16, R204, R32, R16 ;  /* 0x00000020cc10723c */ /* 0x004fec0000041810 */
[C---:B------:R-:W-:Y:S06]  /*7780*/  HMMA.16816.F32.BF16 R156, R24.reuse, R160, R156 ;  /* 0x000000a0189c723c */ /* 0x040fec000004189c */
[C---:B------:R-:W-:Y:S01]  /*7790*/  HMMA.16816.F32.BF16 R152, R24.reuse, R162, R152 ;  /* 0x000000a21898723c */ /* 0x040fe20000041898 */
[----:B------:R-:W-:Y:S05]  /*77a0*/  LDSM.16.M88.4 R160, [R188+0x3800] ;  /* 0x00380000bca0783b */ /* 0x000fea0000000200 */
[C---:B------:R-:W-:Y:S06]  /*77b0*/  HMMA.16816.F32.BF16 R148, R24.reuse, R136, R148 ;  /* 0x000000881894723c */ /* 0x040fec0000041894 */
[----:B------:R-:W-:Y:S01]  /*77c0*/  HMMA.16816.F32.BF16 R144, R24, R138, R144 ;  /* 0x0000008a1890723c */ /* 0x000fe20000041890 */
[----:B------:R-:W-:Y:S05]  /*77d0*/  LDSM.16.M88.4 R136, [R202+0x4000] ;  /* 0x00400000ca88783b */ /* 0x000fea0000000200 */
[----:B------:R-:W-:Y:S01]  /*77e0*/  HMMA.16816.F32.BF16 R12, R204, R34, R12 ;  /* 0x00000022cc0c723c */ /* 0x000fe2000004180c */
[----:B------:R-:W2:Y:S05]  /*77f0*/  LDSM.16.M88.4 R32, [R201+0xa000] ;  /* 0x00a00000c920783b */ /* 0x000eaa0000000200 */
[C---:B------:R-:W-:Y:S06]  /*7800*/  HMMA.16816.F32.BF16 R140, R164.reuse, R168, R140 ;  /* 0x000000a8a48c723c */ /* 0x040fec000004188c */
[----:B------:R-:W-:Y:S01]  /*7810*/  HMMA.16816.F32.BF16 R176, R164, R170, R176 ;  /* 0x000000aaa4b0723c */ /* 0x000fe200000418b0 */
[----:B------:R-:W3:Y:S04]  /*7820*/  LDSM.16.M88.4 R168, [R188+0x2800] ;  /* 0x00280000bca8783b */ /* 0x000ee80000000200 */
[----:B------:R-:W4:Y:S01]  /*7830*/  LDSM.16.M88.4 R164, [R188+0x3000] ;  /* 0x00300000bca4783b */ /* 0x000f220000000200 */
[----:B-1----:R-:W-:Y:S06]  /*7840*/  HMMA.16816.F32.BF16 R16, R172, R4, R16 ;  /* 0x00000004ac10723c */ /* 0x002fec0000041810 */
[C---:B------:R-:W-:Y:S06]  /*7850*/  HMMA.16816.F32.BF16 R156, R204.reuse, R20, R156 ;  /* 0x00000014cc9c723c */ /* 0x040fec000004189c */
[C---:B------:R-:W-:Y:S01]  /*7860*/  HMMA.16816.F32.BF16 R152, R204.reuse, R22, R152 ;  /* 0x00000016cc98723c */ /* 0x040fe20000041898 */
[----:B------:R-:W-:Y:S05]  /*7870*/  LDSM.16.M88.4 R20, [R201+0xb800] ;  /* 0x00b80000c914783b */ /* 0x000fea0000000200 */
[C---:B------:R-:W-:Y:S06]  /*7880*/  HMMA.16816.F32.BF16 R148, R204.reuse, R8, R148 ;  /* 0x00000008cc94723c */ /* 0x040fec0000041894 */
[----:B------:R-:W-:Y:S01]  /*7890*/  HMMA.16816.F32.BF16 R144, R204, R10, R144 ;  /* 0x0000000acc90723c */ /* 0x000fe20000041890 */
[----:B------:R-:W-:Y:S05]  /*78a0*/  LDSM.16.M88.4 R8, [R200+0x4000] ;  /* 0x00400000c808783b */ /* 0x000fea0000000200 */
[----:B------:R-:W-:Y:S01]  /*78b0*/  HMMA.16816.F32.BF16 R12, R172, R6, R12 ;  /* 0x00000006ac0c723c */ /* 0x000fe2000004180c */
[----:B------:R-:W1:Y:S05]  /*78c0*/  LDSM.16.M88.4 R4, [R183] ;  /* 0x00000000b704783b */ /* 0x000e6a0000000200 */
[C---:B------:R-:W-:Y:S06]  /*78d0*/  HMMA.16816.F32.BF16 R140, R24.reuse, R28, R140 ;  /* 0x0000001c188c723c */ /* 0x040fec000004188c */
[----:B------:R-:W-:Y:S01]  /*78e0*/  HMMA.16816.F32.BF16 R176, R24, R30, R176 ;  /* 0x0000001e18b0723c */ /* 0x000fe200000418b0 */
[----:B------:R-:W5:Y:S04]  /*78f0*/  LDSM.16.M88.4 R28, [R201+0xa800] ;  /* 0x00a80000c91c783b */ /* 0x000f680000000200 */
[----:B------:R-:W5:Y:S01]  /*7900*/  LDSM.16.M88.4 R24, [R201+0xb000] ;  /* 0x00b00000c918783b */ /* 0x000f620000000200 */
[----:B--2---:R-:W-:Y:S06]  /*7910*/  HMMA.16816.F32.BF16 R16, R136, R32, R16 ;  /* 0x000000208810723c */ /* 0x004fec0000041810 */
[C---:B---3--:R-:W-:Y:S06]  /*7920*/  HMMA.16816.F32.BF16 R156, R172.reuse, R168, R156 ;  /* 0x000000a8ac9c723c */ /* 0x048fec000004189c */
[----:B------:R-:W-:Y:S06]  /*7930*/  HMMA.16816.F32.BF16 R152, R172, R170, R152 ;  /* 0x000000aaac98723c */ /* 0x000fec0000041898 */
[----:B------:R-:W-:Y:S01]  /*7940*/  HMMA.16816.F32.BF16 R168, R136, R34, R12 ;  /* 0x0000002288a8723c */ /* 0x000fe2000004180c */
[----:B------:R-:W-:Y:S04]  /*7950*/  LDSM.16.M88.4 R32, [R198+0x4000] ;  /* 0x00400000c620783b */ /* 0x000fe80000000200 */
[----:B------:R-:W2:Y:S01]  /*7960*/  LDSM.16.M88.4 R12, [R195+0xa000] ;  /* 0x00a00000c30c783b */ /* 0x000ea20000000200 */
[C---:B------:R-:W-:Y:S06]  /*7970*/  HMMA.16816.F32.BF16 R140, R204.reuse, R208, R140 ;  /* 0x000000d0cc8c723c */ /* 0x040fec000004188c */
[----:B------:R-:W-:Y:S01]  /*7980*/  HMMA.16816.F32.BF16 R176, R204, R210, R176 ;  /* 0x000000d2ccb0723c */ /* 0x000fe200000418b0 */
[----:B------:R-:W-:Y:S05]  /*7990*/  LDSM.16.M88.4 R204, [R181] ;  /* 0x00000000b5cc783b */ /* 0x000fea0000000200 */
[C---:B----4-:R-:W-:Y:S06]  /*79a0*/  HMMA.16816.F32.BF16 R148, R172.reuse, R164, R148 ;  /* 0x000000a4ac94723c */ /* 0x050fec0000041894 */
[----:B------:R-:W-:Y:S01]  /*79b0*/  HMMA.16816.F32.BF16 R144, R172, R166, R144 ;  /* 0x000000a6ac90723c */ /* 0x000fe20000041890 */
[----:B------:R-:W3:Y:S05]  /*79c0*/  LDSM.16.M88.4 R164, [R182] ;  /* 0x00000000b6a4783b */ /* 0x000eea0000000200 */
[----:B-1----:R-:W-:Y:S06]  /*79d0*/  HMMA.16816.F32.BF16 R16, R8, R4, R16 ;  /* 0x000000040810723c */ /* 0x002fec0000041810 */
[C---:B-----5:R-:W-:Y:S06]  /*79e0*/  HMMA.16816.F32.BF16 R156, R136.reuse, R28, R156 ;  /* 0x0000001c889c723c */ /* 0x060fec000004189c */
[----:B------:R-:W-:Y:S01]  /*79f0*/  HMMA.16816.F32.BF16 R152, R136, R30, R152 ;  /* 0x0000001e8898723c */ /* 0x000fe20000041898 */
[----:B------:R-:W-:Y:S05]  /*7a00*/  LDSM.16.M88.4 R28, [R197+0x4000] ;  /* 0x00400000c51c783b */ /* 0x000fea0000000200 */
[----:B------:R-:W-:Y:S01]  /*7a10*/  HMMA.16816.F32.BF16 R168, R8, R6, R168 ;  /* 0x0000000608a8723c */ /* 0x000fe200000418a8 */
[----:B------:R-:W1:Y:S05]  /*7a20*/  LDSM.16.M88.4 R4, [R188+0x4000] ;  /* 0x00400000bc04783b */ /* 0x000e6a0000000200 */
[C---:B------:R-:W-:Y:S06]  /*7a30*/  HMMA.16816.F32.BF16 R140, R172.reuse, R160, R140 ;  /* 0x000000a0ac8c723c */ /* 0x040fec000004188c */
[----:B------:R-:W-:Y:S01]  /*7a40*/  HMMA.16816.F32.BF16 R176, R172, R162, R176 ;  /* 0x000000a2acb0723c */ /* 0x000fe200000418b0 */
[----:B------:R-:W-:Y:S04]  /*7a50*/  LDSM.16.M88.4 R160, [R180] ;  /* 0x00000000b4a0783b */ /* 0x000fe80000000200 */
[----:B------:R-:W-:Y:S01]  /*7a60*/  LDSM.16.M88.4 R172, [R195+0xb000] ;  /* 0x00b00000c3ac783b */ /* 0x000fe20000000200 */
[C---:B------:R-:W-:Y:S06]  /*7a70*/  HMMA.16816.F32.BF16 R148, R136.reuse, R24, R148 ;  /* 0x000000188894723c */ /* 0x040fec0000041894 */
[----:B------:R-:W-:Y:S01]  /*7a80*/  HMMA.16816.F32.BF16 R144, R136, R26, R144 ;  /* 0x0000001a8890723c */ /* 0x000fe20000041890 */
[----:B------:R-:W4:Y:S05]  /*7a90*/  LDSM.16.M88.4 R24, [R195+0xa800] ;  /* 0x00a80000c318783b */ /* 0x000f2a0000000200 */
[----:B--2---:R-:W-:Y:S06]  /*7aa0*/  HMMA.16816.F32.BF16 R16, R32, R12, R16 ;  /* 0x0000000c2010723c */ /* 0x004fec0000041810 */
[----:B---3--:R-:W-:Y:S06]  /*7ab0*/  HMMA.16816.F32.BF16 R156, R8, R164, R156 ;  /* 0x000000a4089c723c */ /* 0x008fec000004189c */
[C---:B------:R-:W-:Y:S06]  /*7ac0*/  HMMA.16816.F32.BF16 R140, R136.reuse, R20, R140 ;  /* 0x00000014888c723c */ /* 0x040fec000004188c */
[----:B------:R-:W-:Y:S01]  /*7ad0*/  HMMA.16816.F32.BF16 R176, R136, R22, R176 ;  /* 0x0000001688b0723c */ /* 0x000fe200000418b0 */
[----:B------:R-:W2:Y:S04]  /*7ae0*/  LDSM.16.M88.4 R136, [R188+0x4800] ;  /* 0x00480000bc88783b */ /* 0x000ea80000000200 */
[----:B------:R-:W3:Y:S01]  /*7af0*/  LDSM.16.M88.4 R20, [R195+0xb800] ;  /* 0x00b80000c314783b */ /* 0x000ee20000000200 */
[----:B------:R-:W-:Y:S06]  /*7b00*/  HMMA.16816.F32.BF16 R168, R32, R14, R168 ;  /* 0x0000000e20a8723c */ /* 0x000fec00000418a8 */
[----:B------:R-:W-:Y:S06]  /*7b10*/  HMMA.16816.F32.BF16 R152, R8, R166, R152 ;  /* 0x000000a60898723c */ /* 0x000fec0000041898 */
[----:B-1----:R-:W-:Y:S06]  /*7b20*/  HMMA.16816.F32.BF16 R16, R28, R4, R16 ;  /* 0x000000041c10723c */ /* 0x002fec0000041810 */
[----:B------:R-:W-:Y:S01]  /*7b30*/  HMMA.16816.F32.BF16 R148, R8, R204, R148 ;  /* 0x000000cc0894723c */ /* 0x000fe20000041894 */
[----:B------:R-:W-:-:S04]  /*7b40*/  IMAD.U32 R5, RZ, RZ, UR18 ;  /* 0x00000012ff057e24 */ /* 0x000fc8000f8e00ff */
[----:B------:R-:W-:Y:S01]  /*7b50*/  IMAD R0, R5, 0x40, R218 ;  /* 0x0000004005007824 */ /* 0x000fe200078e02da */
[----:B----4-:R-:W-:Y:S03]  /*7b60*/  HMMA.16816.F32.BF16 R156, R32, R24, R156 ;  /* 0x00000018209c723c */ /* 0x010fe6000004189c */
[C---:B------:R-:W-:Y:S02]  /*7b70*/  VIADD R13, R0.reuse, 0x10 ;  /* 0x00000010000d7836 */ /* 0x040fe40000000000 */
[C---:B------:R-:W-:Y:S01]  /*7b80*/  VIADD R12, R0.reuse, 0x11 ;  /* 0x00000011000c7836 */ /* 0x040fe20000000000 */
[C---:B------:R-:W-:Y:S06]  /*7b90*/  HMMA.16816.F32.BF16 R140, R8.reuse, R160, R140 ;  /* 0x000000a0088c723c */ /* 0x040fec000004188c */
[----:B------:R-:W-:Y:S06]  /*7ba0*/  HMMA.16816.F32.BF16 R176, R8, R162, R176 ;  /* 0x000000a208b0723c */ /* 0x000fec00000418b0 */
[----:B------:R-:W-:Y:S01]  /*7bb0*/  HMMA.16816.F32.BF16 R168, R28, R6, R168 ;  /* 0x000000061ca8723c */ /* 0x000fe200000418a8 */
[----:B------:R-:W1:Y:S05]  /*7bc0*/  LDSM.16.M88.4 R4, [R188+0x5000] ;  /* 0x00500000bc04783b */ /* 0x000e6a0000000200 */
[----:B------:R-:W-:Y:S06]  /*7bd0*/  HMMA.16816.F32.BF16 R144, R8, R206, R144 ;  /* 0x000000ce0890723c */ /* 0x000fec0000041890 */
[----:B------:R-:W-:Y:S01]  /*7be0*/  HMMA.16816.F32.BF16 R152, R32, R26, R152 ;  /* 0x0000001a2098723c */ /* 0x000fe20000041898 */
[----:B------:R-:W-:-:S02]  /*7bf0*/  VIADD R8, R0, 0x1 ;  /* 0x0000000100087836 */ /* 0x000fc40000000000 */
[----:B------:R-:W-:-:S03]  /*7c00*/  VIADD R9, R0, 0x8 ;  /* 0x0000000800097836 */ /* 0x000fc60000000000 */
[----:B------:R-:W-:Y:S01]  /*7c10*/  I2FP.F32.S32 R10, R8 ;  /* 0x00000008000a7245 */ /* 0x000fe20000201400 */
[----:B------:R-:W-:Y:S01]  /*7c20*/  HMMA.16816.F32.BF16 R148, R32, R172, R148 ;  /* 0x000000ac2094723c */ /* 0x000fe20000041894 */
[CC--:B------:R-:W-:Y:S02]  /*7c30*/  ISETP.GE.AND P0, PT, R8.reuse, R134.reuse, PT ;  /* 0x000000860800720c */ /* 0x0c0fe40003f06270 */
[----:B------:R-:W-:Y:S01]  /*7c40*/  ISETP.GE.AND P2, PT, R8, R133, PT ;  /* 0x000000850800720c */ /* 0x000fe20003f46270 */
[C---:B------:R-:W-:Y:S01]  /*7c50*/  FFMA.FTZ R17, R10.reuse, UR5, R17 ;  /* 0x000000050a117c23 */ /* 0x040fe20008010011 */
[----:B------:R-:W-:Y:S01]  /*7c60*/  FFMA.FTZ R19, R10, UR5, R19 ;  /* 0x000000050a137c23 */ /* 0x000fe20008010013 */
[----:B------:R-:W-:Y:S01]  /*7c70*/  VIADD R8, R0, 0x9 ;  /* 0x0000000900087836 */ /* 0x000fe20000000000 */
[----:B--2---:R-:W-:Y:S01]  /*7c80*/  HMMA.16816.F32.BF16 R156, R28, R136, R156 ;  /* 0x000000881c9c723c */ /* 0x004fe2000004189c */
[----:B------:R-:W-:Y:S02]  /*7c90*/  ISETP.GE.AND P6, PT, R9, R134, PT ;  /* 0x000000860900720c */ /* 0x000fe40003fc6270 */
[----:B------:R-:W-:-:S02]  /*7ca0*/  FSEL R173, R17, -INF , !P0 ;  /* 0xff80000011ad7808 */ /* 0x000fc40004000000 */
[----:B------:R-:W-:Y:S01]  /*7cb0*/  FSEL R19, R19, -INF , !P2 ;  /* 0xff80000013137808 */ /* 0x000fe20005000000 */
[C---:B---3--:R-:W-:Y:S01]  /*7cc0*/  HMMA.16816.F32.BF16 R140, R32.reuse, R20, R140 ;  /* 0x00000014208c723c */ /* 0x048fe2000004188c */
[-C--:B------:R-:W-:Y:S02]  /*7cd0*/  ISETP.GE.AND P1, PT, R9, R133.reuse, PT ;  /* 0x000000850900720c */ /* 0x080fe40003f26270 */
[C---:B------:R-:W-:Y:S02]  /*7ce0*/  ISETP.GE.AND P0, PT, R8.reuse, R134, PT ;  /* 0x000000860800720c */ /* 0x040fe40003f06270 */
[----:B------:R-:W-:Y:S01]  /*7cf0*/  ISETP.GE.AND P2, PT, R8, R133, PT ;  /* 0x000000850800720c */ /* 0x000fe20003f46270 */
[----:B------:R-:W-:Y:S01]  /*7d00*/  HMMA.16816.F32.BF16 R176, R32, R22, R176 ;  /* 0x0000001620b0723c */ /* 0x000fe200000418b0 */
[----:B------:R-:W-:Y:S02]  /*7d10*/  I2FP.F32.S32 R9, R9 ;  /* 0x0000000900097245 */ /* 0x000fe40000201400 */
[----:B------:R-:W-:-:S03]  /*7d20*/  I2FP.F32.S32 R8, R8 ;  /* 0x0000000800087245 */ /* 0x000fc60000201400 */
[C---:B------:R-:W-:Y:S01]  /*7d30*/  FFMA.FTZ R168, R9.reuse, UR5, R168 ;  /* 0x0000000509a87c23 */ /* 0x040fe200080100a8 */
[----:B------:R-:W-:Y:S01]  /*7d40*/  FFMA.FTZ R23, R9, UR5, R170 ;  /* 0x0000000509177c23 */ /* 0x000fe200080100aa */
[C---:B------:R-:W-:Y:S01]  /*7d50*/  FFMA.FTZ R169, R8.reuse, UR5, R169 ;  /* 0x0000000508a97c23 */ /* 0x040fe200080100a9 */
[----:B------:R-:W-:Y:S01]  /*7d60*/  FFMA.FTZ R21, R8, UR5, R171 ;  /* 0x0000000508157c23 */ /* 0x000fe200080100ab */
[----:B------:R-:W-:Y:S01]  /*7d70*/  HMMA.16816.F32.BF16 R144, R32, R174, R144 ;  /* 0x000000ae2090723c */ /* 0x000fe20000041890 */
[----:B------:R-:W2:Y:S01]  /*7d80*/  LDSM.16.M88.4 R8, [R188+0x5800] ;  /* 0x00580000bc08783b */ /* 0x000ea20000000200 */
[----:B------:R-:W-:Y:S01]  /*7d90*/  FSEL R245, R168, -INF , !P6 ;  /* 0xff800000a8f57808 */ /* 0x000fe20007000000 */
[----:B------:R-:W-:-:S04]  /*7da0*/  DEPBAR.LE SB0, 0x0 ;  /* 0x000080000000791a */ /* 0x000fc80000000000 */
[C---:B------:R-:W-:Y:S01]  /*7db0*/  HMMA.16816.F32.BF16 R152, R28.reuse, R138, R152 ;  /* 0x0000008a1c98723c */ /* 0x040fe20000041898 */
[----:B------:R-:W-:Y:S02]  /*7dc0*/  FSEL R23, R23, -INF , !P1 ;  /* 0xff80000017177808 */ /* 0x000fe40004800000 */
[CC--:B------:R-:W-:Y:S01]  /*7dd0*/  ISETP.GE.AND P6, PT, R13.reuse, R134.reuse, PT ;  /* 0x000000860d00720c */ /* 0x0c0fe20003fc6270 */
[----:B------:R-:W-:Y:S01]  /*7de0*/  BAR.SYNC.DEFER_BLOCKING 0x0 ;  /* 0x0000000000007b1d */ /* 0x000fe20000010000 */
[----:B------:R-:W-:Y:S01]  /*7df0*/  ISETP.GE.AND P1, PT, R13, R133, PT ;  /* 0x000000850d00720c */ /* 0x000fe20003f26270 */
[C---:B-1----:R-:W-:Y:S01]  /*7e00*/  HMMA.16816.F32.BF16 R148, R28.reuse, R4, R148 ;  /* 0x000000041c94723c */ /* 0x042fe20000041894 */
[----:B------:R-:W-:Y:S02]  /*7e10*/  I2FP.F32.S32 R13, R13 ;  /* 0x0000000d000d7245 */ /* 0x000fe40000201400 */
[----:B------:R-:W-:Y:S02]  /*7e20*/  FSEL R175, R169, -INF , !P0 ;  /* 0xff800000a9af7808 */ /* 0x000fe40004000000 */
[----:B------:R-:W-:Y:S01]  /*7e30*/  FSEL R21, R21, -INF , !P2 ;  /* 0xff80000015157808 */ /* 0x000fe20005000000 */
[C---:B------:R-:W-:Y:S01]  /*7e40*/  FFMA.FTZ R156, R13.reuse, UR5, R156 ;  /* 0x000000050d9c7c23 */ /* 0x040fe2000801009c */
[C---:B------:R-:W-:Y:S01]  /*7e50*/  ISETP.GE.AND P0, PT, R12.reuse, R134, PT ;  /* 0x000000860c00720c */ /* 0x040fe20003f06270 */
[----:B------:R-:W-:Y:S01]  /*7e60*/  FFMA.FTZ R27, R13, UR5, R158 ;  /* 0x000000050d1b7c23 */ /* 0x000fe2000801009e */
[----:B------:R-:W-:Y:S01]  /*7e70*/  ISETP.GE.AND P2, PT, R12, R133, PT ;  /* 0x000000850c00720c */ /* 0x000fe20003f46270 */
[C---:B------:R-:W-:Y:S01]  /*7e80*/  VIADD R5, R0.reuse, 0x18 ;  /* 0x0000001800057836 */ /* 0x040fe20000000000 */
[----:B------:R-:W-:Y:S01]  /*7e90*/  I2FP.F32.S32 R12, R12 ;  /* 0x0000000c000c7245 */ /* 0x000fe20000201400 */
[----:B------:R-:W-:Y:S01]  /*7ea0*/  VIADD R4, R0, 0x19 ;  /* 0x0000001900047836 */ /* 0x000fe20000000000 */
[----:B------:R-:W-:Y:S01]  /*7eb0*/  FSEL R171, R156, -INF , !P6 ;  /* 0xff8000009cab7808 */ /* 0x000fe20007000000 */
[----:B------:R-:W-:Y:S01]  /*7ec0*/  HMMA.16816.F32.BF16 R144, R28, R6, R144 ;  /* 0x000000061c90723c */ /* 0x000fe20000041890 */
[----:B------:R-:W-:Y:S01]  /*7ed0*/  FSEL R27, R27, -INF , !P1 ;  /* 0xff8000001b1b7808 */ /* 0x000fe20004800000 */
[C---:B------:R-:W-:Y:S01]  /*7ee0*/  FFMA.FTZ R135, R12.reuse, UR5, R157 ;  /* 0x000000050c877c23 */ /* 0x040fe2000801009d */
[----:B------:R-:W-:Y:S01]  /*7ef0*/  FFMA.FTZ R159, R12, UR5, R159 ;  /* 0x000000050c9f7c23 */ /* 0x000fe2000801009f */
[----:B------:R-:W-:-:S02]  /*7f00*/  ISETP.GE.AND P6, PT, R5, R134, PT ;  /* 0x000000860500720c */ /* 0x000fc40003fc6270 */
[----:B------:R-:W-:Y:S02]  /*7f10*/  ISETP.GE.AND P1, PT, R5, R133, PT ;  /* 0x000000850500720c */ /* 0x000fe40003f26270 */
[----:B------:R-:W-:Y:S02]  /*7f20*/  I2FP.F32.S32 R5, R5 ;  /* 0x0000000500057245 */ /* 0x000fe40000201400 */
[----:B------:R-:W-:Y:S02]  /*7f30*/  FSEL R135, R135, -INF , !P0 ;  /* 0xff80000087877808 */ /* 0x000fe40004000000 */
[----:B------:R-:W-:Y:S01]  /*7f40*/  FSEL R241, R159, -INF , !P2 ;  /* 0xff8000009ff17808 */ /* 0x000fe20005000000 */
[C---:B------:R-:W-:Y:S01]  /*7f50*/  FFMA.FTZ R35, R5.reuse, UR5, R152 ;  /* 0x0000000505237c23 */ /* 0x040fe20008010098 */
[C---:B------:R-:W-:Y:S01]  /*7f60*/  ISETP.GE.AND P0, PT, R4.reuse, R134, PT ;  /* 0x000000860400720c */ /* 0x040fe20003f06270 */
[----:B------:R-:W-:Y:S01]  /*7f70*/  FFMA.FTZ R25, R5, UR5, R154 ;  /* 0x0000000505197c23 */ /* 0x000fe2000801009a */
[----:B------:R-:W-:Y:S01]  /*7f80*/  ISETP.GE.AND P2, PT, R4, R133, PT ;  /* 0x000000850400720c */ /* 0x000fe20003f46270 */
[----:B------:R-:W-:Y:S01]  /*7f90*/  VIADD R5, R0, 0x20 ;  /* 0x0000002000057836 */ /* 0x000fe20000000000 */
[----:B------:R-:W-:Y:S01]  /*7fa0*/  I2FP.F32.S32 R4, R4 ;  /* 0x0000000400047245 */ /* 0x000fe20000201400 */
[----:B--2---:R-:W-:Y:S01]  /*7fb0*/  HMMA.16816.F32.BF16 R140, R28, R8, R140 ;  /* 0x000000081c8c723c */ /* 0x004fe2000004188c */
[----:B------:R-:W-:-:S02]  /*7fc0*/  FSEL R35, R35, -INF , !P6 ;  /* 0xff80000023237808 */ /* 0x000fc40007000000 */
[----:B------:R-:W-:Y:S01]  /*7fd0*/  FSEL R25, R25, -INF , !P1 ;  /* 0xff80000019197808 */ /* 0x000fe20004800000 */
[C---:B------:R-:W-:Y:S01]  /*7fe0*/  FFMA.FTZ R33, R4.reuse, UR5, R153 ;  /* 0x0000000504217c23 */ /* 0x040fe20008010099 */
[----:B------:R-:W-:Y:S01]  /*7ff0*/  FFMA.FTZ R155, R4, UR5, R155 ;  /* 0x00000005049b7c23 */ /* 0x000fe2000801009b */
[CC--:B------:R-:W-:Y:S01]  /*8000*/  ISETP.GE.AND P6, PT, R5.reuse, R134.reuse, PT ;  /* 0x000000860500720c */ /* 0x0c0fe20003fc6270 */
[----:B------:R-:W-:Y:S01]  /*8010*/  VIADD R4, R0, 0x21 ;  /* 0x0000002100047836 */ /* 0x000fe20000000000 */
[----:B------:R-:W-:Y:S01]  /*8020*/  ISETP.GE.AND P1, PT, R5, R133, PT ;  /* 0x000000850500720c */ /* 0x000fe20003f26270 */
[----:B------:R-:W-:Y:S01]  /*8030*/  HMMA.16816.F32.BF16 R176, R28, R10, R176 ;  /* 0x0000000a1cb0723c */ /* 0x000fe200000418b0 */
        /* <DEDUP_REMOVED lines=8> */
[----:B------:R-:W-:-:S02]  /*80c0*/  I2FP.F32.S32 R4, R4 ;  /* 0x0000000400047245 */ /* 0x000fc40000201400 */
[----:B------:R-:W-:Y:S02]  /*80d0*/  FSEL R211, R148, -INF , !P6 ;  /* 0xff80000094d37808 */ /* 0x000fe40007000000 */
[----:B------:R-:W-:Y:S01]  /*80e0*/  FSEL R137, R137, -INF , !P1 ;  /* 0xff80000089897808 */ /* 0x000fe20004800000 */
[C---:B------:R-:W-:Y:S01]  /*80f0*/  FFMA.FTZ R139, R4.reuse, UR5, R149 ;  /* 0x00000005048b7c23 */ /* 0x040fe20008010095 */
[----:B------:R-:W-:Y:S01]  /*8100*/  FFMA.FTZ R151, R4, UR5, R151 ;  /* 0x0000000504977c23 */ /* 0x000fe20008010097 */
[C---:B------:R-:W-:Y:S01]  /*8110*/  ISETP.GE.AND P6, PT, R5.reuse, R134, PT ;  /* 0x000000860500720c */ /* 0x040fe20003fc6270 */
[----:B------:R-:W-:Y:S01]  /*8120*/  VIADD R4, R0, 0x29 ;  /* 0x0000002900047836 */ /* 0x000fe20000000000 */
[----:B------:R-:W-:Y:S02]  /*8130*/  ISETP.GE.AND P1, PT, R5, R133, PT ;  /* 0x000000850500720c */ /* 0x000fe40003f26270 */
[----:B------:R-:W-:Y:S02]  /*8140*/  I2FP.F32.S32 R5, R5 ;  /* 0x0000000500057245 */ /* 0x000fe40000201400 */
[----:B------:R-:W-:-:S02]  /*8150*/  FSEL R139, R139, -INF , !P0 ;  /* 0xff8000008b8b7808 */ /* 0x000fc40004000000 */
[----:B------:R-:W-:Y:S01]  /*8160*/  FSEL R205, R151, -INF , !P2 ;  /* 0xff80000097cd7808 */ /* 0x000fe20005000000 */
[C---:B------:R-:W-:Y:S01]  /*8170*/  FFMA.FTZ R144, R5.reuse, UR5, R144 ;  /* 0x0000000505907c23 */ /* 0x040fe20008010090 */
[C---:B------:R-:W-:Y:S01]  /*8180*/  ISETP.GE.AND P0, PT, R4.reuse, R134, PT ;  /* 0x000000860400720c */ /* 0x040fe20003f06270 */
[----:B------:R-:W-:Y:S01]  /*8190*/  FFMA.FTZ R146, R5, UR5, R146 ;  /* 0x0000000505927c23 */ /* 0x000fe20008010092 */
[----:B------:R-:W-:Y:S01]  /*81a0*/  ISETP.GE.AND P2, PT, R4, R133, PT ;  /* 0x000000850400720c */ /* 0x000fe20003f46270 */
[----:B------:R-:W-:Y:S01]  /*81b0*/  VIADD R5, R0, 0x30 ;  /* 0x0000003000057836 */ /* 0x000fe20000000000 */
[----:B------:R-:W-:Y:S02]  /*81c0*/  I2FP.F32.S32 R4, R4 ;  /* 0x0000000400047245 */ /* 0x000fe40000201400 */
[----:B------:R-:W-:Y:S02]  /*81d0*/  FSEL R209, R146, -INF , !P1 ;  /* 0xff80000092d17808 */ /* 0x000fe40004800000 */
[----:B------:R-:W-:Y:S01]  /*81e0*/  I2FP.F32.S32 R7, R5 ;  /* 0x0000000500077245 */ /* 0x000fe20000201400 */
[C---:B------:R-:W-:Y:S01]  /*81f0*/  FFMA.FTZ R145, R4.reuse, UR5, R145 ;  /* 0x0000000504917c23 */ /* 0x040fe20008010091 */
[----:B------:R-:W-:Y:S01]  /*8200*/  FFMA.FTZ R207, R4, UR5, R147 ;  /* 0x0000000504cf7c23 */ /* 0x000fe20008010093 */
[----:B------:R-:W-:Y:S01]  /*8210*/  VIADD R4, R0, 0x31 ;  /* 0x0000003100047836 */ /* 0x000fe20000000000 */
[----:B------:R-:W-:Y:S01]  /*8220*/  FSEL R147, R144, -INF , !P6 ;  /* 0xff80000090937808 */ /* 0x000fe20007000000 */
[----:B------:R-:W-:Y:S01]  /*8230*/  FFMA.FTZ R140, R7, UR5, R140 ;  /* 0x00000005078c7c23 */ /* 0x000fe2000801008c */
[----:B------:R-:W-:Y:S01]  /*8240*/  ISETP.GE.AND P6, PT, R5, R134, PT ;  /* 0x000000860500720c */ /* 0x000fe20003fc6270 */
[----:B------:R-:W-:Y:S01]  /*8250*/  FFMA.FTZ R142, R7, UR5, R142 ;  /* 0x00000005078e7c23 */ /* 0x000fe2000801008e */
[----:B------:R-:W-:Y:S01]  /*8260*/  ISETP.GE.AND P1, PT, R5, R133, PT ;  /* 0x000000850500720c */ /* 0x000fe20003f26270 */
[----:B------:R-:W-:Y:S01]  /*8270*/  VIADD R5, R0, 0x38 ;  /* 0x0000003800057836 */ /* 0x000fe20000000000 */
[----:B------:R-:W-:-:S02]  /*8280*/  FSEL R145, R145, -INF , !P0 ;  /* 0xff80000091917808 */ /* 0x000fc40004000000 */
[----:B------:R-:W-:Y:S02]  /*8290*/  FSEL R207, R207, -INF , !P2 ;  /* 0xff800000cfcf7808 */ /* 0x000fe40005000000 */
[C---:B------:R-:W-:Y:S02]  /*82a0*/  ISETP.GE.AND P0, PT, R4.reuse, R134, PT ;  /* 0x000000860400720c */ /* 0x040fe40003f06270 */
[----:B------:R-:W-:Y:S02]  /*82b0*/  ISETP.GE.AND P2, PT, R4, R133, PT ;  /* 0x000000850400720c */ /* 0x000fe40003f46270 */
[----:B------:R-:W-:Y:S02]  /*82c0*/  I2FP.F32.S32 R4, R4 ;  /* 0x0000000400047245 */ /* 0x000fe40000201400 */
[----:B------:R-:W-:Y:S02]  /*82d0*/  FSEL R169, R140, -INF , !P6 ;  /* 0xff8000008ca97808 */ /* 0x000fe40007000000 */
[----:B------:R-:W-:Y:S01]  /*82e0*/  FSEL R163, R142, -INF , !P1 ;  /* 0xff8000008ea37808 */ /* 0x000fe20004800000 */
[C---:B------:R-:W-:Y:S01]  /*82f0*/  FFMA.FTZ R141, R4.reuse, UR5, R141 ;  /* 0x00000005048d7c23 */ /* 0x040fe2000801008d */
[----:B------:R-:W-:Y:S01]  /*8300*/  ISETP.GE.AND P6, PT, R5, R134, PT ;  /* 0x000000860500720c */ /* 0x000fe20003fc6270 */
[----:B------:R-:W-:Y:S01]  /*8310*/  FFMA.FTZ R143, R4, UR5, R143 ;  /* 0x00000005048f7c23 */ /* 0x000fe2000801008f */
[----:B------:R-:W-:-:S02]  /*8320*/  I2FP.F32.S32 R7, R5 ;  /* 0x0000000500077245 */ /* 0x000fc40000201400 */
[-C--:B------:R-:W-:Y:S02]  /*8330*/  ISETP.GE.AND P1, PT, R5, R133.reuse, PT ;  /* 0x000000850500720c */ /* 0x080fe40003f26270 */
[----:B------:R-:W-:Y:S01]  /*8340*/  I2FP.F32.S32 R5, R0 ;  /* 0x0000000000057245 */ /* 0x000fe20000201400 */
[----:B------:R-:W-:Y:S01]  /*8350*/  FFMA.FTZ R165, R7, UR5, R176 ;  /* 0x0000000507a57c23 */ /* 0x000fe200080100b0 */
[----:B------:R-:W-:Y:S01]  /*8360*/  FSEL R167, R141, -INF , !P0 ;  /* 0xff8000008da77808 */ /* 0x000fe20004000000 */
[----:B------:R-:W-:Y:S01]  /*8370*/  FFMA.FTZ R160, R7, UR5, R178 ;  /* 0x0000000507a07c23 */ /* 0x000fe200080100b2 */
[C---:B------:R-:W-:Y:S01]  /*8380*/  ISETP.GE.AND P0, PT, R0.reuse, R134, PT ;  /* 0x000000860000720c */ /* 0x040fe20003f06270 */
        /* <DEDUP_REMOVED lines=53> */
[----:B------:R3:W-:Y:S02]  /*86e0*/  @!P4 LDGSTS.E.BYPASS.LTC128B.128 [R203+0x8000], desc[UR22][R150.64+0x80] ;  /* 0x0800008096cbcfae */ /* 0x0007e4000b901d56 */
        /* <DEDUP_REMOVED lines=18> */
[----:B------:R-:W-:-:S05]  /*8810*/  @!P4 LEA.HI.X R149, R0, R17, R20, 0x1, P1 ;  /* 0x000000110095c211 */ /* 0x000fca00008f0c14 */
[----:B------:R-:W1:Y:S01]  /*8820*/  @!P5 LDC.64 R6, c[0x0][0x218] ;  /* 0x00008600ff06db82 */ /* 0x000e620000000a00 */
[----:B---3--:R-:W-:Y:S01]  /*8830*/  @!P5 LEA R150, P2, R16, R12, 0x1 ;  /* 0x0000000c1096d211 */ /* 0x008fe200078408ff */
[----:B------:R-:W-:Y:S01]  /*8840*/  @!PT LDS RZ, [RZ] ;  /* 0x00000000fffff984 */ /* 0x000fe20000000800 */
[----:B------:R-:W-:Y:S01]  /*8850*/  @!PT LDS RZ, [RZ] ;  /* 0x00000000fffff984 */ /* 0x000fe20000000800 */
[----:B------:R-:W-:Y:S01]  /*8860*/  @!PT LDS RZ, [RZ] ;  /* 0x00000000fffff984 */ /* 0x000fe20000000800 */
[----:B------:R3:W-:Y:S01]  /*8870*/  @!P4 LDGSTS.E.BYPASS.LTC128B.128 [R203+0x8800], desc[UR22][R148.64+0x80] ;  /* 0x0880008094cbcfae */ /* 0x0007e2000b901d56 */
[----:B----4-:R-:W-:Y:S02]  /*8880*/  @!P3 LEA R14, P1, R0, R14, 0x1 ;  /* 0x0000000e000eb211 */ /* 0x010fe400078208ff */
[----:B------:R-:W-:Y:S01]  /*8890*/  IADD3.X R12, R20, UR29, RZ, P6, !PT ;  /* 0x0000001d140c7c10 */ /* 0x000fe2000b7fe4ff */
[----:B------:R3:W-:Y:S01]  /*88a0*/  @P3 STS.128 [R203+0xa800], RZ ;  /* 0x00a800ffcb003388 */ /* 0x0007e20000000c00 */
[----:B------:R-:W-:Y:S01]  /*88b0*/  @!P3 LEA.HI.X R15, R0, R15, R20, 0x1, P1 ;  /* 0x0000000f000fb211 */ /* 0x000fe200008f0c14 */
[----:B------:R-:W4:Y:S01]  /*88c0*/  @!P4 LDC.64 R4, c[0x0][0x218] ;  /* 0x00008600ff04cb82 */ /* 0x000f220000000a00 */
[C---:B------:R-:W-:Y:S02]  /*88d0*/  @!P5 LEA.HI.X R151, R16.reuse, R13, R12, 0x1, P2 ;  /* 0x0000000d1097d211 */ /* 0x040fe400010f0c0c */
        /* <DEDUP_REMOVED lines=16> */
[----:B-1----:R-:W-:-:S03]  /*89e0*/  @!P5 LEA R6, P2, R0, R6, 0x1 ;  /* 0x000000060006d211 */ /* 0x002fc600078408ff */
[----:B------:R-:W-:Y:S01]  /*89f0*/  @!PT LDS RZ, [RZ] ;  /* 0x00000000fffff984 */ /* 0x000fe20000000800 */
[----:B------:R-:W-:Y:S01]  /*8a00*/  @!PT LDS RZ, [RZ] ;  /* 0x00000000fffff984 */ /* 0x000fe20000000800 */
[----:B------:R-:W-:Y:S01]  /*8a10*/  @!PT LDS RZ, [RZ] ;  /* 0x00000000fffff984 */ /* 0x000fe20000000800 */
[----:B------:R3:W-:Y:S01]  /*8a20*/  @!P4 LDGSTS.E.BYPASS.LTC128B.128 [R203+0x9000], desc[UR22][R10.64+0x80] ;  /* 0x090000800acbcfae */ /* 0x0007e2000b901d56 */
[C-C-:B------:R-:W-:Y:S02]  /*8a30*/  @!P5 LEA.HI.X R7, R0.reuse, R7, R9.reuse, 0x1, P2 ;  /* 0x000000070007d211 */ /* 0x140fe400010f0c09 */
[C---:B----4-:R-:W-:Y:S01]  /*8a40*/  @!P4 LEA R4, P1, R0.reuse, R4, 0x1 ;  /* 0x000000040004c211 */ /* 0x050fe200078208ff */
[----:B------:R3:W-:Y:S03]  /*8a50*/  @P3 STS.128 [R203+0xb000], RZ ;  /* 0x00b000ffcb003388 */ /* 0x0007e60000000c00 */
[----:B------:R-:W-:Y:S01]  /*8a60*/  @!P4 LEA.HI.X R5, R0, R5, R9, 0x1, P1 ;  /* 0x000000050005c211 */ /* 0x000fe200008f0c09 */
        /* <DEDUP_REMOVED lines=23> */
.L_x_501:
[----:B------:R-:W-:Y:S05]  /*8be0*/  BSYNC B0 ;  /* 0x0000000000007941 */ /* 0x000fea0003800000 */
.L_x_500:
[----:B------:R-:W0:Y:S02]  /*8bf0*/  LDGDEPBAR ;  /* 0x00000000000079af */ /* 0x000e240000000000 */
.L_x_499:
[----:B------:R-:W-:Y:S01]  /*8c00*/  FMNMX.FTZ R0, R132, R29, !PT ;  /* 0x0000001d84007209 */ /* 0x000fe20007810000 */
[----:B------:R-:W-:Y:S01]  /*8c10*/  IMAD.WIDE.U32 R236, R219, -0x326172a9, RZ ;  /* 0xcd9e8d57dbec7825 */ /* 0x000fe200078e00ff */
[----:B-1-3--:R-:W-:Y:S01]  /*8c20*/  FMNMX.FTZ R4, R3, R31, !PT ;  /* 0x0000001f03047209 */ /* 0x00afe20007810000 */
[----:B------:R-:W-:Y:S01]  /*8c30*/  USHF.L.U32 UR4, UR18, 0x1, URZ ;  /* 0x0000000112047899 */ /* 0x000fe2000800063f */
[----:B------:R-:W-:Y:S01]  /*8c40*/  FMNMX.FTZ R0, R173, R0, !PT ;  /* 0x00000000ad007209 */ /* 0x000fe20007810000 */
[----:B------:R-:W-:Y:S01]  /*8c50*/  IMAD.WIDE.U32 R238, R222, -0x2daee0ad, RZ ;  /* 0xd2511f53deee7825 */ /* 0x000fe200078e00ff */
[----:B------:R-:W-:Y:S01]  /*8c60*/  FMNMX.FTZ R4, R19, R4, !PT ;  /* 0x0000000413047209 */ /* 0x000fe20007810000 */
[----:B------:R-:W-:Y:S01]  /*8c70*/  LDSM.16.MT88.4 R12, [R196+0xc000] ;  /* 0x00c00000c40c783b */ /* 0x000fe20000004200 */
[----:B------:R-:W-:Y:S01]  /*8c80*/  FMNMX.FTZ R0, R245, R0, !PT ;  /* 0x00000000f5007209 */ /* 0x000fe20007810000 */
[----:B------:R-:W-:Y:S01]  /*8c90*/  VIADD R144, R221, 0x32370b8f ;  /* 0x32370b8fdd907836 */ /* 0x000fe20000000000 */
[----:B------:R-:W-:Y:S01]  /*8ca0*/  FMNMX.FTZ R4, R23, R4, !PT ;  /* 0x0000000417047209 */ /* 0x000fe20007810000 */
[----:B------:R-:W-:Y:S01]  /*8cb0*/  VIADD R136, R221, 0xa9066899 ;  /* 0xa9066899dd887836 */ /* 0x000fe20000000000 */
[----:B------:R-:W-:Y:S01]  /*8cc0*/  FMNMX.FTZ R0, R175, R0, !PT ;  /* 0x00000000af007209 */ /* 0x000fe20007810000 */
[----:B------:R-:W-:Y:S01]  /*8cd0*/  @UP0 UIADD3 UR19, UR19, -0x3, URZ ;  /* 0xfffffffd13130890 */ /* 0x000fe2000fffe03f */
        /* <DEDUP_REMOVED lines=20> */
[----:B------:R-:W-:Y:S02]  /*8e20*/  LOP3.LUT R230, R237, R223, RZ, 0x3c, !PT ;  /* 0x000000dfede67212 */ /* 0x000fe400078e3cff */
[----:B------:R-:W-:Y:S02]  /*8e30*/  FMNMX.FTZ R5, R165, R0, !PT ;  /* 0x00000000a5057209 */ /* 0x000fe40007810000 */
[----:B------:R-:W-:Y:S01]  /*8e40*/  IADD3 R7, R221, -0x4498517b, RZ ;  /* 0xbb67ae85dd077810 */ /* 0x000fe20007ffe0ff */
[----:B------:R-:W-:Y:S01]  /*8e50*/  IMAD.WIDE.U32 R230, R230, -0x2daee0ad, RZ ;  /* 0xd2511f53e6e67825 */ /* 0x000fe200078e00ff */
[----:B------:R-:W-:Y:S02]  /*8e60*/  FMNMX.FTZ R0, R164, R5, !PT ;  /* 0x00000005a4007209 */ /* 0x000fe40007810000 */
[----:B------:R-:W-:-:S02]  /*8e70*/  FMNMX.FTZ R5, R159, R4, !PT ;  /* 0x000000049f057209 */ /* 0x000fc40007810000 */
[----:B------:R-:W-:Y:S01]  /*8e80*/  LOP3.LUT R142, R231, R238, R7, 0x96, !PT ;  /* 0x000000eee78e7212 */ /* 0x000fe200078e9607 */
[----:B------:R-:W1:Y:S01]  /*8e90*/  SHFL.BFLY PT, R9, R0, 0x2, 0x1f ;  /* 0x0c401f0000097f89 */ /* 0x000e6200000e0000 */
[----:B------:R-:W-:Y:S02]  /*8ea0*/  FMNMX.FTZ R4, R160, R5, !PT ;  /* 0x00000005a0047209 */ /* 0x000fe40007810000 */
[----:B------:R-:W-:Y:S01]  /*8eb0*/  IADD3 R178, R220, -0x61c88647, RZ ;  /* 0x9e3779b9dcb27810 */ /* 0x000fe20007ffe0ff */
[----:B------:R-:W-:Y:S01]  /*8ec0*/  IMAD.WIDE.U32 R142, R142, -0x326172a9, RZ ;  /* 0xcd9e8d578e8e7825 */ /* 0x000fe200078e00ff */
[----:B------:R-:W-:Y:S02]  /*8ed0*/  FMNMX.FTZ R4, R161, R4, !PT ;  /* 0x00000004a1047209 */ /* 0x000fe40007810000 */
[C---:B------:R-:W-:Y:S02]  /*8ee0*/  IADD3 R179, R220.reuse, 0x3c6ef372, RZ ;  /* 0x3c6ef372dcb37810 */ /* 0x040fe40007ffe0ff */
[----:B------:R-:W-:Y:S01]  /*8ef0*/  IADD3 R146, R221, 0x76cf5d0a, RZ ;  /* 0x76cf5d0add927810 */ /* 0x000fe20007ffe0ff */
[----:B------:R-:W2:Y:S01]  /*8f00*/  SHFL.BFLY PT, R5, R4, 0x2, 0x1f ;  /* 0x0c401f0004057f89 */ /* 0x000ea200000e0000 */
[----:B------:R-:W-:-:S02]  /*8f10*/  IADD3 R141, R220, -0x255992d5, RZ ;  /* 0xdaa66d2bdc8d7810 */ /* 0x000fc40007ffe0ff */
[C---:B------:R-:W-:Y:S02]  /*8f20*/  IADD3 R140, R220.reuse, 0x78dde6e4, RZ ;  /* 0x78dde6e4dc8c7810 */ /* 0x040fe40007ffe0ff */
[C---:B------:R-:W-:Y:S02]  /*8f30*/  IADD3 R138, R221.reuse, -0x126145ec, RZ ;  /* 0xed9eba14dd8a7810 */ /* 0x040fe40007ffe0ff */
[----:B------:R-:W-:Y:S02]  /*8f40*/  IADD3 R176, R220, -0x4ab325aa, RZ ;  /* 0xb54cda56dcb07810 */ /* 0x000fe40007ffe0ff */
[----:B------:R-:W-:Y:S02]  /*8f50*/  PRMT R157, R2, 0x7054, R2 ;  /* 0x00007054029d7816 */ /* 0x000fe40000000002 */
[----:B------:R-:W-:Y:S02]  /*8f60*/  IADD3 R206, R220, 0x1715609d, RZ ;  /* 0x1715609ddcce7810 */ /* 0x000fe40007ffe0ff */
[----:B------:R-:W-:-:S02]  /*8f70*/  IADD3 R210, R221, 0x646e171e, RZ ;  /* 0x646e171eddd27810 */ /* 0x000fc40007ffe0ff */
[----:B-1----:R-:W-:Y:S02]  /*8f80*/  FMNMX.FTZ R9, R0, R9, !PT ;  /* 0x0000000900097209 */ /* 0x002fe40007810000 */
[C-C-:B------:R-:W-:Y:S01]  /*8f90*/  LOP3.LUT R0, R239.reuse, UR4, R221.reuse, 0x96, !PT ;  /* 0x00000004ef007c12 */ /* 0x140fe2000f8e96dd */
[----:B------:R-:W-:Y:S02]  /*8fa0*/  UIADD3 UR4, UR4, 0x1, URZ ;  /* 0x0000000104047890 */ /* 0x000fe4000fffe03f */
[----:B------:R-:W1:Y:S02]  /*8fb0*/  SHFL.BFLY PT, R148, R9, 0x1, 0x1f ;  /* 0x0c201f0009947f89 */ /* 0x000e6400000e0000 */
[----:B------:R-:W-:Y:S01]  /*8fc0*/  IMAD.WIDE.U32 R6, R0, -0x326172a9, RZ ;  /* 0xcd9e8d5700067825 */ /* 0x000fe200078e00ff */
[----:B--2---:R-:W-:Y:S02]  /*8fd0*/  FMNMX.FTZ R5, R4, R5, !PT ;  /* 0x0000000504057209 */ /* 0x004fe40007810000 */
[----:B------:R-:W-:-:S02]  /*8fe0*/  LOP3.LUT R238, R239, UR4, R221, 0x96, !PT ;  /* 0x00000004efee7c12 */ /* 0x000fc4000f8e96dd */
[----:B------:R-:W-:Y:S01]  /*8ff0*/  LOP3.LUT R4, R7, R236, R178, 0x96, !PT ;  /* 0x000000ec07047212 */ /* 0x000fe200078e96b2 */
[----:B------:R-:W2:Y:S01]  /*9000*/  SHFL.BFLY PT, R0, R5, 0x1, 0x1f ;  /* 0x0c201f0005007f89 */ /* 0x000ea200000e0000 */
[----:B------:R-:W-:Y:S01]  /*9010*/  LOP3.LUT R6, R143, R6, R179, 0x96, !PT ;  /* 0x000000068f067212 */ /* 0x000fe200078e96b3 */
[----:B------:R-:W-:-:S04]  /*9020*/  IMAD.WIDE.U32 R238, R238, -0x326172a9, RZ ;  /* 0xcd9e8d57eeee7825 */ /* 0x000fc800078e00ff */
[----:B------:R-:W-:Y:S01]  /*9030*/  IMAD.WIDE.U32 R6, R6, -0x2daee0ad, RZ ;  /* 0xd2511f5306067825 */ /* 0x000fe200078e00ff */
[----:B------:R-:W-:Y:S02]  /*9040*/  LOP3.LUT R178, R239, R236, R178, 0x96, !PT ;  /* 0x000000ecefb27212 */ /* 0x000fe400078e96b2 */
[----:B-1----:R-:W-:Y:S01]  /*9050*/  FMNMX.FTZ R148, R9, R148, !PT ;  /* 0x0000009409947209 */ /* 0x002fe20007810000 */
[----:B------:R-:W-:-:S03]  /*9060*/  IMAD.WIDE.U32 R8, R4, -0x2daee0ad, RZ ;  /* 0xd2511f5304087825 */ /* 0x000fc600078e00ff */
[C---:B------:R-:W-:Y:S01]  /*9070*/  FSETP.NEU.FTZ.AND P2, PT, R148.reuse, -INF , PT ;  /* 0xff8000009400780b */ /* 0x040fe20003f5d000 */
[----:B------:R-:W-:Y:S01]  /*9080*/  FMUL.FTZ R166, R148, UR10 ;  /* 0x0000000a94a67c20 */ /* 0x000fe20008410000 */
[----:B------:R-:W-:Y:S02]  /*9090*/  LOP3.LUT R4, R9, R230, R146, 0x96, !PT ;  /* 0x000000e609047212 */ /* 0x000fe400078e9692 */
[----:B------:R-:W-:Y:S02]  /*90a0*/  LOP3.LUT R172, R7, R8, R144, 0x96, !PT ;  /* 0x0000000807ac7212 */ /* 0x000fe400078e9690 */
[----:B------:R-:W-:Y:S02]  /*90b0*/  FSEL R166, R166, RZ, P2 ;  /* 0x000000ffa6a67208 */ /* 0x000fe40001000000 */
[----:B--2---:R-:W-:Y:S02]  /*90c0*/  FMNMX.FTZ R0, R5, R0, !PT ;  /* 0x0000000005007209 */ /* 0x004fe40007810000 */
[----:B------:R-:W-:Y:S01]  /*90d0*/  FSEL R155, R148, RZ, P2 ;  /* 0x000000ff949b7208 */ /* 0x000fe20001000000 */
[--C-:B------:R-:W-:Y:S01]  /*90e0*/  FFMA.FTZ R156, R29, UR10, -R166.reuse ;  /* 0x0000000a1d9c7c23 */ /* 0x100fe200080108a6 */
[----:B------:R-:W-:Y:S01]  /*90f0*/  FFMA.FTZ R153, R173, UR10, -R166 ;  /* 0x0000000aad997c23 */ /* 0x000fe200080108a6 */
[----:B------:R-:W-:-:S04]  /*9100*/  IMAD.WIDE.U32 R28, R4, -0x326172a9, RZ ;  /* 0xcd9e8d57041c7825 */ /* 0x000fc800078e00ff */
[C---:B------:R-:W-:Y:S01]  /*9110*/  FMUL.FTZ R162, R0.reuse, UR10 ;  /* 0x0000000a00a27c20 */ /* 0x040fe20008410000 */
[----:B------:R-:W-:Y:S01]  /*9120*/  FSETP.NEU.FTZ.AND P1, PT, R0, -INF , PT ;  /* 0xff8000000000780b */ /* 0x000fe20003f3d000 */
[----:B------:R-:W-:Y:S01]  /*9130*/  FFMA.FTZ R154, R245, UR10, -R166 ;  /* 0x0000000af59a7c23 */ /* 0x000fe200080108a6 */
[----:B------:R-:W-:Y:S01]  /*9140*/  IMAD.WIDE.U32 R172, R172, -0x326172a9, RZ ;  /* 0xcd9e8d57acac7825 */ /* 0x000fe200078e00ff */
[----:B------:R-:W-:-:S03]  /*9150*/  LOP3.LUT R4, R29, R142, R141, 0x96, !PT ;  /* 0x0000008e1d047212 */ /* 0x000fc600078e968d */
[----:B------:R-:W-:Y:S01]  /*9160*/  FFMA.FTZ R151, R175, UR10, -R166 ;  /* 0x0000000aaf977c23 */ /* 0x000fe200080108a6 */
[----:B------:R-:W-:Y:S01]  /*9170*/  FSEL R162, R162, RZ, P1 ;  /* 0x000000ffa2a27208 */ /* 0x000fe20000800000 */
[----:B------:R-:W-:Y:S01]  /*9180*/  FADD.FTZ R155, R132, -R155 ;  /* 0x8000009b849b7221 */ /* 0x000fe20000010000 */
[----:B------:R-:W-:Y:S01]  /*9190*/  LOP3.LUT R28, R173, R28, R140, 0x96, !PT ;  /* 0x0000001cad1c7212 */ /* 0x000fe200078e968c */
[----:B------:R-:W-:Y:S01]  /*91a0*/  IMAD.WIDE.U32 R4, R4, -0x2daee0ad, RZ ;  /* 0xd2511f5304047825 */ /* 0x000fe200078e00ff */
[----:B------:R-:W-:Y:S03]  /*91b0*/  MUFU.EX2 R156, R156 ;  /* 0x0000009c009c7308 */ /* 0x000fe60000000800 */
[--C-:B------:R-:W-:Y:S01]  /*91c0*/  FFMA.FTZ R152, R31, UR10, -R162.reuse ;  /* 0x0000000a1f987c23 */ /* 0x100fe200080108a2 */
[----:B------:R-:W-:Y:S01]  /*91d0*/  FFMA.FTZ R150, R19, UR10, -R162 ;  /* 0x0000000a13967c23 */ /* 0x000fe200080108a2 */
[----:B------:R-:W-:Y:S01]  /*91e0*/  IMAD.WIDE.U32 R28, R28, -0x2daee0ad, RZ ;  /* 0xd2511f531c1c7825 */ /* 0x000fe200078e00ff */
[----:B------:R-:W-:-:S03]  /*91f0*/  LOP3.LUT R30, R5, R6, R138, 0x96, !PT ;  /* 0x00000006051e7212 */ /* 0x000fc600078e968a */
[--C-:B------:R-:W-:Y:S01]  /*9200*/  FFMA.FTZ R149, R23, UR10, -R162.reuse ;  /* 0x0000000a17957c23 */ /* 0x100fe200080108a2 */
[----:B------:R-:W-:Y:S01]  /*9210*/  FFMA.FTZ R158, R21, UR10, -R162 ;  /* 0x0000000a159e7c23 */ /* 0x000fe200080108a2 */
[----:B------:R-:W-:Y:S01]  /*9220*/  FMUL.FTZ R155, R155, UR10 ;  /* 0x0000000a9b9b7c20 */ /* 0x000fe20008410000 */
[----:B------:R-:W-:Y:S01]  /*9230*/  LOP3.LUT R4, R29, R4, R136, 0x96, !PT ;  /* 0x000000041d047212 */ /* 0x000fe200078e9688 */
[----:B------:R-:W-:Y:S01]  /*9240*/  IMAD.WIDE.U32 R30, R30, -0x326172a9, RZ ;  /* 0xcd9e8d571e1e7825 */ /* 0x000fe200078e00ff */
[----:B------:R-:W-:Y:S01]  /*9250*/  LDSM.16.MT88.4 R20, [R193+0xc000] ;  /* 0x00c00000c114783b */ /* 0x000fe20000004200 */
[----:B------:R-:W-:Y:S02]  /*9260*/  MUFU.EX2 R153, R153 ;  /* 0x0000009900997308 */ /* 0x000fe40000000800 */
[----:B------:R-:W-:Y:S01]  /*9270*/  FFMA.FTZ R168, R171, UR10, -R166 ;  /* 0x0000000aaba87c23 */ /* 0x000fe200080108a6 */
[----:B------:R-:W-:Y:S01]  /*9280*/  IMAD.WIDE.U32 R6, R4, -0x326172a9, RZ ;  /* 0xcd9e8d5704067825 */ /* 0x000fe200078e00ff */
[----:B------:R-:W-:-:S03]  /*9290*/  FSEL R4, R0, RZ, P1 ;  /* 0x000000ff00047208 */ /* 0x000fc60000800000 */
[--C-:B------:R-:W-:Y:S01]  /*92a0*/  FFMA.FTZ R171, R135, UR10, -R166.reuse ;  /* 0x0000000a87ab7c23 */ /* 0x100fe200080108a6 */
[----:B------:R-:W-:Y:S01]  /*92b0*/  FFMA.FTZ R173, R35, UR10, -R166 ;  /* 0x0000000a23ad7c23 */ /* 0x000fe200080108a6 */
[----:B------:R-:W-:Y:S01]  /*92c0*/  LDSM.16.MT88.4 R132, [R192+0x10000] ;  /* 0x01000000c084783b */ /* 0x000fe20000004200 */
[----:B------:R-:W-:Y:S01]  /*92d0*/  LOP3.LUT R5, R7, R30, R176, 0x96, !PT ;  /* 0x0000001e07057212 */ /* 0x000fe200078e96b0 */
[----:B------:R-:W-:Y:S01]  /*92e0*/  FADD.FTZ R3, R3, -R4 ;  /* 0x8000000403037221 */ /* 0x000fe20000010000 */
[C---:B------:R-:W-:Y:S01]  /*92f0*/  LOP3.LUT R7, R6.reuse, 0xffff, RZ, 0xc0, !PT ;  /* 0x0000ffff06077812 */ /* 0x040fe200078ec0ff */
[----:B------:R-:W-:Y:S01]  /*9300*/  MUFU.EX2 R154, R154 ;  /* 0x0000009a009a7308 */ /* 0x000fe20000000800 */
[----:B------:R-:W-:Y:S01]  /*9310*/  LOP3.LUT R10, R6, 0xff, RZ, 0xc0, !PT ;  /* 0x000000ff060a7812 */ /* 0x000fe200078ec0ff */
[----:B------:R-:W-:Y:S01]  /*9320*/  FMUL.FTZ R3, R3, UR10 ;  /* 0x0000000a03037c20 */ /* 0x000fe20008410000 */
[----:B------:R-:W-:Y:S01]  /*9330*/  SHF.R.U32.HI R7, RZ, 0x8, R7 ;  /* 0x00000008ff077819 */ /* 0x000fe20000011607 */
[----:B------:R-:W-:Y:S01]  /*9340*/  FFMA.FTZ R170, R33, UR10, -R166 ;  /* 0x0000000a21aa7c23 */ /* 0x000fe200080108a6 */
[----:B------:R-:W-:Y:S01]  /*9350*/  SHF.R.U32.HI R16, RZ, 0x10, R5 ;  /* 0x00000010ff107819 */ /* 0x000fe20000011605 */
[--C-:B------:R-:W-:Y:S01]  /*9360*/  FFMA.FTZ R175, R25, UR10, -R162.reuse ;  /* 0x0000000a19af7c23 */ /* 0x100fe200080108a2 */
[----:B------:R-:W-:Y:S01]  /*9370*/  PRMT R10, R10, 0x5410, R7 ;  /* 0x000054100a0a7816 */ /* 0x000fe20000000007 */
[----:B------:R-:W1:Y:S01]  /*9380*/  MUFU.EX2 R151, R151 ;  /* 0x0000009700977308 */ /* 0x000e620000000800 */
[----:B------:R-:W-:Y:S01]  /*9390*/  LOP3.LUT R7, R5, 0xffff, RZ, 0xc0, !PT ;  /* 0x0000ffff05077812 */ /* 0x000fe200078ec0ff */
[--C-:B------:R-:W-:Y:S01]  /*93a0*/  FFMA.FTZ R174, R27, UR10, -R162.reuse ;  /* 0x0000000a1bae7c23 */ /* 0x100fe200080108a2 */
[----:B------:R-:W-:Y:S01]  /*93b0*/  LOP3.LUT R8, R5, 0xff, RZ, 0xc0, !PT ;  /* 0x000000ff05087812 */ /* 0x000fe200078ec0ff */
[----:B------:R-:W-:Y:S01]  /*93c0*/  FFMA.FTZ R177, R241, UR10, -R162 ;  /* 0x0000000af1b17c23 */ /* 0x000fe200080108a2 */
[----:B------:R-:W-:Y:S01]  /*93d0*/  SHF.R.U32.HI R5, RZ, 0x18, R5 ;  /* 0x00000018ff057819 */ /* 0x000fe20000011605 */
[----:B------:R-:W-:Y:S01]  /*93e0*/  LDSM.16.MT88.4 R24, [R193+0xc800] ;  /* 0x00c80000c118783b */ /* 0x000fe20000004200 */
[----:B------:R-:W-:Y:S01]  /*93f0*/  SHF.R.U32.HI R7, RZ, 0x8, R7 ;  /* 0x00000008ff077819 */ /* 0x000fe20000011607 */
[----:B------:R-:W-:Y:S01]  /*9400*/  MUFU.EX2 R152, R152 ;  /* 0x0000009800987308 */ /* 0x000fe20000000800 */
[----:B------:R-:W-:Y:S01]  /*9410*/  LOP3.LUT R16, R16, 0xff, RZ, 0xc0, !PT ;  /* 0x000000ff10107812 */ /* 0x000fe200078ec0ff */
[----:B------:R-:W-:Y:S01]  /*9420*/  LDSM.16.MT88.4 R32, [R196+0xc800] ;  /* 0x00c80000c420783b */ /* 0x000fe20000004200 */
[----:B------:R-:W-:Y:S01]  /*9430*/  SHF.R.U32.HI R9, RZ, 0x10, R6 ;  /* 0x00000010ff097819 */ /* 0x000fe20000011606 */
[----:B------:R-:W-:Y:S01]  /*9440*/  FFMA.FTZ R163, R163, UR10, -R162 ;  /* 0x0000000aa3a37c23 */ /* 0x000fe200080108a2 */
[----:B------:R-:W-:Y:S01]  /*9450*/  SHF.R.U32.HI R18, RZ, 0x18, R6 ;  /* 0x00000018ff127819 */ /* 0x000fe20000011606 */
[--C-:B------:R-:W-:Y:S01]  /*9460*/  FFMA.FTZ R169, R169, UR10, -R166.reuse ;  /* 0x0000000aa9a97c23 */ /* 0x100fe200080108a6 */
[----:B------:R-:W-:Y:S01]  /*9470*/  PRMT R8, R8, 0x5410, R7 ;  /* 0x0000541008087816 */ /* 0x000fe20000000007 */
[----:B------:R-:W2:Y:S01]  /*9480*/  MUFU.EX2 R150, R150 ;  /* 0x0000009600967308 */ /* 0x000ea20000000800 */
[----:B------:R-:W-:Y:S01]  /*9490*/  PRMT R16, R16, 0x5410, R5 ;  /* 0x0000541010107816 */ /* 0x000fe20000000005 */
[--C-:B------:R-:W-:Y:S01]  /*94a0*/  FFMA.FTZ R165, R165, UR10, -R166.reuse ;  /* 0x0000000aa5a57c23 */ /* 0x100fe200080108a6 */
[----:B------:R-:W3:Y:S01]  /*94b0*/  LDSM.16.MT88.4 R4, [R194+0xc000] ;  /* 0x00c00000c204783b */ /* 0x000ee20000004200 */
[----:B------:R-:W-:Y:S01]  /*94c0*/  LOP3.LUT R9, R9, 0xff, RZ, 0xc0, !PT ;  /* 0x000000ff09097812 */ /* 0x000fe200078ec0ff */
[----:B------:R-:W-:Y:S01]  /*94d0*/  FFMA.FTZ R164, R164, UR10, -R166 ;  /* 0x0000000aa4a47c23 */ /* 0x000fe200080108a6 */
[----:B------:R-:W-:-:S02]  /*94e0*/  HSET2.LE.AND R10, R10, R157, PT ;  /* 0x0000009d0a0a7233 */ /* 0x000fc40003803000 */
[----:B------:R-:W-:Y:S01]  /*94f0*/  MUFU.EX2 R149, R149 ;  /* 0x0000009500957308 */ /* 0x000fe20000000800 */
[----:B------:R-:W-:Y:S02]  /*9500*/  PRMT R18, R9, 0x5410, R18 ;  /* 0x0000541009127816 */ /* 0x000fe40000000012 */
[--C-:B------:R-:W-:Y:S02]  /*9510*/  HSET2.LE.AND R8, R8, R157.reuse, PT ;  /* 0x0000009d08087233 */ /* 0x100fe40003803000 */
[--C-:B------:R-:W-:Y:S02]  /*9520*/  HSET2.LE.AND R9, R16, R157.reuse, PT ;  /* 0x0000009d10097233 */ /* 0x100fe40003803000 */
[----:B------:R-:W-:Y:S01]  /*9530*/  HSET2.LE.AND R11, R18, R157, PT ;  /* 0x0000009d120b7233 */ /* 0x000fe20003803000 */
[----:B------:R-:W4:Y:S01]  /*9540*/  MUFU.EX2 R158, R158 ;  /* 0x0000009e009e7308 */ /* 0x000f220000000800 */
[----:B-1----:R-:W-:Y:S02]  /*9550*/  F2FP.BF16.F32.PACK_AB R19, R151, R154 ;  /* 0x0000009a9713723e */ /* 0x002fe400000010ff */
[----:B------:R-:W-:-:S02]  /*9560*/  F2FP.BF16.F32.PACK_AB R17, R153, R156 ;  /* 0x0000009c9911723e */ /* 0x000fc400000010ff */
[----:B--2---:R-:W-:Y:S02]  /*9570*/  F2FP.BF16.F32.PACK_AB R16, R150, R152 ;  /* 0x000000989610723e */ /* 0x004fe400000010ff */
[----:B------:R-:W-:Y:S01]  /*9580*/  LOP3.LUT R10, R10, R19, RZ, 0xc0, !PT ;  /* 0x000000130a0a7212 */ /* 0x000fe200078ec0ff */
[----:B------:R-:W1:Y:S01]  /*9590*/  MUFU.EX2 R155, R155 ;  /* 0x0000009b009b7308 */ /* 0x000e620000000800 */
[----:B------:R-:W-:Y:S02]  /*95a0*/  LOP3.LUT R8, R8, R17, RZ, 0xc0, !PT ;  /* 0x0000001108087212 */ /* 0x000fe400078ec0ff */
[----:B------:R-:W-:Y:S02]  /*95b0*/  LOP3.LUT R9, R9, R16, RZ, 0xc0, !PT ;  /* 0x0000001009097212 */ /* 0x000fe400078ec0ff */
[----:B------:R-:W-:Y:S01]  /*95c0*/  LOP3.LUT R30, R31, R172, R206, 0x96, !PT ;  /* 0x000000ac1f1e7212 */ /* 0x000fe200078e96ce */
[----:B------:R-:W-:Y:S02]  /*95d0*/  FFMA.FTZ R172, R243, UR10, -R162 ;  /* 0x0000000af3ac7c23 */ /* 0x000fe400080108a2 */
[----:B------:R-:W2:Y:S01]  /*95e0*/  MUFU.EX2 R3, R3 ;  /* 0x0000000300037308 */ /* 0x000ea20000000800 */
[----:B----4-:R-:W-:Y:S01]  /*95f0*/  F2FP.BF16.F32.PACK_AB R18, R158, R149 ;  /* 0x000000959e12723e */ /* 0x010fe200000010ff */
[----:B------:R-:W-:-:S03]  /*9600*/  IMAD.WIDE.U32 R30, R30, -0x2daee0ad, RZ ;  /* 0xd2511f531e1e7825 */ /* 0x000fc600078e00ff */
[----:B------:R-:W-:Y:S02]  /*9610*/  LOP3.LUT R11, R11, R18, RZ, 0xc0, !PT ;  /* 0x000000120b0b7212 */ /* 0x000fe400078ec0ff */
[----:B------:R-:W4:Y:S01]  /*9620*/  LDSM.16.MT88.4 R16, [R192+0xc000] ;  /* 0x00c00000c010783b */ /* 0x000f220000004200 */
        /* <DEDUP_REMOVED lines=9> */
[-C--:B--2---:R-:W-:Y:S01]  /*96c0*/  FMUL.FTZ R38, R38, R3.reuse ;  /* 0x0000000326267220 */ /* 0x084fe20000410000 */
[-C--:B------:R-:W-:Y:S01]  /*96d0*/  FMUL.FTZ R39, R39, R3.reuse ;  /* 0x0000000327277220 */ /* 0x080fe20000410000 */
[-C--:B------:R-:W-:Y:S01]  /*96e0*/  FMUL.FTZ R42, R42, R3.reuse ;  /* 0x000000032a2a7220 */ /* 0x080fe20000410000 */
[-C--:B------:R-:W-:Y:S01]  /*96f0*/  FMUL.FTZ R43, R43, R3.reuse ;  /* 0x000000032b2b7220 */ /* 0x080fe20000410000 */
[-C--:B------:R-:W-:Y:S01]  /*9700*/  FMUL.FTZ R130, R130, R3.reuse ;  /* 0x0000000382827220 */ /* 0x080fe20000410000 */
[-C--:B------:R-:W-:Y:S01]  /*9710*/  FMUL.FTZ R131, R131, R3.reuse ;  /* 0x0000000383837220 */ /* 0x080fe20000410000 */
[-C--:B------:R-:W-:Y:S01]  /*9720*/  FMUL.FTZ R126, R126, R3.reuse ;  /* 0x000000037e7e7220 */ /* 0x080fe20000410000 */
[----:B------:R-:W-:Y:S01]  /*9730*/  FMUL.FTZ R127, R127, R3 ;  /* 0x000000037f7f7220 */ /* 0x000fe20000410000 */
[C---:B---3--:R-:W-:Y:S01]  /*9740*/  HMMA.16816.F32.BF16 R36, R8.reuse, R4, R36 ;  /* 0x000000040824723c */ /* 0x048fe20000041824 */
        /* <DEDUP_REMOVED lines=30> */
[----:B------:R-:W3:Y:S01]  /*9930*/  LDSM.16.MT88.4 R20, [R193+0xe000] ;  /* 0x00e00000c114783b */ /* 0x000ee20000004200 */
[----:B------:R-:W-:Y:S01]  /*9940*/  FMUL.FTZ R75, R75, R3 ;  /* 0x000000034b4b7220 */ /* 0x000fe20000410000 */
[-C--:B------:R-:W-:Y:S01]  /*9950*/  FMUL.FTZ R60, R60, R155.reuse ;  /* 0x0000009b3c3c7220 */ /* 0x080fe20000410000 */
        /* <DEDUP_REMOVED lines=47> */
[----:B------:R-:W5:Y:S01]  /*9c50*/  MUFU.EX2 R170, R170 ;  /* 0x000000aa00aa7308 */ /* 0x000f620000000800 */
[-C--:B------:R-:W-:Y:S01]  /*9c60*/  FMUL.FTZ R96, R96, R155.reuse ;  /* 0x0000009b60607220 */ /* 0x080fe20000410000 */
[----:B------:R-:W-:Y:S01]  /*9c70*/  FMUL.FTZ R97, R97, R155 ;  /* 0x0000009b61617220 */ /* 0x000fe20000410000 */
[C---:B----4-:R-:W-:Y:S01]  /*9c80*/  HMMA.16816.F32.BF16 R84, R8.reuse, R16, R84 ;  /* 0x000000100854723c */ /* 0x050fe20000041854 */
        /* <DEDUP_REMOVED lines=18> */
[----:B------:R-:W-:Y:S01]  /*9db0*/  SHF.R.U32.HI R5, RZ, 0x10, R30 ;  /* 0x00000010ff057819 */ /* 0x000fe2000001161e */
[-C--:B------:R-:W-:Y:S01]  /*9dc0*/  FMUL.FTZ R112, R112, R155.reuse ;  /* 0x0000009b70707220 */ /* 0x080fe20000410000 */
[----:B------:R-:W-:Y:S01]  /*9dd0*/  FMUL.FTZ R113, R113, R155 ;  /* 0x0000009b71717220 */ /* 0x000fe20000410000 */
[-C--:B------:R-:W-:Y:S01]  /*9de0*/  FMUL.FTZ R114, R114, R3.reuse ;  /* 0x0000000372727220 */ /* 0x080fe20000410000 */
[----:B------:R-:W-:Y:S01]  /*9df0*/  FMUL.FTZ R115, R115, R3 ;  /* 0x0000000373737220 */ /* 0x000fe20000410000 */
[C---:B--2---:R-:W-:Y:S01]  /*9e00*/  HMMA.16816.F32.BF16 R92, R8.reuse, R12, R92 ;  /* 0x0000000c085c723c */ /* 0x044fe2000004185c */
[C---:B------:R-:W-:Y:S01]  /*9e10*/  LOP3.LUT R7, R30.reuse, 0xffff, RZ, 0xc0, !PT ;  /* 0x0000ffff1e077812 */ /* 0x040fe200078ec0ff */
[----:B------:R-:W-:Y:S01]  /*9e20*/  MUFU.EX2 R175, R175 ;  /* 0x000000af00af7308 */ /* 0x000fe20000000800 */
[----:B------:R-:W-:Y:S01]  /*9e30*/  LOP3.LUT R6, R30, 0xff, RZ, 0xc0, !PT ;  /* 0x000000ff1e067812 */ /* 0x000fe200078ec0ff */
[----:B------:R-:W-:Y:S01]  /*9e40*/  FFMA.FTZ R156, R227, R155, R156 ;  /* 0x0000009be39c7223 */ /* 0x000fe2000001009c */
[----:B------:R-:W-:Y:S01]  /*9e50*/  SHF.R.U32.HI R7, RZ, 0x8, R7 ;  /* 0x00000008ff077819 */ /* 0x000fe20000011607 */
[C---:B------:R-:W-:Y:S01]  /*9e60*/  HMMA.16816.F32.BF16 R96, R8.reuse, R14, R96 ;  /* 0x0000000e0860723c */ /* 0x040fe20000041860 */
[----:B------:R-:W-:Y:S01]  /*9e70*/  LOP3.LUT R13, R5, 0xff, RZ, 0xc0, !PT ;  /* 0x000000ff050d7812 */ /* 0x000fe200078ec0ff */
[----:B------:R-:W-:Y:S01]  /*9e80*/  FFMA.FTZ R3, R225, R3, R152 ;  /* 0x00000003e1037223 */ /* 0x000fe20000010098 */
[----:B------:R-:W-:Y:S01]  /*9e90*/  LOP3.LUT R5, R31, R28, R210, 0x96, !PT ;  /* 0x0000001c1f057212 */ /* 0x000fe200078e96d2 */
[----:B------:R-:W1:Y:S01]  /*9ea0*/  MUFU.EX2 R172, R172 ;  /* 0x000000ac00ac7308 */ /* 0x000e620000000800 */
[----:B------:R-:W-:Y:S01]  /*9eb0*/  PRMT R6, R6, 0x5410, R7 ;  /* 0x0000541006067816 */ /* 0x000fe20000000007 */
[C---:B---3--:R-:W-:Y:S01]  /*9ec0*/  HMMA.16816.F32.BF16 R108, R8.reuse, R20, R108 ;  /* 0x00000014086c723c */ /* 0x048fe2000004186c */
[----:B------:R-:W-:Y:S01]  /*9ed0*/  LOP3.LUT R7, R5, 0xffff, RZ, 0xc0, !PT ;  /* 0x0000ffff05077812 */ /* 0x000fe200078ec0ff */
[----:B------:R-:W-:Y:S01]  /*9ee0*/  FADD.FTZ R153, R153, R156 ;  /* 0x0000009c99997221 */ /* 0x000fe20000010000 */
[----:B------:R-:W-:Y:S01]  /*9ef0*/  SHF.R.U32.HI R204, RZ, 0x10, R5 ;  /* 0x00000010ffcc7819 */ /* 0x000fe20000011605 */
[----:B------:R-:W-:Y:S01]  /*9f00*/  FADD.FTZ R150, R150, R3 ;  /* 0x0000000396967221 */ /* 0x000fe20000010000 */
[----:B------:R-:W-:Y:S01]  /*9f10*/  SHF.R.U32.HI R4, RZ, 0x18, R30 ;  /* 0x00000018ff047819 */ /* 0x000fe2000001161e */
[----:B------:R-:W-:Y:S01]  /*9f20*/  MUFU.EX2 R168, R168 ;  /* 0x000000a800a87308 */ /* 0x000fe20000000800 */
[C---:B------:R-:W-:Y:S01]  /*9f30*/  HMMA.16816.F32.BF16 R120, R8.reuse, R22, R120 ;  /* 0x000000160878723c */ /* 0x040fe20000041878 */
[----:B------:R-:W-:Y:S01]  /*9f40*/  LOP3.LUT R208, R5, 0xff, RZ, 0xc0, !PT ;  /* 0x000000ff05d07812 */ /* 0x000fe200078ec0ff */
[----:B------:R-:W-:Y:S01]  /*9f50*/  LDSM.16.MT88.4 R20, [R192+0xc800] ;  /* 0x00c80000c014783b */ /* 0x000fe20000004200 */
[----:B------:R-:W-:Y:S01]  /*9f60*/  SHF.R.U32.HI R5, RZ, 0x18, R5 ;  /* 0x00000018ff057819 */ /* 0x000fe20000011605 */
[----:B------:R-:W-:Y:S01]  /*9f70*/  FADD.FTZ R154, R154, R153 ;  /* 0x000000999a9a7221 */ /* 0x000fe20000010000 */
[----:B------:R-:W-:Y:S01]  /*9f80*/  SHF.R.U32.HI R7, RZ, 0x8, R7 ;  /* 0x00000008ff077819 */ /* 0x000fe20000011607 */
[C---:B------:R-:W-:Y:S01]  /*9f90*/  HMMA.16816.F32.BF16 R116, R8.reuse, R132, R116 ;  /* 0x000000840874723c */ /* 0x040fe20000041874 */
[----:B------:R-:W2:Y:S01]  /*9fa0*/  MUFU.EX2 R171, R171 ;  /* 0x000000ab00ab7308 */ /* 0x000ea20000000800 */
[----:B------:R-:W-:Y:S01]  /*9fb0*/  LOP3.LUT R204, R204, 0xff, RZ, 0xc0, !PT ;  /* 0x000000ffcccc7812 */ /* 0x000fe200078ec0ff */
[----:B------:R-:W-:Y:S01]  /*9fc0*/  LDSM.16.MT88.4 R28, [R194+0xc800] ;  /* 0x00c80000c21c783b */ /* 0x000fe20000004200 */
[----:B------:R-:W-:Y:S01]  /*9fd0*/  PRMT R4, R13, 0x5410, R4 ;  /* 0x000054100d047816 */ /* 0x000fe20000000004 */
[----:B------:R-:W-:Y:S01]  /*9fe0*/  FADD.FTZ R3, R149, R150 ;  /* 0x0000009695037221 */ /* 0x000fe20000010000 */
[----:B------:R-:W-:Y:S01]  /*9ff0*/  HMMA.16816.F32.BF16 R112, R8, R134, R112 ;  /* 0x000000860870723c */ /* 0x000fe20000041870 */
[----:B------:R-:W3:Y:S01]  /*a000*/  LDSM.16.MT88.4 R8, [R193+0xe800] ;  /* 0x00e80000c108783b */ /* 0x000ee20000004200 */
[----:B------:R-:W-:Y:S01]  /*a010*/  HSET2.LE.AND R6, R6, R157, PT ;  /* 0x0000009d06067233 */ /* 0x000fe20003803000 */
[----:B------:R-:W-:Y:S01]  /*a020*/  MUFU.EX2 R174, R174 ;  /* 0x000000ae00ae7308 */ /* 0x000fe20000000800 */
[----:B-----5:R-:W-:Y:S01]  /*a030*/  F2FP.BF16.F32.PACK_AB R13, R170, R173 ;  /* 0x000000adaa0d723e */ /* 0x020fe200000010ff */
[----:B------:R-:W-:Y:S01]  /*a040*/  FADD.FTZ R151, R151, R154 ;  /* 0x0000009a97977221 */ /* 0x000fe20000010000 */
[----:B------:R-:W-:Y:S01]  /*a050*/  PRMT R208, R208, 0x5410, R7 ;  /* 0x00005410d0d07816 */ /* 0x000fe20000000007 */
[----:B------:R-:W-:Y:S01]  /*a060*/  FADD.FTZ R3, R158, R3 ;  /* 0x000000039e037221 */ /* 0x000fe20000010000 */
[----:B------:R-:W-:-:S02]  /*a070*/  PRMT R204, R204, 0x5410, R5 ;  /* 0x00005410cccc7816 */ /* 0x000fc40000000005 */
[----:B------:R-:W-:Y:S01]  /*a080*/  LOP3.LUT R6, R6, R13, RZ, 0xc0, !PT ;  /* 0x0000000d06067212 */ /* 0x000fe200078ec0ff */
[----:B------:R-:W5:Y:S01]  /*a090*/  MUFU.EX2 R177, R177 ;  /* 0x000000b100b17308 */ /* 0x000f620000000800 */
[--C-:B------:R-:W-:Y:S01]  /*a0a0*/  HSET2.LE.AND R4, R4, R157.reuse, PT ;  /* 0x0000009d04047233 */ /* 0x100fe20003803000 */
[----:B------:R-:W3:Y:S01]  /*a0b0*/  LDSM.16.MT88.4 R12, [R194+0xe800] ;  /* 0x00e80000c20c783b */ /* 0x000ee20000004200 */
[----:B-1----:R-:W-:Y:S02]  /*a0c0*/  F2FP.BF16.F32.PACK_AB R7, R172, R175 ;  /* 0x000000afac07723e */ /* 0x002fe400000010ff */
[--C-:B------:R-:W-:Y:S02]  /*a0d0*/  HSET2.LE.AND R208, R208, R157.reuse, PT ;  /* 0x0000009dd0d07233 */ /* 0x100fe40003803000 */
[----:B------:R-:W-:Y:S01]  /*a0e0*/  HSET2.LE.AND R5, R204, R157, PT ;  /* 0x0000009dcc057233 */ /* 0x000fe20003803000 */
[----:B------:R-:W-:Y:S01]  /*a0f0*/  FFMA.FTZ R204, R147, UR10, -R166 ;  /* 0x0000000a93cc7c23 */ /* 0x000fe200080108a6 */
[----:B--2---:R-:W-:Y:S01]  /*a100*/  F2FP.BF16.F32.PACK_AB R133, R171, R168 ;  /* 0x000000a8ab85723e */ /* 0x004fe200000010ff */
[----:B------:R-:W-:Y:S01]  /*a110*/  MUFU.EX2 R169, R169 ;  /* 0x000000a900a97308 */ /* 0x000fe20000000800 */
[----:B------:R-:W-:-:S02]  /*a120*/  LOP3.LUT R7, R4, R7, RZ, 0xc0, !PT ;  /* 0x0000000704077212 */ /* 0x000fc400078ec0ff */
[----:B------:R-:W-:Y:S01]  /*a130*/  LOP3.LUT R4, R208, R133, RZ, 0xc0, !PT ;  /* 0x00000085d0047212 */ /* 0x000fe200078ec0ff */
[----:B------:R-:W-:Y:S01]  /*a140*/  FFMA.FTZ R208, R207, UR10, -R162 ;  /* 0x0000000acfd07c23 */ /* 0x000fe200080108a2 */
[----:B-----5:R-:W-:-:S03]  /*a150*/  F2FP.BF16.F32.PACK_AB R132, R177, R174 ;  /* 0x000000aeb184723e */ /* 0x020fc600000010ff */
[----:B------:R-:W-:Y:S01]  /*a160*/  MUFU.EX2 R204, R204 ;  /* 0x000000cc00cc7308 */ /* 0x000fe20000000800 */
[----:B------:R-:W-:Y:S01]  /*a170*/  FADD.FTZ R174, R174, R3 ;  /* 0x00000003aeae7221 */ /* 0x000fe20000010000 */
[----:B------:R-:W-:Y:S02]  /*a180*/  LOP3.LUT R5, R5, R132, RZ, 0xc0, !PT ;  /* 0x0000008405057212 */ /* 0x000fe400078ec0ff */
[----:B------:R-:W-:Y:S01]  /*a190*/  LDSM.16.MT88.4 R132, [R194+0xd000] ;  /* 0x00d00000c284783b */ /* 0x000fe20000004200 */
[----:B------:R-:W-:-:S03]  /*a1a0*/  FADD.FTZ R174, R177, R174 ;  /* 0x000000aeb1ae7221 */ /* 0x000fc60000010000 */
[----:B------:R-:W-:Y:S01]  /*a1b0*/  MUFU.EX2 R208, R208 ;  /* 0x000000d000d07308 */ /* 0x000fe20000000800 */
[----:B----4-:R-:W-:Y:S01]  /*a1c0*/  HMMA.16816.F32.BF16 R60, R4, R16, R60 ;  /* 0x00000010043c723c */ /* 0x010fe2000004183c */
[----:B------:R-:W-:-:S04]  /*a1d0*/  FADD.FTZ R175, R175, R174 ;  /* 0x000000aeafaf7221 */ /* 0x000fc80000010000 */
[----:B------:R-:W-:Y:S01]  /*a1e0*/  FADD.FTZ R172, R172, R175 ;  /* 0x000000afacac7221 */ /* 0x000fe20000010000 */
[C---:B------:R-:W-:Y:S01]  /*a1f0*/  HMMA.16816.F32.BF16 R64, R4.reuse, R18, R64 ;  /* 0x000000120440723c */ /* 0x040fe20000041840 */
[----:B------:R-:W1:Y:S01]  /*a200*/  LDSM.16.MT88.4 R16, [R196+0x10800] ;  /* 0x01080000c410783b */ /* 0x000e620000004200 */
[----:B------:R-:W-:Y:S04]  /*a210*/  MUFU.EX2 R165, R165 ;  /* 0x000000a500a57308 */ /* 0x000fe80000000800 */
[C---:B---3--:R-:W-:Y:S04]  /*a220*/  HMMA.16816.F32.BF16 R76, R4.reuse, R8, R76 ;  /* 0x00000008044c723c */ /* 0x048fe8000004184c */
[----:B------:R-:W-:Y:S02]  /*a230*/  MUFU.EX2 R164, R164 ;  /* 0x000000a400a47308 */ /* 0x000fe40000000800 */
[----:B------:R-:W-:Y:S01]  /*a240*/  HMMA.16816.F32.BF16 R80, R4, R10, R80 ;  /* 0x0000000a0450723c */ /* 0x000fe20000041850 */
[----:B------:R-:W-:Y:S01]  /*a250*/  LOP3.LUT R8, R143, R238, R179, 0x96, !PT ;  /* 0x000000ee8f087212 */ /* 0x000fe200078e96b3 */
[----:B------:R-:W-:-:S04]  /*a260*/  FFMA.FTZ R179, R139, UR10, -R166 ;  /* 0x0000000a8bb37c23 */ /* 0x000fc800080108a6 */
[----:B------:R-:W-:Y:S01]  /*a270*/  IMAD.WIDE.U32 R8, R8, -0x2daee0ad, RZ ;  /* 0xd2511f5308087825 */ /* 0x000fe200078e00ff */
[----:B------:R-:W-:Y:S01]  /*a280*/  HMMA.16816.F32.BF16 R68, R4, R12, R68 ;  /* 0x0000000c0444723c */ /* 0x000fe20000041844 */
[----:B------:R-:W-:Y:S02]  /*a290*/  MUFU.EX2 R179, R179 ;  /* 0x000000b300b37308 */ /* 0x000fe40000000800 */
[----:B------:R-:W-:-:S04]  /*a2a0*/  IMAD.WIDE.U32 R10, R178, -0x2daee0ad, RZ ;  /* 0xd2511f53b20a7825 */ /* 0x000fc800078e00ff */
[--C-:B------:R-:W-:Y:S01]  /*a2b0*/  FFMA.FTZ R178, R211, UR10, -R166.reuse ;  /* 0x0000000ad3b27c23 */ /* 0x100fe200080108a6 */
[----:B------:R-:W-:Y:S01]  /*a2c0*/  FFMA.FTZ R211, R145, UR10, -R166 ;  /* 0x0000000a91d37c23 */ /* 0x000fe200080108a6 */
[C---:B------:R-:W-:Y:S01]  /*a2d0*/  HMMA.16816.F32.BF16 R72, R4.reuse, R14, R72 ;  /* 0x0000000e0448723c */ /* 0x040fe20000041848 */
[----:B------:R-:W2:Y:S01]  /*a2e0*/  LDSM.16.MT88.4 R12, [R194+0x10800] ;  /* 0x01080000c20c783b */ /* 0x000ea20000004200 */
[----:B------:R-:W-:Y:S01]  /*a2f0*/  LOP3.LUT R146, R11, R230, R146, 0x96, !PT ;  /* 0x000000e60b927212 */ /* 0x000fe200078e9692 */
[----:B------:R-:W-:Y:S01]  /*a300*/  MUFU.EX2 R163, R163 ;  /* 0x000000a300a37308 */ /* 0x000fe20000000800 */
[----:B------:R-:W-:Y:S02]  /*a310*/  LOP3.LUT R230, R9, R10, R144, 0x96, !PT ;  /* 0x0000000a09e67212 */ /* 0x000fe400078e9690 */
[C---:B------:R-:W-:Y:S01]  /*a320*/  HMMA.16816.F32.BF16 R44, R4.reuse, R24, R44 ;  /* 0x00000018042c723c */ /* 0x040fe2000004182c */
[----:B------:R-:W-:Y:S02]  /*a330*/  IMAD.WIDE.U32 R236, R146, -0x326172a9, RZ ;  /* 0xcd9e8d5792ec7825 */ /* 0x000fe400078e00ff */
[----:B------:R-:W-:Y:S02]  /*a340*/  LDSM.16.MT88.4 R144, [R193+0x10800] ;  /* 0x01080000c190783b */ /* 0x000fe40000004200 */
[----:B------:R-:W-:Y:S01]  /*a350*/  IMAD.WIDE.U32 R230, R230, -0x326172a9, RZ ;  /* 0xcd9e8d57e6e67825 */ /* 0x000fe200078e00ff */
[----:B------:R-:W-:Y:S01]  /*a360*/  LOP3.LUT R141, R237, R142, R141, 0x96, !PT ;  /* 0x0000008eed8d7212 */ /* 0x000fe200078e968d */
[----:B------:R-:W-:Y:S01]  /*a370*/  HMMA.16816.F32.BF16 R48, R4, R26, R48 ;  /* 0x0000001a0430723c */ /* 0x000fe20000041830 */
[----:B------:R-:W3:Y:S01]  /*a380*/  LDSM.16.MT88.4 R24, [R192+0xe800] ;  /* 0x00e80000c018783b */ /* 0x000ee20000004200 */
[----:B------:R-:W4:Y:S01]  /*a390*/  MUFU.EX2 R178, R178 ;  /* 0x000000b200b27308 */ /* 0x000f220000000800 */
[----:B------:R-:W-:Y:S01]  /*a3a0*/  LOP3.LUT R236, R231, R236, R140, 0x96, !PT ;  /* 0x000000ece7ec7212 */ /* 0x000fe200078e968c */
[----:B------:R-:W-:-:S02]  /*a3b0*/  FFMA.FTZ R231, R137, UR10, -R162 ;  /* 0x0000000a89e77c23 */ /* 0x000fc400080108a2 */
[C---:B-1----:R-:W-:Y:S02]  /*a3c0*/  HMMA.16816.F32.BF16 R92, R4.reuse, R16, R92 ;  /* 0x00000010045c723c */ /* 0x042fe4000004185c */
[----:B------:R-:W-:Y:S02]  /*a3d0*/  IMAD.WIDE.U32 R236, R236, -0x2daee0ad, RZ ;  /* 0xd2511f53ecec7825 */ /* 0x000fe400078e00ff */
[----:B------:R-:W-:Y:S02]  /*a3e0*/  MUFU.EX2 R231, R231 ;  /* 0x000000e700e77308 */ /* 0x000fe40000000800 */
[C---:B------:R-:W-:Y:S01]  /*a3f0*/  HMMA.16816.F32.BF16 R96, R4.reuse, R18, R96 ;  /* 0x000000120460723c */ /* 0x040fe20000041860 */
[----:B------:R-:W-:Y:S02]  /*a400*/  IMAD.WIDE.U32 R16, R141, -0x2daee0ad, RZ ;  /* 0xd2511f538d107825 */ /* 0x000fe400078e00ff */
[----:B------:R-:W1:Y:S03]  /*a410*/  LDSM.16.MT88.4 R140, [R192+0x10800] ;  /* 0x01080000c08c783b */ /* 0x000e660000004200 */
[----:B------:R-:W-:Y:S01]  /*a420*/  LOP3.LUT R238, R17, R8, R138, 0x96, !PT ;  /* 0x0000000811ee7212 */ /* 0x000fe200078e968a */
[----:B------:R-:W-:Y:S01]  /*a430*/  HMMA.16816.F32.BF16 R52, R4, R20, R52 ;  /* 0x000000140434723c */ /* 0x000fe20000041834 */
[----:B------:R-:W-:Y:S01]  /*a440*/  LOP3.LUT R16, R237, R16, R136, 0x96, !PT ;  /* 0x00000010ed107212 */ /* 0x000fe200078e9688 */
[----:B------:R-:W-:Y:S01]  /*a450*/  MUFU.EX2 R211, R211 ;  /* 0x000000d300d37308 */ /* 0x000fe20000000800 */
[----:B------:R-:W-:Y:S01]  /*a460*/  LDSM.16.MT88.4 R136, [R196+0xd000] ;  /* 0x00d00000c488783b */ /* 0x000fe20000004200 */
[----:B------:R-:W-:-:S02]  /*a470*/  IMAD.WIDE.U32 R238, R238, -0x326172a9, RZ ;  /* 0xcd9e8d57eeee7825 */ /* 0x000fc400078e00ff */
[----:B------:R-:W-:Y:S01]  /*a480*/  HMMA.16816.F32.BF16 R56, R4, R22, R56 ;  /* 0x000000160438723c */ /* 0x000fe20000041838 */
[----:B------:R-:W5:Y:S01]  /*a490*/  LDSM.16.MT88.4 R20, [R194+0xf000] ;  /* 0x00f00000c214783b */ /* 0x000f620000004200 */
[----:B------:R-:W-:Y:S01]  /*a4a0*/  IMAD.WIDE.U32 R16, R16, -0x326172a9, RZ ;  /* 0xcd9e8d5710107825 */ /* 0x000fe200078e00ff */
[----:B------:R-:W-:-:S03]  /*a4b0*/  LOP3.LUT R206, R239, R230, R206, 0x96, !PT ;  /* 0x000000e6efce7212 */ /* 0x000fc600078e96ce */
[C---:B--2---:R-:W-:Y:S01]  /*a4c0*/  HMMA.16816.F32.BF16 R100, R4.reuse, R12, R100 ;  /* 0x0000000c0464723c */ /* 0x044fe20000041864 */
[----:B------:R-:W-:Y:S01]  /*a4d0*/  LOP3.LUT R10, R17, R238, R176, 0x96, !PT ;  /* 0x000000ee110a7212 */ /* 0x000fe200078e96b0 */
[--C-:B------:R-:W-:Y:S01]  /*a4e0*/  FFMA.FTZ R176, R205, UR10, -R162.reuse ;  /* 0x0000000acdb07c23 */ /* 0x100fe200080108a2 */
[----:B------:R-:W-:Y:S01]  /*a4f0*/  LOP3.LUT R8, R16, 0xffff, RZ, 0xc0, !PT ;  /* 0x0000ffff10087812 */ /* 0x000fe200078ec0ff */
[----:B------:R-:W-:Y:S01]  /*a500*/  FFMA.FTZ R205, R209, UR10, -R162 ;  /* 0x0000000ad1cd7c23 */ /* 0x000fe200080108a2 */
[C---:B------:R-:W-:Y:S01]  /*a510*/  LOP3.LUT R19, R10.reuse, 0xffff, RZ, 0xc0, !PT ;  /* 0x0000ffff0a137812 */ /* 0x040fe200078ec0ff */
[C---:B------:R-:W-:Y:S01]  /*a520*/  HMMA.16816.F32.BF16 R104, R4.reuse, R14, R104 ;  /* 0x0000000e0468723c */ /* 0x040fe20000041868 */
[--C-:B------:R-:W-:Y:S01]  /*a530*/  SHF.R.U32.HI R17, RZ, 0x10, R10.reuse ;  /* 0x00000010ff117819 */ /* 0x100fe2000001160a */
[----:B------:R-:W2:Y:S01]  /*a540*/  MUFU.EX2 R176, R176 ;  /* 0x000000b000b07308 */ /* 0x000ea20000000800 */
[----:B------:R-:W-:Y:S01]  /*a550*/  LOP3.LUT R12, R10, 0xff, RZ, 0xc0, !PT ;  /* 0x000000ff0a0c7812 */ /* 0x000fe200078ec0ff */
[----:B------:R-:W-:Y:S01]  /*a560*/  IMAD.WIDE.U32 R206, R206, -0x2daee0ad, RZ ;  /* 0xd2511f53cece7825 */ /* 0x000fe200078e00ff */
[----:B------:R-:W-:Y:S01]  /*a570*/  SHF.R.U32.HI R19, RZ, 0x8, R19 ;  /* 0x00000008ff137819 */ /* 0x000fe20000011613 */
[----:B---3--:R-:W-:Y:S01]  /*a580*/  HMMA.16816.F32.BF16 R84, R4, R24, R84 ;  /* 0x000000180454723c */ /* 0x008fe20000041854 */
[----:B------:R-:W-:-:S02]  /*a590*/  SHF.R.U32.HI R10, RZ, 0x18, R10 ;  /* 0x00000018ff0a7819 */ /* 0x000fc4000001160a */
[----:B------:R-:W-:Y:S01]  /*a5a0*/  LOP3.LUT R17, R17, 0xff, RZ, 0xc0, !PT ;  /* 0x000000ff11117812 */ /* 0x000fe200078ec0ff */
[----:B------:R-:W3:Y:S01]  /*a5b0*/  MUFU.EX2 R205, R205 ;  /* 0x000000cd00cd7308 */ /* 0x000ee20000000800 */
[----:B------:R-:W-:Y:S01]  /*a5c0*/  SHF.R.U32.HI R13, RZ, 0x10, R16 ;  /* 0x00000010ff0d7819 */ /* 0x000fe20000011610 */
[C---:B------:R-:W-:Y:S01]  /*a5d0*/  HMMA.16816.F32.BF16 R88, R4.reuse, R26, R88 ;  /* 0x0000001a0458723c */ /* 0x040fe20000041858 */
[----:B------:R-:W-:Y:S01]  /*a5e0*/  PRMT R12, R12, 0x5410, R19 ;  /* 0x000054100c0c7816 */ /* 0x000fe20000000013 */
[----:B------:R-:W-:Y:S01]  /*a5f0*/  LDSM.16.MT88.4 R24, [R196+0xf000] ;  /* 0x00f00000c418783b */ /* 0x000fe20000004200 */
[----:B------:R-:W-:Y:S02]  /*a600*/  PRMT R10, R17, 0x5410, R10 ;  /* 0x00005410110a7816 */ /* 0x000fe4000000000a */
[----:B------:R-:W-:Y:S01]  /*a610*/  SHF.R.U32.HI R11, RZ, 0x18, R16 ;  /* 0x00000018ff0b7819 */ /* 0x000fe20000011610 */
[----:B------:R-:W-:Y:S01]  /*a620*/  HMMA.16816.F32.BF16 R108, R4, R144, R108 ;  /* 0x00000090046c723c */ /* 0x000fe2000004186c */
[----:B------:R-:W-:-:S02]  /*a630*/  LOP3.LUT R14, R13, 0xff, RZ, 0xc0, !PT ;  /* 0x000000ff0d0e7812 */ /* 0x000fc400078ec0ff */
[----:B------:R-:W-:Y:S02]  /*a640*/  SHF.R.U32.HI R224, RZ, 0x8, R8 ;  /* 0x00000008ffe07819 */ /* 0x000fe40000011608 */
[--C-:B------:R-:W-:Y:S01]  /*a650*/  HSET2.LE.AND R8, R12, R157.reuse, PT ;  /* 0x0000009d0c087233 */ /* 0x100fe20003803000 */
[C---:B------:R-:W-:Y:S01]  /*a660*/  HMMA.16816.F32.BF16 R128, R4.reuse, R32, R128 ;  /* 0x000000200480723c */ /* 0x040fe20000041880 */
[----:B------:R-:W-:Y:S02]  /*a670*/  LOP3.LUT R9, R16, 0xff, RZ, 0xc0, !PT ;  /* 0x000000ff10097812 */ /* 0x000fe400078ec0ff */
[--C-:B------:R-:W-:Y:S01]  /*a680*/  HSET2.LE.AND R13, R10, R157.reuse, PT ;  /* 0x0000009d0a0d7233 */ /* 0x100fe20003803000 */
[----:B------:R-:W5:Y:S01]  /*a690*/  LDSM.16.MT88.4 R16, [R193+0xf000] ;  /* 0x00f00000c110783b */ /* 0x000f620000004200 */
[----:B----4-:R-:W-:Y:S01]  /*a6a0*/  F2FP.BF16.F32.PACK_AB R15, R179, R178 ;  /* 0x000000b2b30f723e */ /* 0x010fe200000010ff */
[C---:B------:R-:W-:Y:S01]  /*a6b0*/  HMMA.16816.F32.BF16 R124, R4.reuse, R34, R124 ;  /* 0x00000022047c723c */ /* 0x040fe2000004187c */
[----:B------:R-:W-:Y:S01]  /*a6c0*/  PRMT R12, R14, 0x5410, R11 ;  /* 0x000054100e0c7816 */ /* 0x000fe2000000000b */
[----:B------:R-:W-:Y:S01]  /*a6d0*/  LDSM.16.MT88.4 R32, [R193+0xd000] ;  /* 0x00d00000c120783b */ /* 0x000fe20000004200 */
[----:B--2---:R-:W-:Y:S01]  /*a6e0*/  F2FP.BF16.F32.PACK_AB R226, R176, R231 ;  /* 0x000000e7b0e2723e */ /* 0x004fe200000010ff */
        /* <DEDUP_REMOVED lines=9> */
[----:B------:R-:W2:Y:S01]  /*a780*/  LDSM.16.MT88.4 R12, [R192+0xf000] ;  /* 0x00f00000c00c783b */ /* 0x000ea20000004200 */
[----:B------:R-:W-:Y:S01]  /*a790*/  HSET2.LE.AND R10, R10, R157, PT ;  /* 0x0000009d0a0a7233 */ /* 0x000fe20003803000 */
[----:B------:R-:W-:Y:S01]  /*a7a0*/  MUFU.EX2 R224, R224 ;  /* 0x000000e000e07308 */ /* 0x000fe20000000800 */
[----:B------:R-:W-:Y:S01]  /*a7b0*/  F2FP.BF16.F32.PACK_AB R145, R211, R204 ;  /* 0x000000ccd391723e */ /* 0x000fe200000010ff */
[----:B------:R-:W-:Y:S01]  /*a7c0*/  LDSM.16.MT88.4 R28, [R192+0xd000] ;  /* 0x00d00000c01c783b */ /* 0x000fe20000004200 */
[----:B---3--:R-:W-:Y:S01]  /*a7d0*/  F2FP.BF16.F32.PACK_AB R144, R208, R205 ;  /* 0x000000cdd090723e */ /* 0x008fe200000010ff */
[----:B------:R-:W-:Y:S01]  /*a7e0*/  HMMA.16816.F32.BF16 R120, R4, R146, R120 ;  /* 0x000000920478723c */ /* 0x000fe20000041878 */
[----:B------:R-:W-:Y:S01]  /*a7f0*/  LOP3.LUT R10, R10, R145, RZ, 0xc0, !PT ;  /* 0x000000910a0a7212 */ /* 0x000fe200078ec0ff */
[----:B------:R-:W-:Y:S01]  /*a800*/  FADD.FTZ R205, R205, R176 ;  /* 0x000000b0cdcd7221 */ /* 0x000fe20000010000 */
[----:B------:R-:W-:-:S02]  /*a810*/  LOP3.LUT R11, R11, R144, RZ, 0xc0, !PT ;  /* 0x000000900b0b7212 */ /* 0x000fc400078ec0ff */
[----:B------:R-:W-:Y:S01]  /*a820*/  LDSM.16.MT88.4 R144, [R192+0x11000] ;  /* 0x01100000c090783b */ /* 0x000fe20000004200 */
[----:B-1----:R-:W-:Y:S01]  /*a830*/  HMMA.16816.F32.BF16 R116, R4, R140, R116 ;  /* 0x0000008c0474723c */ /* 0x002fe20000041874 */
[----:B------:R-:W-:Y:S01]  /*a840*/  LOP3.LUT R210, R207, R236, R210, 0x96, !PT ;  /* 0x000000eccfd27212 */ /* 0x000fe200078e96d2 */
[----:B------:R-:W-:-:S03]  /*a850*/  FADD.FTZ R208, R208, R205 ;  /* 0x000000cdd0d07221 */ /* 0x000fc60000010000 */
[----:B------:R-:W-:Y:S01]  /*a860*/  SHF.R.U32.HI R166, RZ, 0x10, R210 ;  /* 0x00000010ffa67819 */ /* 0x000fe200000116d2 */
[----:B------:R-:W-:Y:S01]  /*a870*/  HMMA.16816.F32.BF16 R112, R4, R142, R112 ;  /* 0x0000008e0470723c */ /* 0x000fe20000041870 */
[----:B------:R-:W1:Y:S02]  /*a880*/  LDSM.16.MT88.4 R4, [R196+0x11000] ;  /* 0x01100000c404783b */ /* 0x000e640000004200 */
[----:B------:R-:W-:Y:S02]  /*a890*/  LOP3.LUT R166, R166, 0xff, RZ, 0xc0, !PT ;  /* 0x000000ffa6a67812 */ /* 0x000fe400078ec0ff */
[----:B------:R-:W-:Y:S01]  /*a8a0*/  LDSM.16.MT88.4 R140, [R196+0xd800] ;  /* 0x00d80000c48c783b */ /* 0x000fe20000004200 */
[C---:B-----5:R-:W-:Y:S06]  /*a8b0*/  HMMA.16816.F32.BF16 R68, R8.reuse, R20, R68 ;  /* 0x000000140844723c */ /* 0x060fec0000041844 */
[C---:B------:R-:W-:Y:S01]  /*a8c0*/  HMMA.16816.F32.BF16 R72, R8.reuse, R22, R72 ;  /* 0x000000160848723c */ /* 0x040fe20000041848 */
[----:B------:R-:W3:Y:S05]  /*a8d0*/  LDSM.16.MT88.4 R20, [R194+0x11000] ;  /* 0x01100000c214783b */ /* 0x000eea0000004200 */
[C---:B------:R-:W-:Y:S06]  /*a8e0*/  HMMA.16816.F32.BF16 R76, R8.reuse, R16, R76 ;  /* 0x00000010084c723c */ /* 0x040fec000004184c */
[----:B--2---:R-:W-:Y:S01]  /*a8f0*/  HMMA.16816.F32.BF16 R84, R8, R12, R84 ;  /* 0x0000000c0854723c */ /* 0x004fe20000041854 */
[--C-:B------:R-:W-:Y:S01]  /*a900*/  FFMA.FTZ R16, R159, UR10, -R162.reuse ;  /* 0x0000000a9f107c23 */ /* 0x100fe200080108a2 */
[--C-:B------:R-:W-:Y:S01]  /*a910*/  FFMA.FTZ R159, R160, UR10, -R162.reuse ;  /* 0x0000000aa09f7c23 */ /* 0x100fe200080108a2 */
[----:B------:R-:W-:-:S02]  /*a920*/  FFMA.FTZ R162, R161, UR10, -R162 ;  /* 0x0000000aa1a27c23 */ /* 0x000fc400080108a2 */
[----:B------:R-:W2:Y:S01]  /*a930*/  MUFU.EX2 R160, R16 ;  /* 0x0000001000a07308 */ /* 0x000ea20000000800 */
[C---:B------:R-:W-:Y:S01]  /*a940*/  HMMA.16816.F32.BF16 R88, R8.reuse, R14, R88 ;  /* 0x0000000e0858723c */ /* 0x040fe20000041858 */
[----:B------:R-:W4:Y:S05]  /*a950*/  LDSM.16.MT88.4 R12, [R193+0x11000] ;  /* 0x01100000c10c783b */ /* 0x000f2a0000004200 */
[C---:B------:R-:W-:Y:S01]  /*a960*/  HMMA.16816.F32.BF16 R128, R8.reuse, R136, R128 ;  /* 0x000000880880723c */ /* 0x040fe20000041880 */
[----:B------:R-:W-:Y:S05]  /*a970*/  MUFU.EX2 R159, R159 ;  /* 0x0000009f009f7308 */ /* 0x000fea0000000800 */
[C---:B-1----:R-:W-:Y:S03]  /*a980*/  HMMA.16816.F32.BF16 R92, R8.reuse, R4, R92 ;  /* 0x00000004085c723c */ /* 0x042fe6000004185c */
[----:B------:R-:W1:Y:S03]  /*a990*/  MUFU.EX2 R162, R162 ;  /* 0x000000a200a27308 */ /* 0x000e660000000800 */
[----:B------:R-:W-:Y:S01]  /*a9a0*/  HMMA.16816.F32.BF16 R96, R8, R6, R96 ;  /* 0x000000060860723c */ /* 0x000fe20000041860 */
[----:B------:R-:W-:-:S02]  /*a9b0*/  SHF.R.U32.HI R5, RZ, 0x10, R206 ;  /* 0x00000010ff057819 */ /* 0x000fc400000116ce */
[C---:B------:R-:W-:Y:S02]  /*a9c0*/  LOP3.LUT R4, R206.reuse, 0xff, RZ, 0xc0, !PT ;  /* 0x000000ffce047812 */ /* 0x040fe400078ec0ff */
[----:B------:R-:W-:Y:S01]  /*a9d0*/  LOP3.LUT R17, R5, 0xff, RZ, 0xc0, !PT ;  /* 0x000000ff05117812 */ /* 0x000fe200078ec0ff */
[C---:B------:R-:W-:Y:S01]  /*a9e0*/  HMMA.16816.F32.BF16 R124, R8.reuse, R138, R124 ;  /* 0x0000008a087c723c */ /* 0x040fe2000004187c */
[----:B------:R-:W-:Y:S01]  /*a9f0*/  SHF.R.U32.HI R6, RZ, 0x18, R206 ;  /* 0x00000018ff067819 */ /* 0x000fe200000116ce */
[----:B------:R-:W-:Y:S01]  /*aa00*/  LDSM.16.MT88.4 R136, [R194+0xd800] ;  /* 0x00d80000c288783b */ /* 0x000fe20000004200 */
[----:B------:R-:W-:Y:S02]  /*aa10*/  LOP3.LUT R7, R206, 0xffff, RZ, 0xc0, !PT ;  /* 0x0000ffffce077812 */ /* 0x000fe400078ec0ff */
[----:B------:R-:W-:Y:S01]  /*aa20*/  PRMT R6, R17, 0x5410, R6 ;  /* 0x0000541011067816 */ /* 0x000fe20000000006 */
[----:B------:R-:W-:Y:S01]  /*aa30*/  HMMA.16816.F32.BF16 R36, R8, R132, R36 ;  /* 0x000000840824723c */ /* 0x000fe20000041824 */
[----:B------:R-:W-:-:S02]  /*aa40*/  SHF.R.U32.HI R7, RZ, 0x8, R7 ;  /* 0x00000008ff077819 */ /* 0x000fc40000011607 */
[----:B------:R-:W-:Y:S02]  /*aa50*/  LOP3.LUT R206, R210, 0xff, RZ, 0xc0, !PT ;  /* 0x000000ffd2ce7812 */ /* 0x000fe400078ec0ff */
[----:B------:R-:W-:Y:S01]  /*aa60*/  PRMT R4, R4, 0x5410, R7 ;  /* 0x0000541004047816 */ /* 0x000fe20000000007 */
[C---:B------:R-:W-:Y:S01]  /*aa70*/  HMMA.16816.F32.BF16 R40, R8.reuse, R134, R40 ;  /* 0x000000860828723c */ /* 0x040fe20000041828 */
[----:B------:R-:W-:Y:S01]  /*aa80*/  LOP3.LUT R7, R210, 0xffff, RZ, 0xc0, !PT ;  /* 0x0000ffffd2077812 */ /* 0x000fe200078ec0ff */
[----:B------:R-:W-:Y:S01]  /*aa90*/  LDSM.16.MT88.4 R132, [R192+0xd800] ;  /* 0x00d80000c084783b */ /* 0x000fe20000004200 */
[----:B------:R-:W-:Y:S02]  /*aaa0*/  SHF.R.U32.HI R5, RZ, 0x18, R210 ;  /* 0x00000018ff057819 */ /* 0x000fe400000116d2 */
[----:B------:R-:W-:Y:S01]  /*aab0*/  SHF.R.U32.HI R7, RZ, 0x8, R7 ;  /* 0x00000008ff077819 */ /* 0x000fe20000011607 */
[----:B------:R-:W-:Y:S01]  /*aac0*/  HMMA.16816.F32.BF16 R44, R8, R32, R44 ;  /* 0x00000020082c723c */ /* 0x000fe2000004182c */
[----:B------:R-:W-:-:S02]  /*aad0*/  PRMT R166, R166, 0x5410, R5 ;  /* 0x00005410a6a67816 */ /* 0x000fc40000000005 */
[----:B------:R-:W-:Y:S02]  /*aae0*/  PRMT R206, R206, 0x5410, R7 ;  /* 0x00005410cece7816 */ /* 0x000fe40000000007 */
[--C-:B------:R-:W-:Y:S01]  /*aaf0*/  HSET2.LE.AND R161, R4, R157.reuse, PT ;  /* 0x0000009d04a17233 */ /* 0x100fe20003803000 */
[C---:B------:R-:W-:Y:S01]  /*ab00*/  HMMA.16816.F32.BF16 R48, R8.reuse, R34, R48 ;  /* 0x000000220830723c */ /* 0x040fe20000041830 */
[--C-:B------:R-:W-:Y:S01]  /*ab10*/  HSET2.LE.AND R7, R6, R157.reuse, PT ;  /* 0x0000009d06077233 */ /* 0x100fe20003803000 */
[----:B------:R-:W-:Y:S01]  /*ab20*/  LDSM.16.MT88.4 R32, [R196+0xf800] ;  /* 0x00f80000c420783b */ /* 0x000fe20000004200 */
[--C-:B------:R-:W-:Y:S02]  /*ab30*/  HSET2.LE.AND R4, R206, R157.reuse, PT ;  /* 0x0000009dce047233 */ /* 0x100fe40003803000 */
[----:B------:R-:W-:Y:S01]  /*ab40*/  HSET2.LE.AND R5, R166, R157, PT ;  /* 0x0000009da6057233 */ /* 0x000fe20003803000 */
[----:B------:R-:W-:Y:S01]  /*ab50*/  HMMA.16816.F32.BF16 R52, R8, R28, R52 ;  /* 0x0000001c0834723c */ /* 0x000fe20000041834 */
[----:B--2---:R-:W-:Y:S01]  /*ab60*/  F2FP.BF16.F32.PACK_AB R166, R160, R163 ;  /* 0x000000a3a0a6723e */ /* 0x004fe200000010ff */
[----:B------:R-:W-:Y:S01]  /*ab70*/  FADD.FTZ R163, R163, R208 ;  /* 0x000000d0a3a37221 */ /* 0x000fe20000010000 */
[----:B------:R-:W-:-:S02]  /*ab80*/  F2FP.BF16.F32.PACK_AB R6, R164, R165 ;  /* 0x000000a5a406723e */ /* 0x000fc400000010ff */
[----:B------:R-:W-:Y:S01]  /*ab90*/  LOP3.LUT R5, R5, R166, RZ, 0xc0, !PT ;  /* 0x000000a605057212 */ /* 0x000fe200078ec0ff */
[----:B------:R-:W-:Y:S01]  /*aba0*/  HMMA.16816.F32.BF16 R56, R8, R30, R56 ;  /* 0x0000001e0838723c */ /* 0x000fe20000041838 */
[----:B------:R-:W-:Y:S01]  /*abb0*/  LOP3.LUT R6, R161, R6, RZ, 0xc0, !PT ;  /* 0x00000006a1067212 */ /* 0x000fe200078ec0ff */
[----:B------:R-:W-:Y:S01]  /*abc0*/  LDSM.16.MT88.4 R28, [R194+0xf800] ;  /* 0x00f80000c21c783b */ /* 0x000fe20000004200 */
[----:B------:R-:W-:-:S03]  /*abd0*/  FADD.FTZ R160, R160, R163 ;  /* 0x000000a3a0a07221 */ /* 0x000fc60000010000 */
[C---:B------:R-:W-:Y:S06]  /*abe0*/  HMMA.16816.F32.BF16 R60, R8.reuse, R24, R60 ;  /* 0x00000018083c723c */ /* 0x040fec000004183c */
[C---:B------:R-:W-:Y:S01]  /*abf0*/  HMMA.16816.F32.BF16 R64, R8.reuse, R26, R64 ;  /* 0x0000001a0840723c */ /* 0x040fe20000041840 */
[----:B------:R-:W2:Y:S05]  /*ac00*/  LDSM.16.MT88.4 R24, [R193+0xd800] ;  /* 0x00d80000c118783b */ /* 0x000eaa0000004200 */
[C---:B------:R-:W-:Y:S01]  /*ac10*/  HMMA.16816.F32.BF16 R80, R8.reuse, R18, R80 ;  /* 0x000000120850723c */ /* 0x040fe20000041850 */
[----:B------:R-:W5:Y:S05]  /*ac20*/  LDSM.16.MT88.4 R16, [R192+0xf800] ;  /* 0x00f80000c010783b */ /* 0x000f6a0000004200 */
[C---:B---3--:R-:W-:Y:S06]  /*ac30*/  HMMA.16816.F32.BF16 R100, R8.reuse, R20, R100 ;  /* 0x000000140864723c */ /* 0x048fec0000041864 */
[C---:B------:R-:W-:Y:S01]  /*ac40*/  HMMA.16816.F32.BF16 R104, R8.reuse, R22, R104 ;  /* 0x000000160868723c */ /* 0x040fe20000041868 */
[----:B------:R-:W-:Y:S05]  /*ac50*/  LDSM.16.MT88.4 R20, [R193+0xf800] ;  /* 0x00f80000c114783b */ /* 0x000fea0000004200 */
[C---:B----4-:R-:W-:Y:S06]  /*ac60*/  HMMA.16816.F32.BF16 R108, R8.reuse, R12, R108 ;  /* 0x0000000c086c723c */ /* 0x050fec000004186c */
[C---:B------:R-:W-:Y:S01]  /*ac70*/  HMMA.16816.F32.BF16 R120, R8.reuse, R14, R120 ;  /* 0x0000000e0878723c */ /* 0x040fe20000041878 */
[----:B------:R-:W-:Y:S05]  /*ac80*/  LDSM.16.MT88.4 R12, [R196+0x11800] ;  /* 0x01180000c40c783b */ /* 0x000fea0000004200 */
[C---:B------:R-:W-:Y:S06]  /*ac90*/  HMMA.16816.F32.BF16 R116, R8.reuse, R144, R116 ;  /* 0x000000900874723c */ /* 0x040fec0000041874 */
[----:B------:R-:W-:Y:S01]  /*aca0*/  HMMA.16816.F32.BF16 R112, R8, R146, R112 ;  /* 0x000000920870723c */ /* 0x000fe20000041870 */
[----:B------:R-:W3:Y:S01]  /*acb0*/  LDSM.16.MT88.4 R8, [R194+0x11800] ;  /* 0x01180000c208783b */ /* 0x000ee20000004200 */
[----:B------:R-:W-:-:S02]  /*acc0*/  F2FP.BF16.F32.PACK_AB R145, R224, R169 ;  /* 0x000000a9e091723e */ /* 0x000fc400000010ff */
[----:B-1----:R-:W-:Y:S01]  /*acd0*/  F2FP.BF16.F32.PACK_AB R144, R162, R159 ;  /* 0x0000009fa290723e */ /* 0x002fe200000010ff */
[----:B------:R-:W-:Y:S01]  /*ace0*/  FADD.FTZ R159, R159, R160 ;  /* 0x000000a09f9f7221 */ /* 0x000fe20000010000 */
[----:B------:R-:W-:Y:S02]  /*acf0*/  LOP3.LUT R4, R4, R145, RZ, 0xc0, !PT ;  /* 0x0000009104047212 */ /* 0x000fe400078ec0ff */
[----:B------:R-:W-:Y:S01]  /*ad00*/  LOP3.LUT R7, R7, R144, RZ, 0xc0, !PT ;  /* 0x0000009007077212 */ /* 0x000fe200078ec0ff */
[----:B------:R-:W-:-:S06]  /*ad10*/  FADD.FTZ R225, R162, R159 ;  /* 0x0000009fa2e17221 */ /* 0x000fcc0000010000 */
[C---:B--2---:R-:W-:Y:S06]  /*ad20*/  HMMA.16816.F32.BF16 R44, R4.reuse, R24, R44 ;  /* 0x00000018042c723c */ /* 0x044fec000004182c */
[C---:B------:R-:W-:Y:S01]  /*ad30*/  HMMA.16816.F32.BF16 R48, R4.reuse, R26, R48 ;  /* 0x0000001a0430723c */ /* 0x040fe20000041830 */
[----:B------:R-:W1:Y:S05]  /*ad40*/  LDSM.16.MT88.4 R24, [R193+0x11800] ;  /* 0x01180000c118783b */ /* 0x000e6a0000004200 */
[C---:B-----5:R-:W-:Y:S06]  /*ad50*/  HMMA.16816.F32.BF16 R84, R4.reuse, R16, R84 ;  /* 0x000000100454723c */ /* 0x060fec0000041854 */
[C---:B------:R-:W-:Y:S01]  /*ad60*/  HMMA.16816.F32.BF16 R88, R4.reuse, R18, R88 ;  /* 0x000000120458723c */ /* 0x040fe20000041858 */
[----:B------:R-:W2:Y:S05]  /*ad70*/  LDSM.16.MT88.4 R16, [R192+0x11800] ;  /* 0x01180000c010783b */ /* 0x000eaa0000004200 */
        /* <DEDUP_REMOVED lines=11> */
[----:B------:R-:W-:Y:S01]  /*ae30*/  IMAD.MOV.U32 R3, RZ, RZ, R0 ;  /* 0x000000ffff037224 */ /* 0x000fe200078e0000 */
[----:B------:R-:W-:Y:S01]  /*ae40*/  @P0 MOV R3, R0 ;  /* 0x0000000000030202 */ /* 0x000fe20000000f00 */
[----:B------:R-:W-:-:S03]  /*ae50*/  FADD.FTZ R179, R179, R178 ;  /* 0x000000b2b3b37221 */ /* 0x000fc60000010000 */
[C---:B------:R-:W-:Y:S01]  /*ae60*/  HMMA.16816.F32.BF16 R56, R4.reuse, R134, R56 ;  /* 0x000000860438723c */ /* 0x040fe20000041838 */
[----:B------:R-:W-:Y:S01]  /*ae70*/  FADD.FTZ R8, R204, R179 ;  /* 0x000000b3cc087221 */ /* 0x000fe20000010000 */
[-C--:B------:R-:W-:Y:S02]  /*ae80*/  MOV R132, R148.reuse ;  /* 0x0000009400847202 */ /* 0x080fe40000000f00 */
[----:B------:R-:W-:Y:S01]  /*ae90*/  @P0 MOV R132, R148 ;  /* 0x0000009400840202 */ /* 0x000fe20000000f00 */
        /* <DEDUP_REMOVED lines=20> */
.L_x_498:
[----:B------:R-:W-:-:S12]  /*afe0*/  UIADD3 UR19, UR18, -0x1, URZ ;  /* 0xffffffff12137890 */ /* 0x000fd8000fffe03f */
.L_x_502:
[----:B------:R-:W-:-:S13]  /*aff0*/  ISETP.LE.AND P0, PT, RZ, UR19, PT ;  /* 0x00000013ff007c0c */ /* 0x000fda000bf03270 */
[----:B------:R-:W-:Y:S05]  /*b000*/  @!P0 BRA `(.L_x_503) ;  /* 0x0000004000248947 */ /* 0x000fea0003800000 */
[----:B------:R-:W-:Y:S01]  /*b010*/  ULDC UR4, c[0x0][0x2d0] ;  /* 0x0000b40000047ab9 */ /* 0x000fe20000000800 */
[----:B------:R-:W-:Y:S01]  /*b020*/  IMAD.WIDE.U32 R230, R222, -0x2daee0ad, RZ ;  /* 0xd2511f53dee67825 */ /* 0x000fe200078e00ff */
[----:B------:R-:W-:Y:S01]  /*b030*/  ISETP.GE.AND P4, PT, R228, UR4, PT ;  /* 0x00000004e4007c0c */ /* 0x000fe2000bf86270 */
[----:B------:R-:W-:Y:S01]  /*b040*/  ULDC UR8, c[0x0][0x2d0] ;  /* 0x0000b40000087ab9 */ /* 0x000fe20000000800 */
[----:B------:R-:W-:Y:S01]  /*b050*/  MOV R0, R3 ;  /* 0x0000000300007202 */ /* 0x000fe20000000f00 */
[----:B------:R-:W-:Y:S01]  /*b060*/  IMAD.WIDE.U32 R228, R219, -0x326172a9, RZ ;  /* 0xcd9e8d57dbe47825 */ /* 0x000fe200078e00ff */
[----:B------:R-:W-:Y:S01]  /*b070*/  PRMT R219, R2, 0x7054, R2 ;  /* 0x0000705402db7816 */ /* 0x000fe20000000002 */
[----:B------:R-:W-:Y:S01]  /*b080*/  ULDC UR4, c[0x0][0x2ec] ;  /* 0x0000bb0000047ab9 */ /* 0x000fe20000000800 */
[----:B------:R-:W-:Y:S01]  /*b090*/  MOV R133, R132 ;  /* 0x0000008400857202 */ /* 0x000fe20000000f00 */
[----:B------:R-:W-:Y:S01]  /*b0a0*/  ULDC.64 UR6, c[0x0][0x248] ;  /* 0x0000920000067ab9 */ /* 0x000fe20000000a00 */
[----:B------:R-:W-:-:S02]  /*b0b0*/  LOP3.LUT R223, R229, R223, RZ, 0x3c, !PT ;  /* 0x000000dfe5df7212 */ /* 0x000fc400078e3cff */
[----:B------:R-:W-:-:S03]  /*b0c0*/  MOV R233, R235 ;  /* 0x000000eb00e97202 */ /* 0x000fc60000000f00 */
[----:B------:R-:W1:Y:S01]  /*b0d0*/  @!P4 LDC.64 R210, c[0x0][0x220] ;  /* 0x00008800ffd2cb82 */ /* 0x000e620000000a00 */
[----:B------:R-:W-:-:S07]  /*b0e0*/  IMAD.WIDE.U32 R222, R223, -0x2daee0ad, RZ ;  /* 0xd2511f53dfde7825 */ /* 0x000fce00078e00ff */
[----:B------:R-:W2:Y:S08]  /*b0f0*/  @!P4 LDC.64 R208, c[0x0][0x220] ;  /* 0x00008800ffd0cb82 */ /* 0x000eb00000000a00 */
[----:B------:R-:W3:Y:S08]  /*b100*/  @!P4 LDC.64 R206, c[0x0][0x220] ;  /* 0x00008800ffcecb82 */ /* 0x000ef00000000a00 */
[----:B------:R-:W4:Y:S01]  /*b110*/  @!P4 LDC.64 R204, c[0x0][0x220] ;  /* 0x00008800ffcccb82 */ /* 0x000f220000000a00 */
[----:B------:R-:W-:Y:S05]  /*b120*/  BRA `(.L_x_504) ;  /* 0x0000000400cc7947 */ /* 0x000fea0003800000 */
.L_x_506:
        /* <DEDUP_REMOVED lines=29> */
[----:B------:R-:W-:Y:S01]  /*b300*/  @!P4 LDGSTS.E.BYPASS.LTC128B.128 [R203+0x6000], desc[UR22][R160.64] ;  /* 0x06000000a0cbcfae */ /* 0x000fe2000b901d56 */
        /* <DEDUP_REMOVED lines=9> */
[----:B------:R-:W-:Y:S03]  /*b3a0*/  @!P3 LDGSTS.E.BYPASS.LTC128B.128 [R203+0x8000], desc[UR22][R158.64+0x80] ;  /* 0x080000809ecbbfae */ /* 0x000fe6000b901d56 */
        /* <DEDUP_REMOVED lines=12> */
[----:B------:R-:W-:Y:S01]  /*b470*/  IADD3.X R150, R150, UR29, RZ, P1, !PT ;  /* 0x0000001d96967c10 */ /* 0x000fe20008ffe4ff */
[----:B------:R-:W3:Y:S01]  /*b480*/  @!P3 LDC.64 R136, c[0x0][0x218] ;  /* 0x00008600ff88bb82 */ /* 0x000ee20000000a00 */
[C---:B--2---:R-:W-:Y:S01]  /*b490*/  @!P3 LEA R142, P6, R149.reuse, R142, 0x1 ;  /* 0x0000008e958eb211 */ /* 0x044fe200078c08ff */
[----:B------:R-:W-:Y:S01]  /*b4a0*/  @!PT LDS RZ, [RZ] ;  /* 0x00000000fffff984 */ /* 0x000fe20000000800 */
[----:B------:R-:W-:Y:S01]  /*b4b0*/  @!PT LDS RZ, [RZ] ;  /* 0x00000000fffff984 */ /* 0x000fe20000000800 */
[----:B------:R-:W-:Y:S01]  /*b4c0*/  @!PT LDS RZ, [RZ] ;  /* 0x00000000fffff984 */ /* 0x000fe20000000800 */
[----:B------:R2:W-:Y:S03]  /*b4d0*/  @!P4 LDGSTS.E.BYPASS.LTC128B.128 [R203+0x6800], desc[UR22][R152.64] ;  /* 0x0680000098cbcfae */ /* 0x0005e6000b901d56 */
[C-C-:B------:R-:W-:Y:S01]  /*b4e0*/  @!P3 LEA.HI.X R143, R149.reuse, R143, R150.reuse, 0x1, P6 ;  /* 0x0000008f958fb211 */ /* 0x140fe200030f0c96 */
[----:B------:R2:W-:Y:S02]  /*b4f0*/  @P3 STS.128 [R203+0x8800], RZ ;  /* 0x008800ffcb003388 */ /* 0x0005e40000000c00 */
[----:B------:R-:W2:Y:S01]  /*b500*/  @!P2 LDC.64 R134, c[0x0][0x218] ;  /* 0x00008600ff86ab82 */ /* 0x000ea20000000a00 */
[C---:B-1----:R-:W-:Y:S01]  /*b510*/  @!P2 LEA R140, P1, R149.reuse, R140, 0x1 ;  /* 0x0000008c958ca211 */ /* 0x042fe200078208ff */
[----:B------:R-:W-:Y:S01]  /*b520*/  @!PT LDS RZ, [RZ] ;  /* 0x00000000fffff984 */ /* 0x000fe20000000800 */
[----:B------:R-:W-:Y:S01]  /*b530*/  @!PT LDS RZ, [RZ] ;  /* 0x00000000fffff984 */ /* 0x000fe20000000800 */
[----:B------:R-:W-:Y:S01]  /*b540*/  @!PT LDS RZ, [RZ] ;  /* 0x00000000fffff984 */ /* 0x000fe20000000800 */
[----:B------:R1:W-:Y:S03]  /*b550*/  @!P3 LDGSTS.E.BYPASS.LTC128B.128 [R203+0x8800], desc[UR22][R154.64+0x80] ;  /* 0x088000809acbbfae */ /* 0x0003e6000b901d56 */
[C-C-:B------:R-:W-:Y:S01]  /*b560*/  @!P2 LEA.HI.X R141, R149.reuse, R141, R150.reuse, 0x1, P1 ;  /* 0x0000008d958da211 */ /* 0x140fe200008f0c96 */
[----:B------:R1:W-:Y:S04]  /*b570*/  @P2 STS.128 [R203+0xa800], RZ ;  /* 0x00a800ffcb002388 */ /* 0x0003e80000000c00 */
[----:B------:R-:W-:Y:S01]  /*b580*/  @!PT LDS RZ, [RZ] ;  /* 0x00000000fffff984 */ /* 0x000fe20000000800 */
[----:B------:R-:W-:Y:S01]  /*b590*/  @!PT LDS RZ, [RZ] ;  /* 0x00000000fffff984 */ /* 0x000fe20000000800 */
[----:B------:R-:W-:Y:S01]  /*b5a0*/  @!PT LDS RZ, [RZ] ;  /* 0x00000000fffff984 */ /* 0x000fe20000000800 */
[----:B------:R1:W-:Y:S01]  /*b5b0*/  @!P2 LDGSTS.E.BYPASS.LTC128B.128 [R203+0xa800], desc[UR22][R146.64+0x100] ;  /* 0x0a80010092cbafae */ /* 0x0003e2000b901d56 */
[C---:B-----5:R-:W-:Y:S03]  /*b5c0*/  @!P4 LEA R156, P0, R149.reuse, R144, 0x1 ;  /* 0x00000090959cc211 */ /* 0x060fe600078008ff */
[----:B------:R1:W-:Y:S01]  /*b5d0*/  @P4 STS.128 [R203+0x7000], RZ ;  /* 0x007000ffcb004388 */ /* 0x0003e20000000c00 */
[C---:B------:R-:W-:Y:S02]  /*b5e0*/  @!P4 LEA.HI.X R157, R149.reuse, R145, R150, 0x1, P0 ;  /* 0x00000091959dc211 */ /* 0x040fe400000f0c96 */
[----:B------:R-:W-:Y:S03]  /*b5f0*/  IADD3 R144, P0, R149, UR30, RZ ;  /* 0x0000001e95907c10 */ /* 0x000fe6000ff1e0ff */
[----:B------:R-:W-:Y:S01]  /*b600*/  @!PT LDS RZ, [RZ] ;  /* 0x00000000fffff984 */ /* 0x000fe20000000800 */
[----:B------:R-:W-:Y:S01]  /*b610*/  @!PT LDS RZ, [RZ] ;  /* 0x00000000fffff984 */ /* 0x000fe20000000800 */
[----:B------:R-:W-:Y:S01]  /*b620*/  @!PT LDS RZ, [RZ] ;  /* 0x00000000fffff984 */ /* 0x000fe20000000800 */
[----:B------:R1:W-:Y:S01]  /*b630*/  @!P4 LDGSTS.E.BYPASS.LTC128B.128 [R203+0x7000], desc[UR22][R156.64] ;  /* 0x070000009ccbcfae */ /* 0x0003e2000b901d56 */
[C---:B----4-:R-:W-:Y:S02]  /*b640*/  @!P4 LEA R138, P6, R144.reuse, R138, 0x1 ;  /* 0x0000008a908ac211 */ /* 0x050fe400078c08ff */
[----:B---3--:R-:W-:Y:S01]  /*b650*/  @!P3 LEA R136, P1, R144, R136, 0x1 ;  /* 0x000000889088b211 */ /* 0x008fe200078208ff */
[----:B------:R1:W-:Y:S01]  /*b660*/  @P3 STS.128 [R203+0x9000], RZ ;  /* 0x009000ffcb003388 */ /* 0x0003e20000000c00 */
[----:B------:R-:W-:Y:S02]  /*b670*/  IADD3.X R150, R150, UR29, RZ, P0, !PT ;  /* 0x0000001d96967c10 */ /* 0x000fe400087fe4ff */
[C---:B--2---:R-:W-:Y:S01]  /*b680*/  @!P2 LEA R134, P0, R144.reuse, R134, 0x1 ;  /* 0x000000869086a211 */ /* 0x044fe200078008ff */
[----:B------:R-:W-:Y:S01]  /*b690*/  @!PT LDS RZ, [RZ] ;  /* 0x00000000fffff984 */ /* 0x000fe20000000800 */
[----:B------:R-:W-:Y:S01]  /*b6a0*/  @!PT LDS RZ, [RZ] ;  /* 0x00000000fffff984 */ /* 0x000fe20000000800 */
[----:B------:R-:W-:Y:S01]  /*b6b0*/  @!PT LDS RZ, [RZ] ;  /* 0x00000000fffff984 */ /* 0x000fe20000000800 */
[----:B------:R1:W-:Y:S01]  /*b6c0*/  @!P3 LDGSTS.E.BYPASS.LTC128B.128 [R203+0x9000], desc[UR22][R142.64+0x80] ;  /* 0x090000808ecbbfae */ /* 0x0003e2000b901d56 */
[C-C-:B------:R-:W-:Y:S02]  /*b6d0*/  @!P4 LEA.HI.X R139, R144.reuse, R139, R150.reuse, 0x1, P6 ;  /* 0x0000008b908bc211 */ /* 0x140fe400030f0c96 */
[C-C-:B------:R-:W-:Y:S01]  /*b6e0*/  @!P3 LEA.HI.X R137, R144.reuse, R137, R150.reuse, 0x1, P1 ;  /* 0x000000899089b211 */ /* 0x140fe200008f0c96 */
        /* <DEDUP_REMOVED lines=23> */
.L_x_504:
        /* <DEDUP_REMOVED lines=39> */
[----:B------:R-:W5:Y:S01]  /*bad0*/  @!P3 LDC.64 R178, c[0x0][0x220] ;  /* 0x00008800ffb2bb82 */ /* 0x000f620000000a00 */
        /* <DEDUP_REMOVED lines=9> */
[C---:B------:R-:W-:Y:S01]  /*bb70*/  IADD3 R226, P1, R132.reuse, UR21, RZ ;  /* 0x0000001584e27c10 */ /* 0x040fe2000ff3e0ff */
[----:B------:R-:W3:Y:S01]  /*bb80*/  @!P3 LDC.64 R134, c[0x0][0x220] ;  /* 0x00008800ff86bb82 */ /* 0x000ee20000000a00 */
[----:B------:R-:W-:Y:S01]  /*bb90*/  @!P2 LEA.HI.X R235, R132, R235, R224, 0x1, P0 ;  /* 0x000000eb84eba211 */ /* 0x000fe200000f0ce0 */
[----:B------:R-:W-:Y:S01]  /*bba0*/  @P3 STS.128 [R203+0xe800], RZ ;  /* 0x00e800ffcb003388 */ /* 0x000fe20000000c00 */
[----:B------:R-:W-:Y:S02]  /*bbb0*/  IADD3.X R224, R224, UR20, RZ, P1, !PT ;  /* 0x00000014e0e07c10 */ /* 0x000fe40008ffe4ff */
[C---:B------:R-:W-:Y:S01]  /*bbc0*/  IADD3 R132, P5, R226.reuse, UR21, RZ ;  /* 0x00000015e2847c10 */ /* 0x040fe2000ffbe0ff */
[----:B------:R-:W-:Y:S01]  /*bbd0*/  @!PT LDS RZ, [RZ] ;  /* 0x00000000fffff984 */ /* 0x000fe20000000800 */
[----:B------:R-:W-:Y:S01]  /*bbe0*/  @!PT LDS RZ, [RZ] ;  /* 0x00000000fffff984 */ /* 0x000fe20000000800 */
[----:B------:R-:W-:Y:S01]  /*bbf0*/  @!PT LDS RZ, [RZ] ;  /* 0x00000000fffff984 */ /* 0x000fe20000000800 */
[----:B------:R4:W-:Y:S02]  /*bc00*/  @!P3 LDGSTS.E.BYPASS.LTC128B.128 [R203+0xe800], desc[UR22][R236.64+0x80] ;  /* 0x0e800080eccbbfae */ /* 0x0009e4000b901d56 */
[----:B------:R-:W4:Y:S02]  /*bc10*/  @!P2 LDC.64 R2, c[0x0][0x220] ;  /* 0x00008800ff02ab82 */ /* 0x000f240000000a00 */
[----:B------:R-:W-:Y:S04]  /*bc20*/  @P2 STS.128 [R203+0x10800], RZ ;  /* 0x010800ffcb002388 */ /* 0x000fe80000000c00 */
[----:B------:R-:W-:Y:S01]  /*bc30*/  @!PT LDS RZ, [RZ] ;  /* 0x00000000fffff984 */ /* 0x000fe20000000800 */
[----:B------:R-:W-:Y:S01]  /*bc40*/  @!PT LDS RZ, [RZ] ;  /* 0x00000000fffff984 */ /* 0x000fe20000000800 */
[----:B------:R-:W-:Y:S01]  /*bc50*/  @!PT LDS RZ, [RZ] ;  /* 0x00000000fffff984 */ /* 0x000fe20000000800 */
[----:B------:R-:W-:Y:S01]  /*bc60*/  @!P2 LDGSTS.E.BYPASS.LTC128B.128 [R203+0x10800], desc[UR22][R234.64+0x100] ;  /* 0x10800100eacbafae */ /* 0x000fe2000b901d56 */
[C---:B-----5:R-:W-:Y:S02]  /*bc70*/  @!P3 LEA R178, P1, R226.reuse, R178, 0x1 ;  /* 0x000000b2e2b2b211 */ /* 0x060fe400078208ff */
[C---:B--2---:R-:W-:Y:S01]  /*bc80*/  @!P4 LEA R240, P0, R226.reuse, R206, 0x1 ;  /* 0x000000cee2f0c211 */ /* 0x044fe200078008ff */
[----:B------:R-:W-:Y:S01]  /*bc90*/  @P4 STS.128 [R203+0xd000], RZ ;  /* 0x00d000ffcb004388 */ /* 0x000fe20000000c00 */
[C-C-:B------:R-:W-:Y:S02]  /*bca0*/  @!P3 LEA.HI.X R179, R226.reuse, R179, R224.reuse, 0x1, P1 ;  /* 0x000000b3e2b3b211 */ /* 0x140fe400008f0ce0 */
[C-C-:B------:R-:W-:Y:S02]  /*bcb0*/  @!P4 LEA.HI.X R241, R226.reuse, R207, R224.reuse, 0x1, P0 ;  /* 0x000000cfe2f1c211 */ /* 0x140fe400000f0ce0 */
[----:B-1----:R-:W-:Y:S02]  /*bcc0*/  @!P2 LEA R176, P0, R226, R176, 0x1 ;  /* 0x000000b0e2b0a211 */ /* 0x002fe400078008ff */
[----:B---3--:R-:W-:Y:S01]  /*bcd0*/  @!P3 LEA R134, P1, R132, R134, 0x1 ;  /* 0x000000868486b211 */ /* 0x008fe200078208ff */
[----:B------:R-:W-:Y:S01]  /*bce0*/  @!PT LDS RZ, [RZ] ;  /* 0x00000000fffff984 */ /* 0x000fe20000000800 */
[----:B------:R-:W-:Y:S01]  /*bcf0*/  @!PT LDS RZ, [RZ] ;  /* 0x00000000fffff984 */ /* 0x000fe20000000800 */
[----:B------:R-:W-:Y:S01]  /*bd00*/  @!PT LDS RZ, [RZ] ;  /* 0x00000000fffff984 */ /* 0x000fe20000000800 */
[----:B------:R-:W-:Y:S01]  /*bd10*/  @!P4 LDGSTS.E.BYPASS.LTC128B.128 [R203+0xd000], desc[UR22][R240.64] ;  /* 0x0d000000f0cbcfae */ /* 0x000fe2000b901d56 */
[----:B------:R-:W-:Y:S02]  /*bd20*/  @!P2 LEA.HI.X R177, R226, R177, R224, 0x1, P0 ;  /* 0x000000b1e2b1a211 */ /* 0x000fe400000f0ce0 */
[----:B------:R-:W-:Y:S01]  /*bd30*/  IADD3.X R224, R224, UR20, RZ, P5, !PT ;  /* 0x00000014e0e07c10 */ /* 0x000fe2000affe4ff */
[----:B------:R-:W-:Y:S01]  /*bd40*/  @P3 STS.128 [R203+0xf000], RZ ;  /* 0x00f000ffcb003388 */ /* 0x000fe20000000c00 */
[C---:B----4-:R-:W-:Y:S03]  /*bd50*/  @!P2 LEA R2, P0, R132.reuse, R2, 0x1 ;  /* 0x000000028402a211 */ /* 0x050fe600078008ff */
[----:B------:R-:W-:Y:S01]  /*bd60*/  @!PT LDS RZ, [RZ] ;  /* 0x00000000fffff984 */ /* 0x000fe20000000800 */
[----:B------:R-:W-:Y:S01]  /*bd70*/  @!PT LDS RZ, [RZ] ;  /* 0x00000000fffff984 */ /* 0x000fe20000000800 */
[----:B------:R-:W-:Y:S01]  /*bd80*/  @!PT LDS RZ, [RZ] ;  /* 0x00000000fffff984 */ /* 0x000fe20000000800 */
[----:B------:R-:W-:Y:S01]  /*bd90*/  @!P3 LDGSTS.E.BYPASS.LTC128B.128 [R203+0xf000], desc[UR22][R178.64+0x80] ;  /* 0x0f000080b2cbbfae */ /* 0x000fe2000b901d56 */
[C---:B------:R-:W-:Y:S02]  /*bda0*/  @!P4 LEA R236, P5, R132.reuse, R204, 0x1 ;  /* 0x000000cc84ecc211 */ /* 0x040fe400078a08ff */
[C-C-:B------:R-:W-:Y:S01]  /*bdb0*/  @!P3 LEA.HI.X R135, R132.reuse, R135, R224.reuse, 0x1, P1 ;  /* 0x000000878487b211 */ /* 0x140fe200008f0ce0 */
[----:B------:R-:W-:Y:S01]  /*bdc0*/  @P2 STS.128 [R203+0x11000], RZ ;  /* 0x011000ffcb002388 */ /* 0x000fe20000000c00 */
[C-C-:B------:R-:W-:Y:S02]  /*bdd0*/  @!P4 LEA.HI.X R237, R132.reuse, R205, R224.reuse, 0x1, P5 ;  /* 0x000000cd84edc211 */ /* 0x140fe400028f0ce0 */
[----:B------:R-:W-:Y:S01]  /*bde0*/  @!P2 LEA.HI.X R3, R132, R3, R224, 0x1, P0 ;  /* 0x000000038403a211 */ /* 0x000fe200000f0ce0 */
[----:B------:R-:W-:Y:S01]  /*bdf0*/  @!PT LDS RZ, [RZ] ;  /* 0x00000000fffff984 */ /* 0x000fe20000000800 */
[----:B------:R-:W-:Y:S01]  /*be00*/  @!PT LDS RZ, [RZ] ;  /* 0x00000000fffff984 */ /* 0x000fe20000000800 */
[----:B------:R-:W-:Y:S01]  /*be10*/  @!PT LDS RZ, [RZ] ;  /* 0x00000000fffff984 */ /* 0x000fe20000000800 */
[----:B------:R-:W-:Y:S01]  /*be20*/  @!P2 LDGSTS.E.BYPASS.LTC128B.128 [R203+0x11000], desc[UR22][R176.64+0x100] ;  /* 0x11000100b0cbafae */ /* 0x000fe2000b901d56 */
[----:B------:R-:W-:Y:S03]  /*be30*/  ISETP.LT.AND P5, PT, RZ, UR19, PT ;  /* 0x00000013ff007c0c */ /* 0x000fe6000bfa1270 */
        /* <DEDUP_REMOVED lines=29> */
[----:B------:R-:W1:Y:S01]  /*c010*/  LDSM.16.M88.4 R168, [R190] ;  /* 0x00000000bea8783b */ /* 0x000e620000000200 */
[----:B------:R-:W-:Y:S01]  /*c020*/  I2FP.F32.S32 R132, R132 ;  /* 0x0000008400847245 */ /* 0x000fe20000201400 */
[----:B------:R-:W-:Y:S02]  /*c030*/  VIADD R134, R2, 0x9 ;  /* 0x0000000902867836 */ /* 0x000fe40000000000 */
[----:B------:R-:W-:Y:S01]  /*c040*/  LDSM.16.M88.4 R172, [R195+0x6800] ;  /* 0x00680000c3ac783b */ /* 0x000fe20000000200 */
[C---:B--2---:R-:W-:Y:S03]  /*c050*/  HMMA.16816.F32.BF16 R4, R136.reuse, R140, RZ ;  /* 0x0000008c8804723c */ /* 0x044fe600000418ff */
[----:B------:R-:W-:Y:S03]  /*c060*/  LDSM.16.M88.4 R176, [R195+0x8800] ;  /* 0x00880000c3b0783b */ /* 0x000fe60000000200 */
        /* <DEDUP_REMOVED lines=17> */
[----:B------:R-:W1:Y:S05]  /*c180*/  LDSM.16.M88.4 R164, [R188] ;  /* 0x00000000bca4783b */ /* 0x000e6a0000000200 */
        /* <DEDUP_REMOVED lines=44> */
[----:B------:R-:W-:Y:S04]  /*c450*/  LDSM.16.M88.4 R152, [R197+0x2000] ;  /* 0x00200000c598783b */ /* 0x000fe80000000200 */
        /* <DEDUP_REMOVED lines=13> */
[----:B------:R-:W4:Y:S01]  /*c530*/  LDSM.16.M88.4 R164, [R188+0x3800] ;  /* 0x00380000bca4783b */ /* 0x000f220000000200 */
[C---:B------:R-:W-:Y:S06]  /*c540*/  HMMA.16816.F32.BF16 R4, R160.reuse, R172, R4 ;  /* 0x000000aca004723c */ /* 0x040fec0000041804 */
[C---:B------:R-:W-:Y:S01]  /*c550*/  HMMA.16816.F32.BF16 R8, R160.reuse, R174, R8 ;  /* 0x000000aea008723c */ /* 0x040fe20000041808 */
[----:B------:R-:W4:Y:S05]  /*c560*/  LDSM.16.M88.4 R172, [R201+0xa000] ;  /* 0x00a00000c9ac783b */ /* 0x000f2a0000000200 */
[C---:B------:R-:W-:Y:S06]  /*c570*/  HMMA.16816.F32.BF16 R12, R160.reuse, R176, R12 ;  /* 0x000000b0a00c723c */ /* 0x040fec000004180c */
[C---:B------:R-:W-:Y:S01]  /*c580*/  HMMA.16816.F32.BF16 R16, R160.reuse, R178, R16 ;  /* 0x000000b2a010723c */ /* 0x040fe20000041810 */
[----:B------:R-:W-:Y:S05]  /*c590*/  LDSM.16.M88.4 R176, [R195+0xa000] ;  /* 0x00a00000c3b0783b */ /* 0x000fea0000000200 */
[C---:B-----5:R-:W-:Y:S06]  /*c5a0*/  HMMA.16816.F32.BF16 R20, R160.reuse, R144, R20 ;  /* 0x00000090a014723c */ /* 0x060fec0000041814 */
[C---:B------:R-:W-:Y:S01]  /*c5b0*/  HMMA.16816.F32.BF16 R24, R160.reuse, R146, R24 ;  /* 0x00000092a018723c */ /* 0x040fe20000041818 */
[----:B------:R-:W-:Y:S05]  /*c5c0*/  LDSM.16.M88.4 R144, [R201+0xb000] ;  /* 0x00b00000c990783b */ /* 0x000fea0000000200 */
[C---:B-1----:R-:W-:Y:S06]  /*c5d0*/  HMMA.16816.F32.BF16 R28, R160.reuse, R140, R28 ;  /* 0x0000008ca01c723c */ /* 0x042fec000004181c */
[----:B------:R-:W-:Y:S01]  /*c5e0*/  HMMA.16816.F32.BF16 R32, R160, R142, R32 ;  /* 0x0000008ea020723c */ /* 0x000fe20000041820 */
[----:B------:R-:W1:Y:S04]  /*c5f0*/  LDSM.16.M88.4 R140, [R201+0xa800] ;  /* 0x00a80000c98c783b */ /* 0x000e680000000200 */
[----:B------:R-:W-:Y:S01]  /*c600*/  LDSM.16.M88.4 R160, [R183] ;  /* 0x00000000b7a0783b */ /* 0x000fe20000000200 */
[C---:B------:R-:W-:Y:S06]  /*c610*/  HMMA.16816.F32.BF16 R4, R152.reuse, R156, R4 ;  /* 0x0000009c9804723c */ /* 0x040fec0000041804 */
[C---:B------:R-:W-:Y:S01]  /*c620*/  HMMA.16816.F32.BF16 R8, R152.reuse, R158, R8 ;  /* 0x0000009e9808723c */ /* 0x040fe20000041808 */
[----:B------:R-:W5:Y:S05]  /*c630*/  LDSM.16.M88.4 R156, [R201+0xb800] ;  /* 0x00b80000c99c783b */ /* 0x000f6a0000000200 */
        /* <DEDUP_REMOVED lines=9> */
[----:B------:R-:W4:Y:S01]  /*c6d0*/  LDSM.16.M88.4 R164, [R180] ;  /* 0x00000000b4a4783b */ /* 0x000f220000000200 */
[C---:B------:R-:W-:Y:S06]  /*c6e0*/  HMMA.16816.F32.BF16 R4, R168.reuse, R172, R4 ;  /* 0x000000aca804723c */ /* 0x040fec0000041804 */
[C---:B------:R-:W-:Y:S01]  /*c6f0*/  HMMA.16816.F32.BF16 R8, R168.reuse, R174, R8 ;  /* 0x000000aea808723c */ /* 0x040fe20000041808 */
[----:B------:R-:W4:Y:S05]  /*c700*/  LDSM.16.M88.4 R172, [R198+0x4000] ;  /* 0x00400000c6ac783b */ /* 0x000f2a0000000200 */
[C---:B-1----:R-:W-:Y:S06]  /*c710*/  HMMA.16816.F32.BF16 R12, R168.reuse, R140, R12 ;  /* 0x0000008ca80c723c */ /* 0x042fec000004180c */
[C---:B------:R-:W-:Y:S01]  /*c720*/  HMMA.16816.F32.BF16 R16, R168.reuse, R142, R16 ;  /* 0x0000008ea810723c */ /* 0x040fe20000041810 */
[----:B------:R-:W1:Y:S05]  /*c730*/  LDSM.16.M88.4 R140, [R195+0xa800] ;  /* 0x00a80000c38c783b */ /* 0x000e6a0000000200 */
[C---:B------:R-:W-:Y:S06]  /*c740*/  HMMA.16816.F32.BF16 R20, R168.reuse, R144, R20 ;  /* 0x00000090a814723c */ /* 0x040fec0000041814 */
[C---:B------:R-:W-:Y:S01]  /*c750*/  HMMA.16816.F32.BF16 R24, R168.reuse, R146, R24 ;  /* 0x00000092a818723c */ /* 0x040fe20000041818 */
[----:B------:R-:W1:Y:S05]  /*c760*/  LDSM.16.M88.4 R144, [R195+0xb000] ;  /* 0x00b00000c390783b */ /* 0x000e6a0000000200 */
[C---:B-----5:R-:W-:Y:S06]  /*c770*/  HMMA.16816.F32.BF16 R28, R168.reuse, R156, R28 ;  /* 0x0000009ca81c723c */ /* 0x060fec000004181c */
        /* <DEDUP_REMOVED lines=8> */
[----:B------:R-:W3:Y:S05]  /*c800*/  LDSM.16.M88.4 R136, [R188+0x4800] ;  /* 0x00480000bc88783b */ /* 0x000eea0000000200 */
[C---:B----4-:R-:W-:Y:S06]  /*c810*/  HMMA.16816.F32.BF16 R20, R148.reuse, R152, R20 ;  /* 0x000000989414723c */ /* 0x050fec0000041814 */
[C---:B------:R-:W-:Y:S06]  /*c820*/  HMMA.16816.F32.BF16 R24, R148.reuse, R154, R24 ;  /* 0x0000009a9418723c */ /* 0x040fec0000041818 */
[C---:B------:R-:W-:Y:S06]  /*c830*/  HMMA.16816.F32.BF16 R28, R148.reuse, R164, R28 ;  /* 0x000000a4941c723c */ /* 0x040fec000004181c */
[----:B------:R-:W-:Y:S06]  /*c840*/  HMMA.16816.F32.BF16 R32, R148, R166, R32 ;  /* 0x000000a69420723c */ /* 0x000fec0000041820 */
[C---:B------:R-:W-:Y:S06]  /*c850*/  HMMA.16816.F32.BF16 R4, R172.reuse, R176, R4 ;  /* 0x000000b0ac04723c */ /* 0x040fec0000041804 */
[C---:B------:R-:W-:Y:S06]  /*c860*/  HMMA.16816.F32.BF16 R8, R172.reuse, R178, R8 ;  /* 0x000000b2ac08723c */ /* 0x040fec0000041808 */
[C---:B-1----:R-:W-:Y:S06]  /*c870*/  HMMA.16816.F32.BF16 R12, R172.reuse, R140, R12 ;  /* 0x0000008cac0c723c */ /* 0x042fec000004180c */
[C---:B------:R-:W-:Y:S01]  /*c880*/  HMMA.16816.F32.BF16 R16, R172.reuse, R142, R16 ;  /* 0x0000008eac10723c */ /* 0x040fe20000041810 */
[----:B------:R-:W1:Y:S05]  /*c890*/  LDSM.16.M88.4 R140, [R188+0x5000] ;  /* 0x00500000bc8c783b */ /* 0x000e6a0000000200 */
[C---:B------:R-:W-:Y:S06]  /*c8a0*/  HMMA.16816.F32.BF16 R20, R172.reuse, R144, R20 ;  /* 0x00000090ac14723c */ /* 0x040fec0000041814 */
[C---:B------:R-:W-:Y:S01]  /*c8b0*/  HMMA.16816.F32.BF16 R24, R172.reuse, R146, R24 ;  /* 0x00000092ac18723c */ /* 0x040fe20000041818 */
[----:B------:R-:W4:Y:S01]  /*c8c0*/  LDSM.16.M88.4 R144, [R188+0x5800] ;  /* 0x00580000bc90783b */ /* 0x000f220000000200 */
[----:B------:R-:W-:Y:S04]  /*c8d0*/  DEPBAR.LE SB0, 0x0 ;  /* 0x000080000000791a */ /* 0x000fe80000000000 */
[C---:B-----5:R-:W-:Y:S01]  /*c8e0*/  HMMA.16816.F32.BF16 R28, R172.reuse, R156, R28 ;  /* 0x0000009cac1c723c */ /* 0x060fe2000004181c */
[----:B------:R-:W-:Y:S05]  /*c8f0*/  BAR.SYNC.DEFER_BLOCKING 0x0 ;  /* 0x0000000000007b1d */ /* 0x000fea0000010000 */
[----:B------:R-:W-:Y:S06]  /*c900*/  HMMA.16816.F32.BF16 R32, R172, R158, R32 ;  /* 0x0000009eac20723c */ /* 0x000fec0000041820 */
[C---:B--2---:R-:W-:Y:S06]  /*c910*/  HMMA.16816.F32.BF16 R4, R160.reuse, R168, R4 ;  /* 0x000000a8a004723c */ /* 0x044fec0000041804 */
[C---:B------:R-:W-:Y:S06]  /*c920*/  HMMA.16816.F32.BF16 R8, R160.reuse, R170, R8 ;  /* 0x000000aaa008723c */ /* 0x040fec0000041808 */
[C---:B---3--:R-:W-:Y:S06]  /*c930*/  HMMA.16816.F32.BF16 R12, R160.reuse, R136, R12 ;  /* 0x00000088a00c723c */ /* 0x048fec000004180c */
[C---:B------:R-:W-:Y:S06]  /*c940*/  HMMA.16816.F32.BF16 R16, R160.reuse, R138, R16 ;  /* 0x0000008aa010723c */ /* 0x040fec0000041810 */
[C---:B-1----:R-:W-:Y:S05]  /*c950*/  HMMA.16816.F32.BF16 R20, R160.reuse, R140, R20 ;  /* 0x0000008ca014723c */ /* 0x042fea0000041814 */
[C---:B------:R-:W-:Y:S01]  /*c960*/  FFMA.FTZ R4, R135.reuse, UR5, R4 ;  /* 0x0000000587047c23 */ /* 0x040fe20008010004 */
[----:B------:R-:W-:Y:S01]  /*c970*/  FFMA.FTZ R6, R135, UR5, R6 ;  /* 0x0000000587067c23 */ /* 0x000fe20008010006 */
[----:B------:R-:W-:Y:S01]  /*c980*/  I2FP.F32.S32 R135, R3 ;  /* 0x0000000300877245 */ /* 0x000fe20000201400 */
[----:B------:R-:W-:Y:S01]  /*c990*/  FFMA.FTZ R5, R132, UR5, R5 ;  /* 0x0000000584057c23 */ /* 0x000fe20008010005 */
[C---:B------:R-:W-:Y:S03]  /*c9a0*/  HMMA.16816.F32.BF16 R24, R160.reuse, R142, R24 ;  /* 0x0000008ea018723c */ /* 0x040fe60000041818 */
[----:B------:R-:W-:Y:S01]  /*c9b0*/  FMNMX.FTZ R176, R6, R0, !PT ;  /* 0x0000000006b07209 */ /* 0x000fe20007810000 */
[----:B------:R-:W-:Y:S01]  /*c9c0*/  FFMA.FTZ R7, R132, UR5, R7 ;  /* 0x0000000584077c23 */ /* 0x000fe20008010007 */
[----:B------:R-:W-:Y:S01]  /*c9d0*/  I2FP.F32.S32 R132, R134 ;  /* 0x0000008600847245 */ /* 0x000fe20000201400 */
[C---:B------:R-:W-:Y:S02]  /*c9e0*/  VIADD R3, R2.reuse, 0x10 ;  /* 0x0000001002037836 */ /* 0x040fe40000000000 */
[----:B------:R-:W-:Y:S03]  /*c9f0*/  FFMA.FTZ R8, R135, UR5, R8 ;  /* 0x0000000587087c23 */ /* 0x000fe60008010008 */
[----:B------:R-:W-:Y:S01]  /*ca00*/  VIADD R134, R2, 0x11 ;  /* 0x0000001102867836 */ /* 0x000fe20000000000 */
[C---:B----4-:R-:W-:Y:S03]  /*ca10*/  HMMA.16816.F32.BF16 R28, R160.reuse, R144, R28 ;  /* 0x00000090a01c723c */ /* 0x050fe6000004181c */
[----:B------:R-:W-:Y:S01]  /*ca20*/  I2FP.F32.S32 R3, R3 ;  /* 0x0000000300037245 */ /* 0x000fe20000201400 */
[C---:B------:R-:W-:Y:S01]  /*ca30*/  FFMA.FTZ R9, R132.reuse, UR5, R9 ;  /* 0x0000000584097c23 */ /* 0x040fe20008010009 */
[----:B------:R-:W-:Y:S01]  /*ca40*/  I2FP.F32.S32 R134, R134 ;  /* 0x0000008600867245 */ /* 0x000fe20000201400 */
[----:B------:R-:W-:Y:S01]  /*ca50*/  FFMA.FTZ R11, R132, UR5, R11 ;  /* 0x00000005840b7c23 */ /* 0x000fe2000801000b */
[----:B------:R-:W-:Y:S01]  /*ca60*/  FMNMX.FTZ R177, R7, R176, !PT ;  /* 0x000000b007b17209 */ /* 0x000fe20007810000 */
[----:B------:R-:W-:Y:S01]  /*ca70*/  VIADD R132, R2, 0x19 ;  /* 0x0000001902847836 */ /* 0x000fe20000000000 */
[----:B------:R-:W-:Y:S03]  /*ca80*/  HMMA.16816.F32.BF16 R32, R160, R146, R32 ;  /* 0x00000092a020723c */ /* 0x000fe60000041820 */
[C---:B------:R-:W-:Y:S01]  /*ca90*/  FFMA.FTZ R12, R3.reuse, UR5, R12 ;  /* 0x00000005030c7c23 */ /* 0x040fe2000801000c */
[----:B------:R-:W-:Y:S01]  /*caa0*/  I2FP.F32.S32 R132, R132 ;  /* 0x0000008400847245 */ /* 0x000fe20000201400 */
[----:B------:R-:W-:Y:S01]  /*cab0*/  FFMA.FTZ R14, R3, UR5, R14 ;  /* 0x00000005030e7c23 */ /* 0x000fe2000801000e */
[C---:B------:R-:W-:Y:S01]  /*cac0*/  FFMA.FTZ R13, R134.reuse, UR5, R13 ;  /* 0x00000005860d7c23 */ /* 0x040fe2000801000d */
[----:B------:R-:W-:Y:S01]  /*cad0*/  FFMA.FTZ R15, R134, UR5, R15 ;  /* 0x00000005860f7c23 */ /* 0x000fe2000801000f */
[C---:B------:R-:W-:Y:S03]  /*cae0*/  VIADD R3, R2.reuse, 0x20 ;  /* 0x0000002002037836 */ /* 0x040fe60000000000 */
[C---:B------:R-:W-:Y:S02]  /*caf0*/  VIADD R134, R2.reuse, 0x21 ;  /* 0x0000002102867836 */ /* 0x040fe40000000000 */
[----:B------:R-:W-:Y:S01]  /*cb00*/  FFMA.FTZ R10, R135, UR5, R10 ;  /* 0x00000005870a7c23 */ /* 0x000fe2000801000a */
[----:B------:R-:W-:Y:S01]  /*cb10*/  I2FP.F32.S32 R3, R3 ;  /* 0x0000000300037245 */ /* 0x000fe20000201400 */
[----:B------:R-:W-:Y:S02]  /*cb20*/  VIADD R135, R2, 0x18 ;  /* 0x0000001802877836 */ /* 0x000fe40000000000 */
[C---:B------:R-:W-:Y:S01]  /*cb30*/  FFMA.FTZ R17, R132.reuse, UR5, R17 ;  /* 0x0000000584117c23 */ /* 0x040fe20008010011 */
[----:B------:R-:W-:Y:S01]  /*cb40*/  FFMA.FTZ R19, R132, UR5, R19 ;  /* 0x0000000584137c23 */ /* 0x000fe20008010013 */
[----:B------:R-:W-:Y:S01]  /*cb50*/  I2FP.F32.S32 R132, R134 ;  /* 0x0000008600847245 */ /* 0x000fe20000201400 */
[C---:B------:R-:W-:Y:S01]  /*cb60*/  FFMA.FTZ R20, R3.reuse, UR5, R20 ;  /* 0x0000000503147c23 */ /* 0x040fe20008010014 */
[----:B------:R-:W-:Y:S01]  /*cb70*/  FMNMX.FTZ R134, R4, R133, !PT ;  /* 0x0000008504867209 */ /* 0x000fe20007810000 */
[----:B------:R-:W-:Y:S01]  /*cb80*/  FFMA.FTZ R22, R3, UR5, R22 ;  /* 0x0000000503167c23 */ /* 0x000fe20008010016 */
[----:B------:R-:W-:Y:S01]  /*cb90*/  I2FP.F32.S32 R135, R135 ;  /* 0x0000008700877245 */ /* 0x000fe20000201400 */
[C---:B------:R-:W-:Y:S01]  /*cba0*/  FFMA.FTZ R21, R132.reuse, UR5, R21 ;  /* 0x0000000584157c23 */ /* 0x040fe20008010015 */
[----:B------:R-:W-:Y:S01]  /*cbb0*/  FMNMX.FTZ R3, R5, R134, !PT ;  /* 0x0000008605037209 */ /* 0x000fe20007810000 */
[----:B------:R-:W-:Y:S01]  /*cbc0*/  FFMA.FTZ R23, R132, UR5, R23 ;  /* 0x0000000584177c23 */ /* 0x000fe20008010017 */
[----:B------:R-:W-:Y:S01]  /*cbd0*/  FMNMX.FTZ R132, R10, R177, !PT ;  /* 0x000000b10a847209 */ /* 0x000fe20007810000 */
[C---:B------:R-:W-:Y:S01]  /*cbe0*/  FFMA.FTZ R16, R135.reuse, UR5, R16 ;  /* 0x0000000587107c23 */ /* 0x040fe20008010010 */
[----:B------:R-:W-:Y:S01]  /*cbf0*/  FMNMX.FTZ R176, R8, R3, !PT ;  /* 0x0000000308b07209 */ /* 0x000fe20007810000 */
[----:B------:R-:W-:Y:S01]  /*cc00*/  FFMA.FTZ R18, R135, UR5, R18 ;  /* 0x0000000587127c23 */ /* 0x000fe20008010012 */
[----:B------:R-:W-:Y:S01]  /*cc10*/  FMNMX.FTZ R177, R11, R132, !PT ;  /* 0x000000840bb17209 */ /* 0x000fe20007810000 */
[C---:B------:R-:W-:Y:S01]  /*cc20*/  VIADD R135, R2.reuse, 0x28 ;  /* 0x0000002802877836 */ /* 0x040fe20000000000 */
[----:B------:R-:W-:Y:S01]  /*cc30*/  FMNMX.FTZ R179, R9, R176, !PT ;  /* 0x000000b009b37209 */ /* 0x000fe20007810000 */
[C---:B------:R-:W-:Y:S02]  /*cc40*/  VIADD R134, R2.reuse, 0x29 ;  /* 0x0000002902867836 */ /* 0x040fe40000000000 */
[----:B------:R-:W-:Y:S01]  /*cc50*/  VIADD R3, R2, 0x30 ;  /* 0x0000003002037836 */ /* 0x000fe20000000000 */
[----:B------:R-:W-:Y:S02]  /*cc60*/  I2FP.F32.S32 R135, R135 ;  /* 0x0000008700877245 */ /* 0x000fe40000201400 */
[----:B------:R-:W-:Y:S02]  /*cc70*/  FMNMX.FTZ R132, R12, R179, !PT ;  /* 0x000000b30c847209 */ /* 0x000fe40007810000 */
[----:B------:R-:W-:Y:S01]  /*cc80*/  I2FP.F32.S32 R134, R134 ;  /* 0x0000008600867245 */ /* 0x000fe20000201400 */
[C---:B------:R-:W-:Y:S01]  /*cc90*/  FFMA.FTZ R24, R135.reuse, UR5, R24 ;  /* 0x0000000587187c23 */ /* 0x040fe20008010018 */
[----:B------:R-:W-:Y:S01]  /*cca0*/  I2FP.F32.S32 R3, R3 ;  /* 0x0000000300037245 */ /* 0x000fe20000201400 */
[----:B------:R-:W-:Y:S01]  /*ccb0*/  FFMA.FTZ R26, R135, UR5, R26 ;  /* 0x00000005871a7c23 */ /* 0x000fe2000801001a */
[----:B------:R-:W-:Y:S01]  /*ccc0*/  FMNMX.FTZ R135, R13, R132, !PT ;  /* 0x000000840d877209 */ /* 0x000fe20007810000 */
[----:B------:R-:W-:Y:S01]  /*ccd0*/  FFMA.FTZ R25, R134, UR5, R25 ;  /* 0x0000000586197c23 */ /* 0x000fe20008010019 */
[----:B------:R-:W-:Y:S01]  /*cce0*/  FMNMX.FTZ R132, R14, R177, !PT ;  /* 0x000000b10e847209 */ /* 0x000fe20007810000 */
[----:B------:R-:W-:Y:S01]  /*ccf0*/  FFMA.FTZ R27, R134, UR5, R27 ;  /* 0x00000005861b7c23 */ /* 0x000fe2000801001b */
[----:B------:R-:W-:Y:S01]  /*cd00*/  FMNMX.FTZ R134, R16, R135, !PT ;  /* 0x0000008710867209 */ /* 0x000fe20007810000 */
[----:B------:R-:W-:Y:S01]  /*cd10*/  FFMA.FTZ R28, R3, UR5, R28 ;  /* 0x00000005031c7c23 */ /* 0x000fe2000801001c */
[----:B------:R-:W-:Y:S01]  /*cd20*/  FMNMX.FTZ R135, R15, R132, !PT ;  /* 0x000000840f877209 */ /* 0x000fe20007810000 */
[----:B------:R-:W-:Y:S01]  /*cd30*/  VIADD R132, R2, 0x31 ;  /* 0x0000003102847836 */ /* 0x000fe20000000000 */
        /* <DEDUP_REMOVED lines=23> */
[----:B------:R-:W-:Y:S01]  /*ceb0*/  FFMA.FTZ R33, R2, UR5, R33 ;  /* 0x0000000502217c23 */ /* 0x000fe20008010021 */
[----:B------:R-:W-:Y:S02]  /*cec0*/  FMNMX.FTZ R132, R30, R3, !PT ;  /* 0x000000031e847209 */ /* 0x000fe40007810000 */
[----:B------:R-:W-:Y:S02]  /*ced0*/  FMNMX.FTZ R134, R32, R135, !PT ;  /* 0x0000008720867209 */ /* 0x000fe40007810000 */
[----:B------:R-:W-:Y:S02]  /*cee0*/  FMNMX.FTZ R3, R31, R132, !PT ;  /* 0x000000841f037209 */ /* 0x000fe40007810000 */
[----:B------:R-:W-:Y:S01]  /*cef0*/  FMNMX.FTZ R132, R33, R134, !PT ;  /* 0x0000008621847209 */ /* 0x000fe20007810000 */
[----:B------:R-:W-:Y:S06]  /*cf00*/  @P5 BRA `(.L_x_506) ;  /* 0xffffffe000885947 */ /* 0x000fec000383ffff */
.L_x_505:
[----:B------:R-:W-:Y:S01]  /*cf10*/  FFMA.FTZ R35, R2, UR5, R35 ;  /* 0x0000000502237c23 */ /* 0x000fe20008010023 */
[----:B-1----:R-:W1:Y:S01]  /*cf20*/  SHFL.BFLY PT, R137, R132, 0x2, 0x1f ;  /* 0x0c401f0084897f89 */ /* 0x002e6200000e0000 */
        /* <DEDUP_REMOVED lines=10> */
[C---:B------:R-:W-:Y:S02]  /*cfd0*/  IADD3 R155, R220.reuse, 0x78dde6e4, RZ ;  /* 0x78dde6e4dc9b7810 */ /* 0x040fe40007ffe0ff */
[C---:B------:R-:W-:Y:S05]  /*cfe0*/  IADD3 R173, R220.reuse, -0x255992d5, RZ ;  /* 0xdaa66d2bdcad7810 */ /* 0x040fea0007ffe0ff */
        /* <DEDUP_REMOVED lines=18> */
[----:B------:R-:W-:Y:S05]  /*d110*/  LOP3.LUT R166, R175, R166, R179, 0x96, !PT ;  /* 0x000000a6afa67212 */ /* 0x000fea00078e96b3 */
[----:B------:R-:W-:Y:S01]  /*d120*/  IMAD.WIDE.U32 R166, R166, -0x2daee0ad, RZ ;  /* 0xd2511f53a6a67825 */ /* 0x000fe200078e00ff */
[----:B-1----:R-:W-:Y:S04]  /*d130*/  FMNMX.FTZ R132, R139, R136, !PT ;  /* 0x000000888b847209 */ /* 0x002fe80007810000 */
[C---:B------:R-:W-:Y:S01]  /*d140*/  FSETP.NEU.FTZ.AND P0, PT, R132.reuse, -INF , PT ;  /* 0xff8000008400780b */ /* 0x040fe20003f1d000 */
[C---:B------:R-:W-:Y:S01]  /*d150*/  FMUL.FTZ R164, R132.reuse, UR4 ;  /* 0x0000000484a47c20 */ /* 0x040fe20008410000 */
[----:B------:R-:W-:Y:S01]  /*d160*/  FADD.FTZ R133, -R132, R133 ;  /* 0x0000008584857221 */ /* 0x000fe20000010100 */
[----:B--2---:R-:W-:Y:S01]  /*d170*/  FMNMX.FTZ R3, R134, R3, !PT ;  /* 0x0000000386037209 */ /* 0x004fe20007810000 */
[----:B------:R-:W-:Y:S03]  /*d180*/  IMAD.WIDE.U32 R134, R135, -0x2daee0ad, RZ ;  /* 0xd2511f5387867825 */ /* 0x000fe600078e00ff */
[----:B------:R-:W-:Y:S02]  /*d190*/  FSEL R164, R164, RZ, P0 ;  /* 0x000000ffa4a47208 */ /* 0x000fe40000000000 */
[C---:B------:R-:W-:Y:S01]  /*d1a0*/  FSETP.NEU.FTZ.AND P0, PT, R3.reuse, -INF , PT ;  /* 0xff8000000300780b */ /* 0x040fe20003f1d000 */
[----:B------:R-:W-:Y:S01]  /*d1b0*/  FMUL.FTZ R162, R3, UR4 ;  /* 0x0000000403a27c20 */ /* 0x000fe20008410000 */
[----:B------:R-:W-:Y:S01]  /*d1c0*/  LOP3.LUT R134, R167, R134, R176, 0x96, !PT ;  /* 0x00000086a7867212 */ /* 0x000fe200078e96b0 */
[--C-:B------:R-:W-:Y:S01]  /*d1d0*/  FFMA.FTZ R158, R8, UR4, -R164.reuse ;  /* 0x00000004089e7c23 */ /* 0x100fe200080108a4 */
[----:B------:R-:W-:Y:S01]  /*d1e0*/  LOP3.LUT R8, R135, R222, R177, 0x96, !PT ;  /* 0x000000de87087212 */ /* 0x000fe200078e96b1 */
[--C-:B------:R-:W-:Y:S01]  /*d1f0*/  FFMA.FTZ R157, R9, UR4, -R164.reuse ;  /* 0x00000004099d7c23 */ /* 0x100fe200080108a4 */
[----:B------:R-:W-:Y:S01]  /*d200*/  FSEL R162, R162, RZ, P0 ;  /* 0x000000ffa2a27208 */ /* 0x000fe20000000000 */
[----:B------:R-:W-:Y:S04]  /*d210*/  IMAD.WIDE.U32 R134, R134, -0x326172a9, RZ ;  /* 0xcd9e8d5786867825 */ /* 0x000fe800078e00ff */
[--C-:B------:R-:W-:Y:S01]  /*d220*/  FFMA.FTZ R163, R4, UR4, -R164.reuse ;  /* 0x0000000404a37c23 */ /* 0x100fe200080108a4 */
[----:B------:R-:W-:Y:S01]  /*d230*/  MUFU.EX2 R158, R158 ;  /* 0x0000009e009e7308 */ /* 0x000fe20000000800 */
[----:B------:R-:W-:Y:S01]  /*d240*/  FFMA.FTZ R159, R5, UR4, -R164 ;  /* 0x00000004059f7c23 */ /* 0x000fe200080108a4 */
[----:B------:R-:W-:Y:S04]  /*d250*/  IMAD.WIDE.U32 R170, R8, -0x326172a9, RZ ;  /* 0xcd9e8d5708aa7825 */ /* 0x000fe800078e00ff */
[--C-:B------:R-:W-:Y:S01]  /*d260*/  FFMA.FTZ R156, R10, UR4, -R162.reuse ;  /* 0x000000040a9c7c23 */ /* 0x100fe200080108a2 */
[--C-:B------:R-:W-:Y:S01]  /*d270*/  FFMA.FTZ R10, R11, UR4, -R162.reuse ;  /* 0x000000040b0a7c23 */ /* 0x100fe200080108a2 */
[--C-:B------:R-:W-:Y:S01]  /*d280*/  FFMA.FTZ R161, R6, UR4, -R162.reuse ;  /* 0x0000000406a17c23 */ /* 0x100fe200080108a2 */
[----:B------:R-:W-:Y:S01]  /*d290*/  LOP3.LUT R170, R135, R170, R155, 0x96, !PT ;  /* 0x000000aa87aa7212 */ /* 0x000fe200078e969b */
[----:B------:R-:W-:Y:S01]  /*d2a0*/  FFMA.FTZ R160, R7, UR4, -R162 ;  /* 0x0000000407a07c23 */ /* 0x000fe200080108a2 */
[----:B------:R-:W-:Y:S01]  /*d2b0*/  LOP3.LUT R8, R171, R174, R173, 0x96, !PT ;  /* 0x000000aeab087212 */ /* 0x000fe200078e96ad */
[----:B------:R1:W-:Y:S01]  /*d2c0*/  MUFU.EX2 R135, R10 ;  /* 0x0000000a00877308 */ /* 0x0003e20000000800 */
[----:B------:R-:W-:Y:S01]  /*d2d0*/  FMUL.FTZ R2, R133, UR4 ;  /* 0x0000000485027c20 */ /* 0x000fe20008410000 */
[----:B------:R-:W-:Y:S04]  /*d2e0*/  IMAD.WIDE.U32 R170, R170, -0x2daee0ad, RZ ;  /* 0xd2511f53aaaa7825 */ /* 0x000fe800078e00ff */
[----:B------:R-:W-:Y:S01]  /*d2f0*/  FFMA.FTZ R165, R16, UR4, -R164 ;  /* 0x0000000410a57c23 */ /* 0x000fe200080108a4 */
[----:B------:R-:W-:Y:S01]  /*d300*/  FFMA.FTZ R168, R18, UR4, -R162 ;  /* 0x0000000412a87c23 */ /* 0x000fe200080108a2 */
[----:B------:R-:W-:Y:S04]  /*d310*/  IMAD.WIDE.U32 R8, R8, -0x2daee0ad, RZ ;  /* 0xd2511f5308087825 */ /* 0x000fe800078e00ff */
[----:B------:R-:W-:Y:S01]  /*d320*/  FFMA.FTZ R169, R12, UR4, -R164 ;  /* 0x000000040ca97c23 */ /* 0x000fe200080108a4 */
[----:B------:R-:W2:Y:S01]  /*d330*/  MUFU.EX2 R157, R157 ;  /* 0x0000009d009d7308 */ /* 0x000ea20000000800 */
[--C-:B------:R-:W-:Y:S01]  /*d340*/  FFMA.FTZ R172, R14, UR4, -R162.reuse ;  /* 0x000000040eac7c23 */ /* 0x100fe200080108a2 */
[----:B------:R-:W-:Y:S01]  /*d350*/  LOP3.LUT R8, R171, R8, R153, 0x96, !PT ;  /* 0x00000008ab087212 */ /* 0x000fe200078e9699 */
[----:B------:R-:W-:Y:S01]  /*d360*/  FFMA.FTZ R171, R15, UR4, -R162 ;  /* 0x000000040fab7c23 */ /* 0x000fe200080108a2 */
[----:B------:R-:W-:Y:S03]  /*d370*/  LOP3.LUT R166, R9, R166, R154, 0x96, !PT ;  /* 0x000000a609a67212 */ /* 0x000fe600078e969a */
[----:B------:R-:W-:Y:S03]  /*d380*/  IMAD.WIDE.U32 R8, R8, -0x326172a9, RZ ;  /* 0xcd9e8d5708087825 */ /* 0x000fe600078e00ff */
[----:B------:R-:W3:Y:S01]  /*d390*/  MUFU.EX2 R156, R156 ;  /* 0x0000009c009c7308 */ /* 0x000ee20000000800 */
[----:B------:R-:W-:Y:S01]  /*d3a0*/  IMAD.WIDE.U32 R166, R166, -0x326172a9, RZ ;  /* 0xcd9e8d57a6a67825 */ /* 0x000fe200078e00ff */
[----:B------:R-:W-:Y:S02]  /*d3b0*/  SHF.R.U32.HI R4, RZ, 0x10, R8 ;  /* 0x00000010ff047819 */ /* 0x000fe40000011608 */
[----:B------:R-:W-:Y:S02]  /*d3c0*/  LOP3.LUT R11, R8, 0xffff, RZ, 0xc0, !PT ;  /* 0x0000ffff080b7812 */ /* 0x000fe400078ec0ff */
[----:B------:R-:W-:Y:S01]  /*d3d0*/  LOP3.LUT R6, R4, 0xff, RZ, 0xc0, !PT ;  /* 0x000000ff04067812 */ /* 0x000fe200078ec0ff */
[----:B------:R-:W-:Y:S01]  /*d3e0*/  FADD.FTZ R4, -R3, R0 ;  /* 0x0000000003047221 */ /* 0x000fe20000010100 */
[----:B------:R-:W-:Y:S02]  /*d3f0*/  LOP3.LUT R5, R9, R166, R152, 0x96, !PT ;  /* 0x000000a609057212 */ /* 0x000fe400078e9698 */
[----:B------:R-:W-:Y:S01]  /*d400*/  MUFU.EX2 R163, R163 ;  /* 0x000000a300a37308 */ /* 0x000fe20000000800 */
[----:B------:R-:W-:Y:S01]  /*d410*/  SHF.R.U32.HI R9, RZ, 0x18, R8 ;  /* 0x00000018ff097819 */ /* 0x000fe20000011608 */
[----:B------:R-:W-:Y:S01]  /*d420*/  FMUL.FTZ R0, R4, UR4 ;  /* 0x0000000404007c20 */ /* 0x000fe20008410000 */
[----:B------:R-:W-:Y:S01]  /*d430*/  LOP3.LUT R138, R8, 0xff, RZ, 0xc0, !PT ;  /* 0x000000ff088a7812 */ /* 0x000fe200078ec0ff */
[----:B------:R-:W-:Y:S01]  /*d440*/  FFMA.FTZ R166, R17, UR4, -R164 ;  /* 0x0000000411a67c23 */ /* 0x000fe200080108a4 */
[C---:B-1----:R-:W-:Y:S02]  /*d450*/  LOP3.LUT R10, R5.reuse, 0xffff, RZ, 0xc0, !PT ;  /* 0x0000ffff050a7812 */ /* 0x042fe400078ec0ff */
[----:B------:R-:W-:Y:S03]  /*d460*/  SHF.R.U32.HI R8, RZ, 0x10, R5 ;  /* 0x00000010ff087819 */ /* 0x000fe60000011605 */
[----:B------:R-:W1:Y:S01]  /*d470*/  MUFU.EX2 R159, R159 ;  /* 0x0000009f009f7308 */ /* 0x000e620000000800 */
[----:B------:R-:W-:Y:S02]  /*d480*/  LOP3.LUT R136, R5, 0xff, RZ, 0xc0, !PT ;  /* 0x000000ff05887812 */ /* 0x000fe400078ec0ff */
[----:B------:R-:W-:Y:S02]  /*d490*/  SHF.R.U32.HI R11, RZ, 0x8, R11 ;  /* 0x00000008ff0b7819 */ /* 0x000fe4000001160b */
[----:B------:R-:W-:Y:S02]  /*d4a0*/  SHF.R.U32.HI R7, RZ, 0x8, R10 ;  /* 0x00000008ff077819 */ /* 0x000fe4000001160a */
[----:B------:R-:W-:Y:S03]  /*d4b0*/  LOP3.LUT R8, R8, 0xff, RZ, 0xc0, !PT ;  /* 0x000000ff08087812 */ /* 0x000fe600078ec0ff */
[----:B------:R-:W-:Y:S01]  /*d4c0*/  MUFU.EX2 R161, R161 ;  /* 0x000000a100a17308 */ /* 0x000fe20000000800 */
[----:B------:R-:W-:Y:S02]  /*d4d0*/  SHF.R.U32.HI R5, RZ, 0x18, R5 ;  /* 0x00000018ff057819 */ /* 0x000fe40000011605 */
[----:B------:R-:W-:Y:S02]  /*d4e0*/  PRMT R138, R138, 0x5410, R11 ;  /* 0x000054108a8a7816 */ /* 0x000fe4000000000b */
[----:B------:R-:W-:Y:S02]  /*d4f0*/  PRMT R6, R6, 0x5410, R9 ;  /* 0x0000541006067816 */ /* 0x000fe40000000009 */
[----:B------:R-:W-:Y:S03]  /*d500*/  PRMT R4, R8, 0x5410, R5 ;  /* 0x0000541008047816 */ /* 0x000fe60000000005 */
[----:B------:R-:W4:Y:S01]  /*d510*/  MUFU.EX2 R160, R160 ;  /* 0x000000a000a07308 */ /* 0x000f220000000800 */
[----:B------:R-:W-:Y:S02]  /*d520*/  PRMT R136, R136, 0x5410, R7 ;  /* 0x0000541088887816 */ /* 0x000fe40000000007 */
[--C-:B------:R-:W-:Y:S02]  /*d530*/  HSET2.LE.AND R138, R138, R219.reuse, PT ;  /* 0x000000db8a8a7233 */ /* 0x100fe40003803000 */
[--C-:B------:R-:W-:Y:S02]  /*d540*/  HSET2.LE.AND R139, R6, R219.reuse, PT ;  /* 0x000000db068b7233 */ /* 0x100fe40003803000 */
[--C-:B------:R-:W-:Y:S03]  /*d550*/  HSET2.LE.AND R136, R136, R219.reuse, PT ;  /* 0x000000db88887233 */ /* 0x100fe60003803000 */
[----:B------:R-:W5:Y:S01]  /*d560*/  MUFU.EX2 R2, R2 ;  /* 0x0000000200027308 */ /* 0x000f620000000800 */
[--C-:B------:R-:W-:Y:S02]  /*d570*/  HSET2.LE.AND R137, R4, R219.reuse, PT ;  /* 0x000000db04897233 */ /* 0x100fe40003803000 */
[----:B--2---:R-:W-:Y:S02]  /*d580*/  F2FP.BF16.F32.PACK_AB R7, R157, R158 ;  /* 0x0000009e9d07723e */ /* 0x004fe400000010ff */
[----:B---3--:R-:W-:Y:S02]  /*d590*/  F2FP.BF16.F32.PACK_AB R6, R135, R156 ;  /* 0x0000009c8706723e */ /* 0x008fe400000010ff */
[----:B-1----:R-:W-:Y:S03]  /*d5a0*/  F2FP.BF16.F32.PACK_AB R5, R159, R163 ;  /* 0x000000a39f05723e */ /* 0x002fe600000010ff */
[----:B------:R-:W1:Y:S01]  /*d5b0*/  MUFU.EX2 R0, R0 ;  /* 0x0000000000007308 */ /* 0x000e620000000800 */
[----:B----4-:R-:W-:Y:S02]  /*d5c0*/  F2FP.BF16.F32.PACK_AB R4, R160, R161 ;  /* 0x000000a1a004723e */ /* 0x010fe400000010ff */
[----:B------:R-:W-:Y:S02]  /*d5d0*/  LOP3.LUT R138, R138, R7, RZ, 0xc0, !PT ;  /* 0x000000078a8a7212 */ /* 0x000fe400078ec0ff */
[----:B------:R-:W-:Y:S02]  /*d5e0*/  LOP3.LUT R139, R139, R6, RZ, 0xc0, !PT ;  /* 0x000000068b8b7212 */ /* 0x000fe400078ec0ff */
[----:B------:R-:W-:Y:S03]  /*d5f0*/  LOP3.LUT R136, R136, R5, RZ, 0xc0, !PT ;  /* 0x0000000588887212 */ /* 0x000fe600078ec0ff */
[----:B------:R-:W-:Y:S01]  /*d600*/  MUFU.EX2 R169, R169 ;  /* 0x000000a900a97308 */ /* 0x000fe20000000800 */
[----:B------:R-:W-:Y:S01]  /*d610*/  LOP3.LUT R137, R137, R4, RZ, 0xc0, !PT ;  /* 0x0000000489897212 */ /* 0x000fe200078ec0ff */
[C---:B-----5:R-:W-:Y:S01]  /*d620*/  FMUL.FTZ R4, R2.reuse, R128 ;  /* 0x0000008002047220 */ /* 0x060fe20000410000 */
        /* <DEDUP_REMOVED lines=9> */
[----:B------:R-:W1:Y:S01]  /*d6c0*/  LDSM.16.MT88.4 R128, [R192+0xc000] ;  /* 0x00c00000c080783b */ /* 0x000e620000004200 */
[----:B------:R-:W-:Y:S01]  /*d6d0*/  FMUL.FTZ R11, R0, R127 ;  /* 0x0000007f000b7220 */ /* 0x000fe20000410000 */
[----:B------:R-:W-:Y:S01]  /*d6e0*/  FMUL.FTZ R16, R2, R120 ;  /* 0x0000007802107220 */ /* 0x000fe20000410000 */
[C---:B------:R-:W-:Y:S01]  /*d6f0*/  FMUL.FTZ R18, R0.reuse, R122 ;  /* 0x0000007a00127220 */ /* 0x040fe20000410000 */
[C---:B------:R-:W-:Y:S01]  /*d700*/  FMUL.FTZ R38, R0.reuse, R38 ;  /* 0x0000002600267220 */ /* 0x040fe20000410000 */
[C---:B------:R-:W-:Y:S01]  /*d710*/  HMMA.16816.F32.BF16 R4, R136.reuse, R140, R4 ;  /* 0x0000008c8804723c */ /* 0x040fe20000041804 */
[----:B------:R-:W-:Y:S02]  /*d720*/  MUFU.EX2 R172, R172 ;  /* 0x000000ac00ac7308 */ /* 0x000fe40000000800 */
[----:B------:R-:W2:Y:S02]  /*d730*/  LDSM.16.MT88.4 R124, [R196+0xe000] ;  /* 0x00e00000c47c783b */ /* 0x000ea40000004200 */
[----:B------:R-:W-:Y:S01]  /*d740*/  FMUL.FTZ R39, R0, R39 ;  /* 0x0000002700277220 */ /* 0x000fe20000410000 */
[C---:B------:R-:W-:Y:S05]  /*d750*/  HMMA.16816.F32.BF16 R8, R136.reuse, R142, R8 ;  /* 0x0000008e8808723c */ /* 0x040fea0000041808 */
[----:B------:R-:W-:Y:S01]  /*d760*/  MUFU.EX2 R171, R171 ;  /* 0x000000ab00ab7308 */ /* 0x000fe20000000800 */
[----:B------:R-:W-:Y:S01]  /*d770*/  FMUL.FTZ R41, R2, R41 ;  /* 0x0000002902297220 */ /* 0x000fe20000410000 */
[C---:B------:R-:W-:Y:S01]  /*d780*/  HMMA.16816.F32.BF16 R36, R136.reuse, R144, R36 ;  /* 0x000000908824723c */ /* 0x040fe20000041824 */
[----:B------:R-:W3:Y:S03]  /*d790*/  LDSM.16.MT88.4 R140, [R194+0xe000] ;  /* 0x00e00000c28c783b */ /* 0x000ee60000004200 */
[C---:B------:R-:W-:Y:S01]  /*d7a0*/  FMUL.FTZ R42, R0.reuse, R42 ;  /* 0x0000002a002a7220 */ /* 0x040fe20000410000 */
[----:B------:R-:W-:Y:S01]  /*d7b0*/  FMUL.FTZ R43, R0, R43 ;  /* 0x0000002b002b7220 */ /* 0x000fe20000410000 */
[C---:B------:R-:W-:Y:S01]  /*d7c0*/  FMUL.FTZ R44, R2.reuse, R44 ;  /* 0x0000002c022c7220 */ /* 0x040fe20000410000 */
[----:B------:R-:W-:Y:S01]  /*d7d0*/  FMUL.FTZ R45, R2, R45 ;  /* 0x0000002d022d7220 */ /* 0x000fe20000410000 */
[----:B------:R-:W-:Y:S03]  /*d7e0*/  MUFU.EX2 R165, R165 ;  /* 0x000000a500a57308 */ /* 0x000fe60000000800 */
[C---:B------:R-:W-:Y:S01]  /*d7f0*/  FMUL.FTZ R46, R0.reuse, R46 ;  /* 0x0000002e002e7220 */ /* 0x040fe20000410000 */
[----:B------:R-:W-:Y:S01]  /*d800*/  FMUL.FTZ R47, R0, R47 ;  /* 0x0000002f002f7220 */ /* 0x000fe20000410000 */
[C---:B------:R-:W-:Y:S01]  /*d810*/  HMMA.16816.F32.BF16 R40, R136.reuse, R146, R40 ;  /* 0x000000928828723c */ /* 0x040fe20000041828 */
[----:B------:R-:W-:Y:S02]  /*d820*/  LDSM.16.MT88.4 R144, [R192+0xe000] ;  /* 0x00e00000c090783b */ /* 0x000fe40000004200 */
        /* <DEDUP_REMOVED lines=15> */
[C---:B-1----:R-:W-:Y:S05]  /*d920*/  HMMA.16816.F32.BF16 R52, R136.reuse, R128, R52 ;  /* 0x000000808834723c */ /* 0x042fea0000041834 */
[----:B------:R-:W-:Y:S01]  /*d930*/  FMUL.FTZ R59, R0, R59 ;  /* 0x0000003b003b7220 */ /* 0x000fe20000410000 */
[C---:B------:R-:W-:Y:S01]  /*d940*/  FMUL.FTZ R60, R2.reuse, R60 ;  /* 0x0000003c023c7220 */ /* 0x040fe20000410000 */
[----:B------:R-:W-:Y:S01]  /*d950*/  FMUL.FTZ R61, R2, R61 ;  /* 0x0000003d023d7220 */ /* 0x000fe20000410000 */
[C---:B------:R-:W-:Y:S03]  /*d960*/  FMUL.FTZ R62, R0.reuse, R62 ;  /* 0x0000003e003e7220 */ /* 0x040fe60000410000 */
[----:B------:R-:W-:Y:S01]  /*d970*/  FMUL.FTZ R63, R0, R63 ;  /* 0x0000003f003f7220 */ /* 0x000fe20000410000 */
[C---:B------:R-:W-:Y:S01]  /*d980*/  HMMA.16816.F32.BF16 R56, R136.reuse, R130, R56 ;  /* 0x000000828838723c */ /* 0x040fe20000041838 */
[----:B------:R-:W1:Y:S02]  /*d990*/  LDSM.16.MT88.4 R128, [R193+0xe000] ;  /* 0x00e00000c180783b */ /* 0x000e640000004200 */
[C---:B------:R-:W-:Y:S01]  /*d9a0*/  FMUL.FTZ R64, R2.reuse, R64 ;  /* 0x0000004002407220 */ /* 0x040fe20000410000 */
[----:B------:R-:W-:Y:S01]  /*d9b0*/  FMUL.FTZ R65, R2, R65 ;  /* 0x0000004102417220 */ /* 0x000fe20000410000 */
[C---:B------:R-:W-:Y:S01]  /*d9c0*/  FMUL.FTZ R66, R0.reuse, R66 ;  /* 0x0000004200427220 */ /* 0x040fe20000410000 */
[C---:B--2---:R-:W-:Y:S05]  /*d9d0*/  HMMA.16816.F32.BF16 R60, R136.reuse, R124, R60 ;  /* 0x0000007c883c723c */ /* 0x044fea000004183c */
[----:B------:R-:W-:Y:S01]  /*d9e0*/  FMUL.FTZ R67, R0, R67 ;  /* 0x0000004300437220 */ /* 0x000fe20000410000 */
[C---:B------:R-:W-:Y:S01]  /*d9f0*/  FMUL.FTZ R68, R2.reuse, R68 ;  /* 0x0000004402447220 */ /* 0x040fe20000410000 */
[----:B------:R-:W-:Y:S01]  /*da00*/  FMUL.FTZ R69, R2, R69 ;  /* 0x0000004502457220 */ /* 0x000fe20000410000 */
[C---:B------:R-:W-:Y:S03]  /*da10*/  FMUL.FTZ R70, R0.reuse, R70 ;  /* 0x0000004600467220 */ /* 0x040fe60000410000 */
[----:B------:R-:W-:Y:S01]  /*da20*/  FMUL.FTZ R71, R0, R71 ;  /* 0x0000004700477220 */ /* 0x000fe20000410000 */
[C---:B------:R-:W-:Y:S01]  /*da30*/  HMMA.16816.F32.BF16 R64, R136.reuse, R126, R64 ;  /* 0x0000007e8840723c */ /* 0x040fe20000041840 */
[----:B------:R-:W2:Y:S02]  /*da40*/  LDSM.16.MT88.4 R124, [R196+0x10000] ;  /* 0x01000000c47c783b */ /* 0x000ea40000004200 */
[C---:B------:R-:W-:Y:S01]  /*da50*/  FMUL.FTZ R72, R2.reuse, R72 ;  /* 0x0000004802487220 */ /* 0x040fe20000410000 */
[----:B------:R-:W-:Y:S01]  /*da60*/  FMUL.FTZ R73, R2, R73 ;  /* 0x0000004902497220 */ /* 0x000fe20000410000 */
[C---:B------:R-:W-:Y:S01]  /*da70*/  FMUL.FTZ R74, R0.reuse, R74 ;  /* 0x0000004a004a7220 */ /* 0x040fe20000410000 */
[C---:B---3--:R-:W-:Y:S05]  /*da80*/  HMMA.16816.F32.BF16 R68, R136.reuse, R140, R68 ;  /* 0x0000008c8844723c */ /* 0x048fea0000041844 */
[----:B------:R-:W-:Y:S01]  /*da90*/  FMUL.FTZ R75, R0, R75 ;  /* 0x0000004b004b7220 */ /* 0x000fe20000410000 */
[C---:B------:R-:W-:Y:S01]  /*daa0*/  FMUL.FTZ R76, R2.reuse, R76 ;  /* 0x0000004c024c7220 */ /* 0x040fe20000410000 */
[----:B------:R-:W-:Y:S01]  /*dab0*/  FMUL.FTZ R77, R2, R77 ;  /* 0x0000004d024d7220 */ /* 0x000fe20000410000 */
[C---:B------:R-:W-:Y:S03]  /*dac0*/  FMUL.FTZ R78, R0.reuse, R78 ;  /* 0x0000004e004e7220 */ /* 0x040fe60000410000 */
[----:B------:R-:W-:Y:S01]  /*dad0*/  FMUL.FTZ R79, R0, R79 ;  /* 0x0000004f004f7220 */ /* 0x000fe20000410000 */
[C---:B------:R-:W-:Y:S01]  /*dae0*/  HMMA.16816.F32.BF16 R72, R136.reuse, R142, R72 ;  /* 0x0000008e8848723c */ /* 0x040fe20000041848 */
[----:B------:R-:W3:Y:S02]  /*daf0*/  LDSM.16.MT88.4 R140, [R194+0x10000] ;  /* 0x01000000c28c783b */ /* 0x000ee40000004200 */
        /* <DEDUP_REMOVED lines=14> */
[C---:B------:R-:W-:Y:S05]  /*dbe0*/  HMMA.16816.F32.BF16 R84, R136.reuse, R144, R84 ;  /* 0x000000908854723c */ /* 0x040fea0000041854 */
[----:B------:R-:W-:Y:S01]  /*dbf0*/  FMUL.FTZ R91, R0, R91 ;  /* 0x0000005b005b7220 */ /* 0x000fe20000410000 */
[C---:B------:R-:W-:Y:S01]  /*dc00*/  FMUL.FTZ R92, R2.reuse, R92 ;  /* 0x0000005c025c7220 */ /* 0x040fe20000410000 */
[----:B------:R-:W-:Y:S01]  /*dc10*/  FMUL.FTZ R93, R2, R93 ;  /* 0x0000005d025d7220 */ /* 0x000fe20000410000 */
[C---:B------:R-:W-:Y:S03]  /*dc20*/  FMUL.FTZ R94, R0.reuse, R94 ;  /* 0x0000005e005e7220 */ /* 0x040fe60000410000 */
[----:B------:R-:W-:Y:S01]  /*dc30*/  FMUL.FTZ R95, R0, R95 ;  /* 0x0000005f005f7220 */ /* 0x000fe20000410000 */
[C---:B------:R-:W-:Y:S01]  /*dc40*/  HMMA.16816.F32.BF16 R88, R136.reuse, R146, R88 ;  /* 0x000000928858723c */ /* 0x040fe20000041858 */
[----:B------:R-:W-:Y:S02]  /*dc50*/  LDSM.16.MT88.4 R144, [R192+0xc800] ;  /* 0x00c80000c090783b */ /* 0x000fe40000004200 */
        /* <DEDUP_REMOVED lines=20> */
[C---:B------:R-:W-:Y:S03]  /*dda0*/  HMMA.16816.F32.BF16 R104, R136.reuse, R142, R104 ;  /* 0x0000008e8868723c */ /* 0x040fe60000041868 */
[----:B------:R-:W-:Y:S01]  /*ddb0*/  LOP3.LUT R134, R167, R134, R178, 0x96, !PT ;  /* 0x00000086a7867212 */ /* 0x000fe200078e96b2 */
[----:B------:R-:W-:Y:S01]  /*ddc0*/  FMUL.FTZ R17, R2, R121 ;  /* 0x0000007902117220 */ /* 0x000fe20000410000 */
[----:B------:R-:W-:Y:S01]  /*ddd0*/  FFMA.FTZ R167, R19, UR4, -R162 ;  /* 0x0000000413a77c23 */ /* 0x000fe200080108a2 */
[C---:B-1----:R-:W-:Y:S05]  /*dde0*/  HMMA.16816.F32.BF16 R108, R136.reuse, R128, R108 ;  /* 0x00000080886c723c */ /* 0x042fea000004186c */
[----:B------:R-:W-:Y:S06]  /*ddf0*/  IMAD.WIDE.U32 R150, R134, -0x2daee0ad, RZ ;  /* 0xd2511f5386967825 */ /* 0x000fec00078e00ff */
[----:B------:R-:W-:Y:S01]  /*de00*/  FMUL.FTZ R19, R0, R123 ;  /* 0x0000007b00137220 */ /* 0x000fe20000410000 */
[----:B------:R-:W-:Y:S01]  /*de10*/  MUFU.EX2 R167, R167 ;  /* 0x000000a700a77308 */ /* 0x000fe20000000800 */
[----:B------:R-:W-:Y:S01]  /*de20*/  FMUL.FTZ R12, R2, R116 ;  /* 0x00000074020c7220 */ /* 0x000fe20000410000 */
[--C-:B------:R-:W-:Y:S01]  /*de30*/  SHF.R.U32.HI R128, RZ, 0x10, R150.reuse ;  /* 0x00000010ff807819 */ /* 0x100fe20000011696 */
[----:B------:R-:W-:Y:S03]  /*de40*/  FMUL.FTZ R14, R0, R118 ;  /* 0x00000076000e7220 */ /* 0x000fe60000410000 */
[C---:B------:R-:W-:Y:S03]  /*de50*/  HMMA.16816.F32.BF16 R16, R136.reuse, R130, R16 ;  /* 0x000000828810723c */ /* 0x040fe60000041810 */
[----:B------:R-:W-:Y:S01]  /*de60*/  LOP3.LUT R121, R128, 0xff, RZ, 0xc0, !PT ;  /* 0x000000ff80797812 */ /* 0x000fe200078ec0ff */
[----:B------:R-:W-:Y:S01]  /*de70*/  FMUL.FTZ R15, R0, R119 ;  /* 0x00000077000f7220 */ /* 0x000fe20000410000 */
[----:B------:R-:W-:Y:S01]  /*de80*/  SHF.R.U32.HI R134, RZ, 0x18, R150 ;  /* 0x00000018ff867819 */ /* 0x000fe20000011696 */
[----:B------:R-:W-:Y:S01]  /*de90*/  FMUL.FTZ R112, R2, R112 ;  /* 0x0000007002707220 */ /* 0x000fe20000410000 */
[----:B------:R-:W-:Y:S01]  /*dea0*/  LOP3.LUT R129, R150, 0xffff, RZ, 0xc0, !PT ;  /* 0x0000ffff96817812 */ /* 0x000fe200078ec0ff */
[----:B------:R-:W-:Y:S03]  /*deb0*/  FMUL.FTZ R113, R2, R113 ;  /* 0x0000007102717220 */ /* 0x000fe60000410000 */
[----:B------:R-:W-:Y:S01]  /*dec0*/  PRMT R134, R121, 0x5410, R134 ;  /* 0x0000541079867816 */ /* 0x000fe20000000086 */
[----:B------:R-:W-:Y:S01]  /*ded0*/  FMUL.FTZ R114, R0, R114 ;  /* 0x0000007200727220 */ /* 0x000fe20000410000 */
[----:B------:R-:W1:Y:S01]  /*dee0*/  LDSM.16.MT88.4 R120, [R196+0xc800] ;  /* 0x00c80000c478783b */ /* 0x000e620000004200 */
[----:B------:R-:W-:Y:S01]  /*def0*/  LOP3.LUT R148, R150, 0xff, RZ, 0xc0, !PT ;  /* 0x000000ff96947812 */ /* 0x000fe200078ec0ff */
[----:B------:R-:W-:Y:S01]  /*df00*/  FMUL.FTZ R115, R0, R115 ;  /* 0x0000007300737220 */ /* 0x000fe20000410000 */
[----:B------:R-:W-:Y:S01]  /*df10*/  LOP3.LUT R150, R151, R170, R224, 0x96, !PT ;  /* 0x000000aa97967212 */ /* 0x000fe200078e96e0 */
[----:B------:R-:W-:Y:S01]  /*df20*/  FFMA.FTZ R170, R13, UR4, -R164 ;  /* 0x000000040daa7c23 */ /* 0x000fe200080108a4 */
[----:B------:R-:W-:Y:S01]  /*df30*/  SHF.R.U32.HI R129, RZ, 0x8, R129 ;  /* 0x00000008ff817819 */ /* 0x000fe20000011681 */
[C---:B------:R-:W-:Y:S01]  /*df40*/  FMUL.FTZ R13, R2.reuse, R117 ;  /* 0x00000075020d7220 */ /* 0x040fe20000410000 */
[--C-:B------:R-:W-:Y:S01]  /*df50*/  SHF.R.U32.HI R140, RZ, 0x10, R150.reuse ;  /* 0x00000010ff8c7819 */ /* 0x100fe20000011696 */
[----:B------:R-:W-:Y:S01]  /*df60*/  FFMA.FTZ R163, R2, R227, R163 ;  /* 0x000000e302a37223 */ /* 0x000fe200000100a3 */
[----:B------:R-:W-:Y:S01]  /*df70*/  PRMT R148, R148, 0x5410, R129 ;  /* 0x0000541094947816 */ /* 0x000fe20000000081 */
[----:B------:R-:W3:Y:S01]  /*df80*/  MUFU.EX2 R170, R170 ;  /* 0x000000aa00aa7308 */ /* 0x000ee20000000800 */
[----:B------:R-:W4:Y:S01]  /*df90*/  LDSM.16.MT88.4 R128, [R194+0xc800] ;  /* 0x00c80000c280783b */ /* 0x000f220000004200 */
[C---:B------:R-:W-:Y:S01]  /*dfa0*/  LOP3.LUT R226, R150.reuse, 0xffff, RZ, 0xc0, !PT ;  /* 0x0000ffff96e27812 */ /* 0x040fe200078ec0ff */
[C---:B--2---:R-:W-:Y:S03]  /*dfb0*/  HMMA.16816.F32.BF16 R12, R136.reuse, R124, R12 ;  /* 0x0000007c880c723c */ /* 0x044fe6000004180c */
[----:B------:R-:W-:Y:S01]  /*dfc0*/  LOP3.LUT R133, R150, 0xff, RZ, 0xc0, !PT ;  /* 0x000000ff96857812 */ /* 0x000fe200078ec0ff */
[----:B------:R-:W-:Y:S01]  /*dfd0*/  FFMA.FTZ R161, R0, R225, R161 ;  /* 0x000000e100a17223 */ /* 0x000fe200000100a1 */
[----:B------:R-:W-:Y:S01]  /*dfe0*/  LOP3.LUT R117, R140, 0xff, RZ, 0xc0, !PT ;  /* 0x000000ff8c757812 */ /* 0x000fe200078ec0ff */
[----:B------:R-:W-:Y:S01]  /*dff0*/  HMMA.16816.F32.BF16 R112, R136, R126, R112 ;  /* 0x0000007e8870723c */ /* 0x000fe20000041870 */
[----:B------:R-:W2:Y:S04]  /*e000*/  LDSM.16.MT88.4 R140, [R193+0xc800] ;  /* 0x00c80000c18c783b */ /* 0x000ea80000004200 */
[----:B------:R-:W-:Y:S01]  /*e010*/  SHF.R.U32.HI R150, RZ, 0x18, R150 ;  /* 0x00000018ff967819 */ /* 0x000fe20000011696 */
[----:B------:R-:W-:Y:S01]  /*e020*/  FADD.FTZ R163, R159, R163 ;  /* 0x000000a39fa37221 */ /* 0x000fe20000010000 */
[----:B------:R-:W-:Y:S01]  /*e030*/  SHF.R.U32.HI R226, RZ, 0x8, R226 ;  /* 0x00000008ffe27819 */ /* 0x000fe200000116e2 */
[----:B------:R-:W-:Y:S01]  /*e040*/  FADD.FTZ R161, R160, R161 ;  /* 0x000000a1a0a17221 */ /* 0x000fe20000010000 */
[----:B------:R-:W-:Y:S02]  /*e050*/  LDSM.16.MT88.4 R136, [R196+0x10800] ;  /* 0x01080000c488783b */ /* 0x000fe40000004200 */
[----:B------:R-:W-:Y:S01]  /*e060*/  PRMT R150, R117, 0x5410, R150 ;  /* 0x0000541075967816 */ /* 0x000fe20000000096 */
[----:B------:R-:W-:Y:S01]  /*e070*/  FADD.FTZ R158, R158, R163 ;  /* 0x000000a39e9e7221 */ /* 0x000fe20000010000 */
[----:B------:R-:W-:Y:S01]  /*e080*/  PRMT R116, R133, 0x5410, R226 ;  /* 0x0000541085747816 */ /* 0x000fe200000000e2 */
[----:B------:R-:W-:Y:S01]  /*e090*/  FFMA.FTZ R226, R25, UR4, -R164 ;  /* 0x0000000419e27c23 */ /* 0x000fe200080108a4 */
[--C-:B------:R-:W-:Y:S01]  /*e0a0*/  HSET2.LE.AND R118, R148, R219.reuse, PT ;  /* 0x000000db94767233 */ /* 0x100fe20003803000 */
[----:B------:R-:W-:Y:S01]  /*e0b0*/  FADD.FTZ R156, R156, R161 ;  /* 0x000000a19c9c7221 */ /* 0x000fe20000010000 */
[--C-:B------:R-:W-:Y:S01]  /*e0c0*/  HSET2.LE.AND R117, R150, R219.reuse, PT ;  /* 0x000000db96757233 */ /* 0x100fe20003803000 */
[----:B------:R-:W-:Y:S01]  /*e0d0*/  FADD.FTZ R158, R157, R158 ;  /* 0x0000009e9d9e7221 */ /* 0x000fe20000010000 */
[--C-:B------:R-:W-:Y:S01]  /*e0e0*/  HSET2.LE.AND R119, R134, R219.reuse, PT ;  /* 0x000000db86777233 */ /* 0x100fe20003803000 */
[----:B------:R-:W5:Y:S01]  /*e0f0*/  LDSM.16.MT88.4 R148, [R196+0xe800] ;  /* 0x00e80000c494783b */ /* 0x000f620000004200 */
[--C-:B------:R-:W-:Y:S01]  /*e100*/  HSET2.LE.AND R116, R116, R219.reuse, PT ;  /* 0x000000db74747233 */ /* 0x100fe20003803000 */
[----:B------:R-:W-:Y:S01]  /*e110*/  MUFU.EX2 R226, R226 ;  /* 0x000000e200e27308 */ /* 0x000fe20000000800 */
[----:B---3--:R-:W-:Y:S01]  /*e120*/  F2FP.BF16.F32.PACK_AB R125, R170, R169 ;  /* 0x000000a9aa7d723e */ /* 0x008fe200000010ff */
[----:B------:R-:W-:Y:S01]  /*e130*/  FADD.FTZ R135, R135, R156 ;  /* 0x0000009c87877221 */ /* 0x000fe20000010000 */
[----:B------:R-:W-:Y:S01]  /*e140*/  F2FP.BF16.F32.PACK_AB R124, R171, R172 ;  /* 0x000000acab7c723e */ /* 0x000fe200000010ff */
[----:B------:R-:W-:Y:S01]  /*e150*/  FADD.FTZ R169, R169, R158 ;  /* 0x0000009ea9a97221 */ /* 0x000fe20000010000 */
        /* <DEDUP_REMOVED lines=13> */
[----:B------:R-:W-:Y:S01]  /*e230*/  LOP3.LUT R133, R231, UR9, R221, 0x96, !PT ;  /* 0x00000009e7857c12 */ /* 0x000fe2000f8e96dd */
[----:B------:R-:W-:Y:S01]  /*e240*/  FADD.FTZ R168, R167, R168 ;  /* 0x000000a8a7a87221 */ /* 0x000fe20000010000 */
[----:B------:R-:W-:Y:S02]  /*e250*/  MOV R0, R3 ;  /* 0x0000000300007202 */ /* 0x000fe40000000f00 */
[C---:B-1----:R-:W-:Y:S06]  /*e260*/  HMMA.16816.F32.BF16 R4, R116.reuse, R120, R4 ;  /* 0x000000787404723c */ /* 0x042fec0000041804 */
[C---:B------:R-:W-:Y:S01]  /*e270*/  HMMA.16816.F32.BF16 R8, R116.reuse, R122, R8 ;  /* 0x0000007a7408723c */ /* 0x040fe20000041808 */
[----:B------:R-:W1:Y:S05]  /*e280*/  LDSM.16.MT88.4 R120, [R193+0xe800] ;  /* 0x00e80000c178783b */ /* 0x000e6a0000004200 */
[C---:B----4-:R-:W-:Y:S06]  /*e290*/  HMMA.16816.F32.BF16 R36, R116.reuse, R128, R36 ;  /* 0x000000807424723c */ /* 0x050fec0000041824 */
[C---:B------:R-:W-:Y:S01]  /*e2a0*/  HMMA.16816.F32.BF16 R40, R116.reuse, R130, R40 ;  /* 0x000000827428723c */ /* 0x040fe20000041828 */
[----:B------:R-:W4:Y:S05]  /*e2b0*/  LDSM.16.MT88.4 R128, [R192+0xe800] ;  /* 0x00e80000c080783b */ /* 0x000f2a0000004200 */
[C---:B--2---:R-:W-:Y:S06]  /*e2c0*/  HMMA.16816.F32.BF16 R44, R116.reuse, R140, R44 ;  /* 0x0000008c742c723c */ /* 0x044fec000004182c */
[C---:B------:R-:W-:Y:S05]  /*e2d0*/  HMMA.16816.F32.BF16 R48, R116.reuse, R142, R48 ;  /* 0x0000008e7430723c */ /* 0x040fea0000041830 */
[----:B------:R-:W-:Y:S01]  /*e2e0*/  IMAD.WIDE.U32 R140, R133, -0x326172a9, RZ ;  /* 0xcd9e8d57858c7825 */ /* 0x000fe200078e00ff */
[C---:B------:R-:W-:Y:S05]  /*e2f0*/  HMMA.16816.F32.BF16 R52, R116.reuse, R144, R52 ;  /* 0x000000907434723c */ /* 0x040fea0000041834 */
[----:B------:R-:W-:Y:S01]  /*e300*/  FFMA.FTZ R133, R20, UR4, -R164 ;  /* 0x0000000414857c23 */ /* 0x000fe200080108a4 */
[C---:B------:R-:W-:Y:S01]  /*e310*/  HMMA.16816.F32.BF16 R56, R116.reuse, R146, R56 ;  /* 0x000000927438723c */ /* 0x040fe20000041838 */
[----:B------:R-:W-:Y:S04]  /*e320*/  LDSM.16.MT88.4 R144, [R196+0xf000] ;  /* 0x00f00000c490783b */ /* 0x000fe80000004200 */
[----:B------:R-:W-:Y:S01]  /*e330*/  LOP3.LUT R235, R141, R228, R235, 0x96, !PT ;  /* 0x000000e48deb7212 */ /* 0x000fe200078e96eb */
[C---:B-----5:R-:W-:Y:S01]  /*e340*/  HMMA.16816.F32.BF16 R60, R116.reuse, R148, R60 ;  /* 0x00000094743c723c */ /* 0x060fe2000004183c */
[----:B------:R-:W-:Y:S04]  /*e350*/  MUFU.EX2 R133, R133 ;  /* 0x0000008500857308 */ /* 0x000fe80000000800 */
[----:B------:R-:W-:Y:S01]  /*e360*/  LOP3.LUT R140, R175, R140, R179, 0x96, !PT ;  /* 0x0000008caf8c7212 */ /* 0x000fe200078e96b3 */
[C---:B------:R-:W-:Y:S05]  /*e370*/  HMMA.16816.F32.BF16 R64, R116.reuse, R150, R64 ;  /* 0x000000967440723c */ /* 0x040fea0000041840 */
[----:B------:R-:W-:Y:S01]  /*e380*/  IMAD.WIDE.U32 R140, R140, -0x2daee0ad, RZ ;  /* 0xd2511f538c8c7825 */ /* 0x000fe200078e00ff */
[C---:B---3--:R-:W-:Y:S05]  /*e390*/  HMMA.16816.F32.BF16 R68, R116.reuse, R124, R68 ;  /* 0x0000007c7444723c */ /* 0x048fea0000041844 */
[----:B------:R-:W-:Y:S01]  /*e3a0*/  IMAD.WIDE.U32 R238, R235, -0x2daee0ad, RZ ;  /* 0xd2511f53ebee7825 */ /* 0x000fe200078e00ff */
[C---:B------:R-:W-:Y:S01]  /*e3b0*/  HMMA.16816.F32.BF16 R72, R116.reuse, R126, R72 ;  /* 0x0000007e7448723c */ /* 0x040fe20000041848 */
[----:B------:R-:W2:Y:S04]  /*e3c0*/  LDSM.16.MT88.4 R124, [R194+0x10800] ;  /* 0x01080000c27c783b */ /* 0x000ea80000004200 */
[----:B------:R-:W-:Y:S01]  /*e3d0*/  LOP3.LUT R238, R141, R238, R176, 0x96, !PT ;  /* 0x000000ee8dee7212 */ /* 0x000fe200078e96b0 */
[C---:B-1----:R-:W-:Y:S05]  /*e3e0*/  HMMA.16816.F32.BF16 R76, R116.reuse, R120, R76 ;  /* 0x00000078744c723c */ /* 0x042fea000004184c */
[----:B------:R-:W-:Y:S01]  /*e3f0*/  LOP3.LUT R177, R239, R222, R177, 0x96, !PT ;  /* 0x000000deefb17212 */ /* 0x000fe200078e96b1 */
[C---:B------:R-:W-:Y:S05]  /*e400*/  HMMA.16816.F32.BF16 R80, R116.reuse, R122, R80 ;  /* 0x0000007a7450723c */ /* 0x040fea0000041850 */
[----:B------:R-:W-:Y:S01]  /*e410*/  IMAD.WIDE.U32 R236, R177, -0x326172a9, RZ ;  /* 0xcd9e8d57b1ec7825 */ /* 0x000fe200078e00ff */
[C---:B----4-:R-:W-:Y:S05]  /*e420*/  HMMA.16816.F32.BF16 R84, R116.reuse, R128, R84 ;  /* 0x000000807454723c */ /* 0x050fea0000041854 */
[----:B------:R-:W-:Y:S01]  /*e430*/  IMAD.WIDE.U32 R238, R238, -0x326172a9, RZ ;  /* 0xcd9e8d57eeee7825 */ /* 0x000fe200078e00ff */
[C---:B------:R-:W-:Y:S01]  /*e440*/  HMMA.16816.F32.BF16 R88, R116.reuse, R130, R88 ;  /* 0x000000827458723c */ /* 0x040fe20000041858 */
[----:B------:R-:W-:Y:S04]  /*e450*/  LDSM.16.MT88.4 R128, [R196+0xd000] ;  /* 0x00d00000c480783b */ /* 0x000fe80000004200 */
[----:B------:R-:W-:Y:S01]  /*e460*/  LOP3.LUT R236, R239, R236, R155, 0x96, !PT ;  /* 0x000000ecefec7212 */ /* 0x000fe200078e969b */
[C---:B------:R-:W-:Y:S05]  /*e470*/  HMMA.16816.F32.BF16 R92, R116.reuse, R136, R92 ;  /* 0x00000088745c723c */ /* 0x040fea000004185c */
[----:B------:R-:W-:Y:S01]  /*e480*/  LOP3.LUT R173, R237, R174, R173, 0x96, !PT ;  /* 0x000000aeedad7212 */ /* 0x000fe200078e96ad */
[C---:B------:R-:W-:Y:S01]  /*e490*/  HMMA.16816.F32.BF16 R96, R116.reuse, R138, R96 ;  /* 0x0000008a7460723c */ /* 0x040fe20000041860 */
[----:B------:R-:W-:Y:S04]  /*e4a0*/  LDSM.16.MT88.4 R136, [R193+0xd000] ;  /* 0x00d00000c188783b */ /* 0x000fe80000004200 */
[----:B------:R-:W-:Y:S01]  /*e4b0*/  IMAD.WIDE.U32 R120, R173, -0x2daee0ad, RZ ;  /* 0xd2511f53ad787825 */ /* 0x000fe200078e00ff */
[C---:B--2---:R-:W-:Y:S05]  /*e4c0*/  HMMA.16816.F32.BF16 R100, R116.reuse, R124, R100 ;  /* 0x0000007c7464723c */ /* 0x044fea0000041864 */
[----:B------:R-:W-:Y:S01]  /*e4d0*/  IMAD.WIDE.U32 R236, R236, -0x2daee0ad, RZ ;  /* 0xd2511f53ecec7825 */ /* 0x000fe200078e00ff */
[C---:B------:R-:W-:Y:S01]  /*e4e0*/  HMMA.16816.F32.BF16 R104, R116.reuse, R126, R104 ;  /* 0x0000007e7468723c */ /* 0x040fe20000041868 */
[----:B------:R-:W-:Y:S04]  /*e4f0*/  LDSM.16.MT88.4 R124, [R194+0xd000] ;  /* 0x00d00000c27c783b */ /* 0x000fe80000004200 */
[----:B------:R-:W-:Y:S01]  /*e500*/  LOP3.LUT R234, R121, R140, R154, 0x96, !PT ;  /* 0x0000008c79ea7212 */ /* 0x000fe200078e969a */
[----:B------:R-:W-:Y:S01]  /*e510*/  FFMA.FTZ R174, R21, UR4, -R164 ;  /* 0x0000000415ae7c23 */ /* 0x000fe200080108a4 */
[----:B------:R-:W-:Y:S01]  /*e520*/  LOP3.LUT R120, R237, R120, R153, 0x96, !PT ;  /* 0x00000078ed787212 */ /* 0x000fe200078e9699 */
[--C-:B------:R-:W-:Y:S01]  /*e530*/  FFMA.FTZ R173, R22, UR4, -R162.reuse ;  /* 0x0000000416ad7c23 */ /* 0x100fe200080108a2 */
[----:B------:R-:W-:Y:S02]  /*e540*/  LDSM.16.MT88.4 R140, [R192+0xd000] ;  /* 0x00d00000c08c783b */ /* 0x000fe40000004200 */
[----:B------:R-:W-:Y:S04]  /*e550*/  IMAD.WIDE.U32 R234, R234, -0x326172a9, RZ ;  /* 0xcd9e8d57eaea7825 */ /* 0x000fe800078e00ff */
[----:B------:R-:W-:Y:S01]  /*e560*/  FFMA.FTZ R176, R23, UR4, -R162 ;  /* 0x0000000417b07c23 */ /* 0x000fe200080108a2 */
[----:B------:R-:W1:Y:S01]  /*e570*/  MUFU.EX2 R174, R174 ;  /* 0x000000ae00ae7308 */ /* 0x000e620000000800 */
[----:B------:R-:W-:Y:S01]  /*e580*/  FFMA.FTZ R175, R24, UR4, -R164 ;  /* 0x0000000418af7c23 */ /* 0x000fe200080108a4 */
[----:B------:R-:W-:Y:S04]  /*e590*/  IMAD.WIDE.U32 R120, R120, -0x326172a9, RZ ;  /* 0xcd9e8d5778787825 */ /* 0x000fe800078e00ff */
[----:B------:R-:W-:Y:S01]  /*e5a0*/  FFMA.FTZ R177, R27, UR4, -R162 ;  /* 0x000000041bb17c23 */ /* 0x000fe200080108a2 */
[----:B------:R-:W2:Y:S01]  /*e5b0*/  LDSM.16.MT88.4 R20, [R193+0x10800] ;  /* 0x01080000c114783b */ /* 0x000ea20000004200 */
[----:B------:R-:W-:Y:S02]  /*e5c0*/  LOP3.LUT R178, R235, R238, R178, 0x96, !PT ;  /* 0x000000eeebb27212 */ /* 0x000fe400078e96b2 */
[----:B------:R-:W-:Y:S01]  /*e5d0*/  LOP3.LUT R152, R121, R234, R152, 0x96, !PT ;  /* 0x000000ea79987212 */ /* 0x000fe200078e9698 */
[----:B------:R-:W-:Y:S01]  /*e5e0*/  FFMA.FTZ R234, R26, UR4, -R162 ;  /* 0x000000041aea7c23 */ /* 0x000fe200080108a2 */
[----:B------:R-:W-:Y:S01]  /*e5f0*/  LOP3.LUT R151, R120, 0xffff, RZ, 0xc0, !PT ;  /* 0x0000ffff78977812 */ /* 0x000fe200078ec0ff */
[----:B------:R-:W-:Y:S01]  /*e600*/  MUFU.EX2 R173, R173 ;  /* 0x000000ad00ad7308 */ /* 0x000fe20000000800 */
[----:B------:R-:W-:Y:S01]  /*e610*/  LOP3.LUT R121, R152, 0xffff, RZ, 0xc0, !PT ;  /* 0x0000ffff98797812 */ /* 0x000fe200078ec0ff */
[----:B------:R-:W-:Y:S01]  /*e620*/  IMAD.WIDE.U32 R178, R178, -0x2daee0ad, RZ ;  /* 0xd2511f53b2b27825 */ /* 0x000fe200078e00ff */
        /* <DEDUP_REMOVED lines=8> */
[----:B------:R-:W5:Y:S01]  /*e6b0*/  MUFU.EX2 R175, R175 ;  /* 0x000000af00af7308 */ /* 0x000f620000000800 */
[----:B------:R-:W-:Y:S02]  /*e6c0*/  SHF.R.U32.HI R25, RZ, 0x10, R152 ;  /* 0x00000010ff197819 */ /* 0x000fe40000011698 */
[----:B------:R-:W-:Y:S02]  /*e6d0*/  SHF.R.U32.HI R151, RZ, 0x8, R151 ;  /* 0x00000008ff977819 */ /* 0x000fe40000011697 */
[----:B------:R-:W-:Y:S02]  /*e6e0*/  LOP3.LUT R149, R149, 0xff, RZ, 0xc0, !PT ;  /* 0x000000ff95957812 */ /* 0x000fe400078ec0ff */
[----:B------:R-:W-:Y:S03]  /*e6f0*/  PRMT R26, R148, 0x5410, R151 ;  /* 0x00005410941a7816 */ /* 0x000fe60000000097 */
[----:B------:R-:W-:Y:S01]  /*e700*/  MUFU.EX2 R234, R234 ;  /* 0x000000ea00ea7308 */ /* 0x000fe20000000800 */
[----:B------:R-:W-:Y:S02]  /*e710*/  PRMT R134, R149, 0x5410, R134 ;  /* 0x0000541095867816 */ /* 0x000fe40000000086 */
[----:B------:R-:W4:Y:S01]  /*e720*/  LDSM.16.MT88.4 R148, [R194+0xf000] ;  /* 0x00f00000c294783b */ /* 0x000f220000004200 */
[----:B------:R-:W-:Y:S02]  /*e730*/  SHF.R.U32.HI R152, RZ, 0x18, R152 ;  /* 0x00000018ff987819 */ /* 0x000fe40000011698 */
[----:B------:R-:W-:Y:S04]  /*e740*/  LOP3.LUT R27, R25, 0xff, RZ, 0xc0, !PT ;  /* 0x000000ff191b7812 */ /* 0x000fe800078ec0ff */
[----:B------:R-:W4:Y:S01]  /*e750*/  MUFU.EX2 R177, R177 ;  /* 0x000000b100b17308 */ /* 0x000f220000000800 */
[--C-:B------:R-:W-:Y:S01]  /*e760*/  HSET2.LE.AND R24, R24, R219.reuse, PT ;  /* 0x000000db18187233 */ /* 0x100fe20003803000 */
[C---:B--2---:R-:W-:Y:S03]  /*e770*/  HMMA.16816.F32.BF16 R108, R116.reuse, R20, R108 ;  /* 0x00000014746c723c */ /* 0x044fe6000004186c */
[----:B------:R-:W-:Y:S02]  /*e780*/  PRMT R152, R27, 0x5410, R152 ;  /* 0x000054101b987816 */ /* 0x000fe40000000098 */
[----:B-1----:R-:W-:Y:S01]  /*e790*/  F2FP.BF16.F32.PACK_AB R25, R174, R133 ;  /* 0x00000085ae19723e */ /* 0x002fe200000010ff */
[C---:B------:R-:W-:Y:S05]  /*e7a0*/  HMMA.16816.F32.BF16 R16, R116.reuse, R22, R16 ;  /* 0x000000167410723c */ /* 0x040fea0000041810 */
[----:B------:R-:W-:Y:S01]  /*e7b0*/  LOP3.LUT R24, R24, R25, RZ, 0xc0, !PT ;  /* 0x0000001918187212 */ /* 0x000fe200078ec0ff */
[----:B------:R-:W-:Y:S01]  /*e7c0*/  FADD.FTZ R133, R133, R166 ;  /* 0x000000a685857221 */ /* 0x000fe20000010000 */
[--C-:B------:R-:W-:Y:S02]  /*e7d0*/  HSET2.LE.AND R25, R152, R219.reuse, PT ;  /* 0x000000db98197233 */ /* 0x100fe40003803000 */
[----:B------:R-:W1:Y:S02]  /*e7e0*/  LDSM.16.MT88.4 R152, [R193+0xf000] ;  /* 0x00f00000c198783b */ /* 0x000e640000004200 */
[----:B---3--:R-:W-:Y:S01]  /*e7f0*/  F2FP.BF16.F32.PACK_AB R20, R176, R173 ;  /* 0x000000adb014723e */ /* 0x008fe200000010ff */
[----:B------:R-:W-:Y:S01]  /*e800*/  FADD.FTZ R173, R173, R168 ;  /* 0x000000a8adad7221 */ /* 0x000fe20000010000 */
[----:B-----5:R-:W-:Y:S01]  /*e810*/  F2FP.BF16.F32.PACK_AB R21, R226, R175 ;  /* 0x000000afe215723e */ /* 0x020fe200000010ff */
        /* <DEDUP_REMOVED lines=9> */
[----:B------:R-:W-:Y:S01]  /*e8b0*/  LOP3.LUT R25, R25, R20, RZ, 0xc0, !PT ;  /* 0x0000001419197212 */ /* 0x000fe200078ec0ff */
[----:B------:R-:W-:Y:S01]  /*e8c0*/  FADD.FTZ R234, R234, R173 ;  /* 0x000000adeaea7221 */ /* 0x000fe20000010000 */
[----:B------:R-:W-:Y:S02]  /*e8d0*/  LDSM.16.MT88.4 R120, [R194+0x11000] ;  /* 0x01100000c278783b */ /* 0x000fe40000004200 */
[----:B------:R-:W-:Y:S01]  /*e8e0*/  LOP3.LUT R26, R26, R21, RZ, 0xc0, !PT ;  /* 0x000000151a1a7212 */ /* 0x000fe200078ec0ff */
[----:B------:R-:W-:Y:S01]  /*e8f0*/  FADD.FTZ R175, R226, R175 ;  /* 0x000000afe2af7221 */ /* 0x000fe20000010000 */
[----:B------:R-:W-:Y:S01]  /*e900*/  LOP3.LUT R27, R27, R134, RZ, 0xc0, !PT ;  /* 0x000000861b1b7212 */ /* 0x000fe200078ec0ff */
[----:B------:R-:W-:Y:S01]  /*e910*/  FFMA.FTZ R134, R28, UR4, -R164 ;  /* 0x000000041c867c23 */ /* 0x000fe200080108a4 */
[----:B------:R-:W-:Y:S01]  /*e920*/  LOP3.LUT R224, R179, R236, R224, 0x96, !PT ;  /* 0x000000ecb3e07212 */ /* 0x000fe200078e96e0 */
[----:B------:R-:W-:Y:S01]  /*e930*/  FADD.FTZ R177, R177, R234 ;  /* 0x000000eab1b17221 */ /* 0x000fe20000010000 */
[----:B------:R-:W2:Y:S01]  /*e940*/  LDSM.16.MT88.4 R20, [R192+0xf000] ;  /* 0x00f00000c014783b */ /* 0x000ea20000004200 */
[----:B------:R-:W-:Y:S02]  /*e950*/  SHF.R.U32.HI R28, RZ, 0x18, R178 ;  /* 0x00000018ff1c7819 */ /* 0x000fe400000116b2 */
[C---:B------:R-:W-:Y:S01]  /*e960*/  HMMA.16816.F32.BF16 R4, R24.reuse, R128, R4 ;  /* 0x000000801804723c */ /* 0x040fe20000041804 */
[----:B------:R-:W-:Y:S04]  /*e970*/  MUFU.EX2 R134, R134 ;  /* 0x0000008600867308 */ /* 0x000fe80000000800 */
[----:B------:R-:W-:Y:S01]  /*e980*/  MOV R133, R132 ;  /* 0x0000008400857202 */ /* 0x000fe20000000f00 */
[C---:B------:R-:W-:Y:S05]  /*e990*/  HMMA.16816.F32.BF16 R8, R24.reuse, R130, R8 ;  /* 0x000000821808723c */ /* 0x040fea0000041808 */
[----:B------:R-:W-:Y:S01]  /*e9a0*/  SHF.R.U32.HI R129, RZ, 0x10, R224 ;  /* 0x00000010ff817819 */ /* 0x000fe200000116e0 */
[C---:B------:R-:W-:Y:S05]  /*e9b0*/  HMMA.16816.F32.BF16 R36, R24.reuse, R124, R36 ;  /* 0x0000007c1824723c */ /* 0x040fea0000041824 */
[----:B------:R-:W-:Y:S01]  /*e9c0*/  LOP3.LUT R129, R129, 0xff, RZ, 0xc0, !PT ;  /* 0x000000ff81817812 */ /* 0x000fe200078ec0ff */
        /* <DEDUP_REMOVED lines=8> */
[C---:B------:R-:W-:Y:S06]  /*ea50*/  HMMA.16816.F32.BF16 R60, R24.reuse, R144, R60 ;  /* 0x00000090183c723c */ /* 0x040fec000004183c */
[C---:B------:R-:W-:Y:S05]  /*ea60*/  HMMA.16816.F32.BF16 R64, R24.reuse, R146, R64 ;  /* 0x000000921840723c */ /* 0x040fea0000041840 */
[--C-:B------:R-:W-:Y:S01]  /*ea70*/  FFMA.FTZ R145, R29, UR4, -R164.reuse ;  /* 0x000000041d917c23 */ /* 0x100fe200080108a4 */
[C---:B------:R-:W-:Y:S05]  /*ea80*/  HMMA.16816.F32.BF16 R68, R24.reuse, R148, R68 ;  /* 0x000000941844723c */ /* 0x040fea0000041844 */
[--C-:B------:R-:W-:Y:S01]  /*ea90*/  FFMA.FTZ R146, R32, UR4, -R164.reuse ;  /* 0x0000000420927c23 */ /* 0x100fe200080108a4 */
[C---:B------:R-:W-:Y:S01]  /*eaa0*/  HMMA.16816.F32.BF16 R72, R24.reuse, R150, R72 ;  /* 0x000000961848723c */ /* 0x040fe20000041848 */
[----:B------:R-:W-:Y:S04]  /*eab0*/  MUFU.EX2 R145, R145 ;  /* 0x0000009100917308 */ /* 0x000fe80000000800 */
[----:B------:R-:W-:Y:S01]  /*eac0*/  FFMA.FTZ R164, R33, UR4, -R164 ;  /* 0x0000000421a47c23 */ /* 0x000fe200080108a4 */
[C---:B-1----:R-:W-:Y:S05]  /*ead0*/  HMMA.16816.F32.BF16 R76, R24.reuse, R152, R76 ;  /* 0x00000098184c723c */ /* 0x042fea000004184c */
[----:B------:R-:W-:Y:S01]  /*eae0*/  MUFU.EX2 R146, R146 ;  /* 0x0000009200927308 */ /* 0x000fe20000000800 */
[--C-:B------:R-:W-:Y:S01]  /*eaf0*/  FFMA.FTZ R151, R34, UR4, -R162.reuse ;  /* 0x0000000422977c23 */ /* 0x100fe200080108a2 */
[C---:B------:R-:W-:Y:S04]  /*eb00*/  HMMA.16816.F32.BF16 R80, R24.reuse, R154, R80 ;  /* 0x0000009a1850723c */ /* 0x040fe80000041850 */
[--C-:B------:R-:W-:Y:S02]  /*eb10*/  FFMA.FTZ R144, R30, UR4, -R162.reuse ;  /* 0x000000041e907c23 */ /* 0x100fe400080108a2 */
[C---:B--2---:R-:W-:Y:S02]  /*eb20*/  HMMA.16816.F32.BF16 R84, R24.reuse, R20, R84 ;  /* 0x000000141854723c */ /* 0x044fe40000041854 */
        /* <DEDUP_REMOVED lines=13> */
[----:B------:R-:W-:Y:S01]  /*ec00*/  SHF.R.U32.HI R31, RZ, 0x10, R178 ;  /* 0x00000010ff1f7819 */ /* 0x000fe200000116b2 */
[C---:B------:R-:W-:Y:S01]  /*ec10*/  HMMA.16816.F32.BF16 R104, R24.reuse, R122, R104 ;  /* 0x0000007a1868723c */ /* 0x040fe20000041868 */
[----:B------:R-:W4:Y:S06]  /*ec20*/  LDSM.16.MT88.4 R120, [R193+0xd800] ;  /* 0x00d80000c178783b */ /* 0x000f2c0000004200 */
[----:B------:R-:W5:Y:S01]  /*ec30*/  MUFU.EX2 R147, R147 ;  /* 0x0000009300937308 */ /* 0x000f620000000800 */
[----:B------:R-:W-:Y:S01]  /*ec40*/  LOP3.LUT R31, R31, 0xff, RZ, 0xc0, !PT ;  /* 0x000000ff1f1f7812 */ /* 0x000fe200078ec0ff */
[C---:B---3--:R-:W-:Y:S03]  /*ec50*/  HMMA.16816.F32.BF16 R108, R24.reuse, R124, R108 ;  /* 0x0000007c186c723c */ /* 0x048fe6000004186c */
[----:B------:R-:W-:Y:S03]  /*ec60*/  LOP3.LUT R30, R178, 0xffff, RZ, 0xc0, !PT ;  /* 0x0000ffffb21e7812 */ /* 0x000fe600078ec0ff */
[C---:B------:R-:W-:Y:S05]  /*ec70*/  HMMA.16816.F32.BF16 R16, R24.reuse, R126, R16 ;  /* 0x0000007e1810723c */ /* 0x040fea0000041810 */
[C---:B------:R-:W-:Y:S01]  /*ec80*/  LOP3.LUT R125, R224.reuse, 0xffff, RZ, 0xc0, !PT ;  /* 0x0000ffffe07d7812 */ /* 0x040fe200078ec0ff */
[C---:B--2---:R-:W-:Y:S05]  /*ec90*/  HMMA.16816.F32.BF16 R12, R24.reuse, R20, R12 ;  /* 0x00000014180c723c */ /* 0x044fea000004180c */
[----:B------:R-:W-:Y:S01]  /*eca0*/  LOP3.LUT R124, R224, 0xff, RZ, 0xc0, !PT ;  /* 0x000000ffe07c7812 */ /* 0x000fe200078ec0ff */
[----:B------:R-:W-:Y:S01]  /*ecb0*/  HMMA.16816.F32.BF16 R112, R24, R22, R112 ;  /* 0x000000161870723c */ /* 0x000fe20000041870 */
[----:B------:R-:W-:Y:S04]  /*ecc0*/  LDSM.16.MT88.4 R24, [R196+0x11800] ;  /* 0x01180000c418783b */ /* 0x000fe80000004200 */
[----:B------:R-:W-:Y:S02]  /*ecd0*/  SHF.R.U32.HI R224, RZ, 0x18, R224 ;  /* 0x00000018ffe07819 */ /* 0x000fe400000116e0 */
[----:B------:R-:W-:Y:S04]  /*ece0*/  SHF.R.U32.HI R125, RZ, 0x8, R125 ;  /* 0x00000008ff7d7819 */ /* 0x000fe8000001167d */
        /* <DEDUP_REMOVED lines=34> */
[C---:B------:R-:W-:Y:S06]  /*ef10*/  HMMA.16816.F32.BF16 R44, R28.reuse, R120, R44 ;  /* 0x000000781c2c723c */ /* 0x040fec000004182c */
[C---:B------:R-:W-:Y:S01]  /*ef20*/  HMMA.16816.F32.BF16 R48, R28.reuse, R122, R48 ;  /* 0x0000007a1c30723c */ /* 0x040fe20000041830 */
[----:B------:R-:W5:Y:S05]  /*ef30*/  LDSM.16.MT88.4 R120, [R193+0x11800] ;  /* 0x01180000c178783b */ /* 0x000f6a0000004200 */
        /* <DEDUP_REMOVED lines=22> */
.L_x_503:
        /* <DEDUP_REMOVED lines=240> */
.L_x_507:
        /* <DEDUP_REMOVED lines=54> */
.L_x_508:
[----:B------:R-:W-:Y:S05]  /*10300*/  @P1 BRA `(.L_x_509) ;  /* 0x0000000000181947 */ /* 0x000fea0003800000 */
[----:B------:R-:W1:Y:S01]  /*10310*/  LDC R24, c[0x0][0x2c4] ;  /* 0x0000b100ff187b82 */ /* 0x000e620000000800 */
[----:B------:R-:W-:Y:S02]  /*10320*/  ISETP.NE.AND P1, PT, RZ, UR9, PT ;  /* 0x00000009ff007c0c */ /* 0x000fe4000bf25270 */
[----:B------:R-:W-:-:S05]  /*10330*/  MOV R22, 0x1 ;  /* 0x0000000100167802 */ /* 0x000fca0000000f00 */
[----:B------:R-:W2:Y:S08]  /*10340*/  LDC R25, c[0x0][0x270] ;  /* 0x00009c00ff197b82 */ /* 0x000eb00000000800 */
[----:B-1----:R-:W2:Y:S02]  /*10350*/  @P1 LDC R24, c[0x0][0x2e4] ;  /* 0x0000b900ff181b82 */ /* 0x002ea40000000800 */
[----:B--2---:R-:W-:-:S07]  /*10360*/  IMAD R25, R24, R25, RZ ;  /* 0x0000001918197224 */ /* 0x004fce00078e02ff */
.L_x_509:
        /* <DEDUP_REMOVED lines=57> */
.L_x_511:
[----:B------:R-:W-:Y:S05]  /*10700*/  BSYNC B0 ;  /* 0x0000000000007941 */ /* 0x000fea0003800000 */
.L_x_510:
        /* <DEDUP_REMOVED lines=36> */
.L_x_513:
[----:B------:R-:W-:Y:S05]  /*10950*/  BSYNC B0 ;  /* 0x0000000000007941 */ /* 0x000fea0003800000 */
.L_x_512:
        /* <DEDUP_REMOVED lines=24> */
.L_x_515:
[----:B------:R-:W-:Y:S05]  /*10ae0*/  BSYNC B0 ;  /* 0x0000000000007941 */ /* 0x000fea0003800000 */
.L_x_514:
        /* <DEDUP_REMOVED lines=24> */
.L_x_517:
[----:B------:R-:W-:Y:S05]  /*10c70*/  BSYNC B0 ;  /* 0x0000000000007941 */ /* 0x000fea0003800000 */
.L_x_516:
        /* <DEDUP_REMOVED lines=23> */
.L_x_468:
        /* <DEDUP_REMOVED lines=86> */
.L_x_519:
[----:B------:R-:W-:Y:S05]  /*11350*/  BSYNC B0 ;  /* 0x0000000000007941 */ /* 0x000fea0003800000 */
.L_x_518:
        /* <DEDUP_REMOVED lines=22> */
.L_x_521:
[----:B------:R-:W-:Y:S05]  /*114c0*/  BSYNC B0 ;  /* 0x0000000000007941 */ /* 0x000fea0003800000 */
.L_x_520:
        /* <DEDUP_REMOVED lines=22> */
.L_x_523:
[----:B------:R-:W-:Y:S05]  /*11630*/  BSYNC B0 ;  /* 0x0000000000007941 */ /* 0x000fea0003800000 */
.L_x_522:
        /* <DEDUP_REMOVED lines=23> */
.L_x_525:
[----:B------:R-:W-:Y:S05]  /*117b0*/  BSYNC B0 ;  /* 0x0000000000007941 */ /* 0x000fea0003800000 */
.L_x_524:
        /* <DEDUP_REMOVED lines=10> */
.L_x_527:
[----:B------:R-:W-:Y:S05]  /*11860*/  BSYNC B0 ;  /* 0x0000000000007941 */ /* 0x000fea0003800000 */
.L_x_526:
        /* <DEDUP_REMOVED lines=10> */
.L_x_529:
[----:B------:R-:W-:Y:S05]  /*11910*/  BSYNC B0 ;  /* 0x0000000000007941 */ /* 0x000fea0003800000 */
.L_x_528:
        /* <DEDUP_REMOVED lines=10> */
.L_x_531:
[----:B------:R-:W-:Y:S05]  /*119c0*/  BSYNC B0 ;  /* 0x0000000000007941 */ /* 0x000fea0003800000 */
.L_x_530:
        /* <DEDUP_REMOVED lines=10> */
.L_x_532:
        /* <DEDUP_REMOVED lines=9> */
.L_x_808:


//--------------------- .text._ZN5flash16flash_fwd_kernelI23Flash_fwd_kernel_traitsILi192ELi64ELi64ELi4ELb0ELb0EN7cutlass10bfloat16_tE19Flash_kernel_traitsILi192ELi64ELi64ELi4ES3_EELb1ELb1ELb0ELb0ELb0ELb0ELb0ELb1EEEvNS_16Flash_fwd_paramsE --------------------------
	.section	.text._ZN5flash16flash_fwd_kernelI23Flash_fwd_kernel_traitsILi192ELi64ELi64ELi4ELb0ELb0EN7cutlass10bfloat16_tE19Flash_kernel_traitsILi192ELi64ELi64ELi4ES3_EELb1ELb1ELb0ELb0ELb0ELb0ELb0ELb1EEEvNS_16Flash_fwd_paramsE,"ax",@progbits
	.align	128
        .global         _ZN5flash16flash_fwd_kernelI23Flash_fwd_kernel_traitsILi192ELi64ELi64ELi4ELb0ELb0EN7cutlass10bfloat16_tE19Flash_kernel_traitsILi192ELi64ELi64ELi4ES3_EELb1ELb1ELb0ELb0ELb0ELb0ELb0ELb1EEEvNS_16Flash_fwd_paramsE
        .type           _ZN5flash16flash_fwd_kernelI23Flash_fwd_kernel_traitsILi192ELi64ELi64ELi4ELb0ELb0EN7cutlass10bfloat16_tE19Flash_kernel_traitsILi192ELi64ELi64ELi4ES3_EELb1ELb1ELb0ELb0ELb0ELb0ELb0ELb1EEEvNS_16Flash_fwd_paramsE,@function
        .size           _ZN5flash16flash_fwd_kernelI23Flash_fwd_kernel_traitsILi192ELi64ELi64ELi4ELb0ELb0EN7cutlass10bfloat16_tE19Flash_kernel_traitsILi192ELi64ELi64ELi4ES3_EELb1ELb1ELb0ELb0ELb0ELb0ELb0ELb1EEEvNS_16Flash_fwd_paramsE,(.L_x_809 - _ZN5flash16flash_fwd_kernelI23Flash_fwd_kernel_traitsILi192ELi64ELi64ELi4ELb0ELb0EN7cutlass10bfloat16_tE19Flash_kernel_traitsILi192ELi64ELi64ELi4ES3_EELb1ELb1ELb0ELb0ELb0ELb0ELb0ELb1EEEvNS_16Flash_fwd_paramsE)
        .other          _ZN5flash16flash_fwd_kernelI23Flash_fwd_kernel_traitsILi192ELi64ELi64ELi4ELb0ELb0EN7cutlass10bfloat16_tE19Flash_kernel_traitsILi192ELi64ELi64ELi4ES3_EELb1ELb1ELb0ELb0ELb0ELb0ELb0ELb1EEEvNS_16Flash_fwd_paramsE,@"STO_CUDA_ENTRY STV_DEFAULT"
_ZN5flash16flash_fwd_kernelI23Flash_fwd_kernel_traitsILi192ELi64ELi64ELi4ELb0ELb0EN7cutlass10bfloat16_tE19Flash_kernel_traitsILi192ELi64ELi64ELi4ES3_EELb1ELb1ELb0ELb0ELb0ELb0ELb0ELb1EEEvNS_16Flash_fwd_paramsE:
.text._ZN5flash16flash_fwd_kernelI23Flash_fwd_kernel_traitsILi192ELi64ELi64ELi4ELb0ELb0EN7cutlass10bfloat16_tE19Flash_kernel_traitsILi192ELi64ELi64ELi4ES3_EELb1ELb1ELb0ELb0ELb0ELb0ELb0ELb1EEEvNS_16Flash_fwd_paramsE:
[----:B------:R-:W1:Y:S08]  /*0000*/  LDC R1, c[0x0][0x28] ;  /* 0x00000a00ff017b82 */ /* 0x000e700000000800 */
[----:B------:R-:W2:Y:S01]  /*0010*/  LDC R9, c[0x0][0x3a8] ;  /* 0x0000ea00ff097b82 */ /* 0x000ea20000000800 */
[----:B------:R-:W-:Y:S01]  /*0020*/  ULDC.U8 UR4, c[0x0][0x3b4] ;  /* 0x0000ed0000047ab9 */ /* 0x000fe20000000000 */
[----:B------:R-:W-:Y:S01]  /*0030*/  ULDC.64 UR24, c[0x0][0x3a0] ;  /* 0x0000e80000187ab9 */ /* 0x000fe20000000a00 */
[----:B------:R-:W-:Y:S01]  /*0040*/  ISETP.NE.AND P2, PT, RZ, UR4, PT ;  /* 0x00000004ff007c0c */ /* 0x000fe2000bf45270 */
[----:B------:R-:W-:Y:S01]  /*0050*/  IMAD.U32 R2, RZ, RZ, UR24 ;  /* 0x00000018ff027e24 */ /* 0x000fe2000f8e00ff */
[----:B------:R-:W-:Y:S01]  /*0060*/  ULDC.64 UR20, c[0x0][0x208] ;  /* 0x0000820000147ab9 */ /* 0x000fe20000000a00 */
[----:B------:R-:W-:-:S02]  /*0070*/  IMAD.U32 R3, RZ, RZ, UR25 ;  /* 0x00000019ff037e24 */ /* 0x000fc4000f8e00ff */
[----:B------:R-:W3:Y:S01]  /*0080*/  LDC R8, c[0x0][0x3ac] ;  /* 0x0000eb00ff087b82 */ /* 0x000ee20000000800 */
[----:B------:R-:W4:Y:S01]  /*0090*/  S2R R109, SR_TID.X ;  /* 0x00000000006d7919 */ /* 0x000f220000002100 */
[----:B------:R-:W-:Y:S01]  /*00a0*/  ULDC.64 UR8, c[0x0][0x2f0] ;  /* 0x0000bc0000087ab9 */ /* 0x000fe20000000a00 */
[----:B------:R-:W-:Y:S01]  /*00b0*/  ULDC.64 UR6, c[0x0][0x300] ;  /* 0x0000c00000067ab9 */ /* 0x000fe20000000a00 */
[----:B-1----:R-:W-:-:S04]  /*00c0*/  VIADD R1, R1, 0xffffff50 ;  /* 0xffffff5001017836 */ /* 0x002fc80000000000 */
[----:B------:R2:W5:Y:S01]  /*00d0*/  @P2 LDG.E.64 R4, desc[UR20][R2.64] ;  /* 0x0000001402042981 */ /* 0x000562000c1e1b00 */
[----:B------:R-:W-:Y:S08]  /*00e0*/  S2UR UR13, SR_CTAID.X ;  /* 0x00000000000d79c3 */ /* 0x000ff00000002500 */
[----:B------:R-:W-:Y:S08]  /*00f0*/  S2UR UR26, SR_CTAID.Y ;  /* 0x00000000001a79c3 */ /* 0x000ff00000002600 */
[----:B------:R-:W1:Y:S01]  /*0100*/  S2UR UR4, SR_CTAID.Z ;  /* 0x00000000000479c3 */ /* 0x000e620000002700 */
[----:B--2---:R-:W-:-:S07]  /*0110*/  @P2 IMAD.MOV.U32 R2, RZ, RZ, R9 ;  /* 0x000000ffff022224 */ /* 0x004fce00078e0009 */
[----:B------:R-:W2:Y:S01]  /*0120*/  @P2 LDC R0, c[0x0][0x3b0] ;  /* 0x0000ec00ff002b82 */ /* 0x000ea20000000800 */
[----:B---3--:R-:W-:-:S06]  /*0130*/  @P2 IMAD.MOV.U32 R3, RZ, RZ, R8 ;  /* 0x000000ffff032224 */ /* 0x008fcc00078e0008 */
[----:B------:R-:W2:Y:S01]  /*0140*/  @P2 LDG.E.64 R2, desc[UR20][R2.64] ;  /* 0x0000001402022981 */ /* 0x000ea2000c1e1b00 */
[----:B------:R-:W-:Y:S02]  /*0150*/  UISETP.NE.U32.AND UP2, UPT, UR8, URZ, UPT ;  /* 0x0000003f0800728c */ /* 0x000fe4000bf45070 */
[----:B------:R-:W-:Y:S02]  /*0160*/  UISETP.NE.U32.AND UP1, UPT, UR6, URZ, UPT ;  /* 0x0000003f0600728c */ /* 0x000fe4000bf25070 */
[----:B------:R-:W-:Y:S02]  /*0170*/  UISETP.NE.AND.EX UP2, UPT, UR9, URZ, UPT, UP2 ;  /* 0x0000003f0900728c */ /* 0x000fe4000bf45320 */
[----:B------:R-:W-:Y:S02]  /*0180*/  UISETP.NE.AND.EX UP1, UPT, UR7, URZ, UPT, UP1 ;  /* 0x0000003f0700728c */ /* 0x000fe4000bf25310 */
[----:B-1----:R-:W-:Y:S01]  /*0190*/  ULOP3.LUT UR5, UR4, UR13, UR26, 0xfe, !UPT ;  /* 0x0000000d04057292 */ /* 0x002fe2000f8efe1a */
[----:B------:R-:W-:Y:S01]  /*01a0*/  ULDC.64 UR8, c[0x0][0x2f0] ;  /* 0x0000bc0000087ab9 */ /* 0x000fe20000000a00 */
[----:B------:R-:W-:Y:S01]  /*01b0*/  PLOP3.LUT P0, PT, PT, PT, UP2, 0x80, 0x0 ;  /* 0x000000000000781c */ /* 0x000fe20003f0f028 */
[----:B------:R-:W-:-:S03]  /*01c0*/  UIMAD.WIDE UR8, UR26, 0x4, UR8 ;  /* 0x000000041a0878a5 */ /* 0x000fc6000f8e0208 */
[----:B----4-:R-:W-:Y:S01]  /*01d0*/  LOP3.LUT P3, RZ, R109, UR5, RZ, 0xfc, !PT ;  /* 0x000000056dff7c12 */ /* 0x010fe2000f86fcff */
[----:B------:R-:W-:Y:S01]  /*01e0*/  ULDC.U8 UR5, c[0x0][0x3c2] ;  /* 0x0000f08000057ab9 */ /* 0x000fe20000000000 */
[----:B------:R-:W-:Y:S01]  /*01f0*/  ULDC.64 UR6, c[0x0][0x2f8] ;  /* 0x0000be0000067ab9 */ /* 0x000fe20000000a00 */
[----:B------:R-:W-:Y:S02]  /*0200*/  UISETP.NE.AND UP3, UPT, UR5, URZ, UPT ;  /* 0x0000003f0500728c */ /* 0x000fe4000bf65270 */
[----:B------:R-:W-:Y:S01]  /*0210*/  UISETP.EQ.U32.AND UP0, UPT, UR6, URZ, UPT ;  /* 0x0000003f0600728c */ /* 0x000fe2000bf02070 */
[----:B------:R-:W-:Y:S01]  /*0220*/  @UP1 ULDC.64 UR10, c[0x0][0x300] ;  /* 0x0000c000000a1ab9 */ /* 0x000fe20000000a00 */
[----:B------:R-:W-:Y:S02]  /*0230*/  UMOV UR12, 0xffffffff ;  /* 0xffffffff000c7882 */ /* 0x000fe40000000000 */
[----:B------:R-:W-:-:S04]  /*0240*/  UISETP.EQ.OR.EX UP0, UPT, UR7, URZ, !UP3, UP0 ;  /* 0x0000003f0700728c */ /* 0x000fc8000df02700 */
[----:B------:R-:W1:Y:S01]  /*0250*/  @!P3 LDC.64 R6, c[0x0][0x3b8] ;  /* 0x0000ee00ff06bb82 */ /* 0x000e620000000a00 */
[----:B------:R-:W-:Y:S01]  /*0260*/  @UP1 UIMAD.WIDE UR10, UR26, 0x4, UR10 ;  /* 0x000000041a0a18a5 */ /* 0x000fe2000f8e020a */
[----:B------:R-:W-:Y:S01]  /*0270*/  SHF.R.S32.HI R24, RZ, 0x1f, R109 ;  /* 0x0000001fff187819 */ /* 0x000fe2000001146d */
[----:B------:R-:W-:Y:S01]  /*0280*/  UMOV UR27, URZ ;  /* 0x0000003f001b7c82 */ /* 0x000fe20008000000 */
[----:B------:R-:W-:Y:S01]  /*0290*/  ULDC.U8 UR5, c[0x0][0x388] ;  /* 0x0000e20000057ab9 */ /* 0x000fe20000000000 */
[----:B-----5:R-:W-:Y:S02]  /*02a0*/  @P2 R2UR UR24, R4 ;  /* 0x00000000041822ca */ /* 0x020fe400000e0000 */
[----:B------:R-:W-:-:S11]  /*02b0*/  @P2 R2UR UR25, R5 ;  /* 0x00000000051922ca */ /* 0x000fd600000e0000 */
[----:B------:R-:W-:Y:S02]  /*02c0*/  IMAD.U32 R4, RZ, RZ, UR24 ;  /* 0x00000018ff047e24 */ /* 0x000fe4000f8e00ff */
[----:B------:R-:W-:-:S05]  /*02d0*/  IMAD.U32 R5, RZ, RZ, UR25 ;  /* 0x00000019ff057e24 */ /* 0x000fca000f8e00ff */
[----:B-1----:R1:W-:Y:S01]  /*02e0*/  @!P3 STG.E.64 desc[UR20][R6.64], R4 ;  /* 0x000000040600b986 */ /* 0x0023e2000c101b14 */
[----:B--2---:R-:W-:Y:S01]  /*02f0*/  @P2 IADD3 R9, P1, R2, R0, RZ ;  /* 0x0000000002092210 */ /* 0x004fe20007f3e0ff */
[----:B------:R-:W-:-:S04]  /*0300*/  IMAD.U32 R2, RZ, RZ, UR8 ;  /* 0x00000008ff027e24 */ /* 0x000fc8000f8e00ff */
[----:B------:R-:W-:Y:S01]  /*0310*/  @P2 IMAD.X R8, RZ, RZ, R3, P1 ;  /* 0x000000ffff082224 */ /* 0x000fe200008e0603 */
[----:B------:R-:W-:Y:S01]  /*0320*/  PLOP3.LUT P1, PT, PT, PT, UP1, 0x80, 0x0 ;  /* 0x000000000000781c */ /* 0x000fe20003f2f018 */
[----:B------:R-:W-:Y:S01]  /*0330*/  IMAD.U32 R3, RZ, RZ, UR9 ;  /* 0x00000009ff037e24 */ /* 0x000fe2000f8e00ff */
[----:B------:R-:W-:Y:S01]  /*0340*/  ULDC.64 UR8, c[0x0][0x2f8] ;  /* 0x0000be0000087ab9 */ /* 0x000fe20000000a00 */
[----:B-1----:R-:W-:Y:S02]  /*0350*/  @!P3 IMAD.MOV.U32 R4, RZ, RZ, R9 ;  /* 0x000000ffff04b224 */ /* 0x002fe400078e0009 */
[----:B------:R-:W-:-:S05]  /*0360*/  @!P3 IMAD.MOV.U32 R5, RZ, RZ, R8 ;  /* 0x000000ffff05b224 */ /* 0x000fca00078e0008 */
[----:B------:R1:W-:Y:S01]  /*0370*/  @!P3 STG.E.64 desc[UR20][R6.64+0x8], R4 ;  /* 0x000008040600b986 */ /* 0x0003e2000c101b14 */
[----:B------:R-:W-:Y:S01]  /*0380*/  PLOP3.LUT P2, PT, PT, PT, UP0, 0x80, 0x0 ;  /* 0x000000000000781c */ /* 0x000fe20003f4f008 */
[----:B------:R-:W-:Y:S02]  /*0390*/  UIMAD.WIDE UR8, UR26, 0x4, UR8 ;  /* 0x000000041a0878a5 */ /* 0x000fe4000f8e0208 */
[----:B-1----:R-:W2:Y:S04]  /*03a0*/  @P0 LDG.E R7, desc[UR20][R2.64] ;  /* 0x0000001402070981 */ /* 0x002ea8000c1e1900 */
[----:B------:R1:W3:Y:S01]  /*03b0*/  @P0 LDG.E R6, desc[UR20][R2.64+0x4] ;  /* 0x0000041402060981 */ /* 0x0002e2000c1e1900 */
[----:B------:R-:W-:Y:S02]  /*03c0*/  IMAD.U32 R4, RZ, RZ, UR10 ;  /* 0x0000000aff047e24 */ /* 0x000fe4000f8e00ff */
[----:B------:R-:W-:-:S05]  /*03d0*/  IMAD.U32 R5, RZ, RZ, UR11 ;  /* 0x0000000bff057e24 */ /* 0x000fca000f8e00ff */
[----:B------:R4:W5:Y:S01]  /*03e0*/  @P1 LDG.E R4, desc[UR20][R4.64] ;  /* 0x0000001404041981 */ /* 0x000962000c1e1900 */
[----:B-1----:R-:W-:Y:S02]  /*03f0*/  IMAD.U32 R2, RZ, RZ, UR8 ;  /* 0x00000008ff027e24 */ /* 0x002fe4000f8e00ff */
[----:B------:R-:W-:-:S05]  /*0400*/  IMAD.U32 R3, RZ, RZ, UR9 ;  /* 0x00000009ff037e24 */ /* 0x000fca000f8e00ff */
[----:B------:R-:W5:Y:S01]  /*0410*/  @!P2 LDG.E R0, desc[UR20][R2.64] ;  /* 0x000000140200a981 */ /* 0x000f62000c1e1900 */
[----:B------:R-:W-:Y:S01]  /*0420*/  UMOV UR8, 0xffffffff ;  /* 0xffffffff00087882 */ /* 0x000fe20000000000 */
[----:B----4-:R-:W-:Y:S02]  /*0430*/  LEA.HI R5, R24, R109, RZ, 0x5 ;  /* 0x0000006d18057211 */ /* 0x010fe400078f28ff */
[----:B--2---:R-:W-:Y:S02]  /*0440*/  @P0 R2UR UR12, R7 ;  /* 0x00000000070c02ca */ /* 0x004fe400000e0000 */
[----:B---3--:R-:W-:Y:S02]  /*0450*/  @P0 R2UR UR14, R6 ;  /* 0x00000000060e02ca */ /* 0x008fe400000e0000 */
[----:B------:R-:W-:-:S04]  /*0460*/  ISETP.NE.U32.AND P0, PT, RZ, UR6, PT ;  /* 0x00000006ff007c0c */ /* 0x000fc8000bf05070 */
[----:B------:R-:W-:-:S07]  /*0470*/  ISETP.NE.AND.EX P0, PT, RZ, UR7, PT, P0 ;  /* 0x00000007ff007c0c */ /* 0x000fce000bf05300 */
[----:B------:R-:W-:Y:S01]  /*0480*/  @UP2 UIADD3 UR14, UR14, -UR12, URZ ;  /* 0x8000000c0e0e2290 */ /* 0x000fe2000fffe03f */
[----:B-----5:R-:W-:-:S06]  /*0490*/  @P1 R2UR UR27, R4 ;  /* 0x00000000041b12ca */ /* 0x020fcc00000e0000 */
[----:B------:R-:W-:Y:S01]  /*04a0*/  @!UP2 ULDC UR14, c[0x0][0x2c4] ;  /* 0x0000b100000eaab9 */ /* 0x000fe20000000800 */
[----:B------:R-:W-:Y:S01]  /*04b0*/  @!P2 R2UR UR8, R0 ;  /* 0x000000000008a2ca */ /* 0x000fe200000e0000 */
[----:B------:R-:W-:-:S14]  /*04c0*/  @!P0 BRA `(.L_x_533) ;  /* 0x00000000001c8947 */ /* 0x000fdc0003800000 */
[----:B------:R-:W-:-:S13]  /*04d0*/  PLOP3.LUT P0, PT, PT, PT, UP3, 0x80, 0x0 ;  /* 0x000000000000781c */ /* 0x000fda0003f0f038 */
[----:B------:R-:W2:Y:S04]  /*04e0*/  @P0 LDG.E R0, desc[UR20][R2.64+0x4] ;  /* 0x0000041402000981 */ /* 0x000ea8000c1e1900 */
[----:B------:R-:W3:Y:S01]  /*04f0*/  @!P0 LDG.E R2, desc[UR20][R2.64] ;  /* 0x0000001402028981 */ /* 0x000ee2000c1e1900 */
[----:B--2---:R-:W-:-:S13]  /*0500*/  @P0 R2UR UR9, R0 ;  /* 0x00000000000902ca */ /* 0x004fda00000e0000 */
[----:B------:R-:W-:-:S07]  /*0510*/  @UP3 UIADD3 UR9, UR9, -UR8, URZ ;  /* 0x8000000809093290 */ /* 0x000fce000fffe03f */
[----:B---3--:R-:W-:Y:S01]  /*0520*/  @!P0 R2UR UR9, R2 ;  /* 0x00000000020982ca */ /* 0x008fe200000e0000 */
[----:B------:R-:W-:-:S14]  /*0530*/  BRA `(.L_x_534) ;  /* 0x0000000000047947 */ /* 0x000fdc0003800000 */
.L_x_533:
[----:B------:R-:W-:-:S05]  /*0540*/  ULDC UR9, c[0x0][0x2c8] ;  /* 0x0000b20000097ab9 */ /* 0x000fca0000000800 */
.L_x_534:
        /* <DEDUP_REMOVED lines=38> */
[----:B------:R-:W-:Y:S01]  /*07b0*/  ULDC UR9, c[0x0][0x270] ;  /* 0x00009c0000097ab9 */ /* 0x000fe20000000800 */
[----:B------:R-:W-:Y:S01]  /*07c0*/  UISETP.NE.AND UP1, UPT, UR12, -0x1, UPT ;  /* 0xffffffff0c00788c */ /* 0x000fe2000bf25270 */
[----:B------:R-:W-:Y:S01]  /*07d0*/  LOP3.LUT R4, R5, 0xffffffe0, RZ, 0xc0, !PT ;  /* 0xffffffe005047812 */ /* 0x000fe200078ec0ff */
[----:B------:R-:W-:Y:S01]  /*07e0*/  UIMAD UR9, UR26, UR9, UR4 ;  /* 0x000000091a0972a4 */ /* 0x000fe2000f8e0204 */
[----:B------:R-:W-:Y:S01]  /*07f0*/  SHF.R.S32.HI R30, RZ, 0x5, R5 ;  /* 0x00000005ff1e7819 */ /* 0x000fe20000011405 */
[----:B------:R-:W-:Y:S01]  /*0800*/  UISETP.NE.AND UP0, UPT, UR8, -0x1, UPT ;  /* 0xffffffff0800788c */ /* 0x000fe2000bf05270 */
[----:B------:R-:W-:Y:S01]  /*0810*/  IMAD.U32 R12, RZ, RZ, UR13 ;  /* 0x0000000dff0c7e24 */ /* 0x000fe2000f8e00ff */
[----:B------:R-:W-:Y:S01]  /*0820*/  USHF.L.U32 UR11, UR9, 0x5, URZ ;  /* 0x00000005090b7899 */ /* 0x000fe2000800063f */
[----:B------:R-:W-:-:S03]  /*0830*/  ULDC UR17, c[0x0][0x2d8] ;  /* 0x0000b60000117ab9 */ /* 0x000fc60000000800 */
[----:B------:R-:W-:Y:S01]  /*0840*/  USHF.R.S32.HI UR10, URZ, 0x1f, UR11 ;  /* 0x0000001f3f0a7899 */ /* 0x000fe2000801140b */
[----:B------:R-:W-:Y:S02]  /*0850*/  @UP1 ULDC.64 UR6, c[0x0][0x240] ;  /* 0x0000900000061ab9 */ /* 0x000fe40000000a00 */
[----:B------:R-:W-:-:S04]  /*0860*/  @UP1 UIMAD.WIDE.U32 UR30, UR12, UR6, URZ ;  /* 0x000000060c1e12a5 */ /* 0x000fc8000f8e003f */
[----:B------:R-:W-:Y:S02]  /*0870*/  @UP1 UIMAD UR15, UR12, UR7, UR31 ;  /* 0x000000070c0f12a4 */ /* 0x000fe4000f8e021f */
[----:B------:R-:W-:Y:S01]  /*0880*/  @UP0 UIADD3 UR31, UR27, UR8, URZ ;  /* 0x000000081b1f0290 */ /* 0x000fe2000fffe03f */
[----:B-1----:R-:W-:Y:S01]  /*0890*/  IABS R0, R15 ;  /* 0x0000000f00007213 */ /* 0x002fe20000000000 */
[----:B------:R-:W-:Y:S02]  /*08a0*/  @!UP1 ULDC.64 UR6, c[0x0][0x228] ;  /* 0x00008a0000069ab9 */ /* 0x000fe40000000a00 */
[----:B------:R-:W-:Y:S02]  /*08b0*/  @!UP1 UIMAD.WIDE.U32 UR28, UR26, UR6, URZ ;  /* 0x000000061a1c92a5 */ /* 0x000fe4000f8e003f */
[----:B------:R-:W-:-:S04]  /*08c0*/  IMAD.MOV.U32 R14, RZ, RZ, R0 ;  /* 0x000000ffff0e7224 */ /* 0x000fc800078e0000 */
[----:B------:R-:W1:Y:S01]  /*08d0*/  I2F.RP R2, R14 ;  /* 0x0000000e00027306 */ /* 0x000e620000209400 */
[----:B--2---:R-:W-:Y:S01]  /*08e0*/  IABS R6, R6 ;  /* 0x0000000600067213 */ /* 0x004fe20000000000 */
[----:B------:R-:W-:-:S06]  /*08f0*/  @!UP1 UMOV UR30, UR28 ;  /* 0x0000001c001e9c82 */ /* 0x000fcc0008000000 */
[----:B-1----:R-:W1:Y:S02]  /*0900*/  MUFU.RCP R2, R2 ;  /* 0x0000000200027308 */ /* 0x002e640000001000 */
[----:B-1----:R-:W-:-:S06]  /*0910*/  VIADD R2, R2, 0xffffffe ;  /* 0x0ffffffe02027836 */ /* 0x002fcc0000000000 */
[----:B------:R-:W1:Y:S02]  /*0920*/  F2I.FTZ.U32.TRUNC.NTZ R3, R2 ;  /* 0x0000000200037305 */ /* 0x000e64000021f000 */
[----:B-1----:R-:W-:Y:S02]  /*0930*/  IMAD.MOV R0, RZ, RZ, -R3 ;  /* 0x000000ffff007224 */ /* 0x002fe400078e0a03 */
[----:B------:R-:W-:Y:S02]  /*0940*/  IMAD.MOV.U32 R2, RZ, RZ, RZ ;  /* 0x000000ffff027224 */ /* 0x000fe400078e00ff */
[----:B------:R-:W-:-:S04]  /*0950*/  IMAD R0, R0, R14, RZ ;  /* 0x0000000e00007224 */ /* 0x000fc800078e02ff */
[----:B------:R-:W-:-:S04]  /*0960*/  IMAD.HI.U32 R0, R3, R0, R2 ;  /* 0x0000000003007227 */ /* 0x000fc800078e0002 */
[----:B------:R-:W-:Y:S01]  /*0970*/  IMAD.IADD R2, R109, 0x1, -R4 ;  /* 0x000000016d027824 */ /* 0x000fe200078e0a04 */
[----:B------:R-:W-:Y:S01]  /*0980*/  LEA.HI R4, R24, R109, RZ, 0x3 ;  /* 0x0000006d18047211 */ /* 0x000fe200078f18ff */
[----:B------:R-:W-:-:S03]  /*0990*/  IMAD.HI.U32 R0, R0, R6, RZ ;  /* 0x0000000600007227 */ /* 0x000fc600078e00ff */
[--C-:B------:R-:W-:Y:S02]  /*09a0*/  SHF.R.S32.HI R3, RZ, 0x1f, R2.reuse ;  /* 0x0000001fff037819 */ /* 0x100fe40000011402 */
[----:B------:R-:W-:Y:S02]  /*09b0*/  IADD3 R112, P1, P0, R9, UR11, R2 ;  /* 0x0000000b09707c10 */ /* 0x000fe4000f83e002 */
[----:B------:R-:W-:Y:S02]  /*09c0*/  SHF.R.S32.HI R10, RZ, 0x3, R4 ;  /* 0x00000003ff0a7819 */ /* 0x000fe40000011404 */
[----:B------:R-:W-:Y:S01]  /*09d0*/  IADD3.X R111, R8, UR10, R3, P1, P0 ;  /* 0x0000000a086f7c10 */ /* 0x000fe20008fe0403 */
[----:B------:R-:W-:Y:S01]  /*09e0*/  @!UP1 USHF.R.S32.HI UR10, URZ, 0x1f, UR26 ;  /* 0x0000001f3f0a9899 */ /* 0x000fe2000801141a */
[----:B------:R1:W-:Y:S01]  /*09f0*/  STL [R1+0x98], R112 ;  /* 0x0000987001007387 */ /* 0x0003e20000100800 */
[----:B------:R-:W-:Y:S01]  /*0a00*/  PLOP3.LUT P0, PT, PT, PT, UP0, 0x80, 0x0 ;  /* 0x000000000000781c */ /* 0x000fe20003f0f008 */
[----:B------:R-:W-:Y:S01]  /*0a10*/  IMAD.MOV R3, RZ, RZ, -R0 ;  /* 0x000000ffff037224 */ /* 0x000fe200078e0a00 */
[----:B------:R-:W-:Y:S01]  /*0a20*/  @!UP1 UIMAD UR10, UR10, UR6, URZ ;  /* 0x000000060a0a92a4 */ /* 0x000fe2000f8e023f */
[----:B------:R-:W-:-:S02]  /*0a30*/  LOP3.LUT R4, R4, 0xfffffff8, RZ, 0xc0, !PT ;  /* 0xfffffff804047812 */ /* 0x000fc400078ec0ff */
[----:B------:R-:W-:Y:S01]  /*0a40*/  SHF.R.S32.HI R8, RZ, 0x1f, R5 ;  /* 0x0000001fff087819 */ /* 0x000fe20000011405 */
[----:B------:R-:W-:Y:S01]  /*0a50*/  @!UP1 UIMAD UR7, UR26, UR7, UR10 ;  /* 0x000000071a0792a4 */ /* 0x000fe2000f8e020a */
[----:B------:R-:W-:Y:S01]  /*0a60*/  IMAD.SHL.U32 R5, R10, 0x40, RZ ;  /* 0x000000400a057824 */ /* 0x000fe200078e00ff */
[----:B------:R-:W-:Y:S01]  /*0a70*/  ULDC UR6, c[0x0][0x2d4] ;  /* 0x0000b50000067ab9 */ /* 0x000fe20000000800 */
[----:B------:R-:W-:Y:S01]  /*0a80*/  @UP0 ULDC.64 UR10, c[0x0][0x248] ;  /* 0x00009200000a0ab9 */ /* 0x000fe20000000a00 */
[----:B------:R-:W-:Y:S01]  /*0a90*/  IMAD.IADD R22, R109, 0x1, -R4 ;  /* 0x000000016d167824 */ /* 0x000fe200078e0a04 */
[----:B------:R-:W-:Y:S01]  /*0aa0*/  @UP0 UIMAD.WIDE.U32 UR32, UR31, UR10, URZ ;  /* 0x0000000a1f2002a5 */ /* 0x000fe2000f8e003f */
[----:B------:R-:W-:Y:S01]  /*0ab0*/  SHF.R.S32.HI R4, RZ, 0x1f, R2 ;  /* 0x0000001fff047819 */ /* 0x000fe20000011402 */
[----:B------:R-:W-:Y:S01]  /*0ac0*/  UIMAD UR6, UR9, UR6, UR19 ;  /* 0x00000006090672a4 */ /* 0x000fe2000f8e0213 */
[----:B------:R-:W-:Y:S01]  /*0ad0*/  IMAD.SHL.U32 R28, R22, 0x8, RZ ;  /* 0x00000008161c7824 */ /* 0x000fe200078e00ff */
[----:B------:R-:W-:Y:S01]  /*0ae0*/  @UP0 UIMAD UR31, UR31, UR11, URZ ;  /* 0x0000000b1f1f02a4 */ /* 0x000fe2000f8e023f */
[----:B------:R-:W-:Y:S01]  /*0af0*/  SHF.R.S32.HI R11, RZ, 0x1f, R10 ;  /* 0x0000001fff0b7819 */ /* 0x000fe2000001140a */
[----:B------:R-:W-:Y:S01]  /*0b00*/  IMAD R3, R14, R3, R6 ;  /* 0x000000030e037224 */ /* 0x000fe200078e0206 */
[----:B------:R-:W-:Y:S01]  /*0b10*/  LOP3.LUT R5, R5, 0x1c0, RZ, 0xc0, !PT ;  /* 0x000001c005057812 */ /* 0x000fe200078ec0ff */
[----:B------:R-:W-:Y:S01]  /*0b20*/  UIMAD UR23, UR6, UR17, URZ ;  /* 0x00000011061772a4 */ /* 0x000fe2000f8e023f */
[----:B------:R-:W-:Y:S01]  /*0b30*/  LEA.HI R4, R4, R2, RZ, 0x2 ;  /* 0x0000000204047211 */ /* 0x000fe200078f10ff */
[----:B------:R-:W-:Y:S01]  /*0b40*/  @UP0 UIADD3 UR31, UR33, UR31, URZ ;  /* 0x0000001f211f0290 */ /* 0x000fe2000fffe03f */
[----:B------:R-:W-:Y:S01]  /*0b50*/  LOP3.LUT R7, R5, 0x38, R28, 0xf8, !PT ;  /* 0x0000003805077812 */ /* 0x000fe200078ef81c */
[----:B------:R-:W-:Y:S01]  /*0b60*/  @!UP1 UIADD3 UR15, UR29, UR7, URZ ;  /* 0x000000071d0f9290 */ /* 0x000fe2000fffe03f */
[----:B------:R-:W-:Y:S01]  /*0b70*/  SHF.R.U32.HI R6, RZ, 0x3, R5 ;  /* 0x00000003ff067819 */ /* 0x000fe20000011605 */
[----:B------:R-:W-:Y:S01]  /*0b80*/  IMAD.WIDE R12, R12, 0x40, R10 ;  /* 0x000000400c0c7825 */ /* 0x000fe200078e020a */
[----:B------:R-:W-:-:S02]  /*0b90*/  LEA.HI R8, R8, R30, RZ, 0x2 ;  /* 0x0000001e08087211 */ /* 0x000fc400078f10ff */
[----:B------:R-:W-:Y:S02]  /*0ba0*/  ISETP.GT.U32.AND P2, PT, R14, R3, PT ;  /* 0x000000030e00720c */ /* 0x000fe40003f44070 */
[----:B------:R-:W-:Y:S01]  /*0bb0*/  LOP3.LUT R5, R4, 0x7ffffffc, RZ, 0xc0, !PT ;  /* 0x7ffffffc04057812 */ /* 0x000fe200078ec0ff */
[----:B-1----:R-:W-:Y:S10]  /*0bc0*/  @P0 BRA `(.L_x_536) ;  /* 0x0000000000340947 */ /* 0x002ff40003800000 */
        /* <DEDUP_REMOVED lines=8> */
[----:B------:R-:W-:Y:S01]  /*0c50*/  UIMAD UR9, UR9, UR6, URZ ;  /* 0x00000006090972a4 */ /* 0x000fe2000f8e023f */
[----:B------:R-:W-:-:S03]  /*0c60*/  UMOV UR28, UR32 ;  /* 0x00000020001c7c82 */ /* 0x000fc60008000000 */
[----:B------:R-:W-:Y:S02]  /*0c70*/  UIMAD UR7, UR26, UR7, UR9 ;  /* 0x000000071a0772a4 */ /* 0x000fe4000f8e0209 */
[----:B------:R-:W-:-:S04]  /*0c80*/  UIMAD.WIDE.U32 UR32, UR26, UR6, UR28 ;  /* 0x000000061a2072a5 */ /* 0x000fc8000f8e001c */
[----:B------:R-:W-:-:S12]  /*0c90*/  UIADD3 UR31, UR33, UR7, URZ ;  /* 0x00000007211f7290 */ /* 0x000fd8000fffe03f */
.L_x_536:
[----:B------:R-:W-:Y:S01]  /*0ca0*/  IMAD.IADD R5, R2, 0x1, -R5 ;  /* 0x0000000102057824 */ /* 0x000fe200078e0a05 */
[----:B------:R-:W-:Y:S01]  /*0cb0*/  LOP3.LUT R2, R8, 0xffffffc, RZ, 0xc0, !PT ;  /* 0x0ffffffc08027812 */ /* 0x000fe200078ec0ff */
[----:B------:R-:W-:Y:S01]  /*0cc0*/  @UP0 UIADD3 UR7, UR27, UR8, URZ ;  /* 0x000000081b070290 */ /* 0x000fe2000fffe03f */
[----:B------:R-:W-:Y:S01]  /*0cd0*/  LOP3.LUT R6, R7, R6, RZ, 0x3c, !PT ;  /* 0x0000000607067212 */ /* 0x000fe200078e3cff */
[----:B------:R-:W-:Y:S01]  /*0ce0*/  @!P2 IMAD.IADD R3, R3, 0x1, -R14 ;  /* 0x000000010303a824 */ /* 0x000fe200078e0a0e */
[----:B------:R-:W-:Y:S01]  /*0cf0*/  @UP0 ULDC.64 UR8, c[0x0][0x250] ;  /* 0x0000940000080ab9 */ /* 0x000fe20000000a00 */
[----:B------:R-:W-:Y:S01]  /*0d00*/  LEA.HI R7, R24, R109, RZ, 0x6 ;  /* 0x0000006d18077211 */ /* 0x000fe200078f30ff */
[----:B------:R-:W-:Y:S01]  /*0d10*/  @UP0 UIMAD.WIDE.U32 UR34, UR7, UR8, URZ ;  /* 0x00000008072202a5 */ /* 0x000fe2000f8e003f */
[----:B------:R-:W-:Y:S01]  /*0d20*/  SHF.R.S32.HI R20, RZ, 0x2, R4 ;  /* 0x00000002ff147819 */ /* 0x000fe20000011404 */
[----:B------:R-:W-:Y:S01]  /*0d30*/  IMAD.IADD R2, R30, 0x1, -R2 ;  /* 0x000000011e027824 */ /* 0x000fe200078e0a02 */
[----:B------:R-:W-:Y:S01]  /*0d40*/  @UP0 UIMAD UR7, UR7, UR9, URZ ;  /* 0x00000009070702a4 */ /* 0x000fe2000f8e023f */
[----:B------:R-:W-:Y:S01]  /*0d50*/  ISETP.GE.U32.AND P4, PT, R3, R14, PT ;  /* 0x0000000e0300720c */ /* 0x000fe20003f86070 */
[----:B------:R-:W-:Y:S01]  /*0d60*/  IMAD.SHL.U32 R4, R7, 0x8, RZ ;  /* 0x0000000807047824 */ /* 0x000fe200078e00ff */
[----:B------:R-:W-:Y:S01]  /*0d70*/  LOP3.LUT R9, R15, UR4, RZ, 0x3c, !PT ;  /* 0x000000040f097c12 */ /* 0x000fe2000f8e3cff */
[----:B------:R-:W-:Y:S01]  /*0d80*/  IMAD R3, R2, 0x10, R20 ;  /* 0x0000001002037824 */ /* 0x000fe200078e0214 */
[----:B------:R-:W-:Y:S01]  /*0d90*/  USHF.R.S32.HI UR28, URZ, 0x1f, UR4 ;  /* 0x0000001f3f1c7899 */ /* 0x000fe20008011404 */
[----:B------:R-:W-:Y:S01]  /*0da0*/  IMAD.SHL.U32 R2, R5, 0x2, RZ ;  /* 0x0000000205027824 */ /* 0x000fe200078e00ff */
[----:B------:R-:W-:Y:S01]  /*0db0*/  @UP0 UIADD3 UR7, UR35, UR7, URZ ;  /* 0x0000000723070290 */ /* 0x000fe2000fffe03f */
[----:B------:R-:W-:Y:S01]  /*0dc0*/  ISETP.GE.AND P1, PT, R9, RZ, PT ;  /* 0x000000ff0900720c */ /* 0x000fe20003f26270 */
[----:B------:R-:W-:Y:S01]  /*0dd0*/  @UP0 UMOV UR6, UR34 ;  /* 0x0000002200060c82 */ /* 0x000fe20008000000 */
[----:B------:R-:W-:Y:S01]  /*0de0*/  ISETP.NE.AND P3, PT, R15, RZ, PT ;  /* 0x000000ff0f00720c */ /* 0x000fe20003f65270 */
[----:B------:R-:W-:Y:S01]  /*0df0*/  IMAD R108, R3, UR17, R2 ;  /* 0x00000011036c7c24 */ /* 0x000fe2000f8e0202 */
[----:B------:R-:W-:-:S02]  /*0e00*/  SHF.R.S32.HI R29, RZ, 0x1f, R28 ;  /* 0x0000001fff1d7819 */ /* 0x000fc4000001141c */
[----:B------:R-:W-:Y:S01]  /*0e10*/  LOP3.LUT R203, R6, 0xfffffe00, R4, 0xf8, !PT ;  /* 0xfffffe0006cb7812 */ /* 0x000fe200078ef804 */
        /* <DEDUP_REMOVED lines=14> */
.L_x_537:
[C---:B------:R-:W-:Y:S01]  /*0f00*/  IMAD R6, R11.reuse, UR10, RZ ;  /* 0x0000000a0b067c24 */ /* 0x040fe2000f8e02ff */
[----:B------:R-:W-:Y:S01]  /*0f10*/  @!P2 IADD3 R0, R0, 0x1, RZ ;  /* 0x000000010000a810 */ /* 0x000fe20007ffe0ff */
[--C-:B------:R-:W-:Y:S01]  /*0f20*/  IMAD.WIDE.U32 R4, R10, UR10, R28.reuse ;  /* 0x0000000a0a047c25 */ /* 0x100fe2000f8e001c */
[----:B------:R-:W1:Y:S01]  /*0f30*/  S2UR UR29, SR_CgaCtaId ;  /* 0x00000000001d79c3 */ /* 0x000e620000008800 */
[----:B------:R-:W-:Y:S01]  /*0f40*/  ULDC.64 UR26, c[0x0][0x260] ;  /* 0x00009800001a7ab9 */ /* 0x000fe20000000a00 */
[----:B------:R-:W-:Y:S01]  /*0f50*/  @P4 IADD3 R0, R0, 0x1, RZ ;  /* 0x0000000100004810 */ /* 0x000fe20007ffe0ff */
[----:B------:R-:W-:Y:S01]  /*0f60*/  IMAD.WIDE.U32 R2, R10, UR8, R28 ;  /* 0x000000080a027c25 */ /* 0x000fe2000f8e001c */
[----:B------:R-:W-:Y:S01]  /*0f70*/  IADD3 R116, R28, 0x80, RZ ;  /* 0x000000801c747810 */ /* 0x000fe20007ffe0ff */
[----:B------:R-:W-:Y:S01]  /*0f80*/  BSSY B0, `(.L_x_538) ;  /* 0x000004b000007945 */ /* 0x000fe20003800000 */
[----:B------:R-:W-:Y:S01]  /*0f90*/  IADD3 R18, R10, 0x20, RZ ;  /* 0x000000200a127810 */ /* 0x000fe20007ffe0ff */
[----:B------:R-:W-:-:S02]  /*0fa0*/  IMAD R7, R11, UR8, RZ ;  /* 0x000000080b077c24 */ /* 0x000fc4000f8e02ff */
[----:B------:R-:W-:Y:S01]  /*0fb0*/  IMAD R9, R10, UR11, R6 ;  /* 0x0000000b0a097c24 */ /* 0x000fe2000f8e0206 */
[----:B------:R-:W-:Y:S01]  /*0fc0*/  IADD3 R6, P2, R4, UR32, RZ ;  /* 0x0000002004067c10 */ /* 0x000fe2000ff5e0ff */
[----:B------:R-:W-:Y:S01]  /*0fd0*/  IMAD R8, R10, UR9, R7 ;  /* 0x000000090a087c24 */ /* 0x000fe2000f8e0207 */
[----:B------:R-:W-:Y:S01]  /*0fe0*/  IADD3 R4, P0, R2, UR6, RZ ;  /* 0x0000000602047c10 */ /* 0x000fe2000ff1e0ff */
[----:B------:R-:W-:Y:S01]  /*0ff0*/  @!P1 IMAD.MOV R0, RZ, RZ, -R0 ;  /* 0x000000ffff009224 */ /* 0x000fe200078e0a00 */
[----:B------:R-:W-:Y:S01]  /*1000*/  IADD3.X R7, R5, UR31, R9, P2, !PT ;  /* 0x0000001f05077c10 */ /* 0x000fe200097fe409 */
[C---:B------:R-:W-:Y:S01]  /*1010*/  VIADD R118, R28.reuse, 0x40 ;  /* 0x000000401c767836 */ /* 0x040fe20000000000 */
[----:B------:R-:W-:Y:S01]  /*1020*/  IADD3.X R5, R3, UR7, R8, P0, !PT ;  /* 0x0000000703057c10 */ /* 0x000fe200087fe408 */
[----:B------:R-:W-:Y:S01]  /*1030*/  ULDC.64 UR6, c[0x0][0x258] ;  /* 0x0000960000067ab9 */ /* 0x000fe20000000a00 */
[----:B------:R-:W-:Y:S01]  /*1040*/  IADD3 R2, P1, R28, UR30, RZ ;  /* 0x0000001e1c027c10 */ /* 0x000fe2000ff3e0ff */
[----:B------:R-:W-:Y:S01]  /*1050*/  UIMAD UR30, UR28, UR6, URZ ;  /* 0x000000061c1e72a4 */ /* 0x000fe2000f8e023f */
[----:B------:R-:W-:Y:S01]  /*1060*/  @!P3 LOP3.LUT R0, RZ, R15, RZ, 0x33, !PT ;  /* 0x0000000fff00b212 */ /* 0x000fe200078e33ff */
[----:B------:R-:W-:Y:S01]  /*1070*/  UIADD3 UR28, -UR19, UR14, URZ ;  /* 0x0000000e131c7290 */ /* 0x000fe2000fffe13f */
[----:B------:R-:W-:Y:S01]  /*1080*/  MOV R14, UR6 ;  /* 0x00000006000e7c02 */ /* 0x000fe20008000f00 */
[----:B------:R-:W-:Y:S01]  /*1090*/  UIMAD UR30, UR4, UR7, UR30 ;  /* 0x00000007041e72a4 */ /* 0x000fe2000f8e021e */
[----:B------:R-:W-:Y:S01]  /*10a0*/  IADD3.X R3, R29, UR15, RZ, P1, !PT ;  /* 0x0000000f1d037c10 */ /* 0x000fe20008ffe4ff */
[----:B------:R-:W-:Y:S01]  /*10b0*/  IMAD.WIDE.U32 R32, R0, UR26, R6 ;  /* 0x0000001a00207c25 */ /* 0x000fe2000f8e0006 */
[----:B------:R-:W-:Y:S01]  /*10c0*/  ULDC.64 UR6, c[0x0][0x268] ;  /* 0x00009a0000067ab9 */ /* 0x000fe20000000a00 */
[----:B------:R-:W-:Y:S01]  /*10d0*/  ISETP.GE.AND P0, PT, R10, UR28, PT ;  /* 0x0000001c0a007c0c */ /* 0x000fe2000bf06270 */
[----:B------:R-:W-:Y:S01]  /*10e0*/  UIADD3 UR15, UR16, -0x1, URZ ;  /* 0xffffffff100f7890 */ /* 0x000fe2000fffe03f */
[----:B------:R-:W-:Y:S01]  /*10f0*/  IMAD.WIDE.U32 R26, R0, UR6, R4 ;  /* 0x00000006001a7c25 */ /* 0x000fe2000f8e0004 */
[----:B------:R2:W-:Y:S01]  /*1100*/  STL.64 [R1+0x70], R32 ;  /* 0x0000702001007387 */ /* 0x0005e20000100a00 */
[----:B------:R-:W-:-:S02]  /*1110*/  SHF.R.S32.HI R8, RZ, 0x1f, R0 ;  /* 0x0000001fff087819 */ /* 0x000fc40000011400 */
[----:B------:R-:W-:Y:S01]  /*1120*/  IMAD.WIDE.U32 R14, R14, UR4, R2 ;  /* 0x000000040e0e7c25 */ /* 0x000fe2000f8e0002 */
[----:B------:R2:W-:Y:S01]  /*1130*/  STL.64 [R1+0x90], R26 ;  /* 0x0000901a01007387 */ /* 0x0005e20000100a00 */
[----:B------:R-:W-:Y:S02]  /*1140*/  UMOV UR4, 0x400 ;  /* 0x0000040000047882 */ /* 0x000fe40000000000 */
[C---:B------:R-:W-:Y:S01]  /*1150*/  IMAD R2, R8.reuse, UR26, RZ ;  /* 0x0000001a08027c24 */ /* 0x040fe2000f8e02ff */
[----:B------:R2:W-:Y:S01]  /*1160*/  STL [R1+0x34], R118 ;  /* 0x0000347601007387 */ /* 0x0005e20000100800 */
[----:B------:R-:W-:Y:S01]  /*1170*/  IMAD R8, R8, UR6, RZ ;  /* 0x0000000608087c24 */ /* 0x000fe2000f8e02ff */
[----:B-1----:R-:W-:Y:S01]  /*1180*/  ULEA UR4, UR29, UR4, 0x18 ;  /* 0x000000041d047291 */ /* 0x002fe2000f8ec03f */
[C---:B------:R-:W-:Y:S01]  /*1190*/  IMAD R19, R0.reuse, UR27, R2 ;  /* 0x0000001b00137c24 */ /* 0x040fe2000f8e0202 */
[----:B------:R2:W-:Y:S01]  /*11a0*/  STL [R1+0x38], R116 ;  /* 0x0000387401007387 */ /* 0x0005e20000100800 */
[----:B------:R-:W-:Y:S01]  /*11b0*/  IMAD R23, R0, UR7, R8 ;  /* 0x0000000700177c24 */ /* 0x000fe2000f8e0208 */
[----:B------:R-:W-:Y:S01]  /*11c0*/  IADD3 R9, R15, UR30, RZ ;  /* 0x0000001e0f097c10 */ /* 0x000fe2000fffe0ff */
[----:B------:R-:W-:Y:S01]  /*11d0*/  VIADD R16, R10, 0x10 ;  /* 0x000000100a107836 */ /* 0x000fe20000000000 */
[----:B------:R-:W-:Y:S01]  /*11e0*/  LEA R203, R203, UR4, 0x1 ;  /* 0x00000004cbcb7c11 */ /* 0x000fe2000f8e08ff */
        /* <DEDUP_REMOVED lines=13> */
[----:B------:R-:W4:Y:S01]  /*12c0*/  @!P3 LDC.64 R2, c[0x0][0x210] ;  /* 0x00008400ff02bb82 */ /* 0x000f220000000a00 */
[----:B-1----:R-:W-:-:S04]  /*12d0*/  @!P4 LEA R4, P1, R6, R4, 0x1 ;  /* 0x000000040604c211 */ /* 0x002fc800078208ff */
[C---:B------:R-:W-:Y:S02]  /*12e0*/  @!P4 LEA.HI.X R5, R6.reuse, R5, R0, 0x1, P1 ;  /* 0x000000050605c211 */ /* 0x040fe400008f0c00 */
[----:B----4-:R-:W-:-:S03]  /*12f0*/  @!P3 LEA R2, P0, R6, R2, 0x1 ;  /* 0x000000020602b211 */ /* 0x010fc600078008ff */
        /* <DEDUP_REMOVED lines=19> */
.L_x_539:
[----:B------:R-:W-:Y:S05]  /*1430*/  BSYNC B0 ;  /* 0x0000000000007941 */ /* 0x000fea0003800000 */
.L_x_538:
[----:B------:R-:W-:Y:S01]  /*1440*/  ISETP.GE.AND P2, PT, R16, UR28, PT ;  /* 0x0000001c10007c0c */ /* 0x000fe2000bf46270 */
[----:B------:R-:W-:Y:S01]  /*1450*/  ULEA UR6, UR16, UR23, 0x6 ;  /* 0x0000001710067291 */ /* 0x000fe2000f8e303f */
[----:B------:R-:W-:Y:S01]  /*1460*/  VIADD R21, R10, 0x30 ;  /* 0x000000300a157836 */ /* 0x000fe20000000000 */
[----:B------:R-:W-:Y:S01]  /*1470*/  UIMAD UR23, UR15, -0x40, UR22 ;  /* 0xffffffc00f1778a4 */ /* 0x000fe2000f8e0216 */
[----:B------:R-:W-:Y:S01]  /*1480*/  BSSY B0, `(.L_x_540) ;  /* 0x000002d000007945 */ /* 0x000fe20003800000 */
[----:B------:R-:W-:Y:S01]  /*1490*/  UIADD3 UR6, UR6, -0x40, URZ ;  /* 0xffffffc006067890 */ /* 0x000fe2000fffe03f */
[----:B------:R-:W-:Y:S02]  /*14a0*/  ISETP.GE.AND P1, PT, R18, UR28, PT ;  /* 0x0000001c12007c0c */ /* 0x000fe4000bf26270 */
[----:B------:R-:W-:-:S03]  /*14b0*/  ISETP.GE.AND P0, PT, R21, UR28, PT ;  /* 0x0000001c15007c0c */ /* 0x000fc6000bf06270 */
[----:B------:R-:W-:Y:S01]  /*14c0*/  IADD3 R213, P4, R108, UR6, RZ ;  /* 0x000000066cd57c10 */ /* 0x000fe2000ff9e0ff */
[----:B------:R-:W-:Y:S01]  /*14d0*/  IMAD.U32 R110, RZ, RZ, UR6 ;  /* 0x00000006ff6e7e24 */ /* 0x000fe2000f8e00ff */
[----:B------:R-:W-:Y:S11]  /*14e0*/  @P2 BRA `(.L_x_541) ;  /* 0x0000000000982947 */ /* 0x000ff60003800000 */
[----:B------:R-:W-:Y:S01]  /*14f0*/  ULDC UR26, c[0x0][0x2d0] ;  /* 0x0000b400001a7ab9 */ /* 0x000fe20000000800 */
[----:B------:R-:W-:Y:S01]  /*1500*/  IADD3 R0, P2, R12, 0x10, RZ ;  /* 0x000000100c007810 */ /* 0x000fe20007f5e0ff */
[----:B------:R-:W-:Y:S01]  /*1510*/  ULDC.64 UR6, c[0x0][0x240] ;  /* 0x0000900000067ab9 */ /* 0x000fe20000000a00 */
[----:B------:R-:W-:Y:S01]  /*1520*/  ISETP.GE.AND P6, PT, R28, UR26, PT ;  /* 0x0000001a1c007c0c */ /* 0x000fe2000bfc6270 */
[----:B-1-3--:R-:W-:Y:S01]  /*1530*/  IMAD.MOV.U32 R3, RZ, RZ, R9 ;  /* 0x000000ffff037224 */ /* 0x00afe200078e0009 */
[----:B------:R-:W-:Y:S01]  /*1540*/  ISETP.GE.AND P5, PT, R118, UR26, PT ;  /* 0x0000001a76007c0c */ /* 0x000fe2000bfa6270 */
[----:B------:R-:W-:Y:S01]  /*1550*/  IMAD.X R2, RZ, RZ, R13, P2 ;  /* 0x000000ffff027224 */ /* 0x000fe200010e060d */
[----:B------:R-:W-:-:S03]  /*1560*/  ISETP.GE.AND P2, PT, R116, UR26, PT ;  /* 0x0000001a74007c0c */ /* 0x000fc6000bf46270 */
[----:B------:R-:W-:Y:S02]  /*1570*/  IMAD R17, R2, UR6, RZ ;  /* 0x0000000602117c24 */ /* 0x000fe4000f8e02ff */
[----:B------:R-:W-:-:S04]  /*1580*/  IMAD.MOV.U32 R2, RZ, RZ, R14 ;  /* 0x000000ffff027224 */ /* 0x000fc800078e000e */
[----:B------:R-:W1:Y:S01]  /*1590*/  @!P6 LDC.64 R6, c[0x0][0x210] ;  /* 0x00008400ff06eb82 */ /* 0x000e620000000a00 */
[C---:B------:R-:W-:Y:S01]  /*15a0*/  IMAD.WIDE.U32 R2, R0.reuse, UR6, R2 ;  /* 0x0000000600027c25 */ /* 0x040fe2000f8e0002 */
[----:B------:R4:W-:Y:S03]  /*15b0*/  @P6 STS.128 [R203+0x800], RZ ;  /* 0x000800ffcb006388 */ /* 0x0009e60000000c00 */
[----:B------:R-:W-:-:S03]  /*15c0*/  IMAD R0, R0, UR7, R17 ;  /* 0x0000000700007c24 */ /* 0x000fc6000f8e0211 */
[----:B------:R-:W3:Y:S01]  /*15d0*/  @!P5 LDC.64 R4, c[0x0][0x210] ;  /* 0x00008400ff04db82 */ /* 0x000ee20000000a00 */
[----:B------:R-:W-:Y:S01]  /*15e0*/  IMAD.IADD R0, R3, 0x1, R0 ;  /* 0x0000000103007824 */ /* 0x000fe200078e0200 */
        /* <DEDUP_REMOVED lines=22> */
.L_x_541:
[----:B------:R-:W-:Y:S05]  /*1750*/  BSYNC B0 ;  /* 0x0000000000007941 */ /* 0x000fea0003800000 */
.L_x_540:
[----:B------:R-:W-:Y:S01]  /*1760*/  BSSY B0, `(.L_x_542) ;  /* 0x0000029000007945 */ /* 0x000fe20003800000 */
[----:B------:R-:W-:-:S03]  /*1770*/  ISETP.GE.AND P5, PT, R16, UR23, PT ;  /* 0x0000001710007c0c */ /* 0x000fc6000bfa6270 */
[----:B------:R-:W-:Y:S10]  /*1780*/  @P1 BRA `(.L_x_543) ;  /* 0x0000000000981947 */ /* 0x000ff40003800000 */
        /* <DEDUP_REMOVED lines=10> */
[----:B----4-:R-:W1:Y:S01]  /*1830*/  @!P6 LDC.64 R6, c[0x0][0x210] ;  /* 0x00008400ff06eb82 */ /* 0x010e620000000a00 */
[C---:B------:R-:W-:Y:S01]  /*1840*/  IMAD.WIDE.U32 R2, R0.reuse, UR6, R2 ;  /* 0x0000000600027c25 */ /* 0x040fe2000f8e0002 */
[----:B------:R3:W-:Y:S03]  /*1850*/  @P6 STS.128 [R203+0x1000], RZ ;  /* 0x001000ffcb006388 */ /* 0x0007e60000000c00 */
[----:B------:R-:W-:-:S03]  /*1860*/  IMAD R0, R0, UR7, R17 ;  /* 0x0000000700007c24 */ /* 0x000fc6000f8e0211 */
[----:B------:R-:W4:Y:S01]  /*1870*/  @!P3 LDC.64 R4, c[0x0][0x210] ;  /* 0x00008400ff04bb82 */ /* 0x000f220000000a00 */
[----:B------:R-:W-:Y:S01]  /*1880*/  IMAD.IADD R0, R3, 0x1, R0 ;  /* 0x0000000103007824 */ /* 0x000fe200078e0200 */
[----:B-1----:R-:W-:-:S04]  /*1890*/  @!P6 LEA R6, P2, R2, R6, 0x1 ;  /* 0x000000060206e211 */ /* 0x002fc800078408ff */
        /* <DEDUP_REMOVED lines=21> */
.L_x_543:
[----:B------:R-:W-:Y:S05]  /*19f0*/  BSYNC B0 ;  /* 0x0000000000007941 */ /* 0x000fea0003800000 */
.L_x_542:
[----:B------:R-:W-:Y:S01]  /*1a00*/  USHF.R.S32.HI UR30, URZ, 0x1f, UR15 ;  /* 0x0000001f3f1e7899 */ /* 0x000fe2000801140f */
        /* <DEDUP_REMOVED lines=10> */
[----:B------:R-:W-:Y:S01]  /*1ab0*/  ISETP.GE.AND P0, PT, R116, UR26, PT ;  /* 0x0000001a74007c0c */ /* 0x000fe2000bf06270 */
[----:B------:R-:W-:Y:S02]  /*1ac0*/  IMAD.MOV.U32 R3, RZ, RZ, R9 ;  /* 0x000000ffff037224 */ /* 0x000fe400078e0009 */
[----:B------:R-:W-:-:S02]  /*1ad0*/  IMAD R12, R12, UR6, RZ ;  /* 0x000000060c0c7c24 */ /* 0x000fc4000f8e02ff */
[----:B----4-:R-:W-:-:S04]  /*1ae0*/  IMAD.WIDE.U32 R6, R0, UR6, R2 ;  /* 0x0000000600067c25 */ /* 0x010fc8000f8e0002 */
[----:B------:R-:W1:Y:S01]  /*1af0*/  @!P3 LDC.64 R4, c[0x0][0x210] ;  /* 0x00008400ff04bb82 */ /* 0x000e620000000a00 */
[----:B------:R-:W-:Y:S01]  /*1b00*/  IMAD R0, R0, UR7, R12 ;  /* 0x0000000700007c24 */ /* 0x000fe2000f8e020c */
[----:B------:R3:W-:Y:S03]  /*1b10*/  @P3 STS.128 [R203+0x1800], RZ ;  /* 0x001800ffcb003388 */ /* 0x0007e60000000c00 */
[----:B------:R-:W-:-:S03]  /*1b20*/  IMAD.IADD R0, R7, 0x1, R0 ;  /* 0x0000000107007824 */ /* 0x000fc600078e0200 */
[----:B------:R-:W4:Y:S01]  /*1b30*/  @!P2 LDC.64 R16, c[0x0][0x210] ;  /* 0x00008400ff10ab82 */ /* 0x000f220000000a00 */
        /* <DEDUP_REMOVED lines=22> */
.L_x_545:
[----:B------:R-:W-:Y:S05]  /*1ca0*/  BSYNC B0 ;  /* 0x0000000000007941 */ /* 0x000fea0003800000 */
.L_x_544:
[----:B------:R-:W-:Y:S01]  /*1cb0*/  IMAD.IADD R115, R33, 0x1, R19 ;  /* 0x0000000121737824 */ /* 0x000fe200078e0213 */
[----:B------:R-:W-:Y:S01]  /*1cc0*/  MOV R114, R32 ;  /* 0x0000002000727202 */ /* 0x000fe20000000f00 */
[----:B------:R-:W-:Y:S01]  /*1cd0*/  USHF.L.U64.HI UR26, UR10, 0x6, UR11 ;  /* 0x000000060a1a7899 */ /* 0x000fe2000801020b */
[----:B------:R-:W-:Y:S01]  /*1ce0*/  ISETP.GE.AND P0, PT, R10, UR23, PT ;  /* 0x000000170a007c0c */ /* 0x000fe2000bf06270 */
[----:B------:R-:W-:Y:S01]  /*1cf0*/  USHF.L.U32 UR27, UR10, 0x6, URZ ;  /* 0x000000060a1b7899 */ /* 0x000fe2000800063f */
[----:B------:R-:W-:Y:S01]  /*1d00*/  IMAD.U32 R19, RZ, RZ, UR15 ;  /* 0x0000000fff137e24 */ /* 0x000fe2000f8e00ff */
[----:B------:R2:W-:Y:S01]  /*1d10*/  STL.64 [R1+0x68], R114 ;  /* 0x0000687201007387 */ /* 0x0005e20000100a00 */
[----:B------:R-:W-:Y:S01]  /*1d20*/  UIMAD UR6, UR26, UR15, URZ ;  /* 0x0000000f1a0672a4 */ /* 0x000fe2000f8e023f */
[----:B------:R-:W-:Y:S01]  /*1d30*/  LEA.HI R16, R24, R109, RZ, 0x4 ;  /* 0x0000006d18107211 */ /* 0x000fe200078f20ff */
[----:B------:R-:W-:Y:S01]  /*1d40*/  BSSY B0, `(.L_x_546) ;  /* 0x0000023000007945 */ /* 0x000fe20003800000 */
[----:B-1-3--:R-:W-:Y:S01]  /*1d50*/  IMAD.WIDE.U32 R2, R19, UR27, R114 ;  /* 0x0000001b13027c25 */ /* 0x00afe2000f8e0072 */
[----:B------:R-:W-:Y:S01]  /*1d60*/  UIMAD UR6, UR30, UR27, UR6 ;  /* 0x0000001b1e0672a4 */ /* 0x000fe2000f8e0206 */
[----:B------:R-:W-:-:S05]  /*1d70*/  LOP3.LUT R13, R16, 0xfffffff0, RZ, 0xc0, !PT ;  /* 0xfffffff0100d7812 */ /* 0x000fca00078ec0ff */
[----:B----4-:R-:W-:Y:S01]  /*1d80*/  VIADD R5, R3, UR6 ;  /* 0x0000000603057c36 */ /* 0x010fe20008000000 */
[----:B------:R-:W-:Y:S06]  /*1d90*/  @P0 BRA `(.L_x_547) ;  /* 0x0000000000740947 */ /* 0x000fec0003800000 */
[----:B------:R-:W-:Y:S02]  /*1da0*/  ULDC UR6, c[0x0][0x2d0] ;  /* 0x0000b40000067ab9 */ /* 0x000fe40000000800 */
[----:B------:R-:W-:Y:S02]  /*1db0*/  ISETP.GE.AND P3, PT, R28, UR6, PT ;  /* 0x000000061c007c0c */ /* 0x000fe4000bf66270 */
[----:B------:R-:W-:Y:S02]  /*1dc0*/  ISETP.GE.AND P2, PT, R118, UR6, PT ;  /* 0x0000000676007c0c */ /* 0x000fe4000bf46270 */
[----:B------:R-:W-:-:S09]  /*1dd0*/  ISETP.GE.AND P0, PT, R116, UR6, PT ;  /* 0x0000000674007c0c */ /* 0x000fd2000bf06270 */
[----:B------:R-:W1:Y:S01]  /*1de0*/  @!P3 LDC.64 R8, c[0x0][0x218] ;  /* 0x00008600ff08bb82 */ /* 0x000e620000000a00 */
[----:B------:R3:W-:Y:S07]  /*1df0*/  @P3 STS.128 [R203+0x6000], RZ ;  /* 0x006000ffcb003388 */ /* 0x0007ee0000000c00 */
        /* <DEDUP_REMOVED lines=23> */
.L_x_547:
[----:B------:R-:W-:Y:S05]  /*1f70*/  BSYNC B0 ;  /* 0x0000000000007941 */ /* 0x000fea0003800000 */
.L_x_546:
[----:B------:R-:W-:Y:S01]  /*1f80*/  USHF.L.U64.HI UR28, UR10, 0x4, UR11 ;  /* 0x000000040a1c7899 */ /* 0x000fe2000801020b */
[----:B------:R-:W-:Y:S01]  /*1f90*/  BSSY B0, `(.L_x_548) ;  /* 0x0000023000007945 */ /* 0x000fe20003800000 */
[----:B------:R-:W-:Y:S01]  /*1fa0*/  USHF.L.U32 UR29, UR10, 0x4, URZ ;  /* 0x000000040a1d7899 */ /* 0x000fe2000800063f */
[----:B------:R-:W-:Y:S02]  /*1fb0*/  IADD3 R13, -R13, R109, RZ ;  /* 0x0000006d0d0d7210 */ /* 0x000fe40007ffe1ff */
[----:B------:R-:W-:Y:S09]  /*1fc0*/  @P5 BRA `(.L_x_549) ;  /* 0x00000000007c5947 */ /* 0x000ff20003800000 */
        /* <DEDUP_REMOVED lines=8> */
[----:B-1----:R-:W1:Y:S01]  /*2050*/  @!P2 LDC.64 R6, c[0x0][0x218] ;  /* 0x00008600ff06ab82 */ /* 0x002e620000000a00 */
[----:B---3--:R-:W-:-:S04]  /*2060*/  @!P3 LEA R8, P5, R0, R8, 0x1 ;  /* 0x000000080008b211 */ /* 0x008fc800078a08ff */
        /* <DEDUP_REMOVED lines=21> */
.L_x_549:
[----:B------:R-:W-:Y:S05]  /*21c0*/  BSYNC B0 ;  /* 0x0000000000007941 */ /* 0x000fea0003800000 */
.L_x_548:
[C---:B------:R-:W-:Y:S01]  /*21d0*/  ISETP.GE.AND P0, PT, R18.reuse, UR23, PT ;  /* 0x0000001712007c0c */ /* 0x040fe2000bf06270 */
[----:B------:R-:W-:Y:S01]  /*21e0*/  BSSY B0, `(.L_x_550) ;  /* 0x0000028000007945 */ /* 0x000fe20003800000 */
[----:B------:R-:W-:Y:S02]  /*21f0*/  SHF.R.S32.HI R17, RZ, 0x4, R16 ;  /* 0x00000004ff117819 */ /* 0x000fe40000011410 */
[----:B------:R-:W-:Y:S02]  /*2200*/  SHF.R.S32.HI R0, RZ, 0x1f, R13 ;  /* 0x0000001fff007819 */ /* 0x000fe4000001140d */
[----:B------:R-:W-:Y:S02]  /*2210*/  ISETP.GE.AND P5, PT, R18, UR23, PT ;  /* 0x0000001712007c0c */ /* 0x000fe4000bfa6270 */
[----:B------:R-:W-:Y:S02]  /*2220*/  LEA.HI R16, R16, R17, RZ, 0x1 ;  /* 0x0000001110107211 */ /* 0x000fe400078f08ff */
[----:B------:R-:W-:-:S03]  /*2230*/  LEA.HI R18, R0, R13, RZ, 0x3 ;  /* 0x0000000d00127211 */ /* 0x000fc600078f18ff */
[----:B------:R-:W-:Y:S06]  /*2240*/  @P0 BRA `(.L_x_551) ;  /* 0x0000000000840947 */ /* 0x000fec0003800000 */
[----:B------:R-:W-:Y:S01]  /*2250*/  ULDC UR6, c[0x0][0x2d0] ;  /* 0x0000b40000067ab9 */ /* 0x000fe20000000800 */
[----:B-1-34-:R-:W-:Y:S01]  /*2260*/  IMAD.U32 R6, RZ, RZ, UR10 ;  /* 0x0000000aff067e24 */ /* 0x01afe2000f8e00ff */
[----:B------:R-:W-:Y:S01]  /*2270*/  ISETP.GE.AND P3, PT, R28, UR6, PT ;  /* 0x000000061c007c0c */ /* 0x000fe2000bf66270 */
[----:B------:R-:W-:Y:S01]  /*2280*/  IMAD.U32 R12, RZ, RZ, UR11 ;  /* 0x0000000bff0c7e24 */ /* 0x000fe2000f8e00ff */
[----:B------:R-:W-:Y:S02]  /*2290*/  ISETP.GE.AND P2, PT, R118, UR6, PT ;  /* 0x0000000676007c0c */ /* 0x000fe4000bf46270 */
[----:B------:R-:W-:-:S04]  /*22a0*/  LEA R0, P0, R6, R2, 0x5 ;  /* 0x0000000206007211 */ /* 0x000fc800078028ff */
[----:B------:R-:W-:Y:S02]  /*22b0*/  LEA.HI.X R12, R6, R5, R12, 0x5, P0 ;  /* 0x00000005060c7211 */ /* 0x000fe400000f2c0c */
[----:B------:R-:W-:-:S03]  /*22c0*/  ISETP.GE.AND P0, PT, R116, UR6, PT ;  /* 0x0000000674007c0c */ /* 0x000fc6000bf06270 */
        /* <DEDUP_REMOVED lines=25> */
.L_x_551:
[----:B------:R-:W-:Y:S05]  /*2460*/  BSYNC B0 ;  /* 0x0000000000007941 */ /* 0x000fea0003800000 */
.L_x_550:
[----:B------:R-:W-:Y:S01]  /*2470*/  ISETP.GE.AND P0, PT, R21, UR23, PT ;  /* 0x0000001715007c0c */ /* 0x000fe2000bf06270 */
[----:B------:R-:W-:Y:S01]  /*2480*/  BSSY B0, `(.L_x_552) ;  /* 0x000002a000007945 */ /* 0x000fe20003800000 */
[----:B------:R-:W-:Y:S02]  /*2490*/  LOP3.LUT R16, R16, 0xfffffffe, RZ, 0xc0, !PT ;  /* 0xfffffffe10107812 */ /* 0x000fe400078ec0ff */
[----:B-1-34-:R-:W-:Y:S02]  /*24a0*/  LEA R6, R30, UR19, 0x4 ;  /* 0x000000131e067c11 */ /* 0x01afe4000f8e20ff */
[----:B------:R-:W-:Y:S01]  /*24b0*/  LOP3.LUT R0, R18, 0xfffffff8, RZ, 0xc0, !PT ;  /* 0xfffffff812007812 */ /* 0x000fe200078ec0ff */
[----:B------:R-:W-:Y:S01]  /*24c0*/  IMAD.IADD R16, R17, 0x1, -R16 ;  /* 0x0000000111107824 */ /* 0x000fe200078e0a10 */
[----:B------:R-:W-:-:S03]  /*24d0*/  IADD3 R12, R6, 0x1, R20 ;  /* 0x00000001060c7810 */ /* 0x000fc60007ffe014 */
[----:B------:R-:W-:Y:S02]  /*24e0*/  IMAD.IADD R20, R13, 0x1, -R0 ;  /* 0x000000010d147824 */ /* 0x000fe400078e0a00 */
        /* <DEDUP_REMOVED lines=35> */
.L_x_553:
[----:B------:R-:W-:Y:S05]  /*2720*/  BSYNC B0 ;  /* 0x0000000000007941 */ /* 0x000fea0003800000 */
.L_x_552:
[----:B------:R-:W0:Y:S01]  /*2730*/  LDGDEPBAR ;  /* 0x00000000000079af */ /* 0x000e220000000000 */
[----:B------:R-:W-:Y:S01]  /*2740*/  ISETP.GE.AND P0, PT, R10, UR23, PT ;  /* 0x000000170a007c0c */ /* 0x000fe2000bf06270 */
[----:B------:R-:W-:Y:S01]  /*2750*/  IMAD.SHL.U32 R0, R22, 0x40, RZ ;  /* 0x0000004016007824 */ /* 0x000fe200078e00ff */
[----:B------:R-:W-:Y:S01]  /*2760*/  USHF.L.U64.HI UR10, UR8, 0x6, UR9 ;  /* 0x00000006080a7899 */ /* 0x000fe20008010209 */
[----:B------:R-:W-:Y:S01]  /*2770*/  IMAD.SHL.U32 R3, R10, 0x8, RZ ;  /* 0x000000080a037824 */ /* 0x000fe200078e00ff */
[----:B------:R-:W-:Y:S01]  /*2780*/  USHF.L.U32 UR11, UR8, 0x6, URZ ;  /* 0x00000006080b7899 */ /* 0x000fe2000800063f */
[----:B------:R-:W-:Y:S01]  /*2790*/  IMAD.SHL.U32 R2, R20, 0x40, RZ ;  /* 0x0000004014027824 */ /* 0x000fe200078e00ff */
[----:B------:R-:W-:Y:S01]  /*27a0*/  LOP3.LUT R0, R0, 0x1c0, RZ, 0xc0, !PT ;  /* 0x000001c000007812 */ /* 0x000fe200078ec0ff */
[----:B------:R-:W-:Y:S01]  /*27b0*/  UIMAD UR6, UR10, UR15, URZ ;  /* 0x0000000f0a0672a4 */ /* 0x000fe2000f8e023f */
[----:B------:R-:W-:Y:S01]  /*27c0*/  IADD3 R9, R27, R23, RZ ;  /* 0x000000171b097210 */ /* 0x000fe20007ffe0ff */
[----:B------:R-:W-:Y:S01]  /*27d0*/  IMAD.MOV.U32 R8, RZ, RZ, R26 ;  /* 0x000000ffff087224 */ /* 0x000fe200078e001a */
[----:B---3--:R-:W-:Y:S01]  /*27e0*/  LOP3.LUT R6, R0, 0x8, R3, 0xf8, !PT ;  /* 0x0000000800067812 */ /* 0x008fe200078ef803 */
[----:B-1----:R-:W-:Y:S01]  /*27f0*/  IMAD.SHL.U32 R4, R16, 0x8, RZ ;  /* 0x0000000810047824 */ /* 0x002fe200078e00ff */
[----:B------:R-:W-:Y:S01]  /*2800*/  SHF.R.U32.HI R3, RZ, 0x3, R0 ;  /* 0x00000003ff037819 */ /* 0x000fe20000011600 */
[----:B------:R-:W-:Y:S01]  /*2810*/  IMAD.U32 R5, RZ, RZ, UR22 ;  /* 0x00000016ff057e24 */ /* 0x000fe2000f8e00ff */
[----:B------:R-:W-:Y:S01]  /*2820*/  LOP3.LUT R2, R2, 0x1c0, RZ, 0xc0, !PT ;  /* 0x000001c002027812 */ /* 0x000fe200078ec0ff */
[----:B------:R-:W-:Y:S01]  /*2830*/  UIMAD UR6, UR30, UR11, UR6 ;  /* 0x0000000b1e0672a4 */ /* 0x000fe2000f8e0206 */
[----:B------:R-:W-:Y:S01]  /*2840*/  LOP3.LUT R13, R6, R3, RZ, 0x3c, !PT ;  /* 0x00000003060d7212 */ /* 0x000fe200078e3cff */
[----:B------:R-:W-:Y:S01]  /*2850*/  IMAD.WIDE.U32 R6, R19, UR11, R8 ;  /* 0x0000000b13067c25 */ /* 0x000fe2000f8e0008 */
[----:B------:R-:W-:Y:S01]  /*2860*/  LOP3.LUT R4, R2, 0x8, R4, 0xf8, !PT ;  /* 0x0000000802047812 */ /* 0x000fe200078ef804 */
[----:B------:R1:W-:Y:S01]  /*2870*/  STL.64 [R1+0x88], R8 ;  /* 0x0000880801007387 */ /* 0x0003e20000100a00 */
[----:B------:R-:W-:Y:S01]  /*2880*/  SHF.R.U32.HI R0, RZ, 0x3, R2 ;  /* 0x00000003ff007819 */ /* 0x000fe20000011602 */
[----:B------:R-:W-:Y:S01]  /*2890*/  BSSY B0, `(.L_x_554) ;  /* 0x0000029000007945 */ /* 0x000fe20003800000 */
[----:B------:R-:W-:Y:S01]  /*28a0*/  IADD3 R2, R5, -UR14, R12 ;  /* 0x8000000e05027c10 */ /* 0x000fe2000fffe00c */
[----:B------:R-:W-:-:S04]  /*28b0*/  DEPBAR.LE SB0, 0x0 ;  /* 0x000080000000791a */ /* 0x000fc80000000000 */
[----:B------:R-:W-:Y:S01]  /*28c0*/  BAR.SYNC.DEFER_BLOCKING 0x0 ;  /* 0x0000000000007b1d */ /* 0x000fe20000010000 */
[----:B------:R-:W-:Y:S02]  /*28d0*/  LOP3.LUT R0, R4, R0, RZ, 0x3c, !PT ;  /* 0x0000000004007212 */ /* 0x000fe400078e3cff */
[----:B------:R-:W-:Y:S01]  /*28e0*/  IADD3 R31, R2, UR18, RZ ;  /* 0x00000012021f7c10 */ /* 0x000fe2000fffe0ff */
[----:B-1----:R-:W-:Y:S02]  /*28f0*/  VIADD R9, R7, UR6 ;  /* 0x0000000607097c36 */ /* 0x002fe40008000000 */
[----:B------:R-:W-:Y:S01]  /*2900*/  IMAD.SHL.U32 R8, R18, 0x40, RZ ;  /* 0x0000004012087824 */ /* 0x000fe200078e00ff */
        /* <DEDUP_REMOVED lines=8> */
[----:B------:R-:W3:Y:S01]  /*2990*/  @!P3 LDC.64 R4, c[0x0][0x220] ;  /* 0x00008800ff04bb82 */ /* 0x000ee20000000a00 */
[----:B------:R4:W-:Y:S07]  /*29a0*/  @P3 STS.128 [R203+0xc000], RZ ;  /* 0x00c000ffcb003388 */ /* 0x0009ee0000000c00 */
[----:B------:R-:W5:Y:S01]  /*29b0*/  @!P2 LDC.64 R2, c[0x0][0x220] ;  /* 0x00008800ff02ab82 */ /* 0x000f620000000a00 */
[----:B---3--:R-:W-:-:S04]  /*29c0*/  @!P3 LEA R4, P1, R6, R4, 0x1 ;  /* 0x000000040604b211 */ /* 0x008fc800078208ff */
[C---:B------:R-:W-:Y:S02]  /*29d0*/  @!P3 LEA.HI.X R5, R6.reuse, R5, R9, 0x1, P1 ;  /* 0x000000050605b211 */ /* 0x040fe400008f0c09 */
[----:B-----5:R-:W-:-:S03]  /*29e0*/  @!P2 LEA R2, P1, R6, R2, 0x1 ;  /* 0x000000020602a211 */ /* 0x020fc600078208ff */
        /* <DEDUP_REMOVED lines=19> */
.L_x_555:
[----:B------:R-:W-:Y:S05]  /*2b20*/  BSYNC B0 ;  /* 0x0000000000007941 */ /* 0x000fea0003800000 */
.L_x_554:
[----:B------:R1:W-:Y:S01]  /*2b30*/  @P6 STS.128 [R203+0xc800], RZ ;  /* 0x00c800ffcb006388 */ /* 0x0003e20000000c00 */
[----:B------:R-:W-:Y:S01]  /*2b40*/  USHF.L.U64.HI UR18, UR8, 0x4, UR9 ;  /* 0x0000000408127899 */ /* 0x000fe20008010209 */
[----:B------:R-:W-:Y:S01]  /*2b50*/  BSSY B0, `(.L_x_556) ;  /* 0x0000025000007945 */ /* 0x000fe20003800000 */
[----:B------:R-:W-:Y:S01]  /*2b60*/  USHF.L.U32 UR19, UR8, 0x4, URZ ;  /* 0x0000000408137899 */ /* 0x000fe2000800063f */
[----:B------:R1:W-:Y:S01]  /*2b70*/  @P6 STS.128 [R203+0xe800], RZ ;  /* 0x00e800ffcb006388 */ /* 0x0003e20000000c00 */
[----:B----4-:R-:W-:-:S03]  /*2b80*/  LOP3.LUT R5, R0, 0xfffffe00, R8, 0xf8, !PT ;  /* 0xfffffe0000057812 */ /* 0x010fc600078ef808 */
        /* <DEDUP_REMOVED lines=8> */
[----:B------:R-:W4:Y:S01]  /*2c10*/  @!P3 LDC.64 R10, c[0x0][0x220] ;  /* 0x00008800ff0abb82 */ /* 0x000f220000000a00 */
[----:B------:R1:W-:Y:S07]  /*2c20*/  @P3 STS.128 [R203+0xc800], RZ ;  /* 0x00c800ffcb003388 */ /* 0x0003ee0000000c00 */
[----:B---3--:R-:W3:Y:S01]  /*2c30*/  @!P2 LDC.64 R2, c[0x0][0x220] ;  /* 0x00008800ff02ab82 */ /* 0x008ee20000000a00 */
[----:B----4-:R-:W-:-:S04]  /*2c40*/  @!P3 LEA R10, P6, R0, R10, 0x1 ;  /* 0x0000000a000ab211 */ /* 0x010fc800078c08ff */
        /* <DEDUP_REMOVED lines=21> */
.L_x_557:
[----:B------:R-:W-:Y:S05]  /*2da0*/  BSYNC B0 ;  /* 0x0000000000007941 */ /* 0x000fea0003800000 */
.L_x_556:
[----:B------:R2:W-:Y:S01]  /*2db0*/  @P5 STS.128 [R203+0xd000], RZ ;  /* 0x00d000ffcb005388 */ /* 0x0005e20000000c00 */
[----:B-1-34-:R-:W-:Y:S01]  /*2dc0*/  IMAD R2, R30, 0x400, R5 ;  /* 0x000004001e027824 */ /* 0x01afe200078e0205 */
[----:B------:R-:W-:Y:S01]  /*2dd0*/  BSSY B0, `(.L_x_558) ;  /* 0x0000029000007945 */ /* 0x000fe20003800000 */
[----:B------:R-:W-:Y:S01]  /*2de0*/  IMAD R0, R16, 0x200, R13 ;  /* 0x0000020010007824 */ /* 0x000fe200078e020d */
[----:B------:R2:W-:Y:S01]  /*2df0*/  @P5 STS.128 [R203+0xf000], RZ ;  /* 0x00f000ffcb005388 */ /* 0x0005e20000000c00 */
[----:B------:R-:W-:Y:S02]  /*2e00*/  ISETP.GE.AND P0, PT, R21, UR23, PT ;  /* 0x0000001715007c0c */ /* 0x000fe4000bf06270 */
[----:B------:R-:W-:Y:S01]  /*2e10*/  LEA R187, R2, UR4, 0x1 ;  /* 0x0000000402bb7c11 */ /* 0x000fe2000f8e08ff */
[----:B------:R2:W-:Y:S01]  /*2e20*/  @P5 STS.128 [R203+0x11000], RZ ;  /* 0x011000ffcb005388 */ /* 0x0005e20000000c00 */
[----:B------:R-:W-:Y:S01]  /*2e30*/  LEA R180, R0, UR4, 0x1 ;  /* 0x0000000400b47c11 */ /* 0x000fe2000f8e08ff */
[----:B------:R-:W-:Y:S08]  /*2e40*/  @P5 BRA `(.L_x_559) ;  /* 0x0000000000845947 */ /* 0x000ff00003800000 */
        /* <DEDUP_REMOVED lines=33> */
.L_x_559:
[----:B------:R-:W-:Y:S05]  /*3060*/  BSYNC B0 ;  /* 0x0000000000007941 */ /* 0x000fea0003800000 */
.L_x_558:
[----:B------:R4:W-:Y:S01]  /*3070*/  @P0 STS.128 [R203+0xd800], RZ ;  /* 0x00d800ffcb000388 */ /* 0x0009e20000000c00 */
[----:B------:R-:W-:Y:S03]  /*3080*/  BSSY B0, `(.L_x_560) ;  /* 0x0000026000007945 */ /* 0x000fe60003800000 */
[----:B------:R4:W-:Y:S04]  /*3090*/  @P0 STS.128 [R203+0xf800], RZ ;  /* 0x00f800ffcb000388 */ /* 0x0009e80000000c00 */
[----:B------:R4:W-:Y:S01]  /*30a0*/  @P0 STS.128 [R203+0x11800], RZ ;  /* 0x011800ffcb000388 */ /* 0x0009e20000000c00 */
[----:B------:R-:W-:Y:S05]  /*30b0*/  @P0 BRA `(.L_x_561) ;  /* 0x0000000000880947 */ /* 0x000fea0003800000 */
[----:B------:R-:W-:Y:S01]  /*30c0*/  ULDC UR6, c[0x0][0x2d0] ;  /* 0x0000b40000067ab9 */ /* 0x000fe20000000800 */
[----:B-1-3--:R-:W-:Y:S01]  /*30d0*/  IMAD.U32 R2, RZ, RZ, UR8 ;  /* 0x00000008ff027e24 */ /* 0x00afe2000f8e00ff */
        /* <DEDUP_REMOVED lines=9> */
[----:B------:R-:W5:Y:S01]  /*3170*/  @!P2 LDC.64 R12, c[0x0][0x220] ;  /* 0x00008800ff0cab82 */ /* 0x000f620000000a00 */
[----:B-1----:R-:W-:-:S04]  /*3180*/  @!P3 LEA R8, P5, R2, R10, 0x1 ;  /* 0x0000000a0208b211 */ /* 0x002fc800078a08ff */
        /* <DEDUP_REMOVED lines=21> */
.L_x_561:
[----:B------:R-:W-:Y:S05]  /*32e0*/  BSYNC B0 ;  /* 0x0000000000007941 */ /* 0x000fea0003800000 */
.L_x_560:
[----:B------:R-:W-:Y:S01]  /*32f0*/  LDSM.16.M88.4 R12, [R187] ;  /* 0x00000000bb0c783b */ /* 0x000fe20000000200 */
[----:B------:R-:W-:Y:S01]  /*3300*/  LOP3.LUT P0, RZ, R22, 0x2, RZ, 0xc0, !PT ;  /* 0x0000000216ff7812 */ /* 0x000fe2000780c0ff */
[----:B------:R-:W-:Y:S01]  /*3310*/  IMAD.MOV.U32 R4, RZ, RZ, 0x10 ;  /* 0x00000010ff047424 */ /* 0x000fe200078e00ff */
[----:B------:R-:W-:Y:S01]  /*3320*/  LOP3.LUT P1, RZ, R20, 0x2, RZ, 0xc0, !PT ;  /* 0x0000000214ff7812 */ /* 0x000fe2000782c0ff */
[----:B------:R-:W5:Y:S01]  /*3330*/  LDSM.16.M88.4 R16, [R180+0x6000] ;  /* 0x00600000b410783b */ /* 0x000f620000000200 */
[----:B------:R-:W-:Y:S01]  /*3340*/  VIADD R0, R180, 0x6000 ;  /* 0x00006000b4007836 */ /* 0x000fe20000000000 */
[----:B------:R-:W-:Y:S01]  /*3350*/  UISETP.GE.AND UP0, UPT, UR16, 0x2, UPT ;  /* 0x000000021000788c */ /* 0x000fe2000bf06270 */
[----:B------:R-:W-:Y:S01]  /*3360*/  SEL R4, R4, 0xfffffff0, !P1 ;  /* 0xfffffff004047807 */ /* 0x000fe20004800000 */
[----:B------:R-:W-:Y:S01]  /*3370*/  VIADD R191, R180, 0x6020 ;  /* 0x00006020b4bf7836 */ /* 0x000fe20000000000 */
[----:B--2---:R-:W2:Y:S01]  /*3380*/  LDSM.16.M88.4 R32, [R180+0x6800] ;  /* 0x00680000b420783b */ /* 0x004ea20000000200 */
[----:B-1-3--:R-:W-:Y:S01]  /*3390*/  IMAD.MOV.U32 R2, RZ, RZ, 0x20 ;  /* 0x00000020ff027424 */ /* 0x00afe200078e00ff */
[----:B------:R-:W-:Y:S01]  /*33a0*/  LOP3.LUT P1, RZ, R20, 0x4, RZ, 0xc0, !PT ;  /* 0x0000000414ff7812 */ /* 0x000fe2000782c0ff */
[--C-:B------:R-:W-:Y:S01]  /*33b0*/  IMAD R188, R4, 0x2, R187.reuse ;  /* 0x0000000204bc7824 */ /* 0x100fe200078e02bb */
[----:B------:R-:W-:Y:S01]  /*33c0*/  LDSM.16.M88.4 R52, [R180+0x7000] ;  /* 0x00700000b434783b */ /* 0x000fe20000000200 */
[----:B------:R-:W-:Y:S01]  /*33d0*/  @P0 VIADD R191, R0, 0xffffffe0 ;  /* 0xffffffe000bf0836 */ /* 0x000fe20000000000 */
[----:B------:R-:W-:Y:S01]  /*33e0*/  LOP3.LUT P0, RZ, R22, 0x4, RZ, 0xc0, !PT ;  /* 0x0000000416ff7812 */ /* 0x000fe2000780c0ff */
[----:B------:R-:W-:Y:S01]  /*33f0*/  IMAD.SHL.U32 R6, R109, 0x2, RZ ;  /* 0x000000026d067824 */ /* 0x000fe200078e00ff */
[----:B------:R-:W-:Y:S01]  /*3400*/  LDSM.16.M88.4 R8, [R188] ;  /* 0x00000000bc08783b */ /* 0x000fe20000000200 */
[----:B------:R-:W-:Y:S01]  /*3410*/  IMAD.U32 R3, RZ, RZ, UR13 ;  /* 0x0000000dff037e24 */ /* 0x000fe2000f8e00ff */
[C---:B------:R-:W-:Y:S01]  /*3420*/  SEL R0, R2.reuse, 0xffffffe0, !P0 ;  /* 0xffffffe002007807 */ /* 0x040fe20004000000 */
[----:B------:R-:W-:Y:S01]  /*3430*/  UIADD3 UR9, UR25, 0x646e171e, URZ ;  /* 0x646e171e19097890 */ /* 0x000fe2000fffe03f */
[----:B------:R-:W1:Y:S01]  /*3440*/  LDSM.16.M88.4 R40, [R191] ;  /* 0x00000000bf28783b */ /* 0x000e620000000200 */
[----:B------:R-:W-:Y:S01]  /*3450*/  SEL R2, R2, 0xffffffe0, !P1 ;  /* 0xffffffe002027807 */ /* 0x000fe20004800000 */
[----:B------:R-:W-:Y:S01]  /*3460*/  IMAD R113, R3, 0x4, R30 ;  /* 0x0000000403717824 */ /* 0x000fe200078e021e */
[----:B------:R-:W-:Y:S01]  /*3470*/  LOP3.LUT R6, R6, 0x6, RZ, 0xc0, !PT ;  /* 0x0000000606067812 */ /* 0x000fe200078ec0ff */
[----:B------:R-:W3:Y:S01]  /*3480*/  LDSM.16.M88.4 R48, [R180+0x7800] ;  /* 0x00780000b430783b */ /* 0x000ee20000000200 */
[----:B------:R-:W-:Y:S01]  /*3490*/  IMAD R186, R0, 0x2, R180 ;  /* 0x0000000200ba7824 */ /* 0x000fe200078e02b4 */
[----:B------:R-:W-:Y:S01]  /*34a0*/  UIADD3 UR8, UR24, -0x4ab325aa, URZ ;  /* 0xb54cda5618087890 */ /* 0x000fe2000fffe03f */
[C---:B------:R-:W-:Y:S01]  /*34b0*/  IMAD R190, R2.reuse, 0x2, R187 ;  /* 0x0000000202be7824 */ /* 0x040fe200078e02bb */
[----:B------:R-:W4:Y:S01]  /*34c0*/  LDSM.16.M88.4 R64, [R191+0x800] ;  /* 0x00080000bf40783b */ /* 0x000f220000000200 */
[----:B------:R-:W-:-:S02]  /*34d0*/  IMAD R189, R2, 0x2, R188 ;  /* 0x0000000202bd7824 */ /* 0x000fc400078e02bc */
[----:B------:R-:W-:Y:S01]  /*34e0*/  IMAD R185, R0, 0x2, R191 ;  /* 0x0000000200b97824 */ /* 0x000fe200078e02bf */
[----:B------:R-:W-:Y:S01]  /*34f0*/  LDSM.16.M88.4 R20, [R190] ;  /* 0x00000000be14783b */ /* 0x000fe20000000200 */
[----:B------:R-:W-:Y:S02]  /*3500*/  IMAD.U32 R0, RZ, RZ, UR15 ;  /* 0x0000000fff007e24 */ /* 0x000fe4000f8e00ff */
[----:B------:R-:W-:Y:S01]  /*3510*/  VIADD R202, R191, 0x800 ;  /* 0x00000800bfca7836 */ /* 0x000fe20000000000 */
[----:B------:R-:W4:Y:S01]  /*3520*/  LDSM.16.M88.4 R72, [R186+0x6000] ;  /* 0x00600000ba48783b */ /* 0x000f220000000200 */
[----:B------:R-:W-:Y:S02]  /*3530*/  IMAD R0, R0, 0x40, R6 ;  /* 0x0000004000007824 */ /* 0x000fe400078e0206 */
[----:B------:R-:W-:Y:S01]  /*3540*/  IMAD.U32 R6, RZ, RZ, UR22 ;  /* 0x00000016ff067e24 */ /* 0x000fe2000f8e00ff */
[----:B------:R-:W4:Y:S01]  /*3550*/  LDSM.16.M88.4 R76, [R191+0x1000] ;  /* 0x00100000bf4c783b */ /* 0x000f220000000200 */
[C---:B------:R-:W-:Y:S01]  /*3560*/  VIADD R3, R0.reuse, 0x1 ;  /* 0x0000000100037836 */ /* 0x040fe20000000000 */
[----:B-----5:R-:W-:Y:S02]  /*3570*/  HMMA.16816.F32.BF16 R24, R12, R16, RZ ;  /* 0x000000100c18723c */ /* 0x020fe400000418ff */
[----:B------:R-:W5:Y:S01]  /*3580*/  LDSM.16.M88.4 R80, [R191+0x1800] ;  /* 0x00180000bf50783b */ /* 0x000f620000000200 */
[----:B------:R-:W-:-:S02]  /*3590*/  VIADD R7, R0, 0x30 ;  /* 0x0000003000077836 */ /* 0x000fc40000000000 */
[C---:B------:R-:W-:Y:S01]  /*35a0*/  VIADD R201, R191.reuse, 0x1000 ;  /* 0x00001000bfc97836 */ /* 0x040fe20000000000 */
[----:B------:R-:W5:Y:S01]  /*35b0*/  LDSM.16.M88.4 R92, [R186+0x6800] ;  /* 0x00680000ba5c783b */ /* 0x000f620000000200 */
[C---:B------:R-:W-:Y:S01]  /*35c0*/  HMMA.16816.F32.BF16 R36, R12.reuse, R18, RZ ;  /* 0x000000120c24723c */ /* 0x040fe200000418ff */
[C---:B------:R-:W-:Y:S02]  /*35d0*/  VIADD R200, R191.reuse, 0x1800 ;  /* 0x00001800bfc87836 */ /* 0x040fe40000000000 */
[----:B------:R-:W-:Y:S01]  /*35e0*/  LDSM.16.M88.4 R96, [R185] ;  /* 0x00000000b960783b */ /* 0x000fe20000000200 */
[C---:B------:R-:W-:Y:S02]  /*35f0*/  VIADD R199, R191.reuse, 0x2000 ;  /* 0x00002000bfc77836 */ /* 0x040fe40000000000 */
[----:B--2---:R-:W-:Y:S01]  /*3600*/  HMMA.16816.F32.BF16 R44, R12, R32, RZ ;  /* 0x000000200c2c723c */ /* 0x004fe200000418ff */
[----:B------:R-:W-:Y:S01]  /*3610*/  LDSM.16.M88.4 R84, [R186+0x7000] ;  /* 0x00700000ba54783b */ /* 0x000fe20000000200 */
[----:B------:R-:W-:-:S02]  /*3620*/  VIADD R198, R191, 0x2800 ;  /* 0x00002800bfc67836 */ /* 0x000fc40000000000 */
[C---:B------:R-:W-:Y:S01]  /*3630*/  VIADD R197, R191.reuse, 0x3000 ;  /* 0x00003000bfc57836 */ /* 0x040fe20000000000 */
[----:B------:R-:W-:Y:S01]  /*3640*/  LDSM.16.M88.4 R88, [R186+0x7800] ;  /* 0x00780000ba58783b */ /* 0x000fe20000000200 */
[----:B------:R-:W-:Y:S01]  /*3650*/  HMMA.16816.F32.BF16 R32, R12, R34, RZ ;  /* 0x000000220c20723c */ /* 0x000fe200000418ff */
[C---:B------:R-:W-:Y:S02]  /*3660*/  VIADD R196, R191.reuse, 0x3800 ;  /* 0x00003800bfc47836 */ /* 0x040fe40000000000 */
[----:B------:R-:W-:Y:S01]  /*3670*/  LDSM.16.M88.4 R100, [R185+0x800] ;  /* 0x00080000b964783b */ /* 0x000fe20000000200 */
[C---:B------:R-:W-:Y:S02]  /*3680*/  VIADD R195, R191.reuse, 0x4000 ;  /* 0x00004000bfc37836 */ /* 0x040fe40000000000 */
[----:B-1----:R-:W-:Y:S01]  /*3690*/  HMMA.16816.F32.BF16 R16, R8, R40, R24 ;  /* 0x000000280810723c */ /* 0x002fe20000041818 */
[----:B------:R-:W1:Y:S01]  /*36a0*/  LDSM.16.M88.4 R24, [R189] ;  /* 0x00000000bd18783b */ /* 0x000e620000000200 */
[----:B------:R-:W-:-:S02]  /*36b0*/  VIADD R194, R191, 0x4800 ;  /* 0x00004800bfc27836 */ /* 0x000fc40000000000 */
[C---:B------:R-:W-:Y:S01]  /*36c0*/  VIADD R193, R191.reuse, 0x5000 ;  /* 0x00005000bfc17836 */ /* 0x040fe20000000000 */
[----:B------:R-:W-:Y:S01]  /*36d0*/  LDSM.16.M88.4 R104, [R180+0x8000] ;  /* 0x00800000b468783b */ /* 0x000fe20000000200 */
[----:B------:R-:W-:Y:S01]  /*36e0*/  HMMA.16816.F32.BF16 R56, R12, R52, RZ ;  /* 0x000000340c38723c */ /* 0x000fe200000418ff */
[----:B------:R-:W-:Y:S02]  /*36f0*/  VIADD R192, R191, 0x5800 ;  /* 0x00005800bfc07836 */ /* 0x000fe40000000000 */
[----:B------:R-:W0:Y:S03]  /*3700*/  LDGDEPBAR ;  /* 0x00000000000079af */ /* 0x000e260000000000 */
[----:B------:R-:W-:Y:S01]  /*3710*/  HMMA.16816.F32.BF16 R36, R8, R42, R36 ;  /* 0x0000002a0824723c */ /* 0x000fe20000041824 */
[----:B------:R-:W-:Y:S05]  /*3720*/  STL [R1+0x80], R113 ;  /* 0x0000807101007387 */ /* 0x000fea0000100800 */
[C---:B------:R-:W-:Y:S06]  /*3730*/  HMMA.16816.F32.BF16 R60, R12.reuse, R54, RZ ;  /* 0x000000360c3c723c */ /* 0x040fec00000418ff */
[C---:B---3--:R-:W-:Y:S06]  /*3740*/  HMMA.16816.F32.BF16 R68, R12.reuse, R48, RZ ;  /* 0x000000300c44723c */ /* 0x048fec00000418ff */
[----:B------:R-:W-:Y:S06]  /*3750*/  HMMA.16816.F32.BF16 R40, R12, R50, RZ ;  /* 0x000000320c28723c */ /* 0x000fec00000418ff */
[C---:B----4-:R-:W-:Y:S06]  /*3760*/  HMMA.16816.F32.BF16 R44, R8.reuse, R64, R44 ;  /* 0x00000040082c723c */ /* 0x050fec000004182c */
[----:B------:R-:W-:Y:S01]  /*3770*/  HMMA.16816.F32.BF16 R48, R8, R66, R32 ;  /* 0x000000420830723c */ /* 0x000fe20000041820 */
[----:B------:R-:W-:Y:S04]  /*3780*/  LDSM.16.M88.4 R32, [R185+0x1000] ;  /* 0x00100000b920783b */ /* 0x000fe80000000200 */
[----:B------:R-:W-:Y:S01]  /*3790*/  LDSM.16.M88.4 R64, [R185+0x1800] ;  /* 0x00180000b940783b */ /* 0x000fe20000000200 */
[----:B------:R-:W-:Y:S03]  /*37a0*/  HMMA.16816.F32.BF16 R12, R20, R72, R16 ;  /* 0x00000048140c723c */ /* 0x000fe60000041810 */
[----:B------:R-:W2:Y:S03]  /*37b0*/  LDSM.16.M88.4 R16, [R187+0x2000] ;  /* 0x00200000bb10783b */ /* 0x000ea60000000200 */
[----:B------:R-:W-:Y:S06]  /*37c0*/  HMMA.16816.F32.BF16 R52, R8, R76, R56 ;  /* 0x0000004c0834723c */ /* 0x000fec0000041838 */
[----:B------:R-:W-:Y:S01]  /*37d0*/  HMMA.16816.F32.BF16 R36, R20, R74, R36 ;  /* 0x0000004a1424723c */ /* 0x000fe20000041824 */
[----:B------:R-:W-:Y:S05]  /*37e0*/  LDSM.16.M88.4 R72, [R180+0x9800] ;  /* 0x00980000b448783b */ /* 0x000fea0000000200 */
[C---:B------:R-:W-:Y:S01]  /*37f0*/  HMMA.16816.F32.BF16 R60, R8.reuse, R78, R60 ;  /* 0x0000004e083c723c */ /* 0x040fe2000004183c */
[----:B------:R-:W3:Y:S05]  /*3800*/  LDSM.16.M88.4 R76, [R180+0x8800] ;  /* 0x00880000b44c783b */ /* 0x000eea0000000200 */
[C---:B-----5:R-:W-:Y:S01]  /*3810*/  HMMA.16816.F32.BF16 R56, R8.reuse, R80, R68 ;  /* 0x000000500838723c */ /* 0x060fe20000041844 */
[----:B------:R-:W-:Y:S05]  /*3820*/  LDSM.16.M88.4 R68, [R180+0x9000] ;  /* 0x00900000b444783b */ /* 0x000fea0000000200 */
[----:B------:R-:W-:Y:S01]  /*3830*/  HMMA.16816.F32.BF16 R40, R8, R82, R40 ;  /* 0x000000520828723c */ /* 0x000fe20000041828 */
[----:B------:R-:W-:Y:S05]  /*3840*/  LDSM.16.M88.4 R80, [R186+0x8800] ;  /* 0x00880000ba50783b */ /* 0x000fea0000000200 */
[C---:B------:R-:W-:Y:S06]  /*3850*/  HMMA.16816.F32.BF16 R44, R20.reuse, R92, R44 ;  /* 0x0000005c142c723c */ /* 0x040fec000004182c */
[----:B------:R-:W-:Y:S01]  /*3860*/  HMMA.16816.F32.BF16 R48, R20, R94, R48 ;  /* 0x0000005e1430723c */ /* 0x000fe20000041830 */
[----:B------:R-:W-:Y:S05]  /*3870*/  LDSM.16.M88.4 R92, [R191+0x2000] ;  /* 0x00200000bf5c783b */ /* 0x000fea0000000200 */
[----:B-1----:R-:W-:Y:S01]  /*3880*/  HMMA.16816.F32.BF16 R8, R24, R96, R12 ;  /* 0x000000601808723c */ /* 0x002fe2000004180c */
[----:B------:R-:W1:Y:S05]  /*3890*/  LDSM.16.M88.4 R12, [R188+0x2000] ;  /* 0x00200000bc0c783b */ /* 0x000e6a0000000200 */
[----:B------:R-:W-:Y:S06]  /*38a0*/  HMMA.16816.F32.BF16 R52, R20, R84, R52 ;  /* 0x000000541434723c */ /* 0x000fec0000041834 */
[----:B------:R-:W-:Y:S01]  /*38b0*/  HMMA.16816.F32.BF16 R36, R24, R98, R36 ;  /* 0x000000621824723c */ /* 0x000fe20000041824 */
[----:B------:R-:W-:Y:S05]  /*38c0*/  LDSM.16.M88.4 R96, [R186+0x8000] ;  /* 0x00800000ba60783b */ /* 0x000fea0000000200 */
[C---:B------:R-:W-:Y:S01]  /*38d0*/  HMMA.16816.F32.BF16 R60, R20.reuse, R86, R60 ;  /* 0x00000056143c723c */ /* 0x040fe2000004183c */
[----:B------:R-:W4:Y:S05]  /*38e0*/  LDSM.16.M88.4 R84, [R191+0x2800] ;  /* 0x00280000bf54783b */ /* 0x000f2a0000000200 */
[C---:B------:R-:W-:Y:S06]  /*38f0*/  HMMA.16816.F32.BF16 R56, R20.reuse, R88, R56 ;  /* 0x000000581438723c */ /* 0x040fec0000041838 */
[----:B------:R-:W-:Y:S01]  /*3900*/  HMMA.16816.F32.BF16 R40, R20, R90, R40 ;  /* 0x0000005a1428723c */ /* 0x000fe20000041828 */
[----:B------:R-:W-:Y:S05]  /*3910*/  LDSM.16.M88.4 R88, [R185+0x2000] ;  /* 0x00200000b958783b */ /* 0x000fea0000000200 */
[C---:B------:R-:W-:Y:S06]  /*3920*/  HMMA.16816.F32.BF16 R44, R24.reuse, R100, R44 ;  /* 0x00000064182c723c */ /* 0x040fec000004182c */
[----:B------:R-:W-:Y:S06]  /*3930*/  HMMA.16816.F32.BF16 R48, R24, R102, R48 ;  /* 0x000000661830723c */ /* 0x000fec0000041830 */
[----:B--2---:R-:W-:Y:S01]  /*3940*/  HMMA.16816.F32.BF16 R20, R16, R104, R8 ;  /* 0x000000681014723c */ /* 0x004fe20000041808 */
[----:B------:R-:W2:Y:S05]  /*3950*/  LDSM.16.M88.4 R8, [R190+0x2000] ;  /* 0x00200000be08783b */ /* 0x000eaa0000000200 */
[----:B------:R-:W-:Y:S06]  /*3960*/  HMMA.16816.F32.BF16 R52, R24, R32, R52 ;  /* 0x000000201834723c */ /* 0x000fec0000041834 */
[----:B------:R-:W-:Y:S06]  /*3970*/  HMMA.16816.F32.BF16 R36, R16, R106, R36 ;  /* 0x0000006a1024723c */ /* 0x000fec0000041824 */
[C---:B------:R-:W-:Y:S01]  /*3980*/  HMMA.16816.F32.BF16 R60, R24.reuse, R34, R60 ;  /* 0x00000022183c723c */ /* 0x040fe2000004183c */
[----:B------:R-:W5:Y:S05]  /*3990*/  LDSM.16.M88.4 R32, [R191+0x3000] ;  /* 0x00300000bf20783b */ /* 0x000f6a0000000200 */
[C---:B------:R-:W-:Y:S06]  /*39a0*/  HMMA.16816.F32.BF16 R56, R24.reuse, R64, R56 ;  /* 0x000000401838723c */ /* 0x040fec0000041838 */
[----:B------:R-:W-:Y:S01]  /*39b0*/  HMMA.16816.F32.BF16 R40, R24, R66, R40 ;  /* 0x000000421828723c */ /* 0x000fe20000041828 */
[----:B------:R-:W5:Y:S04]  /*39c0*/  LDSM.16.M88.4 R64, [R191+0x3800] ;  /* 0x00380000bf40783b */ /* 0x000f680000000200 */
[----:B------:R-:W5:Y:S01]  /*39d0*/  LDSM.16.M88.4 R24, [R189+0x2000] ;  /* 0x00200000bd18783b */ /* 0x000f620000000200 */
[C---:B---3--:R-:W-:Y:S06]  /*39e0*/  HMMA.16816.F32.BF16 R44, R16.reuse, R76, R44 ;  /* 0x0000004c102c723c */ /* 0x048fec000004182c */
[----:B------:R-:W-:Y:S01]  /*39f0*/  HMMA.16816.F32.BF16 R48, R16, R78, R48 ;  /* 0x0000004e1030723c */ /* 0x000fe20000041830 */
[----:B------:R-:W-:Y:S05]  /*3a00*/  LDSM.16.M88.4 R76, [R186+0x9800] ;  /* 0x00980000ba4c783b */ /* 0x000fea0000000200 */
[----:B-1----:R-:W-:Y:S06]  /*3a10*/  HMMA.16816.F32.BF16 R20, R12, R92, R20 ;  /* 0x0000005c0c14723c */ /* 0x002fec0000041814 */
[----:B------:R-:W-:Y:S06]  /*3a20*/  HMMA.16816.F32.BF16 R52, R16, R68, R52 ;  /* 0x000000441034723c */ /* 0x000fec0000041834 */
[----:B------:R-:W-:Y:S01]  /*3a30*/  HMMA.16816.F32.BF16 R36, R12, R94, R36 ;  /* 0x0000005e0c24723c */ /* 0x000fe20000041824 */
[----:B------:R-:W-:Y:S05]  /*3a40*/  LDSM.16.M88.4 R92, [R191+0x4000] ;  /* 0x00400000bf5c783b */ /* 0x000fea0000000200 */
[C---:B------:R-:W-:Y:S01]  /*3a50*/  HMMA.16816.F32.BF16 R60, R16.reuse, R70, R60 ;  /* 0x00000046103c723c */ /* 0x040fe2000004183c */
[----:B------:R-:W-:Y:S05]  /*3a60*/  LDSM.16.M88.4 R68, [R185+0x3800] ;  /* 0x00380000b944783b */ /* 0x000fea0000000200 */
[C---:B------:R-:W-:Y:S06]  /*3a70*/  HMMA.16816.F32.BF16 R56, R16.reuse, R72, R56 ;  /* 0x000000481038723c */ /* 0x040fec0000041838 */
[----:B------:R-:W-:Y:S01]  /*3a80*/  HMMA.16816.F32.BF16 R40, R16, R74, R40 ;  /* 0x0000004a1028723c */ /* 0x000fe20000041828 */
[----:B------:R-:W1:Y:S05]  /*3a90*/  LDSM.16.M88.4 R72, [R186+0x9000] ;  /* 0x00900000ba48783b */ /* 0x000e6a0000000200 */
[C---:B----4-:R-:W-:Y:S06]  /*3aa0*/  HMMA.16816.F32.BF16 R44, R12.reuse, R84, R44 ;  /* 0x000000540c2c723c */ /* 0x050fec000004182c */
[----:B------:R-:W-:Y:S01]  /*3ab0*/  HMMA.16816.F32.BF16 R48, R12, R86, R48 ;  /* 0x000000560c30723c */ /* 0x000fe20000041830 */
[----:B------:R-:W3:Y:S05]  /*3ac0*/  LDSM.16.M88.4 R84, [R185+0x2800] ;  /* 0x00280000b954783b */ /* 0x000eea0000000200 */
[----:B--2---:R-:W-:Y:S01]  /*3ad0*/  HMMA.16816.F32.BF16 R16, R8, R96, R20 ;  /* 0x000000600810723c */ /* 0x004fe20000041814 */
[----:B------:R-:W-:Y:S05]  /*3ae0*/  LDSM.16.M88.4 R20, [R187+0x4000] ;  /* 0x00400000bb14783b */ /* 0x000fea0000000200 */
[----:B-----5:R-:W-:Y:S06]  /*3af0*/  HMMA.16816.F32.BF16 R52, R12, R32, R52 ;  /* 0x000000200c34723c */ /* 0x020fec0000041834 */
[----:B------:R-:W-:Y:S01]  /*3b00*/  HMMA.16816.F32.BF16 R36, R8, R98, R36 ;  /* 0x000000620824723c */ /* 0x000fe20000041824 */
[----:B------:R-:W2:Y:S05]  /*3b10*/  LDSM.16.M88.4 R96, [R180+0xa000] ;  /* 0x00a00000b460783b */ /* 0x000eaa0000000200 */
[C---:B------:R-:W-:Y:S06]  /*3b20*/  HMMA.16816.F32.BF16 R60, R12.reuse, R34, R60 ;  /* 0x000000220c3c723c */ /* 0x040fec000004183c */
[C---:B------:R-:W-:Y:S06]  /*3b30*/  HMMA.16816.F32.BF16 R56, R12.reuse, R64, R56 ;  /* 0x000000400c38723c */ /* 0x040fec0000041838 */
[----:B------:R-:W-:Y:S01]  /*3b40*/  HMMA.16816.F32.BF16 R40, R12, R66, R40 ;  /* 0x000000420c28723c */ /* 0x000fe20000041828 */
[----:B------:R-:W4:Y:S05]  /*3b50*/  LDSM.16.M88.4 R64, [R185+0x3000] ;  /* 0x00300000b940783b */ /* 0x000f2a0000000200 */
[C---:B------:R-:W-:Y:S06]  /*3b60*/  HMMA.16816.F32.BF16 R44, R8.reuse, R80, R44 ;  /* 0x00000050082c723c */ /* 0x040fec000004182c */
[----:B------:R-:W-:Y:S01]  /*3b70*/  HMMA.16816.F32.BF16 R48, R8, R82, R48 ;  /* 0x000000520830723c */ /* 0x000fe20000041830 */
[----:B------:R-:W5:Y:S05]  /*3b80*/  LDSM.16.M88.4 R80, [R180+0xa800] ;  /* 0x00a80000b450783b */ /* 0x000f6a0000000200 */
[----:B------:R-:W-:Y:S01]  /*3b90*/  HMMA.16816.F32.BF16 R32, R24, R88, R16 ;  /* 0x000000581820723c */ /* 0x000fe20000041810 */
[----:B------:R-:W5:Y:S05]  /*3ba0*/  LDSM.16.M88.4 R16, [R188+0x4000] ;  /* 0x00400000bc10783b */ /* 0x000f6a0000000200 */
[----:B-1----:R-:W-:Y:S06]  /*3bb0*/  HMMA.16816.F32.BF16 R52, R8, R72, R52 ;  /* 0x000000480834723c */ /* 0x002fec0000041834 */
[----:B------:R-:W-:Y:S01]  /*3bc0*/  HMMA.16816.F32.BF16 R12, R24, R90, R36 ;  /* 0x0000005a180c723c */ /* 0x000fe20000041824 */
[----:B------:R-:W-:Y:S05]  /*3bd0*/  LDSM.16.M88.4 R88, [R191+0x4800] ;  /* 0x00480000bf58783b */ /* 0x000fea0000000200 */
[C---:B------:R-:W-:Y:S01]  /*3be0*/  HMMA.16816.F32.BF16 R60, R8.reuse, R74, R60 ;  /* 0x0000004a083c723c */ /* 0x040fe2000004183c */
[----:B------:R-:W1:Y:S05]  /*3bf0*/  LDSM.16.M88.4 R72, [R180+0xb000] ;  /* 0x00b00000b448783b */ /* 0x000e6a0000000200 */
[C---:B------:R-:W-:Y:S06]  /*3c00*/  HMMA.16816.F32.BF16 R56, R8.reuse, R76, R56 ;  /* 0x0000004c0838723c */ /* 0x040fec0000041838 */
[----:B------:R-:W-:Y:S01]  /*3c10*/  HMMA.16816.F32.BF16 R36, R8, R78, R40 ;  /* 0x0000004e0824723c */ /* 0x000fe20000041828 */
[----:B------:R-:W1:Y:S05]  /*3c20*/  LDSM.16.M88.4 R76, [R180+0xb800] ;  /* 0x00b80000b44c783b */ /* 0x000e6a0000000200 */
[C---:B---3--:R-:W-:Y:S06]  /*3c30*/  HMMA.16816.F32.BF16 R44, R24.reuse, R84, R44 ;  /* 0x00000054182c723c */ /* 0x048fec000004182c */
[----:B------:R-:W-:Y:S01]  /*3c40*/  HMMA.16816.F32.BF16 R48, R24, R86, R48 ;  /* 0x000000561830723c */ /* 0x000fe20000041830 */
[----:B------:R-:W-:Y:S05]  /*3c50*/  LDSM.16.M88.4 R84, [R186+0xa800] ;  /* 0x00a80000ba54783b */ /* 0x000fea0000000200 */
[----:B--2---:R-:W-:Y:S06]  /*3c60*/  HMMA.16816.F32.BF16 R40, R20, R96, R32 ;  /* 0x000000601428723c */ /* 0x004fec0000041820 */
[----:B----4-:R-:W-:Y:S06]  /*3c70*/  HMMA.16816.F32.BF16 R52, R24, R64, R52 ;  /* 0x000000401834723c */ /* 0x010fec0000041834 */
[----:B------:R-:W-:Y:S01]  /*3c80*/  HMMA.16816.F32.BF16 R8, R20, R98, R12 ;  /* 0x000000621408723c */ /* 0x000fe2000004180c */
[----:B------:R-:W-:Y:S04]  /*3c90*/  LDSM.16.M88.4 R12, [R190+0x4000] ;  /* 0x00400000be0c783b */ /* 0x000fe80000000200 */
[----:B------:R-:W2:Y:S01]  /*3ca0*/  LDSM.16.M88.4 R96, [R186+0xa000] ;  /* 0x00a00000ba60783b */ /* 0x000ea20000000200 */
[C---:B------:R-:W-:Y:S03]  /*3cb0*/  HMMA.16816.F32.BF16 R60, R24.reuse, R66, R60 ;  /* 0x00000042183c723c */ /* 0x040fe6000004183c */
[----:B------:R-:W3:Y:S03]  /*3cc0*/  LDSM.16.M88.4 R64, [R191+0x5000] ;  /* 0x00500000bf40783b */ /* 0x000ee60000000200 */
[C---:B------:R-:W-:Y:S06]  /*3cd0*/  HMMA.16816.F32.BF16 R56, R24.reuse, R68, R56 ;  /* 0x000000441838723c */ /* 0x040fec0000041838 */
[----:B------:R-:W-:Y:S01]  /*3ce0*/  HMMA.16816.F32.BF16 R32, R24, R70, R36 ;  /* 0x000000461820723c */ /* 0x000fe20000041824 */
[----:B------:R-:W4:Y:S05]  /*3cf0*/  LDSM.16.M88.4 R68, [R191+0x5800] ;  /* 0x00580000bf44783b */ /* 0x000f2a0000000200 */
[C---:B-----5:R-:W-:Y:S06]  /*3d00*/  HMMA.16816.F32.BF16 R24, R20.reuse, R80, R44 ;  /* 0x000000501418723c */ /* 0x060fec000004182c */
[----:B------:R-:W-:Y:S01]  /*3d10*/  HMMA.16816.F32.BF16 R48, R20, R82, R48 ;  /* 0x000000521430723c */ /* 0x000fe20000041830 */
[----:B------:R-:W-:Y:S05]  /*3d20*/  LDSM.16.M88.4 R80, [R185+0x4800] ;  /* 0x00480000b950783b */ /* 0x000fea0000000200 */
[----:B------:R-:W-:Y:S06]  /*3d30*/  HMMA.16816.F32.BF16 R40, R16, R92, R40 ;  /* 0x0000005c1028723c */ /* 0x000fec0000041828 */
[C---:B-1----:R-:W-:Y:S06]  /*3d40*/  HMMA.16816.F32.BF16 R52, R20.reuse, R72, R52 ;  /* 0x000000481434723c */ /* 0x042fec0000041834 */
[C---:B------:R-:W-:Y:S06]  /*3d50*/  HMMA.16816.F32.BF16 R60, R20.reuse, R74, R60 ;  /* 0x0000004a143c723c */ /* 0x040fec000004183c */
[C---:B------:R-:W-:Y:S06]  /*3d60*/  HMMA.16816.F32.BF16 R56, R20.reuse, R76, R56 ;  /* 0x0000004c1438723c */ /* 0x040fec0000041838 */
[----:B------:R-:W-:Y:S01]  /*3d70*/  HMMA.16816.F32.BF16 R44, R20, R78, R32 ;  /* 0x0000004e142c723c */ /* 0x000fe20000041820 */
[----:B------:R-:W1:Y:S05]  /*3d80*/  LDSM.16.M88.4 R76, [R186+0xb000] ;  /* 0x00b00000ba4c783b */ /* 0x000e6a0000000200 */
[C---:B------:R-:W-:Y:S01]  /*3d90*/  HMMA.16816.F32.BF16 R36, R16.reuse, R94, R8 ;  /* 0x0000005e1024723c */ /* 0x040fe20000041808 */
[----:B------:R-:W-:Y:S04]  /*3da0*/  LDSM.16.M88.4 R8, [R189+0x4000] ;  /* 0x00400000bd08783b */ /* 0x000fe80000000200 */
[----:B------:R-:W5:Y:S01]  /*3db0*/  LDSM.16.M88.4 R92, [R185+0x4000] ;  /* 0x00400000b95c783b */ /* 0x000f620000000200 */
[C---:B------:R-:W-:Y:S06]  /*3dc0*/  HMMA.16816.F32.BF16 R32, R16.reuse, R88, R24 ;  /* 0x000000581020723c */ /* 0x040fec0000041818 */
[----:B------:R-:W-:Y:S06]  /*3dd0*/  HMMA.16816.F32.BF16 R24, R16, R90, R48 ;  /* 0x0000005a1018723c */ /* 0x000fec0000041830 */
[----:B--2---:R-:W-:Y:S06]  /*3de0*/  HMMA.16816.F32.BF16 R20, R12, R96, R40 ;  /* 0x000000600c14723c */ /* 0x004fec0000041828 */
[C---:B---3--:R-:W-:Y:S06]  /*3df0*/  HMMA.16816.F32.BF16 R40, R16.reuse, R64, R52 ;  /* 0x000000401028723c */ /* 0x048fec0000041834 */
[C---:B------:R-:W-:Y:S01]  /*3e00*/  HMMA.16816.F32.BF16 R52, R16.reuse, R66, R60 ;  /* 0x000000421034723c */ /* 0x040fe2000004183c */
[----:B------:R-:W-:Y:S05]  /*3e10*/  LDSM.16.M88.4 R60, [R185+0x5000] ;  /* 0x00500000b93c783b */ /* 0x000fea0000000200 */
[----:B----4-:R-:W-:Y:S01]  /*3e20*/  HMMA.16816.F32.BF16 R72, R16, R68, R56 ;  /* 0x000000441048723c */ /* 0x010fe20000041838 */
[----:B------:R-:W2:Y:S05]  /*3e30*/  LDSM.16.M88.4 R56, [R186+0xb800] ;  /* 0x00b80000ba38783b */ /* 0x000eaa0000000200 */
[----:B------:R-:W-:Y:S06]  /*3e40*/  HMMA.16816.F32.BF16 R36, R12, R98, R36 ;  /* 0x000000620c24723c */ /* 0x000fec0000041824 */
[----:B------:R-:W-:Y:S06]  /*3e50*/  HMMA.16816.F32.BF16 R68, R16, R70, R44 ;  /* 0x000000461044723c */ /* 0x000fec000004182c */
[----:B------:R-:W-:Y:S01]  /*3e60*/  HMMA.16816.F32.BF16 R44, R12, R86, R24 ;  /* 0x000000560c2c723c */ /* 0x000fe20000041818 */
[----:B------:R-:W-:-:S02]  /*3e70*/  VIMNMX R19, R31, UR22, PT ;  /* 0x000000161f137c48 */ /* 0x000fc4000bfe0100 */
[----:B------:R-:W-:Y:S01]  /*3e80*/  VIADDMNMX R18, R31, 0x8, R6, PT ;  /* 0x000000081f127846 */ /* 0x000fe20003800106 */
[C---:B------:R-:W-:Y:S01]  /*3e90*/  VIADD R6, R0.reuse, 0x8 ;  /* 0x0000000800067836 */ /* 0x040fe20000000000 */
[CC--:B------:R-:W-:Y:S01]  /*3ea0*/  ISETP.GE.AND P6, PT, R3.reuse, R19.reuse, PT ;  /* 0x000000130300720c */ /* 0x0c0fe20003fc6270 */
[C---:B-1----:R-:W-:Y:S01]  /*3eb0*/  HMMA.16816.F32.BF16 R24, R12.reuse, R76, R40 ;  /* 0x0000004c0c18723c */ /* 0x042fe20000041828 */
[-C--:B------:R-:W-:Y:S01]  /*3ec0*/  ISETP.GE.AND P2, PT, R3, R18.reuse, PT ;  /* 0x000000120300720c */ /* 0x080fe20003f46270 */
[----:B------:R-:W-:Y:S01]  /*3ed0*/  VIADD R3, R0, 0x9 ;  /* 0x0000000900037836 */ /* 0x000fe20000000000 */
[CC--:B------:R-:W-:Y:S02]  /*3ee0*/  ISETP.GE.AND P5, PT, R6.reuse, R19.reuse, PT ;  /* 0x000000130600720c */ /* 0x0c0fe40003fa6270 */
[----:B------:R-:W-:Y:S01]  /*3ef0*/  ISETP.GE.AND P1, PT, R6, R18, PT ;  /* 0x000000120600720c */ /* 0x000fe20003f26270 */
[----:B------:R-:W-:Y:S01]  /*3f00*/  HMMA.16816.F32.BF16 R32, R12, R84, R32 ;  /* 0x000000540c20723c */ /* 0x000fe20000041820 */
[----:B------:R-:W-:-:S02]  /*3f10*/  ISETP.GE.AND P3, PT, R3, R19, PT ;  /* 0x000000130300720c */ /* 0x000fc40003f66270 */
[----:B------:R-:W-:Y:S01]  /*3f20*/  ISETP.GE.AND P0, PT, R3, R18, PT ;  /* 0x000000120300720c */ /* 0x000fe20003f06270 */
[----:B------:R-:W-:Y:S01]  /*3f30*/  VIADD R3, R0, 0x10 ;  /* 0x0000001000037836 */ /* 0x000fe20000000000 */
[----:B------:R-:W-:Y:S01]  /*3f40*/  SHF.R.S32.HI R6, RZ, 0x1f, R108 ;  /* 0x0000001fff067819 */ /* 0x000fe2000001146c */
[----:B-----5:R-:W-:Y:S03]  /*3f50*/  HMMA.16816.F32.BF16 R64, R8, R92, R20 ;  /* 0x0000005c0840723c */ /* 0x020fe60000041814 */
[----:B------:R-:W-:Y:S01]  /*3f60*/  LEA.HI.X.SX32 R179, R110, R6, 0x1, P4 ;  /* 0x000000066eb37211 */ /* 0x000fe200020f0eff */
[----:B------:R-:W-:Y:S01]  /*3f70*/  VIADD R6, R0, 0x11 ;  /* 0x0000001100067836 */ /* 0x000fe20000000000 */
[----:B------:R-:W-:Y:S01]  /*3f80*/  ISETP.GE.AND P4, PT, R3, R19, PT ;  /* 0x000000130300720c */ /* 0x000fe20003f86270 */
[----:B------:R-:W-:Y:S01]  /*3f90*/  HMMA.16816.F32.BF16 R20, R12, R78, R52 ;  /* 0x0000004e0c14723c */ /* 0x000fe20000041834 */
[----:B------:R-:W1:Y:S01]  /*3fa0*/  LDSM.16.M88.4 R52, [R185+0x5800] ;  /* 0x00580000b934783b */ /* 0x000e620000000200 */
[----:B------:R-:W-:-:S04]  /*3fb0*/  DEPBAR.LE SB0, 0x0 ;  /* 0x000080000000791a */ /* 0x000fc80000000000 */
[----:B------:R-:W-:Y:S06]  /*3fc0*/  HMMA.16816.F32.BF16 R48, R8, R94, R36 ;  /* 0x0000005e0830723c */ /* 0x000fec0000041824 */
[----:B--2---:R-:W-:Y:S06]  /*3fd0*/  HMMA.16816.F32.BF16 R36, R12, R56, R72 ;  /* 0x000000380c24723c */ /* 0x004fec0000041848 */
[----:B------:R-:W-:Y:S01]  /*3fe0*/  HMMA.16816.F32.BF16 R40, R8, R60, R24 ;  /* 0x0000003c0828723c */ /* 0x000fe20000041818 */
[----:B------:R-:W-:-:S02]  /*3ff0*/  FSEL R65, R65, -INF , !P6 ;  /* 0xff80000041417808 */ /* 0x000fc40007000000 */
[----:B------:R-:W-:Y:S01]  /*4000*/  ISETP.GE.AND P6, PT, R3, R18, PT ;  /* 0x000000120300720c */ /* 0x000fe20003fc6270 */
[----:B------:R-:W-:Y:S01]  /*4010*/  VIADD R3, R0, 0x18 ;  /* 0x0000001800037836 */ /* 0x000fe20000000000 */
[----:B------:R-:W-:Y:S01]  /*4020*/  FSEL R67, R67, -INF , !P2 ;  /* 0xff80000043437808 */ /* 0x000fe20005000000 */
[----:B------:R-:W-:Y:S01]  /*4030*/  HMMA.16816.F32.BF16 R24, R12, R58, R68 ;  /* 0x0000003a0c18723c */ /* 0x000fe20000041844 */
[----:B------:R-:W-:-:S05]  /*4040*/  ISETP.GE.AND P2, PT, R6, R19, PT ;  /* 0x000000130600720c */ /* 0x000fca0003f46270 */
[C---:B------:R-:W-:Y:S01]  /*4050*/  HMMA.16816.F32.BF16 R32, R8.reuse, R80, R32 ;  /* 0x000000500820723c */ /* 0x040fe20000041820 */
[----:B------:R-:W-:Y:S02]  /*4060*/  FSEL R50, R50, -INF , !P1 ;  /* 0xff80000032327808 */ /* 0x000fe40004800000 */
[----:B------:R-:W-:Y:S02]  /*4070*/  FSEL R49, R49, -INF , !P3 ;  /* 0xff80000031317808 */ /* 0x000fe40005800000 */
[----:B------:R-:W-:Y:S01]  /*4080*/  FSEL R48, R48, -INF , !P5 ;  /* 0xff80000030307808 */ /* 0x000fe20006800000 */
[C---:B------:R-:W-:Y:S01]  /*4090*/  HMMA.16816.F32.BF16 R44, R8.reuse, R82, R44 ;  /* 0x00000052082c723c */ /* 0x040fe2000004182c */
[C---:B------:R-:W-:Y:S02]  /*40a0*/  ISETP.GE.AND P1, PT, R3.reuse, R19, PT ;  /* 0x000000130300720c */ /* 0x040fe40003f26270 */
[-C--:B------:R-:W-:Y:S01]  /*40b0*/  ISETP.GE.AND P3, PT, R3, R18.reuse, PT ;  /* 0x000000120300720c */ /* 0x080fe20003f66270 */
[----:B------:R-:W-:Y:S01]  /*40c0*/  VIADD R3, R0, 0x20 ;  /* 0x0000002000037836 */ /* 0x000fe20000000000 */
[----:B------:R-:W-:Y:S01]  /*40d0*/  ISETP.GE.AND P5, PT, R6, R18, PT ;  /* 0x000000120600720c */ /* 0x000fe20003fa6270 */
[----:B------:R-:W-:Y:S01]  /*40e0*/  HMMA.16816.F32.BF16 R20, R8, R62, R20 ;  /* 0x0000003e0814723c */ /* 0x000fe20000041814 */
[----:B------:R-:W-:Y:S01]  /*40f0*/  VIADD R6, R0, 0x19 ;  /* 0x0000001900067836 */ /* 0x000fe20000000000 */
[----:B------:R-:W-:-:S04]  /*4100*/  FSEL R51, R51, -INF , !P0 ;  /* 0xff80000033337808 */ /* 0x000fc80004000000 */
[----:B-1----:R-:W-:Y:S01]  /*4110*/  HMMA.16816.F32.BF16 R12, R8, R52, R36 ;  /* 0x00000034080c723c */ /* 0x002fe20000041824 */
[----:B------:R-:W-:-:S05]  /*4120*/  ISETP.GE.AND P0, PT, R6, R19, PT ;  /* 0x000000130600720c */ /* 0x000fca0003f06270 */
[----:B------:R-:W-:Y:S01]  /*4130*/  HMMA.16816.F32.BF16 R8, R8, R54, R24 ;  /* 0x000000360808723c */ /* 0x000fe20000041818 */
[----:B------:R-:W-:Y:S02]  /*4140*/  FSEL R34, R34, -INF , !P6 ;  /* 0xff80000022227808 */ /* 0x000fe40007000000 */
[----:B------:R-:W-:Y:S01]  /*4150*/  FSEL R33, R33, -INF , !P2 ;  /* 0xff80000021217808 */ /* 0x000fe20005000000 */
[----:B------:R-:W-:Y:S01]  /*4160*/  BAR.SYNC.DEFER_BLOCKING 0x0 ;  /* 0x0000000000007b1d */ /* 0x000fe20000010000 */
[C---:B------:R-:W-:Y:S02]  /*4170*/  ISETP.GE.AND P6, PT, R3.reuse, R19, PT ;  /* 0x000000130300720c */ /* 0x040fe40003fc6270 */
[----:B------:R-:W-:Y:S01]  /*4180*/  ISETP.GE.AND P2, PT, R3, R18, PT ;  /* 0x000000120300720c */ /* 0x000fe20003f46270 */
[----:B------:R-:W-:Y:S01]  /*4190*/  VIADD R3, R0, 0x28 ;  /* 0x0000002800037836 */ /* 0x000fe20000000000 */
[----:B------:R-:W-:Y:S02]  /*41a0*/  FSEL R46, R46, -INF , !P3 ;  /* 0xff8000002e2e7808 */ /* 0x000fe40005800000 */
[----:B------:R-:W-:-:S02]  /*41b0*/  FSEL R45, R45, -INF , !P0 ;  /* 0xff8000002d2d7808 */ /* 0x000fc40004000000 */
[----:B------:R-:W-:Y:S02]  /*41c0*/  FSEL R32, R32, -INF , !P4 ;  /* 0xff80000020207808 */ /* 0x000fe40006000000 */
[C---:B------:R-:W-:Y:S02]  /*41d0*/  ISETP.GE.AND P3, PT, R3.reuse, R19, PT ;  /* 0x000000130300720c */ /* 0x040fe40003f66270 */
[-C--:B------:R-:W-:Y:S01]  /*41e0*/  ISETP.GE.AND P0, PT, R3, R18.reuse, PT ;  /* 0x000000120300720c */ /* 0x080fe20003f06270 */
[----:B------:R-:W-:Y:S01]  /*41f0*/  VIADD R3, R0, 0x29 ;  /* 0x0000002900037836 */ /* 0x000fe20000000000 */
[----:B------:R-:W-:Y:S01]  /*4200*/  ISETP.GE.AND P4, PT, R6, R18, PT ;  /* 0x000000120600720c */ /* 0x000fe20003f86270 */
[----:B------:R-:W-:Y:S01]  /*4210*/  VIADD R6, R0, 0x21 ;  /* 0x0000002100067836 */ /* 0x000fe20000000000 */
[----:B------:R-:W-:Y:S02]  /*4220*/  FSEL R144, R40, -INF , !P6 ;  /* 0xff80000028907808 */ /* 0x000fe40007000000 */
[----:B------:R-:W-:-:S02]  /*4230*/  FSEL R47, R47, -INF , !P4 ;  /* 0xff8000002f2f7808 */ /* 0x000fc40006000000 */
[CC--:B------:R-:W-:Y:S02]  /*4240*/  ISETP.GE.AND P4, PT, R3.reuse, R19.reuse, PT ;  /* 0x000000130300720c */ /* 0x0c0fe40003f86270 */
[----:B------:R-:W-:Y:S01]  /*4250*/  ISETP.GE.AND P6, PT, R3, R18, PT ;  /* 0x000000120300720c */ /* 0x000fe20003fc6270 */
[----:B------:R-:W-:Y:S01]  /*4260*/  VIADD R3, R0, 0x38 ;  /* 0x0000003800037836 */ /* 0x000fe20000000000 */
[----:B------:R-:W-:Y:S02]  /*4270*/  FSEL R171, R22, -INF , !P0 ;  /* 0xff80000016ab7808 */ /* 0x000fe40004000000 */
[----:B------:R-:W-:Y:S02]  /*4280*/  FSEL R35, R35, -INF , !P5 ;  /* 0xff80000023237808 */ /* 0x000fe40006800000 */
[-C--:B------:R-:W-:Y:S02]  /*4290*/  ISETP.GE.AND P0, PT, R3, R19.reuse, PT ;  /* 0x000000130300720c */ /* 0x080fe40003f06270 */
[----:B------:R-:W-:-:S02]  /*42a0*/  ISETP.GE.AND P5, PT, R6, R19, PT ;  /* 0x000000130600720c */ /* 0x000fc40003fa6270 */
[----:B------:R-:W-:Y:S02]  /*42b0*/  FSEL R143, R8, -INF , !P0 ;  /* 0xff800000088f7808 */ /* 0x000fe40004000000 */
[----:B------:R-:W-:Y:S02]  /*42c0*/  PLOP3.LUT P0, PT, PT, PT, UP0, 0x80, 0x0 ;  /* 0x000000000000781c */ /* 0x000fe40003f0f008 */
[----:B------:R-:W-:Y:S02]  /*42d0*/  FSEL R44, R44, -INF , !P1 ;  /* 0xff8000002c2c7808 */ /* 0x000fe40004800000 */
[----:B------:R-:W-:Y:S02]  /*42e0*/  FSEL R141, R21, -INF , !P4 ;  /* 0xff800000158d7808 */ /* 0x000fe40006000000 */
[----:B------:R-:W-:Y:S01]  /*42f0*/  ISETP.GE.AND P1, PT, R6, R18, PT ;  /* 0x000000120600720c */ /* 0x000fe20003f26270 */
[----:B------:R-:W-:Y:S01]  /*4300*/  VIADD R6, R0, 0x31 ;  /* 0x0000003100067836 */ /* 0x000fe20000000000 */
[----:B------:R-:W-:-:S02]  /*4310*/  FSEL R175, R42, -INF , !P2 ;  /* 0xff8000002aaf7808 */ /* 0x000fc40005000000 */
[----:B------:R-:W-:Y:S02]  /*4320*/  FSEL R145, R41, -INF , !P5 ;  /* 0xff80000029917808 */ /* 0x000fe40006800000 */
[-C--:B------:R-:W-:Y:S01]  /*4330*/  ISETP.GE.AND P4, PT, R3, R18.reuse, PT ;  /* 0x000000120300720c */ /* 0x080fe20003f86270 */
[C---:B------:R-:W-:Y:S01]  /*4340*/  VIADD R3, R0.reuse, 0x39 ;  /* 0x0000003900037836 */ /* 0x040fe20000000000 */
[----:B------:R-:W-:Y:S02]  /*4350*/  FSEL R173, R23, -INF , !P6 ;  /* 0xff80000017ad7808 */ /* 0x000fe40007000000 */
[CC--:B------:R-:W-:Y:S02]  /*4360*/  ISETP.GE.AND P2, PT, R7.reuse, R19.reuse, PT ;  /* 0x000000130700720c */ /* 0x0c0fe40003f46270 */
[----:B------:R-:W-:Y:S02]  /*4370*/  ISETP.GE.AND P5, PT, R7, R18, PT ;  /* 0x000000120700720c */ /* 0x000fe40003fa6270 */
[----:B------:R-:W-:-:S02]  /*4380*/  ISETP.GE.AND P6, PT, R0, R19, PT ;  /* 0x000000130000720c */ /* 0x000fc40003fc6270 */
[----:B------:R-:W-:Y:S02]  /*4390*/  FSEL R204, R43, -INF , !P1 ;  /* 0xff8000002bcc7808 */ /* 0x000fe40004800000 */
[----:B------:R-:W-:Y:S02]  /*43a0*/  FSEL R168, R20, -INF , !P3 ;  /* 0xff80000014a87808 */ /* 0x000fe40005800000 */
[----:B------:R-:W-:Y:S02]  /*43b0*/  FSEL R140, R12, -INF , !P2 ;  /* 0xff8000000c8c7808 */ /* 0x000fe40005000000 */
[----:B------:R-:W-:Y:S02]  /*43c0*/  FSEL R174, R14, -INF , !P5 ;  /* 0xff8000000eae7808 */ /* 0x000fe40006800000 */
[----:B------:R-:W-:Y:S02]  /*43d0*/  FSEL R30, R64, -INF , !P6 ;  /* 0xff800000401e7808 */ /* 0x000fe40007000000 */
[----:B------:R-:W-:-:S02]  /*43e0*/  ISETP.GE.AND P1, PT, R6, R19, PT ;  /* 0x000000130600720c */ /* 0x000fc40003f26270 */
[-C--:B------:R-:W-:Y:S02]  /*43f0*/  ISETP.GE.AND P3, PT, R6, R18.reuse, PT ;  /* 0x000000120600720c */ /* 0x080fe40003f66270 */
[-C--:B------:R-:W-:Y:S02]  /*4400*/  ISETP.GE.AND P2, PT, R0, R18.reuse, PT ;  /* 0x000000120000720c */ /* 0x080fe40003f46270 */
[C---:B------:R-:W-:Y:S02]  /*4410*/  ISETP.GE.AND P5, PT, R3.reuse, R19, PT ;  /* 0x000000130300720c */ /* 0x040fe40003fa6270 */
[----:B------:R-:W-:Y:S02]  /*4420*/  ISETP.GE.AND P6, PT, R3, R18, PT ;  /* 0x000000120300720c */ /* 0x000fe40003fc6270 */
[----:B------:R-:W-:Y:S02]  /*4430*/  FSEL R66, R66, -INF , !P2 ;  /* 0xff80000042427808 */ /* 0x000fe40005000000 */
[----:B------:R-:W-:-:S02]  /*4440*/  FSEL R117, R13, -INF , !P1 ;  /* 0xff8000000d757808 */ /* 0x000fc40004800000 */
[----:B------:R-:W-:Y:S02]  /*4450*/  FSEL R172, R15, -INF , !P3 ;  /* 0xff8000000fac7808 */ /* 0x000fe40005800000 */
        /* <DEDUP_REMOVED lines=9> */
[----:B------:R-:W-:Y:S01]  /*44f0*/  USHF.R.S32.HI UR7, URZ, 0x1f, UR22 ;  /* 0x0000001f3f077899 */ /* 0x000fe20008011416 */
[----:B------:R-:W-:Y:S01]  /*4500*/  ISETP.GE.AND P3, PT, R116, UR6, PT ;  /* 0x0000000674007c0c */ /* 0x000fe2000bf66270 */
[----:B------:R-:W-:Y:S01]  /*4510*/  UIMAD UR6, UR26, UR22, URZ ;  /* 0x000000161a0672a4 */ /* 0x000fe2000f8e023f */
[----:B------:R-:W-:-:S03]  /*4520*/  IMAD.U32 R6, RZ, RZ, UR22 ;  /* 0x00000016ff067e24 */ /* 0x000fc6000f8e00ff */
[----:B------:R-:W-:Y:S01]  /*4530*/  UIMAD UR6, UR7, UR27, UR6 ;  /* 0x0000001b070672a4 */ /* 0x000fe2000f8e0206 */
[----:B------:R-:W-:-:S03]  /*4540*/  IMAD.WIDE.U32 R6, R6, UR27, R114 ;  /* 0x0000001b06067c25 */ /* 0x000fc6000f8e0072 */
        /* <DEDUP_REMOVED lines=16> */
[----:B------:R2:W-:Y:S02]  /*4650*/  @P4 STS.128 [R203+0x8000], RZ ;  /* 0x008000ffcb004388 */ /* 0x0005e40000000c00 */
[----:B------:R-:W3:Y:S02]  /*4660*/  @!P5 LDC.64 R28, c[0x0][0x218] ;  /* 0x00008600ff1cdb82 */ /* 0x000ee40000000a00 */
[----:B------:R-:W-:Y:S01]  /*4670*/  @!PT LDS RZ, [RZ] ;  /* 0x00000000fffff984 */ /* 0x000fe20000000800 */
[----:B------:R-:W-:Y:S01]  /*4680*/  @!PT LDS RZ, [RZ] ;  /* 0x00000000fffff984 */ /* 0x000fe20000000800 */
[----:B------:R-:W-:Y:S01]  /*4690*/  @!PT LDS RZ, [RZ] ;  /* 0x00000000fffff984 */ /* 0x000fe20000000800 */
[----:B------:R5:W-:Y:S04]  /*46a0*/  @!P4 LDGSTS.E.BYPASS.LTC128B.128 [R203+0x8000], desc[UR20][R8.64+0x80] ;  /* 0x0800008008cbcfae */ /* 0x000be8000b901d54 */
[----:B------:R2:W-:Y:S02]  /*46b0*/  @P3 STS.128 [R203+0xa000], RZ ;  /* 0x00a000ffcb003388 */ /* 0x0005e40000000c00 */
[----:B------:R-:W2:Y:S08]  /*46c0*/  @!P3 LDC.64 R24, c[0x0][0x218] ;  /* 0x00008600ff18bb82 */ /* 0x000eb00000000a00 */
[----:B------:R-:W2:Y:S01]  /*46d0*/  @!P3 LDC.64 R26, c[0x0][0x218] ;  /* 0x00008600ff1abb82 */ /* 0x000ea20000000a00 */
[----:B----4-:R-:W-:-:S07]  /*46e0*/  @!P3 LEA R10, P1, R6, R12, 0x1 ;  /* 0x0000000c060ab211 */ /* 0x010fce00078208ff */
[----:B------:R-:W4:Y:S01]  /*46f0*/  @!P5 LDC.64 R20, c[0x0][0x218] ;  /* 0x00008600ff14db82 */ /* 0x000f220000000a00 */
[----:B------:R-:W-:Y:S02]  /*4700*/  @!P3 LEA.HI.X R11, R6, R13, R0, 0x1, P1 ;  /* 0x0000000d060bb211 */ /* 0x000fe400008f0c00 */
[----:B------:R-:W-:Y:S02]  /*4710*/  IADD3.X R6, R0, UR28, RZ, P2, !PT ;  /* 0x0000001c00067c10 */ /* 0x000fe400097fe4ff */
[C---:B-----5:R-:W-:Y:S01]  /*4720*/  @!P5 LEA R8, P2, R3.reuse, R14, 0x1 ;  /* 0x0000000e0308d211 */ /* 0x060fe200078408ff */
[----:B------:R-:W-:Y:S01]  /*4730*/  @!PT LDS RZ, [RZ] ;  /* 0x00000000fffff984 */ /* 0x000fe20000000800 */
[----:B------:R-:W-:Y:S01]  /*4740*/  @!PT LDS RZ, [RZ] ;  /* 0x00000000fffff984 */ /* 0x000fe20000000800 */
[----:B------:R-:W-:Y:S01]  /*4750*/  @!PT LDS RZ, [RZ] ;  /* 0x00000000fffff984 */ /* 0x000fe20000000800 */
[----:B------:R1:W-:Y:S02]  /*4760*/  @!P3 LDGSTS.E.BYPASS.LTC128B.128 [R203+0xa000], desc[UR20][R10.64+0x100] ;  /* 0x0a0001000acbbfae */ /* 0x0003e4000b901d54 */
[----:B------:R-:W5:Y:S01]  /*4770*/  @!P4 LDC.64 R12, c[0x0][0x218] ;  /* 0x00008600ff0ccb82 */ /* 0x000f620000000a00 */
[C---:B------:R-:W-:Y:S01]  /*4780*/  @!P5 LEA.HI.X R9, R3.reuse, R15, R6, 0x1, P2 ;  /* 0x0000000f0309d211 */ /* 0x040fe200010f0c06 */
[----:B------:R1:W-:Y:S01]  /*4790*/  @P5 STS.128 [R203+0x6800], RZ ;  /* 0x006800ffcb005388 */ /* 0x0003e20000000c00 */
[----:B------:R-:W-:-:S03]  /*47a0*/  IADD3 R0, P2, R3, UR29, RZ ;  /* 0x0000001d03007c10 */ /* 0x000fc6000ff5e0ff */
[----:B------:R-:W-:Y:S01]  /*47b0*/  @!PT LDS RZ, [RZ] ;  /* 0x00000000fffff984 */ /* 0x000fe20000000800 */
[----:B------:R-:W-:Y:S01]  /*47c0*/  @!PT LDS RZ, [RZ] ;  /* 0x00000000fffff984 */ /* 0x000fe20000000800 */
[----:B------:R-:W-:Y:S01]  /*47d0*/  @!PT LDS RZ, [RZ] ;  /* 0x00000000fffff984 */ /* 0x000fe20000000800 */
[----:B------:R2:W-:Y:S01]  /*47e0*/  @!P5 LDGSTS.E.BYPASS.LTC128B.128 [R203+0x6800], desc[UR20][R8.64] ;  /* 0x0680000008cbdfae */ /* 0x0005e2000b901d54 */
[----:B------:R-:W-:Y:S01]  /*47f0*/  IADD3.X R7, R6, UR28, RZ, P2, !PT ;  /* 0x0000001c06077c10 */ /* 0x000fe200097fe4ff */
[----:B------:R-:W4:Y:S02]  /*4800*/  @!P4 LDC.64 R22, c[0x0][0x218] ;  /* 0x00008600ff16cb82 */ /* 0x000f240000000a00 */
[----:B------:R2:W-:Y:S01]  /*4810*/  @P4 STS.128 [R203+0x8800], RZ ;  /* 0x008800ffcb004388 */ /* 0x0005e20000000c00 */
[C---:B-1----:R-:W-:Y:S02]  /*4820*/  @!P4 LEA R10, P1, R3.reuse, R16, 0x1 ;  /* 0x00000010030ac211 */ /* 0x042fe400078208ff */
[C---:B---3--:R-:W-:Y:S02]  /*4830*/  @!P5 LEA R16, P2, R0.reuse, R28, 0x1 ;  /* 0x0000001c0010d211 */ /* 0x048fe400078408ff */
[----:B------:R-:W-:Y:S02]  /*4840*/  @!P4 LEA.HI.X R11, R3, R17, R6, 0x1, P1 ;  /* 0x00000011030bc211 */ /* 0x000fe400008f0c06 */
[----:B------:R-:W-:-:S02]  /*4850*/  @!P5 LEA.HI.X R17, R0, R29, R7, 0x1, P2 ;  /* 0x0000001d0011d211 */ /* 0x000fc400010f0c07 */
[C---:B--2---:R-:W-:Y:S01]  /*4860*/  @!P3 LEA R8, P1, R3.reuse, R24, 0x1 ;  /* 0x000000180308b211 */ /* 0x044fe200078208ff */
[----:B------:R-:W-:Y:S01]  /*4870*/  @!PT LDS RZ, [RZ] ;  /* 0x00000000fffff984 */ /* 0x000fe20000000800 */
[----:B------:R-:W-:Y:S01]  /*4880*/  @!PT LDS RZ, [RZ] ;  /* 0x00000000fffff984 */ /* 0x000fe20000000800 */
[----:B------:R-:W-:Y:S01]  /*4890*/  @!PT LDS RZ, [RZ] ;  /* 0x00000000fffff984 */ /* 0x000fe20000000800 */
[----:B------:R4:W-:Y:S01]  /*48a0*/  @!P4 LDGSTS.E.BYPASS.LTC128B.128 [R203+0x8800], desc[UR20][R10.64+0x80] ;  /* 0x088000800acbcfae */ /* 0x0009e2000b901d54 */
[C---:B-----5:R-:W-:Y:S02]  /*48b0*/  @!P4 LEA R14, P2, R0.reuse, R12, 0x1 ;  /* 0x0000000c000ec211 */ /* 0x060fe400078408ff */
[----:B------:R-:W-:Y:S01]  /*48c0*/  @!P3 LEA.HI.X R9, R3, R25, R6, 0x1, P1 ;  /* 0x000000190309b211 */ /* 0x000fe200008f0c06 */
[----:B------:R1:W-:Y:S01]  /*48d0*/  @P3 STS.128 [R203+0xa800], RZ ;  /* 0x00a800ffcb003388 */ /* 0x0003e20000000c00 */
[C---:B------:R-:W-:Y:S02]  /*48e0*/  @!P3 LEA R12, P1, R0.reuse, R26, 0x1 ;  /* 0x0000001a000cb211 */ /* 0x040fe400078208ff */
[C---:B------:R-:W-:Y:S01]  /*48f0*/  IADD3 R3, P6, R0.reuse, UR29, RZ ;  /* 0x0000001d00037c10 */ /* 0x040fe2000ffde0ff */
[----:B------:R-:W-:Y:S01]  /*4900*/  @!PT LDS RZ, [RZ] ;  /* 0x00000000fffff984 */ /* 0x000fe20000000800 */
[----:B------:R-:W-:Y:S01]  /*4910*/  @!PT LDS RZ, [RZ] ;  /* 0x00000000fffff984 */ /* 0x000fe20000000800 */
[----:B------:R-:W-:Y:S01]  /*4920*/  @!PT LDS RZ, [RZ] ;  /* 0x00000000fffff984 */ /* 0x000fe20000000800 */
[----:B------:R2:W-:Y:S01]  /*4930*/  @!P3 LDGSTS.E.BYPASS.LTC128B.128 [R203+0xa800], desc[UR20][R8.64+0x100] ;  /* 0x0a80010008cbbfae */ /* 0x0005e2000b901d54 */
[----:B------:R-:W-:-:S02]  /*4940*/  @!P4 LEA.HI.X R15, R0, R13, R7, 0x1, P2 ;  /* 0x0000000d000fc211 */ /* 0x000fc400010f0c07 */
[----:B------:R-:W-:Y:S01]  /*4950*/  @!P3 LEA.HI.X R13, R0, R27, R7, 0x1, P1 ;  /* 0x0000001b000db211 */ /* 0x000fe200008f0c07 */
[----:B------:R1:W-:Y:S01]  /*4960*/  @P5 STS.128 [R203+0x7000], RZ ;  /* 0x007000ffcb005388 */ /* 0x0003e20000000c00 */
[----:B------:R-:W-:-:S03]  /*4970*/  IADD3.X R7, R7, UR28, RZ, P6, !PT ;  /* 0x0000001c07077c10 */ /* 0x000fc6000b7fe4ff */
        /* <DEDUP_REMOVED lines=15> */
[----:B------:R1:W-:Y:S01]  /*4a70*/  @!P3 LDGSTS.E.BYPASS.LTC128B.128 [R203+0xb000], desc[UR20][R12.64+0x100] ;  /* 0x0b0001000ccbbfae */ /* 0x0003e2000b901d54 */
[----:B--2---:R-:W-:-:S03]  /*4a80*/  @!P4 LEA R8, P1, R3, R22, 0x1 ;  /* 0x000000160308c211 */ /* 0x004fc600078208ff */
        /* <DEDUP_REMOVED lines=14> */
[----:B------:R-:W-:-:S04]  /*4b70*/  LEA R6, P1, R3, UR6, 0x1 ;  /* 0x0000000603067c11 */ /* 0x000fc8000f8208ff */
[----:B------:R-:W-:-:S05]  /*4b80*/  LEA.HI.X R7, R3, UR7, R7, 0x1, P1 ;  /* 0x0000000703077c11 */ /* 0x000fca00088f0c07 */
[----:B------:R-:W-:Y:S01]  /*4b90*/  @!PT LDS RZ, [RZ] ;  /* 0x00000000fffff984 */ /* 0x000fe20000000800 */
[----:B------:R-:W-:Y:S01]  /*4ba0*/  @!PT LDS RZ, [RZ] ;  /* 0x00000000fffff984 */ /* 0x000fe20000000800 */
[----:B------:R-:W-:Y:S01]  /*4bb0*/  @!PT LDS RZ, [RZ] ;  /* 0x00000000fffff984 */ /* 0x000fe20000000800 */
[----:B------:R2:W-:Y:S04]  /*4bc0*/  LDGSTS.E.BYPASS.LTC128B.128 [R203+0xb800], desc[UR20][R6.64+0x100] ;  /* 0x0b80010006cb7fae */ /* 0x0005e8000b901d54 */
.L_x_564:
[----:B------:R-:W-:Y:S05]  /*4bd0*/  BSYNC B0 ;  /* 0x0000000000007941 */ /* 0x000fea0003800000 */
.L_x_563:
[----:B------:R-:W0:Y:S02]  /*4be0*/  LDGDEPBAR ;  /* 0x00000000000079af */ /* 0x000e240000000000 */
.L_x_562:
[----:B------:R-:W-:Y:S01]  /*4bf0*/  FMNMX.FTZ R0, R30, R65, !PT ;  /* 0x000000411e007209 */ /* 0x000fe20007810000 */
[----:B------:R-:W-:Y:S01]  /*4c00*/  STL [R1+0xa8], R185 ;  /* 0x0000a8b901007387 */ /* 0x000fe20000100800 */
[----:B------:R-:W-:Y:S01]  /*4c10*/  IMAD.WIDE.U32 R206, R113, -0x326172a9, RZ ;  /* 0xcd9e8d5771ce7825 */ /* 0x000fe200078e00ff */
[----:B------:R-:W-:Y:S01]  /*4c20*/  USHF.L.U32 UR35, UR15, 0x1, URZ ;  /* 0x000000010f237899 */ /* 0x000fe2000800063f */
[----:B------:R-:W-:Y:S01]  /*4c30*/  FMNMX.FTZ R0, R48, R0, !PT ;  /* 0x0000000030007209 */ /* 0x000fe20007810000 */
[----:B------:R-:W-:Y:S01]  /*4c40*/  STL [R1+0xa4], R180 ;  /* 0x0000a4b401007387 */ /* 0x000fe20000100800 */
[----:B------:R-:W-:Y:S01]  /*4c50*/  UIADD3 UR6, UR25, -0x4498517b, URZ ;  /* 0xbb67ae8519067890 */ /* 0x000fe2000fffe03f */
[----:B------:R-:W-:Y:S01]  /*4c60*/  IMAD.WIDE.U32 R118, R112, -0x2daee0ad, RZ ;  /* 0xd2511f5370767825 */ /* 0x000fe200078e00ff */
[----:B------:R-:W-:Y:S01]  /*4c70*/  FMNMX.FTZ R0, R49, R0, !PT ;  /* 0x0000000031007209 */ /* 0x000fe20007810000 */
[----:B------:R-:W-:Y:S01]  /*4c80*/  STL [R1+0xa0], R19 ;  /* 0x0000a01301007387 */ /* 0x000fe20000100800 */
[----:B------:R-:W-:Y:S01]  /*4c90*/  ULOP3.LUT UR7, UR35, UR25, URZ, 0x3c, !UPT ;  /* 0x0000001923077292 */ /* 0x000fe2000f8e3c3f */
[----:B------:R-:W-:Y:S01]  /*4ca0*/  LEA R181, R5, UR4, 0x1 ;  /* 0x0000000405b57c11 */ /* 0x000fe2000f8e08ff */
[----:B------:R-:W-:Y:S01]  /*4cb0*/  ULDC UR36, c[0x0][0x2ec] ;  /* 0x0000bb0000247ab9 */ /* 0x000fe20000000800 */
[----:B------:R-:W-:Y:S01]  /*4cc0*/  FMNMX.FTZ R0, R32, R0, !PT ;  /* 0x0000000020007209 */ /* 0x000fe20007810000 */
[----:B------:R-:W-:Y:S01]  /*4cd0*/  STL [R1+0x9c], R18 ;  /* 0x00009c1201007387 */ /* 0x000fe20000100800 */
[----:B------:R-:W-:Y:S01]  /*4ce0*/  UIADD3 UR34, UR24, -0x61c88647, URZ ;  /* 0x9e3779b918227890 */ /* 0x000fe2000fffe03f */
[----:B-1----:R-:W-:Y:S01]  /*4cf0*/  LOP3.LUT R8, R119, UR7, RZ, 0x3c, !PT ;  /* 0x0000000777087c12 */ /* 0x002fe2000f8e3cff */
[----:B------:R-:W-:Y:S01]  /*4d00*/  UIADD3 UR33, UR24, 0x3c6ef372, URZ ;  /* 0x3c6ef37218217890 */ /* 0x000fe2000fffe03f */
[----:B------:R-:W-:Y:S01]  /*4d10*/  FMNMX.FTZ R0, R33, R0, !PT ;  /* 0x0000000021007209 */ /* 0x000fe20007810000 */
[----:B------:R-:W-:Y:S01]  /*4d20*/  UIADD3 UR32, UR25, 0x76cf5d0a, URZ ;  /* 0x76cf5d0a19207890 */ /* 0x000fe2000fffe03f */
[----:B------:R-:W-:Y:S01]  /*4d30*/  LDSM.16.MT88.4 R24, [R181+0xc000] ;  /* 0x00c00000b518783b */ /* 0x000fe20000004200 */
[----:B------:R-:W-:Y:S01]  /*4d40*/  IMAD.WIDE.U32 R8, R8, -0x326172a9, RZ ;  /* 0xcd9e8d5708087825 */ /* 0x000fe200078e00ff */
[----:B------:R-:W-:Y:S01]  /*4d50*/  FMNMX.FTZ R0, R44, R0, !PT ;  /* 0x000000002c007209 */ /* 0x000fe20007810000 */
[----:B------:R-:W-:Y:S01]  /*4d60*/  UIADD3 UR30, UR25, 0x32370b8f, URZ ;  /* 0x32370b8f191e7890 */ /* 0x000fe2000fffe03f */
[----:B------:R-:W-:Y:S01]  /*4d70*/  LDSM.16.MT88.4 R52, [R181+0xc800] ;  /* 0x00c80000b534783b */ /* 0x000fe20000004200 */
[----:B------:R-:W-:Y:S01]  /*4d80*/  UIADD3 UR31, UR24, -0x255992d5, URZ ;  /* 0xdaa66d2b181f7890 */ /* 0x000fe2000fffe03f */
[----:B------:R-:W-:Y:S01]  /*4d90*/  FMNMX.FTZ R0, R45, R0, !PT ;  /* 0x000000002d007209 */ /* 0x000fe20007810000 */
[----:B------:R-:W-:Y:S01]  /*4da0*/  UIADD3 UR23, UR24, 0x78dde6e4, URZ ;  /* 0x78dde6e418177890 */ /* 0x000fe2000fffe03f */
[----:B------:R-:W-:Y:S01]  /*4db0*/  LOP3.LUT R9, R9, UR34, R206, 0x96, !PT ;  /* 0x0000002209097c12 */ /* 0x000fe2000f8e96ce */
[----:B------:R-:W-:Y:S01]  /*4dc0*/  UIADD3 UR22, UR25, -0x126145ec, URZ ;  /* 0xed9eba1419167890 */ /* 0x000fe2000fffe03f */
[----:B------:R-:W-:Y:S01]  /*4dd0*/  FMNMX.FTZ R0, R144, R0, !PT ;  /* 0x0000000090007209 */ /* 0x000fe20007810000 */
[----:B------:R-:W-:Y:S01]  /*4de0*/  UIADD3 UR7, UR24, 0x1715609d, URZ ;  /* 0x1715609d18077890 */ /* 0x000fe2000fffe03f */
[--C-:B------:R-:W-:Y:S01]  /*4df0*/  IMAD R182, R4, 0x2, R181.reuse ;  /* 0x0000000204b67824 */ /* 0x100fe200078e02b5 */
[----:B------:R-:W-:Y:S01]  /*4e00*/  LDSM.16.MT88.4 R80, [R181+0x10000] ;  /* 0x01000000b550783b */ /* 0x000fe20000004200 */
[----:B------:R-:W-:Y:S01]  /*4e10*/  FMNMX.FTZ R0, R145, R0, !PT ;  /* 0x0000000091007209 */ /* 0x000fe20007810000 */
[C---:B------:R-:W-:Y:S01]  /*4e20*/  IMAD R184, R2.reuse, 0x2, R181 ;  /* 0x0000000202b87824 */ /* 0x040fe200078e02b5 */
[----:B------:R-:W-:Y:S01]  /*4e30*/  UIADD3 UR4, UR35, 0x1, URZ ;  /* 0x0000000123047890 */ /* 0x000fe2000fffe03f */
[----:B------:R-:W-:Y:S01]  /*4e40*/  IMAD R183, R2, 0x2, R182 ;  /* 0x0000000202b77824 */ /* 0x000fe200078e02b6 */
[----:B------:R-:W-:Y:S01]  /*4e50*/  FMNMX.FTZ R0, R168, R0, !PT ;  /* 0x00000000a8007209 */ /* 0x000fe20007810000 */
[----:B------:R-:W-:Y:S01]  /*4e60*/  LDSM.16.MT88.4 R36, [R182+0xc000] ;  /* 0x00c00000b624783b */ /* 0x000fe20000004200 */
[----:B------:R-:W-:-:S02]  /*4e70*/  ULOP3.LUT UR4, UR4, UR25, URZ, 0x3c, !UPT ;  /* 0x0000001904047292 */ /* 0x000fc4000f8e3c3f */
[----:B------:R-:W-:Y:S01]  /*4e80*/  FMNMX.FTZ R0, R141, R0, !PT ;  /* 0x000000008d007209 */ /* 0x000fe20007810000 */
[----:B------:R-:W-:Y:S03]  /*4e90*/  LDSM.16.MT88.4 R72, [R183+0xe000] ;  /* 0x00e00000b748783b */ /* 0x000fe60000004200 */
        /* <DEDUP_REMOVED lines=11> */
[----:B------:R-:W-:-:S03]  /*4f50*/  FMNMX.FTZ R0, R34, R0, !PT ;  /* 0x0000000022007209 */ /* 0x000fc60007810000 */
[----:B------:R-:W1:Y:S01]  /*4f60*/  SHFL.BFLY PT, R3, R116, 0x2, 0x1f ;  /* 0x0c401f0074037f89 */ /* 0x000e6200000e0000 */
[----:B------:R-:W-:-:S03]  /*4f70*/  FMNMX.FTZ R0, R35, R0, !PT ;  /* 0x0000000023007209 */ /* 0x000fc60007810000 */
[----:B------:R-:W-:Y:S01]  /*4f80*/  LDSM.16.MT88.4 R100, [R182+0xe800] ;  /* 0x00e80000b664783b */ /* 0x000fe20000004200 */
[----:B------:R-:W-:-:S03]  /*4f90*/  FMNMX.FTZ R0, R46, R0, !PT ;  /* 0x000000002e007209 */ /* 0x000fc60007810000 */
[----:B------:R-:W-:Y:S01]  /*4fa0*/  LDSM.16.MT88.4 R104, [R181+0xe800] ;  /* 0x00e80000b568783b */ /* 0x000fe20000004200 */
[----:B------:R-:W-:-:S03]  /*4fb0*/  FMNMX.FTZ R0, R47, R0, !PT ;  /* 0x000000002f007209 */ /* 0x000fc60007810000 */
[----:B------:R-:W-:Y:S01]  /*4fc0*/  LDSM.16.MT88.4 R120, [R182+0xc800] ;  /* 0x00c80000b678783b */ /* 0x000fe20000004200 */
[----:B------:R-:W-:-:S03]  /*4fd0*/  FMNMX.FTZ R0, R175, R0, !PT ;  /* 0x00000000af007209 */ /* 0x000fc60007810000 */
[----:B------:R-:W-:Y:S01]  /*4fe0*/  LDSM.16.MT88.4 R56, [R184+0xe800] ;  /* 0x00e80000b838783b */ /* 0x000fe20000004200 */
[----:B------:R-:W-:-:S04]  /*4ff0*/  FMNMX.FTZ R0, R204, R0, !PT ;  /* 0x00000000cc007209 */ /* 0x000fc80007810000 */
[----:B------:R-:W-:Y:S02]  /*5000*/  FMNMX.FTZ R0, R171, R0, !PT ;  /* 0x00000000ab007209 */ /* 0x000fe40007810000 */
[----:B-1----:R-:W-:Y:S02]  /*5010*/  FMNMX.FTZ R116, R116, R3, !PT ;  /* 0x0000000374747209 */ /* 0x002fe40007810000 */
[----:B------:R-:W-:Y:S02]  /*5020*/  FMNMX.FTZ R0, R173, R0, !PT ;  /* 0x00000000ad007209 */ /* 0x000fe40007810000 */
[----:B------:R-:W-:Y:S01]  /*5030*/  LOP3.LUT R3, R111, UR24, RZ, 0x3c, !PT ;  /* 0x000000186f037c12 */ /* 0x000fe2000f8e3cff */
[----:B--2---:R-:W1:Y:S01]  /*5040*/  SHFL.BFLY PT, R6, R116, 0x1, 0x1f ;  /* 0x0c201f0074067f89 */ /* 0x004e6200000e0000 */
[----:B------:R-:W-:-:S03]  /*5050*/  FMNMX.FTZ R0, R174, R0, !PT ;  /* 0x00000000ae007209 */ /* 0x000fc60007810000 */
[----:B------:R2:W-:Y:S01]  /*5060*/  STL [R1+0x84], R3 ;  /* 0x0000840301007387 */ /* 0x0005e20000100800 */
[----:B------:R-:W-:-:S03]  /*5070*/  FMNMX.FTZ R0, R172, R0, !PT ;  /* 0x00000000ac007209 */ /* 0x000fc60007810000 */
[----:B------:R-:W-:Y:S01]  /*5080*/  LDSM.16.MT88.4 R108, [R183+0xc800] ;  /* 0x00c80000b76c783b */ /* 0x000fe20000004200 */
[----:B------:R-:W-:-:S04]  /*5090*/  FMNMX.FTZ R0, R170, R0, !PT ;  /* 0x00000000aa007209 */ /* 0x000fc80007810000 */
[----:B------:R-:W-:-:S05]  /*50a0*/  FMNMX.FTZ R0, R169, R0, !PT ;  /* 0x00000000a9007209 */ /* 0x000fca0007810000 */
[----:B------:R-:W3:Y:S01]  /*50b0*/  SHFL.BFLY PT, R12, R0, 0x2, 0x1f ;  /* 0x0c401f00000c7f89 */ /* 0x000ee200000e0000 */
[----:B-1----:R-:W-:-:S04]  /*50c0*/  FMNMX.FTZ R116, R116, R6, !PT ;  /* 0x0000000674747209 */ /* 0x002fc80007810000 */
[C---:B------:R-:W-:Y:S01]  /*50d0*/  FSETP.NEU.FTZ.AND P1, PT, R116.reuse, -INF , PT ;  /* 0xff8000007400780b */ /* 0x040fe20003f3d000 */
[----:B------:R-:W-:Y:S01]  /*50e0*/  FMUL.FTZ R7, R116, UR36 ;  /* 0x0000002474077c20 */ /* 0x000fe20008410000 */
[----:B--2---:R-:W-:-:S04]  /*50f0*/  LOP3.LUT R3, R207, R3, RZ, 0x3c, !PT ;  /* 0x00000003cf037212 */ /* 0x004fc800078e3cff */
[----:B------:R-:W-:Y:S01]  /*5100*/  FSEL R7, R7, RZ, P1 ;  /* 0x000000ff07077208 */ /* 0x000fe20000800000 */
[----:B------:R-:W-:-:S04]  /*5110*/  IMAD.WIDE.U32 R42, R3, -0x2daee0ad, RZ ;  /* 0xd2511f53032a7825 */ /* 0x000fc800078e00ff */
[--C-:B------:R-:W-:Y:S01]  /*5120*/  FFMA.FTZ R6, R49, UR36, -R7.reuse ;  /* 0x0000002431067c23 */ /* 0x100fe20008010807 */
[----:B------:R-:W-:Y:S01]  /*5130*/  LOP3.LUT R3, R43, UR6, R118, 0x96, !PT ;  /* 0x000000062b037c12 */ /* 0x000fe2000f8e9676 */
[----:B------:R-:W-:Y:S01]  /*5140*/  UIADD3 UR6, UR25, -0x56f99767, URZ ;  /* 0xa906689919067890 */ /* 0x000fe2000fffe03f */
[----:B---3--:R-:W-:Y:S01]  /*5150*/  FMNMX.FTZ R0, R0, R12, !PT ;  /* 0x0000000c00007209 */ /* 0x008fe20007810000 */
[----:B------:R1:W-:Y:S01]  /*5160*/  MUFU.EX2 R224, R6 ;  /* 0x0000000600e07308 */ /* 0x0003e20000000800 */
[----:B------:R-:W-:Y:S01]  /*5170*/  FFMA.FTZ R5, R45, UR36, -R7 ;  /* 0x000000242d057c23 */ /* 0x000fe20008010807 */
[----:B------:R-:W-:-:S04]  /*5180*/  IMAD.WIDE.U32 R40, R3, -0x326172a9, RZ ;  /* 0xcd9e8d5703287825 */ /* 0x000fc800078e00ff */
[----:B------:R-:W-:Y:S02]  /*5190*/  FFMA.FTZ R3, R30, UR36, -R7 ;  /* 0x000000241e037c23 */ /* 0x000fe40008010807 */
[----:B------:R-:W-:Y:S01]  /*51a0*/  LDSM.16.MT88.4 R28, [R184+0xc000] ;  /* 0x00c00000b81c783b */ /* 0x000fe20000004200 */
[----:B------:R-:W-:Y:S01]  /*51b0*/  LOP3.LUT R10, R41, UR33, R8, 0x96, !PT ;  /* 0x00000021290a7c12 */ /* 0x000fe2000f8e9608 */
[----:B------:R-:W-:Y:S01]  /*51c0*/  IMAD.WIDE.U32 R8, R9, -0x2daee0ad, RZ ;  /* 0xd2511f5309087825 */ /* 0x000fe200078e00ff */
[----:B------:R2:W-:Y:S03]  /*51d0*/  MUFU.EX2 R215, R3 ;  /* 0x0000000300d77308 */ /* 0x0005e60000000800 */
[----:B------:R-:W-:Y:S01]  /*51e0*/  IMAD.WIDE.U32 R10, R10, -0x2daee0ad, RZ ;  /* 0xd2511f530a0a7825 */ /* 0x000fe200078e00ff */
[----:B------:R-:W-:-:S04]  /*51f0*/  LOP3.LUT R9, R9, UR32, R42, 0x96, !PT ;  /* 0x0000002009097c12 */ /* 0x000fc8000f8e962a */
[----:B------:R-:W-:Y:S01]  /*5200*/  LOP3.LUT R12, R11, UR30, R8, 0x96, !PT ;  /* 0x0000001e0b0c7c12 */ /* 0x000fe2000f8e9608 */
[----:B------:R-:W-:Y:S01]  /*5210*/  IMAD.WIDE.U32 R8, R9, -0x326172a9, RZ ;  /* 0xcd9e8d5709087825 */ /* 0x000fe200078e00ff */
[----:B------:R-:W3:Y:S03]  /*5220*/  SHFL.BFLY PT, R11, R0, 0x1, 0x1f ;  /* 0x0c201f00000b7f89 */ /* 0x000ee600000e0000 */
[----:B-1----:R-:W-:Y:S01]  /*5230*/  FFMA.FTZ R6, R33, UR36, -R7 ;  /* 0x0000002421067c23 */ /* 0x002fe20008010807 */
[----:B------:R-:W-:Y:S01]  /*5240*/  MUFU.EX2 R18, R5 ;  /* 0x0000000500127308 */ /* 0x000fe20000000800 */
[----:B------:R-:W-:Y:S01]  /*5250*/  IMAD.WIDE.U32 R12, R12, -0x326172a9, RZ ;  /* 0xcd9e8d570c0c7825 */ /* 0x000fe200078e00ff */
[----:B------:R-:W-:-:S03]  /*5260*/  LOP3.LUT R9, R9, UR31, R40, 0x96, !PT ;  /* 0x0000001f09097c12 */ /* 0x000fc6000f8e9628 */
[----:B--2---:R-:W-:-:S03]  /*5270*/  FFMA.FTZ R3, R65, UR36, -R7 ;  /* 0x0000002441037c23 */ /* 0x004fc60008010807 */
[----:B------:R-:W-:Y:S08]  /*5280*/  MUFU.EX2 R185, R6 ;  /* 0x0000000600b97308 */ /* 0x000ff00000000800 */
[----:B------:R1:W-:Y:S02]  /*5290*/  MUFU.EX2 R216, R3 ;  /* 0x0000000300d87308 */ /* 0x0003e40000000800 */
[----:B-1----:R-:W-:-:S06]  /*52a0*/  FFMA.FTZ R3, R48, UR36, -R7 ;  /* 0x0000002430037c23 */ /* 0x002fcc0008010807 */
[----:B------:R1:W-:Y:S02]  /*52b0*/  MUFU.EX2 R177, R3 ;  /* 0x0000000300b17308 */ /* 0x0003e40000000800 */
[----:B-1----:R-:W-:Y:S01]  /*52c0*/  LOP3.LUT R3, R13, UR23, R8, 0x96, !PT ;  /* 0x000000170d037c12 */ /* 0x002fe2000f8e9608 */
[----:B------:R-:W-:-:S04]  /*52d0*/  IMAD.WIDE.U32 R8, R9, -0x2daee0ad, RZ ;  /* 0xd2511f5309087825 */ /* 0x000fc800078e00ff */
[----:B------:R-:W-:-:S04]  /*52e0*/  IMAD.WIDE.U32 R162, R3, -0x2daee0ad, RZ ;  /* 0xd2511f5303a27825 */ /* 0x000fc800078e00ff */
[----:B------:R-:W-:Y:S01]  /*52f0*/  FFMA.FTZ R3, R32, UR36, -R7 ;  /* 0x0000002420037c23 */ /* 0x000fe20008010807 */
[----:B------:R-:W-:-:S03]  /*5300*/  LOP3.LUT R16, R163, UR6, R8, 0x96, !PT ;  /* 0x00000006a3107c12 */ /* 0x000fc6000f8e9608 */
[----:B------:R3:W-:Y:S01]  /*5310*/  MUFU.EX2 R219, R3 ;  /* 0x0000000300db7308 */ /* 0x0007e20000000800 */
[----:B------:R-:W-:Y:S01]  /*5320*/  LOP3.LUT R8, R9, UR22, R10, 0x96, !PT ;  /* 0x0000001609087c12 */ /* 0x000fe2000f8e960a */
[----:B------:R-:W-:-:S04]  /*5330*/  IMAD.WIDE.U32 R16, R16, -0x326172a9, RZ ;  /* 0xcd9e8d5710107825 */ /* 0x000fc800078e00ff */
[----:B------:R-:W-:Y:S01]  /*5340*/  IMAD.WIDE.U32 R62, R8, -0x326172a9, RZ ;  /* 0xcd9e8d57083e7825 */ /* 0x000fe200078e00ff */
[----:B------:R-:W-:-:S03]  /*5350*/  LOP3.LUT R9, R16, 0xff, RZ, 0xc0, !PT ;  /* 0x000000ff10097812 */ /* 0x000fc600078ec0ff */
[----:B------:R-:W-:Y:S01]  /*5360*/  FFMA.FTZ R8, R44, UR36, -R7 ;  /* 0x000000242c087c23 */ /* 0x000fe20008010807 */
[----:B------:R-:W-:Y:S02]  /*5370*/  SHF.R.U32.HI R20, RZ, 0x18, R16 ;  /* 0x00000018ff147819 */ /* 0x000fe40000011610 */
[----:B------:R-:W-:Y:S01]  /*5380*/  LOP3.LUT R12, R63, UR7, R12, 0x96, !PT ;  /* 0x000000073f0c7c12 */ /* 0x000fe2000f8e960c */
[----:B------:R1:W-:Y:S01]  /*5390*/  MUFU.EX2 R212, R8 ;  /* 0x0000000800d47308 */ /* 0x0003e20000000800 */
[----:B------:R-:W-:Y:S02]  /*53a0*/  LOP3.LUT R238, R16, 0xffff, RZ, 0xc0, !PT ;  /* 0x0000ffff10ee7812 */ /* 0x000fe400078ec0ff */
[----:B---3--:R-:W-:Y:S01]  /*53b0*/  FMNMX.FTZ R3, R0, R11, !PT ;  /* 0x0000000b00037209 */ /* 0x008fe20007810000 */
[----:B------:R-:W-:Y:S01]  /*53c0*/  IMAD.WIDE.U32 R60, R12, -0x2daee0ad, RZ ;  /* 0xd2511f530c3c7825 */ /* 0x000fe200078e00ff */
[----:B------:R-:W-:Y:S02]  /*53d0*/  LOP3.LUT R0, R16, 0xffff, RZ, 0xc0, !PT ;  /* 0x0000ffff10007812 */ /* 0x000fe400078ec0ff */
[C---:B------:R-:W-:Y:S01]  /*53e0*/  FSETP.NEU.FTZ.AND P1, PT, R3.reuse, -INF , PT ;  /* 0xff8000000300780b */ /* 0x040fe20003f3d000 */
[----:B------:R-:W-:Y:S01]  /*53f0*/  FMUL.FTZ R6, R3, UR36 ;  /* 0x0000002403067c20 */ /* 0x000fe20008410000 */
[----:B------:R-:W-:-:S02]  /*5400*/  SHF.R.U32.HI R0, RZ, 0x8, R0 ;  /* 0x00000008ff007819 */ /* 0x000fc40000011600 */
[----:B------:R-:W-:Y:S02]  /*5410*/  LOP3.LUT R13, R60, 0xff, RZ, 0xc0, !PT ;  /* 0x000000ff3c0d7812 */ /* 0x000fe400078ec0ff */
[----:B------:R-:W-:Y:S02]  /*5420*/  FSEL R6, R6, RZ, P1 ;  /* 0x000000ff06067208 */ /* 0x000fe40000800000 */
[----:B------:R-:W-:Y:S02]  /*5430*/  PRMT R22, R9, 0x5410, R0 ;  /* 0x0000541009167816 */ /* 0x000fe40000000000 */
[----:B------:R-:W-:Y:S01]  /*5440*/  LOP3.LUT R0, R17, UR8, R62, 0x96, !PT ;  /* 0x0000000811007c12 */ /* 0x000fe2000f8e963e */
[--C-:B------:R-:W-:Y:S01]  /*5450*/  FFMA.FTZ R9, R67, UR36, -R6.reuse ;  /* 0x0000002443097c23 */ /* 0x100fe20008010806 */
[--C-:B-1----:R-:W-:Y:S01]  /*5460*/  FFMA.FTZ R8, R66, UR36, -R6.reuse ;  /* 0x0000002442087c23 */ /* 0x102fe20008010806 */
[----:B------:R-:W-:Y:S01]  /*5470*/  FFMA.FTZ R12, R34, UR36, -R6 ;  /* 0x00000024220c7c23 */ /* 0x000fe20008010806 */
[C---:B------:R-:W-:Y:S01]  /*5480*/  LOP3.LUT R10, R0.reuse, 0xffff, RZ, 0xc0, !PT ;  /* 0x0000ffff000a7812 */ /* 0x040fe200078ec0ff */
[----:B------:R1:W-:Y:S01]  /*5490*/  MUFU.EX2 R19, R9 ;  /* 0x0000000900137308 */ /* 0x0003e20000000800 */
[----:B------:R-:W-:Y:S01]  /*54a0*/  LOP3.LUT R21, R0, 0xff, RZ, 0xc0, !PT ;  /* 0x000000ff00157812 */ /* 0x000fe200078ec0ff */
[----:B------:R-:W-:Y:S01]  /*54b0*/  LDSM.16.MT88.4 R64, [R184+0xe000] ;  /* 0x00e00000b840783b */ /* 0x000fe20000004200 */
[----:B------:R-:W-:-:S02]  /*54c0*/  SHF.R.U32.HI R14, RZ, 0x10, R0 ;  /* 0x00000010ff0e7819 */ /* 0x000fc40000011600 */
[----:B------:R-:W-:Y:S02]  /*54d0*/  SHF.R.U32.HI R15, RZ, 0x18, R0 ;  /* 0x00000018ff0f7819 */ /* 0x000fe40000011600 */
[----:B------:R-:W-:Y:S01]  /*54e0*/  LOP3.LUT R0, R60, 0xffff, RZ, 0xc0, !PT ;  /* 0x0000ffff3c007812 */ /* 0x000fe200078ec0ff */
[----:B------:R2:W3:Y:S01]  /*54f0*/  MUFU.EX2 R180, R8 ;  /* 0x0000000800b47308 */ /* 0x0004e20000000800 */
[----:B------:R-:W-:Y:S02]  /*5500*/  LOP3.LUT R62, R17, UR8, R62, 0x96, !PT ;  /* 0x00000008113e7c12 */ /* 0x000fe4000f8e963e */
[----:B------:R-:W-:Y:S02]  /*5510*/  SHF.R.U32.HI R0, RZ, 0x8, R0 ;  /* 0x00000008ff007819 */ /* 0x000fe40000011600 */
[----:B------:R-:W-:Y:S02]  /*5520*/  SHF.R.U32.HI R237, RZ, 0x10, R16 ;  /* 0x00000010ffed7819 */ /* 0x000fe40000011610 */
[----:B------:R-:W-:Y:S01]  /*5530*/  PRMT R48, R13, 0x5410, R0 ;  /* 0x000054100d307816 */ /* 0x000fe20000000000 */
[----:B------:R-:W-:Y:S01]  /*5540*/  MUFU.EX2 R217, R12 ;  /* 0x0000000c00d97308 */ /* 0x000fe20000000800 */
[----:B-1----:R-:W-:Y:S01]  /*5550*/  SHF.R.U32.HI R9, RZ, 0x8, R10 ;  /* 0x00000008ff097819 */ /* 0x002fe2000001160a */
[----:B------:R-:W-:Y:S01]  /*5560*/  FFMA.FTZ R10, R50, UR36, -R6 ;  /* 0x00000024320a7c23 */ /* 0x000fe20008010806 */
[----:B------:R-:W-:-:S02]  /*5570*/  LOP3.LUT R0, R61, UR9, R162, 0x96, !PT ;  /* 0x000000093d007c12 */ /* 0x000fc4000f8e96a2 */
[----:B------:R-:W-:Y:S01]  /*5580*/  PRMT R21, R21, 0x5410, R9 ;  /* 0x0000541015157816 */ /* 0x000fe20000000009 */
[----:B------:R-:W-:Y:S01]  /*5590*/  FFMA.FTZ R9, R35, UR36, -R6 ;  /* 0x0000002423097c23 */ /* 0x000fe20008010806 */
[----:B------:R-:W-:Y:S01]  /*55a0*/  SHF.R.U32.HI R13, RZ, 0x18, R60 ;  /* 0x00000018ff0d7819 */ /* 0x000fe2000001163c */
[----:B------:R1:W-:Y:S01]  /*55b0*/  MUFU.EX2 R178, R10 ;  /* 0x0000000a00b27308 */ /* 0x0003e20000000800 */
[----:B--2---:R-:W-:Y:S02]  /*55c0*/  SHF.R.U32.HI R8, RZ, 0x10, R16 ;  /* 0x00000010ff087819 */ /* 0x004fe40000011610 */
[----:B---3--:R-:W-:Y:S02]  /*55d0*/  F2FP.BF16.F32.PACK_AB R5, R19, R180 ;  /* 0x000000b41305723e */ /* 0x008fe400000010ff */
[----:B------:R-:W-:Y:S02]  /*55e0*/  LOP3.LUT R11, R8, 0xff, RZ, 0xc0, !PT ;  /* 0x000000ff080b7812 */ /* 0x000fe400078ec0ff */
[----:B------:R-:W-:Y:S01]  /*55f0*/  LOP3.LUT R8, R14, 0xff, RZ, 0xc0, !PT ;  /* 0x000000ff0e087812 */ /* 0x000fe200078ec0ff */
[----:B------:R2:W3:Y:S01]  /*5600*/  MUFU.EX2 R214, R9 ;  /* 0x0000000900d67308 */ /* 0x0004e20000000800 */
[----:B------:R-:W-:-:S02]  /*5610*/  PRMT R20, R11, 0x5410, R20 ;  /* 0x000054100b147816 */ /* 0x000fc40000000014 */
[----:B------:R-:W-:Y:S02]  /*5620*/  PRMT R15, R8, 0x5410, R15 ;  /* 0x00005410080f7816 */ /* 0x000fe4000000000f */
[----:B------:R-:W-:Y:S02]  /*5630*/  SHF.R.U32.HI R8, RZ, 0x10, R60 ;  /* 0x00000010ff087819 */ /* 0x000fe4000001163c */
[----:B------:R-:W-:Y:S02]  /*5640*/  LOP3.LUT R14, R0, 0xff, RZ, 0xc0, !PT ;  /* 0x000000ff000e7812 */ /* 0x000fe400078ec0ff */
[----:B------:R-:W-:Y:S02]  /*5650*/  LOP3.LUT R11, R8, 0xff, RZ, 0xc0, !PT ;  /* 0x000000ff080b7812 */ /* 0x000fe400078ec0ff */
[----:B------:R-:W-:Y:S02]  /*5660*/  LOP3.LUT R8, R0, 0xffff, RZ, 0xc0, !PT ;  /* 0x0000ffff00087812 */ /* 0x000fe400078ec0ff */
[----:B-1----:R-:W-:-:S02]  /*5670*/  SHF.R.U32.HI R10, RZ, 0x18, R0 ;  /* 0x00000018ff0a7819 */ /* 0x002fc40000011600 */
[----:B------:R-:W-:Y:S01]  /*5680*/  SHF.R.U32.HI R12, RZ, 0x8, R8 ;  /* 0x00000008ff0c7819 */ /* 0x000fe20000011608 */
[----:B------:R-:W-:Y:S01]  /*5690*/  FFMA.FTZ R8, R51, UR36, -R6 ;  /* 0x0000002433087c23 */ /* 0x000fe20008010806 */
[----:B--2---:R-:W-:Y:S02]  /*56a0*/  SHF.R.U32.HI R9, RZ, 0x10, R0 ;  /* 0x00000010ff097819 */ /* 0x004fe40000011600 */
[----:B------:R-:W-:Y:S01]  /*56b0*/  PRMT R43, R11, 0x5410, R13 ;  /* 0x000054100b2b7816 */ /* 0x000fe2000000000d */
[----:B------:R1:W2:Y:S01]  /*56c0*/  MUFU.EX2 R218, R8 ;  /* 0x0000000800da7308 */ /* 0x0002a20000000800 */
[----:B------:R-:W-:Y:S02]  /*56d0*/  LOP3.LUT R0, R9, 0xff, RZ, 0xc0, !PT ;  /* 0x000000ff09007812 */ /* 0x000fe400078ec0ff */
[----:B------:R-:W-:Y:S02]  /*56e0*/  F2FP.BF16.F32.PACK_AB R9, R185, R219 ;  /* 0x000000dbb909723e */ /* 0x000fe400000010ff */
[----:B------:R-:W-:-:S02]  /*56f0*/  PRMT R13, R0, 0x5410, R10 ;  /* 0x00005410000d7816 */ /* 0x000fc4000000000a */
[----:B---3--:R-:W-:Y:S02]  /*5700*/  F2FP.BF16.F32.PACK_AB R0, R214, R217 ;  /* 0x000000d9d600723e */ /* 0x008fe400000010ff */
[C---:B------:R-:W-:Y:S02]  /*5710*/  PRMT R161, R9.reuse, 0x7610, R161 ;  /* 0x0000761009a17816 */ /* 0x040fe400000000a1 */
[C---:B------:R-:W-:Y:S02]  /*5720*/  PRMT R159, R0.reuse, 0x7610, R159 ;  /* 0x00007610009f7816 */ /* 0x040fe4000000009f */
[----:B------:R-:W-:Y:S02]  /*5730*/  PRMT R158, R0, 0x7632, R158 ;  /* 0x00007632009e7816 */ /* 0x000fe4000000009e */
[----:B------:R-:W-:Y:S02]  /*5740*/  F2FP.BF16.F32.PACK_AB R0, R216, R215 ;  /* 0x000000d7d800723e */ /* 0x000fe400000010ff */
[----:B------:R-:W-:Y:S01]  /*5750*/  PRMT R160, R9, 0x7632, R160 ;  /* 0x0000763209a07816 */ /* 0x000fe200000000a0 */
[----:B-1----:R-:W-:Y:S01]  /*5760*/  IMAD.U32 R8, RZ, RZ, UR5 ;  /* 0x00000005ff087e24 */ /* 0x002fe2000f8e00ff */
[C---:B------:R-:W-:Y:S01]  /*5770*/  PRMT R154, R0.reuse, 0x7610, R154 ;  /* 0x00007610009a7816 */ /* 0x040fe2000000009a */
[----:B------:R-:W-:Y:S01]  /*5780*/  FFMA.FTZ R9, R47, UR36, -R6 ;  /* 0x000000242f097c23 */ /* 0x000fe20008010806 */
[----:B------:R-:W-:Y:S01]  /*5790*/  PRMT R152, R0, 0x7632, R152 ;  /* 0x0000763200987816 */ /* 0x000fe20000000098 */
[----:B------:R-:W-:Y:S01]  /*57a0*/  FFMA.FTZ R0, R46, UR36, -R6 ;  /* 0x000000242e007c23 */ /* 0x000fe20008010806 */
[C---:B------:R-:W-:Y:S01]  /*57b0*/  PRMT R151, R5.reuse, 0x7610, R151 ;  /* 0x0000761005977816 */ /* 0x040fe20000000097 */
[----:B------:R-:W-:Y:S01]  /*57c0*/  MUFU.EX2 R205, R9 ;  /* 0x0000000900cd7308 */ /* 0x000fe20000000800 */
[----:B------:R-:W-:Y:S01]  /*57d0*/  PRMT R157, R5, 0x7632, R157 ;  /* 0x00007632059d7816 */ /* 0x000fe2000000009d */
[----:B------:R-:W-:Y:S01]  /*57e0*/  LDSM.16.MT88.4 R44, [R181+0xe000] ;  /* 0x00e00000b52c783b */ /* 0x000fe20000004200 */
[----:B------:R-:W-:-:S02]  /*57f0*/  F2FP.BF16.F32.PACK_AB R5, R224, R177 ;  /* 0x000000b1e005723e */ /* 0x000fc400000010ff */
[----:B------:R-:W-:Y:S02]  /*5800*/  PRMT R10, R151, 0x5410, R157 ;  /* 0x00005410970a7816 */ /* 0x000fe4000000009d */
[C---:B------:R-:W-:Y:S01]  /*5810*/  PRMT R153, R5.reuse, 0x7610, R153 ;  /* 0x0000761005997816 */ /* 0x040fe20000000099 */
[----:B------:R1:W3:Y:S01]  /*5820*/  MUFU.EX2 R176, R0 ;  /* 0x0000000000b07308 */ /* 0x0002e20000000800 */
[----:B------:R-:W-:Y:S02]  /*5830*/  PRMT R150, R5, 0x7632, R150 ;  /* 0x0000763205967816 */ /* 0x000fe40000000096 */
[----:B------:R-:W-:Y:S02]  /*5840*/  PRMT R14, R14, 0x5410, R12 ;  /* 0x000054100e0e7816 */ /* 0x000fe4000000000c */
[----:B------:R-:W-:Y:S02]  /*5850*/  F2FP.BF16.F32.PACK_AB R12, R18, R212 ;  /* 0x000000d4120c723e */ /* 0x000fe400000010ff */
[----:B------:R-:W-:-:S02]  /*5860*/  SHF.R.U32.HI R236, RZ, 0x18, R16 ;  /* 0x00000018ffec7819 */ /* 0x000fc40000011610 */
[C---:B------:R-:W-:Y:S02]  /*5870*/  PRMT R149, R12.reuse, 0x7610, R149 ;  /* 0x000076100c957816 */ /* 0x040fe40000000095 */
[----:B------:R-:W-:Y:S02]  /*5880*/  PRMT R148, R12, 0x7632, R148 ;  /* 0x000076320c947816 */ /* 0x000fe40000000094 */
[----:B-1----:R-:W-:Y:S02]  /*5890*/  LEA R0, R8, UR5, 0x10 ;  /* 0x0000000508007c11 */ /* 0x002fe4000f8e80ff */
[----:B--2---:R-:W-:-:S03]  /*58a0*/  F2FP.BF16.F32.PACK_AB R8, R218, R178 ;  /* 0x000000b2da08723e */ /* 0x004fc600000010ff */
[--C-:B------:R-:W-:Y:S02]  /*58b0*/  HSET2.LE.AND R5, R21, R0.reuse, PT ;  /* 0x0000000015057233 */ /* 0x100fe40003803000 */
[C---:B------:R-:W-:Y:S02]  /*58c0*/  PRMT R156, R8.reuse, 0x7610, R156 ;  /* 0x00007610089c7816 */ /* 0x040fe4000000009c */
[----:B------:R-:W-:Y:S02]  /*58d0*/  PRMT R155, R8, 0x7632, R155 ;  /* 0x00007632089b7816 */ /* 0x000fe4000000009b */
[--C-:B------:R-:W-:Y:S02]  /*58e0*/  HSET2.LE.AND R9, R15, R0.reuse, PT ;  /* 0x000000000f097233 */ /* 0x100fe40003803000 */
[----:B------:R-:W-:Y:S02]  /*58f0*/  PRMT R8, R154, 0x5410, R152 ;  /* 0x000054109a087816 */ /* 0x000fe40000000098 */
[----:B------:R-:W-:-:S02]  /*5900*/  HSET2.LE.AND R11, R20, R0, PT ;  /* 0x00000000140b7233 */ /* 0x000fc40003803000 */
[----:B------:R-:W-:Y:S02]  /*5910*/  LOP3.LUT R8, R5, R8, RZ, 0xc0, !PT ;  /* 0x0000000805087212 */ /* 0x000fe400078ec0ff */
[----:B------:R-:W-:Y:S02]  /*5920*/  HSET2.LE.AND R5, R22, R0, PT ;  /* 0x0000000016057233 */ /* 0x000fe40003803000 */
[----:B------:R-:W-:Y:S02]  /*5930*/  LOP3.LUT R9, R9, R10, RZ, 0xc0, !PT ;  /* 0x0000000a09097212 */ /* 0x000fe400078ec0ff */
[----:B------:R-:W-:Y:S02]  /*5940*/  PRMT R10, R153, 0x5410, R150 ;  /* 0x00005410990a7816 */ /* 0x000fe40000000096 */
[----:B------:R-:W-:Y:S02]  /*5950*/  PRMT R4, R156, 0x5410, R155 ;  /* 0x000054109c047816 */ /* 0x000fe4000000009b */
[----:B------:R-:W-:-:S02]  /*5960*/  LOP3.LUT R10, R5, R10, RZ, 0xc0, !PT ;  /* 0x0000000a050a7212 */ /* 0x000fc400078ec0ff */
[----:B------:R-:W-:Y:S02]  /*5970*/  LOP3.LUT R11, R11, R4, RZ, 0xc0, !PT ;  /* 0x000000040b0b7212 */ /* 0x000fe400078ec0ff */
[----:B---3--:R-:W-:Y:S02]  /*5980*/  F2FP.BF16.F32.PACK_AB R5, R205, R176 ;  /* 0x000000b0cd05723e */ /* 0x008fe400000010ff */
[----:B------:R-:W-:Y:S02]  /*5990*/  HSET2.LE.AND R4, R14, R0, PT ;  /* 0x000000000e047233 */ /* 0x000fe40003803000 */
[C---:B------:R-:W-:Y:S01]  /*59a0*/  PRMT R147, R5.reuse, 0x7610, R147 ;  /* 0x0000761005937816 */ /* 0x040fe20000000093 */
[----:B------:R-:W-:Y:S01]  /*59b0*/  HMMA.16816.F32.BF16 R32, R8, R24, RZ ;  /* 0x000000180820723c */ /* 0x000fe200000418ff */
[----:B------:R-:W-:Y:S02]  /*59c0*/  PRMT R146, R5, 0x7632, R146 ;  /* 0x0000763205927816 */ /* 0x000fe40000000092 */
[----:B------:R-:W-:-:S02]  /*59d0*/  PRMT R5, R161, 0x5410, R160 ;  /* 0x00005410a1057816 */ /* 0x000fc400000000a0 */
[--C-:B------:R-:W-:Y:S01]  /*59e0*/  HSET2.LE.AND R2, R13, R0.reuse, PT ;  /* 0x000000000d027233 */ /* 0x100fe20003803000 */
[C---:B------:R-:W-:Y:S01]  /*59f0*/  HMMA.16816.F32.BF16 R20, R8.reuse, R26, RZ ;  /* 0x0000001a0814723c */ /* 0x040fe200000418ff */
[----:B------:R-:W1:Y:S01]  /*5a00*/  LDSM.16.MT88.4 R24, [R183+0xc000] ;  /* 0x00c00000b718783b */ /* 0x000e620000004200 */
[----:B------:R-:W-:Y:S02]  /*5a10*/  LOP3.LUT R12, R4, R5, RZ, 0xc0, !PT ;  /* 0x00000005040c7212 */ /* 0x000fe400078ec0ff */
[--C-:B------:R-:W-:Y:S02]  /*5a20*/  HSET2.LE.AND R4, R48, R0.reuse, PT ;  /* 0x0000000030047233 */ /* 0x100fe40003803000 */
[----:B------:R-:W2:Y:S01]  /*5a30*/  LDSM.16.MT88.4 R48, [R182+0xe000] ;  /* 0x00e00000b630783b */ /* 0x000ea20000004200 */
[----:B------:R-:W-:Y:S01]  /*5a40*/  PRMT R13, R159, 0x5410, R158 ;  /* 0x000054109f0d7816 */ /* 0x000fe2000000009e */
[----:B------:R-:W-:Y:S01]  /*5a50*/  HMMA.16816.F32.BF16 R96, R8, R36, RZ ;  /* 0x000000240860723c */ /* 0x000fe200000418ff */
[----:B------:R-:W-:-:S02]  /*5a60*/  HSET2.LE.AND R5, R43, R0, PT ;  /* 0x000000002b057233 */ /* 0x000fc40003803000 */
[----:B------:R-:W-:Y:S02]  /*5a70*/  LOP3.LUT R13, R2, R13, RZ, 0xc0, !PT ;  /* 0x0000000d020d7212 */ /* 0x000fe400078ec0ff */
[----:B------:R-:W-:Y:S01]  /*5a80*/  PRMT R2, R149, 0x5410, R148 ;  /* 0x0000541095027816 */ /* 0x000fe20000000094 */
[C---:B------:R-:W-:Y:S03]  /*5a90*/  HMMA.16816.F32.BF16 R92, R8.reuse, R38, RZ ;  /* 0x00000026085c723c */ /* 0x040fe600000418ff */
[----:B------:R-:W-:Y:S02]  /*5aa0*/  LOP3.LUT R14, R4, R2, RZ, 0xc0, !PT ;  /* 0x00000002040e7212 */ /* 0x000fe400078ec0ff */
[----:B------:R-:W-:Y:S01]  /*5ab0*/  PRMT R2, R147, 0x5410, R146 ;  /* 0x0000541093027816 */ /* 0x000fe20000000092 */
[----:B------:R-:W-:Y:S03]  /*5ac0*/  HMMA.16816.F32.BF16 R84, R8, R28, RZ ;  /* 0x0000001c0854723c */ /* 0x000fe600000418ff */
[----:B------:R-:W-:-:S02]  /*5ad0*/  LOP3.LUT R15, R5, R2, RZ, 0xc0, !PT ;  /* 0x00000002050f7212 */ /* 0x000fc400078ec0ff */
[----:B------:R-:W-:Y:S01]  /*5ae0*/  LOP3.LUT R2, R119, UR4, RZ, 0x3c, !PT ;  /* 0x0000000477027c12 */ /* 0x000fe2000f8e3cff */
[----:B------:R-:W-:Y:S04]  /*5af0*/  HMMA.16816.F32.BF16 R68, R8, R72, RZ ;  /* 0x000000480844723c */ /* 0x000fe800000418ff */
[----:B------:R-:W-:Y:S02]  /*5b00*/  IMAD.WIDE.U32 R4, R2, -0x326172a9, RZ ;  /* 0xcd9e8d5702047825 */ /* 0x000fe400078e00ff */
[----:B------:R-:W-:Y:S03]  /*5b10*/  HMMA.16816.F32.BF16 R244, R12, R52, R32 ;  /* 0x000000340cf4723c */ /* 0x000fe60000041820 */
[----:B------:R-:W-:-:S02]  /*5b20*/  LOP3.LUT R5, R5, UR34, R206, 0x96, !PT ;  /* 0x0000002205057c12 */ /* 0x000fc4000f8e96ce */
[----:B------:R-:W-:Y:S01]  /*5b30*/  LOP3.LUT R2, R41, UR33, R4, 0x96, !PT ;  /* 0x0000002129027c12 */ /* 0x000fe2000f8e9604 */
[----:B------:R-:W-:Y:S02]  /*5b40*/  HMMA.16816.F32.BF16 R240, R12, R54, R20 ;  /* 0x000000360cf0723c */ /* 0x000fe40000041814 */
[----:B------:R-:W-:-:S04]  /*5b50*/  IMAD.WIDE.U32 R4, R5, -0x2daee0ad, RZ ;  /* 0xd2511f5305047825 */ /* 0x000fc800078e00ff */
[C---:B-1----:R-:W-:Y:S06]  /*5b60*/  HMMA.16816.F32.BF16 R36, R8.reuse, R24, RZ ;  /* 0x000000180824723c */ /* 0x042fec00000418ff */
[C---:B------:R-:W-:Y:S06]  /*5b70*/  HMMA.16816.F32.BF16 R52, R8.reuse, R30, RZ ;  /* 0x0000001e0834723c */ /* 0x040fec00000418ff */
[C---:B------:R-:W-:Y:S06]  /*5b80*/  HMMA.16816.F32.BF16 R32, R8.reuse, R26, RZ ;  /* 0x0000001a0820723c */ /* 0x040fec00000418ff */
[C---:B--2---:R-:W-:Y:S06]  /*5b90*/  HMMA.16816.F32.BF16 R20, R8.reuse, R48, RZ ;  /* 0x000000300814723c */ /* 0x044fec00000418ff */
        /* <DEDUP_REMOVED lines=14> */
[----:B------:R-:W1:Y:S05]  /*5c80*/  LDSM.16.MT88.4 R8, [R183+0xe800] ;  /* 0x00e80000b708783b */ /* 0x000e6a0000004200 */
[C---:B------:R-:W-:Y:S06]  /*5c90*/  HMMA.16816.F32.BF16 R232, R12.reuse, R112, R84 ;  /* 0x000000700ce8723c */ /* 0x040fec0000041854 */
[----:B------:R-:W-:Y:S01]  /*5ca0*/  HMMA.16816.F32.BF16 R84, R12, R108, R36 ;  /* 0x0000006c0c54723c */ /* 0x000fe20000041824 */
[----:B------:R-:W-:-:S02]  /*5cb0*/  IMAD.MOV.U32 R112, RZ, RZ, R177 ;  /* 0x000000ffff707224 */ /* 0x000fc400078e00b1 */
[----:B------:R-:W-:-:S03]  /*5cc0*/  IMAD.MOV.U32 R113, RZ, RZ, R176 ;  /* 0x000000ffff717224 */ /* 0x000fc600078e00b0 */
[C---:B------:R-:W-:Y:S01]  /*5cd0*/  HMMA.16816.F32.BF16 R220, R12.reuse, R114, R52 ;  /* 0x000000720cdc723c */ /* 0x040fe20000041834 */
[----:B------:R-:W-:Y:S02]  /*5ce0*/  IMAD.MOV.U32 R39, RZ, RZ, R215 ;  /* 0x000000ffff277224 */ /* 0x000fe400078e00d7 */
[----:B------:R-:W-:Y:S02]  /*5cf0*/  IMAD.MOV.U32 R38, RZ, RZ, R214 ;  /* 0x000000ffff267224 */ /* 0x000fe400078e00d6 */
[----:B------:R-:W-:Y:S01]  /*5d00*/  IMAD.MOV.U32 R37, RZ, RZ, R213 ;  /* 0x000000ffff257224 */ /* 0x000fe200078e00d5 */
[C---:B------:R-:W-:Y:S01]  /*5d10*/  HMMA.16816.F32.BF16 R108, R12.reuse, R110, R32 ;  /* 0x0000006e0c6c723c */ /* 0x040fe20000041820 */
[----:B------:R-:W-:Y:S02]  /*5d20*/  IMAD.MOV.U32 R55, RZ, RZ, R178 ;  /* 0x000000ffff377224 */ /* 0x000fe400078e00b2 */
[----:B------:R-:W-:Y:S02]  /*5d30*/  IMAD.MOV.U32 R53, RZ, RZ, R219 ;  /* 0x000000ffff357224 */ /* 0x000fe400078e00db */
[----:B------:R-:W-:Y:S01]  /*5d40*/  IMAD.MOV.U32 R52, RZ, RZ, R218 ;  /* 0x000000ffff347224 */ /* 0x000fe200078e00da */
[----:B------:R-:W-:Y:S01]  /*5d50*/  HMMA.16816.F32.BF16 R208, R12, R120, R96 ;  /* 0x000000780cd0723c */ /* 0x000fe20000041860 */
[----:B------:R-:W-:-:S02]  /*5d60*/  IMAD.MOV.U32 R34, RZ, RZ, R179 ;  /* 0x000000ffff227224 */ /* 0x000fc400078e00b3 */
[----:B------:R-:W-:Y:S02]  /*5d70*/  IMAD.MOV.U32 R115, RZ, RZ, R217 ;  /* 0x000000ffff737224 */ /* 0x000fe400078e00d9 */
[----:B------:R-:W-:Y:S01]  /*5d80*/  IMAD.MOV.U32 R114, RZ, RZ, R216 ;  /* 0x000000ffff727224 */ /* 0x000fe200078e00d8 */
[C---:B------:R-:W-:Y:S01]  /*5d90*/  HMMA.16816.F32.BF16 R176, R12.reuse, R100, R20 ;  /* 0x000000640cb0723c */ /* 0x040fe20000041814 */
[----:B------:R-:W2:Y:S01]  /*5da0*/  LDSM.16.MT88.4 R20, [R181+0x10800] ;  /* 0x01080000b514783b */ /* 0x000ea20000004200 */
[----:B------:R-:W-:Y:S02]  /*5db0*/  IMAD.MOV.U32 R54, RZ, RZ, R224 ;  /* 0x000000ffff367224 */ /* 0x000fe400078e00e0 */
[----:B------:R-:W-:Y:S02]  /*5dc0*/  IMAD.MOV.U32 R36, RZ, RZ, R212 ;  /* 0x000000ffff247224 */ /* 0x000fe400078e00d4 */
[----:B------:R-:W-:Y:S01]  /*5dd0*/  HMMA.16816.F32.BF16 R216, R12, R106, R24 ;  /* 0x0000006a0cd8723c */ /* 0x000fe20000041818 */
[----:B------:R-:W3:Y:S01]  /*5de0*/  LDSM.16.MT88.4 R24, [R182+0x10800] ;  /* 0x01080000b618783b */ /* 0x000ee20000004200 */
[----:B------:R-:W-:-:S04]  /*5df0*/  IMAD.MOV.U32 R35, RZ, RZ, R185 ;  /* 0x000000ffff237224 */ /* 0x000fc800078e00b9 */
[C---:B-1----:R-:W-:Y:S06]  /*5e00*/  HMMA.16816.F32.BF16 R96, R12.reuse, R8, R68 ;  /* 0x000000080c60723c */ /* 0x042fec0000041844 */
[----:B------:R-:W-:Y:S01]  /*5e10*/  HMMA.16816.F32.BF16 R72, R12, R10, R72 ;  /* 0x0000000a0c48723c */ /* 0x000fe20000041848 */
[----:B------:R-:W-:Y:S01]  /*5e20*/  IMAD.WIDE.U32 R8, R2, -0x2daee0ad, RZ ;  /* 0xd2511f5302087825 */ /* 0x000fe200078e00ff */
[C-C-:B------:R-:W-:Y:S02]  /*5e30*/  LOP3.LUT R2, R5.reuse, UR32, R42.reuse, 0x96, !PT ;  /* 0x0000002005027c12 */ /* 0x140fe4000f8e962a */
[----:B------:R-:W-:-:S02]  /*5e40*/  LOP3.LUT R5, R5, UR32, R42, 0x96, !PT ;  /* 0x0000002005057c12 */ /* 0x000fc4000f8e962a */
[----:B------:R-:W-:Y:S01]  /*5e50*/  HMMA.16816.F32.BF16 R224, R12, R56, R44 ;  /* 0x000000380ce0723c */ /* 0x000fe2000004182c */
[----:B------:R-:W-:-:S05]  /*5e60*/  IMAD.WIDE.U32 R10, R2, -0x326172a9, RZ ;  /* 0xcd9e8d57020a7825 */ /* 0x000fca00078e00ff */
[----:B------:R-:W-:Y:S01]  /*5e70*/  LOP3.LUT R11, R11, UR31, R40, 0x96, !PT ;  /* 0x0000001f0b0b7c12 */ /* 0x000fe2000f8e9628 */
[C---:B------:R-:W-:Y:S06]  /*5e80*/  HMMA.16816.F32.BF16 R92, R12.reuse, R122, R92 ;  /* 0x0000007a0c5c723c */ /* 0x040fec000004185c */
[C---:B------:R-:W-:Y:S06]  /*5e90*/  HMMA.16816.F32.BF16 R212, R12.reuse, R58, R64 ;  /* 0x0000003a0cd4723c */ /* 0x040fec0000041840 */
[C---:B--2---:R-:W-:Y:S06]  /*5ea0*/  HMMA.16816.F32.BF16 R80, R12.reuse, R22, R80 ;  /* 0x000000160c50723c */ /* 0x044fec0000041850 */
[----:B------:R-:W-:Y:S01]  /*5eb0*/  HMMA.16816.F32.BF16 R120, R12, R20, R76 ;  /* 0x000000140c78723c */ /* 0x000fe2000004184c */
[----:B------:R-:W-:-:S05]  /*5ec0*/  LOP3.LUT R22, R9, UR30, R4, 0x96, !PT ;  /* 0x0000001e09167c12 */ /* 0x000fca000f8e9604 */
[----:B------:R-:W-:Y:S01]  /*5ed0*/  IMAD.WIDE.U32 R22, R22, -0x326172a9, RZ ;  /* 0xcd9e8d5716167825 */ /* 0x000fe200078e00ff */
[C---:B---3--:R-:W-:Y:S03]  /*5ee0*/  HMMA.16816.F32.BF16 R88, R12.reuse, R24, R88 ;  /* 0x000000180c58723c */ /* 0x048fe60000041858 */
[----:B------:R-:W-:Y:S01]  /*5ef0*/  IMAD.WIDE.U32 R20, R5, -0x326172a9, RZ ;  /* 0xcd9e8d5705147825 */ /* 0x000fe200078e00ff */
[----:B------:R-:W-:Y:S02]  /*5f00*/  LOP3.LUT R2, R23, UR23, R10, 0x96, !PT ;  /* 0x0000001717027c12 */ /* 0x000fe4000f8e960a */
[----:B------:R-:W-:Y:S01]  /*5f10*/  HMMA.16816.F32.BF16 R132, R12, R26, R132 ;  /* 0x0000001a0c84723c */ /* 0x000fe20000041884 */
[----:B------:R-:W-:-:S04]  /*5f20*/  IMAD.WIDE.U32 R10, R11, -0x2daee0ad, RZ ;  /* 0xd2511f530b0a7825 */ /* 0x000fc800078e00ff */
[----:B------:R-:W-:Y:S01]  /*5f30*/  IMAD.WIDE.U32 R56, R2, -0x2daee0ad, RZ ;  /* 0xd2511f5302387825 */ /* 0x000fe200078e00ff */
[----:B------:R-:W-:Y:S01]  /*5f40*/  LOP3.LUT R2, R9, UR30, R4, 0x96, !PT ;  /* 0x0000001e09027c12 */ /* 0x000fe2000f8e9604 */
[C---:B------:R-:W-:Y:S01]  /*5f50*/  HMMA.16816.F32.BF16 R228, R12.reuse, R104, R28 ;  /* 0x000000680ce4723c */ /* 0x040fe2000004181c */
[----:B------:R-:W-:Y:S01]  /*5f60*/  LOP3.LUT R5, R11, UR22, R8, 0x96, !PT ;  /* 0x000000160b057c12 */ /* 0x000fe2000f8e9608 */
[----:B------:R-:W1:Y:S01]  /*5f70*/  LDSM.16.MT88.4 R28, [R184+0x10800] ;  /* 0x01080000b81c783b */ /* 0x000e620000004200 */
[----:B------:R-:W-:Y:S01]  /*5f80*/  LOP3.LUT R4, R57, UR6, R10, 0x96, !PT ;  /* 0x0000000639047c12 */ /* 0x000fe2000f8e960a */
[----:B------:R-:W-:Y:S01]  /*5f90*/  IMAD.WIDE.U32 R24, R2, -0x326172a9, RZ ;  /* 0xcd9e8d5702187825 */ /* 0x000fe200078e00ff */
[----:B------:R-:W-:Y:S01]  /*5fa0*/  LOP3.LUT R9, R21, UR31, R40, 0x96, !PT ;  /* 0x0000001f15097c12 */ /* 0x000fe2000f8e9628 */
[----:B------:R-:W-:Y:S01]  /*5fb0*/  HMMA.16816.F32.BF16 R104, R12, R102, R48 ;  /* 0x000000660c68723c */ /* 0x000fe20000041830 */
[----:B------:R-:W-:Y:S01]  /*5fc0*/  LOP3.LUT R57, R16, 0xff, RZ, 0xc0, !PT ;  /* 0x000000ff10397812 */ /* 0x000fe200078ec0ff */
[----:B------:R-:W-:Y:S01]  /*5fd0*/  IMAD.WIDE.U32 R10, R5, -0x326172a9, RZ ;  /* 0xcd9e8d57050a7825 */ /* 0x000fe200078e00ff */
[----:B------:R-:W-:-:S03]  /*5fe0*/  LOP3.LUT R2, R25, UR23, R20, 0x96, !PT ;  /* 0x0000001719027c12 */ /* 0x000fc6000f8e9614 */
[----:B------:R-:W-:Y:S01]  /*5ff0*/  IMAD.WIDE.U32 R4, R4, -0x326172a9, RZ ;  /* 0xcd9e8d5704047825 */ /* 0x000fe200078e00ff */
[----:B------:R-:W-:-:S04]  /*6000*/  LOP3.LUT R163, R11, UR7, R22, 0x96, !PT ;  /* 0x000000070ba37c12 */ /* 0x000fc8000f8e9616 */
[----:B------:R-:W-:Y:S01]  /*6010*/  LOP3.LUT R26, R5, UR8, R10, 0x96, !PT ;  /* 0x00000008051a7c12 */ /* 0x000fe2000f8e960a */
[----:B------:R-:W-:Y:S01]  /*6020*/  IMAD.WIDE.U32 R10, R2, -0x2daee0ad, RZ ;  /* 0xd2511f53020a7825 */ /* 0x000fe200078e00ff */
[----:B------:R-:W-:-:S03]  /*6030*/  LOP3.LUT R20, R4, 0xff, RZ, 0xc0, !PT ;  /* 0x000000ff04147812 */ /* 0x000fc600078ec0ff */
[----:B------:R-:W-:Y:S01]  /*6040*/  FFMA.FTZ R2, R144, UR36, -R7 ;  /* 0x0000002490027c23 */ /* 0x000fe20008010807 */
[----:B------:R-:W-:Y:S02]  /*6050*/  LOP3.LUT R59, R4, 0xffff, RZ, 0xc0, !PT ;  /* 0x0000ffff043b7812 */ /* 0x000fe400078ec0ff */
[--C-:B------:R-:W-:Y:S01]  /*6060*/  SHF.R.U32.HI R63, RZ, 0x10, R4.reuse ;  /* 0x00000010ff3f7819 */ /* 0x100fe20000011604 */
[----:B------:R2:W-:Y:S01]  /*6070*/  MUFU.EX2 R101, R2 ;  /* 0x0000000200657308 */ /* 0x0005e20000000800 */
[----:B------:R-:W-:Y:S01]  /*6080*/  SHF.R.U32.HI R58, RZ, 0x18, R4 ;  /* 0x00000018ff3a7819 */ /* 0x000fe20000011604 */
[----:B------:R-:W-:Y:S01]  /*6090*/  IMAD.WIDE.U32 R4, R9, -0x2daee0ad, RZ ;  /* 0xd2511f5309047825 */ /* 0x000fe200078e00ff */
[----:B------:R-:W-:-:S04]  /*60a0*/  ISETP.LE.U32.AND P4, PT, R20, UR5, PT ;  /* 0x0000000514007c0c */ /* 0x000fc8000bf83070 */
[----:B------:R-:W-:Y:S02]  /*60b0*/  LOP3.LUT R5, R5, UR22, R8, 0x96, !PT ;  /* 0x0000001605057c12 */ /* 0x000fe4000f8e9608 */
[----:B------:R-:W-:-:S03]  /*60c0*/  LOP3.LUT R4, R11, UR6, R4, 0x96, !PT ;  /* 0x000000060b047c12 */ /* 0x000fc6000f8e9604 */
[----:B------:R-:W-:-:S04]  /*60d0*/  IMAD.WIDE.U32 R8, R5, -0x326172a9, RZ ;  /* 0xcd9e8d5705087825 */ /* 0x000fc800078e00ff */
[----:B------:R-:W-:-:S04]  /*60e0*/  IMAD.WIDE.U32 R4, R4, -0x326172a9, RZ ;  /* 0xcd9e8d5704047825 */ /* 0x000fc800078e00ff */
[----:B--2---:R-:W-:Y:S01]  /*60f0*/  FFMA.FTZ R2, R145, UR36, -R7 ;  /* 0x0000002491027c23 */ /* 0x004fe20008010807 */
[----:B------:R-:W-:Y:S01]  /*6100*/  LOP3.LUT R17, R9, UR7, R24, 0x96, !PT ;  /* 0x0000000709117c12 */ /* 0x000fe2000f8e9618 */
[C---:B-1----:R-:W-:Y:S06]  /*6110*/  HMMA.16816.F32.BF16 R48, R12.reuse, R28, R136 ;  /* 0x0000001c0c30723c */ /* 0x042fec0000041888 */
[----:B------:R-:W-:Y:S01]  /*6120*/  HMMA.16816.F32.BF16 R40, R12, R30, R128 ;  /* 0x0000001e0c28723c */ /* 0x000fe20000041880 */
[----:B------:R1:W-:Y:S01]  /*6130*/  MUFU.EX2 R102, R2 ;  /* 0x0000000200667308 */ /* 0x0003e20000000800 */
[----:B------:R-:W-:Y:S01]  /*6140*/  LOP3.LUT R8, R5, UR8, R8, 0x96, !PT ;  /* 0x0000000805087c12 */ /* 0x000fe2000f8e9608 */
[----:B------:R-:W-:Y:S01]  /*6150*/  ULDC.64 UR6, c[0x0][0x2a8] ;  /* 0x0000aa0000067ab9 */ /* 0x000fe20000000a00 */
[----:B------:R-:W-:-:S02]  /*6160*/  LOP3.LUT R5, R4, 0xffff, RZ, 0xc0, !PT ;  /* 0x0000ffff04057812 */ /* 0x000fc400078ec0ff */
[----:B------:R-:W-:Y:S02]  /*6170*/  LOP3.LUT R11, R4, 0xff, RZ, 0xc0, !PT ;  /* 0x000000ff040b7812 */ /* 0x000fe400078ec0ff */
[--C-:B------:R-:W-:Y:S02]  /*6180*/  SHF.R.U32.HI R9, RZ, 0x10, R4.reuse ;  /* 0x00000010ff097819 */ /* 0x100fe40000011604 */
[----:B------:R-:W-:Y:S01]  /*6190*/  SHF.R.U32.HI R16, RZ, 0x18, R4 ;  /* 0x00000018ff107819 */ /* 0x000fe20000011604 */
[----:B------:R-:W-:-:S04]  /*61a0*/  FFMA.FTZ R4, R141, UR36, -R7 ;  /* 0x000000248d047c23 */ /* 0x000fc80008010807 */
[----:B------:R-:W-:Y:S01]  /*61b0*/  MUFU.EX2 R185, R4 ;  /* 0x0000000400b97308 */ /* 0x000fe20000000800 */
[----:B-1----:R-:W-:-:S07]  /*61c0*/  FFMA.FTZ R2, R168, UR36, -R7 ;  /* 0x00000024a8027c23 */ /* 0x002fce0008010807 */
[----:B------:R1:W-:Y:S02]  /*61d0*/  MUFU.EX2 R168, R2 ;  /* 0x0000000200a87308 */ /* 0x0003e40000000800 */
[----:B-1----:R-:W-:Y:S01]  /*61e0*/  SHF.R.U32.HI R2, RZ, 0x8, R5 ;  /* 0x00000008ff027819 */ /* 0x002fe20000011605 */
[----:B------:R-:W-:-:S03]  /*61f0*/  IMAD.WIDE.U32 R4, R17, -0x2daee0ad, RZ ;  /* 0xd2511f5311047825 */ /* 0x000fc600078e00ff */
[----:B------:R-:W-:Y:S01]  /*6200*/  PRMT R25, R11, 0x5410, R2 ;  /* 0x000054100b197816 */ /* 0x000fe20000000002 */
[--C-:B------:R-:W-:Y:S01]  /*6210*/  FFMA.FTZ R11, R142, UR36, -R7.reuse ;  /* 0x000000248e0b7c23 */ /* 0x100fe20008010807 */
[----:B------:R-:W-:Y:S01]  /*6220*/  LOP3.LUT R2, R9, 0xff, RZ, 0xc0, !PT ;  /* 0x000000ff09027812 */ /* 0x000fe200078ec0ff */
[--C-:B------:R-:W-:Y:S01]  /*6230*/  FFMA.FTZ R9, R140, UR36, -R7.reuse ;  /* 0x000000248c097c23 */ /* 0x100fe20008010807 */
[----:B------:R-:W-:Y:S01]  /*6240*/  LOP3.LUT R20, R4, 0xff, RZ, 0xc0, !PT ;  /* 0x000000ff04147812 */ /* 0x000fe200078ec0ff */
[----:B------:R-:W1:Y:S01]  /*6250*/  MUFU.EX2 R100, R11 ;  /* 0x0000000b00647308 */ /* 0x000e620000000800 */
[----:B------:R-:W-:Y:S02]  /*6260*/  PRMT R24, R2, 0x5410, R16 ;  /* 0x0000541002187816 */ /* 0x000fe40000000010 */
[----:B------:R-:W-:Y:S02]  /*6270*/  LOP3.LUT R2, R5, UR9, R10, 0x96, !PT ;  /* 0x0000000905027c12 */ /* 0x000fe4000f8e960a */
[----:B------:R-:W-:Y:S01]  /*6280*/  LOP3.LUT R16, R4, 0xffff, RZ, 0xc0, !PT ;  /* 0x0000ffff04107812 */ /* 0x000fe200078ec0ff */
[----:B------:R-:W-:Y:S01]  /*6290*/  FFMA.FTZ R5, R117, UR36, -R7 ;  /* 0x0000002475057c23 */ /* 0x000fe20008010807 */
[--C-:B------:R-:W-:Y:S01]  /*62a0*/  SHF.R.U32.HI R17, RZ, 0x10, R4.reuse ;  /* 0x00000010ff117819 */ /* 0x100fe20000011604 */
[----:B------:R2:W-:Y:S01]  /*62b0*/  MUFU.EX2 R33, R9 ;  /* 0x0000000900217308 */ /* 0x0005e20000000800 */
[----:B------:R-:W-:-:S02]  /*62c0*/  SHF.R.U32.HI R21, RZ, 0x18, R4 ;  /* 0x00000018ff157819 */ /* 0x000fc40000011604 */
[C---:B------:R-:W-:Y:S02]  /*62d0*/  LOP3.LUT R4, R8.reuse, 0xffff, RZ, 0xc0, !PT ;  /* 0x0000ffff08047812 */ /* 0x040fe400078ec0ff */
[----:B------:R-:W-:-:S03]  /*62e0*/  LOP3.LUT R10, R8, 0xff, RZ, 0xc0, !PT ;  /* 0x000000ff080a7812 */ /* 0x000fc600078ec0ff */
[----:B------:R3:W-:Y:S01]  /*62f0*/  MUFU.EX2 R47, R5 ;  /* 0x00000005002f7308 */ /* 0x0007e20000000800 */
[----:B-1----:R-:W-:Y:S02]  /*6300*/  IMAD.MOV.U32 R130, RZ, RZ, R100 ;  /* 0x000000ffff827224 */ /* 0x002fe400078e0064 */
[----:B--2---:R-:W-:Y:S01]  /*6310*/  FFMA.FTZ R9, R143, UR36, -R7 ;  /* 0x000000248f097c23 */ /* 0x004fe20008010807 */
[----:B------:R-:W-:Y:S02]  /*6320*/  SHF.R.U32.HI R7, RZ, 0x8, R4 ;  /* 0x00000008ff077819 */ /* 0x000fe40000011604 */
[----:B------:R-:W-:Y:S02]  /*6330*/  SHF.R.U32.HI R4, RZ, 0x8, R16 ;  /* 0x00000008ff047819 */ /* 0x000fe40000011610 */
[----:B------:R-:W1:Y:S01]  /*6340*/  MUFU.EX2 R32, R9 ;  /* 0x0000000900207308 */ /* 0x000e620000000800 */
[----:B------:R-:W-:Y:S01]  /*6350*/  PRMT R23, R10, 0x5410, R7 ;  /* 0x000054100a177816 */ /* 0x000fe20000000007 */
[----:B------:R-:W-:Y:S01]  /*6360*/  FFMA.FTZ R7, R175, UR36, -R6 ;  /* 0x00000024af077c23 */ /* 0x000fe20008010806 */
[----:B------:R-:W-:Y:S01]  /*6370*/  PRMT R16, R20, 0x5410, R4 ;  /* 0x0000541014107816 */ /* 0x000fe20000000004 */
[----:B------:R-:W-:Y:S01]  /*6380*/  FFMA.FTZ R20, R170, UR36, -R6 ;  /* 0x00000024aa147c23 */ /* 0x000fe20008010806 */
[----:B---3--:R-:W-:Y:S01]  /*6390*/  SHF.R.U32.HI R5, RZ, 0x10, R8 ;  /* 0x00000010ff057819 */ /* 0x008fe20000011608 */
[----:B------:R-:W-:Y:S01]  /*63a0*/  IMAD.MOV.U32 R170, RZ, RZ, R102 ;  /* 0x000000ffffaa7224 */ /* 0x000fe200078e0066 */
[----:B------:R-:W-:Y:S01]  /*63b0*/  SHF.R.U32.HI R8, RZ, 0x18, R8 ;  /* 0x00000018ff087819 */ /* 0x000fe20000011608 */
[----:B------:R2:W-:Y:S01]  /*63c0*/  MUFU.EX2 R103, R7 ;  /* 0x0000000700677308 */ /* 0x0005e20000000800 */
[----:B------:R-:W-:-:S02]  /*63d0*/  LOP3.LUT R5, R5, 0xff, RZ, 0xc0, !PT ;  /* 0x000000ff05057812 */ /* 0x000fc400078ec0ff */
[----:B------:R-:W-:Y:S02]  /*63e0*/  LOP3.LUT R4, R2, 0xffff, RZ, 0xc0, !PT ;  /* 0x0000ffff02047812 */ /* 0x000fe400078ec0ff */
[----:B------:R-:W-:Y:S02]  /*63f0*/  PRMT R22, R5, 0x5410, R8 ;  /* 0x0000541005167816 */ /* 0x000fe40000000008 */
[----:B------:R-:W-:Y:S01]  /*6400*/  LOP3.LUT R5, R17, 0xff, RZ, 0xc0, !PT ;  /* 0x000000ff11057812 */ /* 0x000fe200078ec0ff */
[----:B------:R-:W-:Y:S01]  /*6410*/  MUFU.EX2 R128, R20 ;  /* 0x0000001400807308 */ /* 0x000fe20000000800 */
[----:B------:R-:W-:Y:S01]  /*6420*/  HSET2.LE.AND R8, R24, R0, PT ;  /* 0x0000000018087233 */ /* 0x000fe20003803000 */
[----:B-1----:R-:W-:Y:S01]  /*6430*/  IMAD.MOV.U32 R131, RZ, RZ, R32 ;  /* 0x000000ffff837224 */ /* 0x002fe200078e0020 */
[----:B------:R-:W-:Y:S02]  /*6440*/  PRMT R11, R5, 0x5410, R21 ;  /* 0x00005410050b7816 */ /* 0x000fe40000000015 */
[----:B------:R-:W-:-:S02]  /*6450*/  SHF.R.U32.HI R5, RZ, 0x8, R4 ;  /* 0x00000008ff057819 */ /* 0x000fc40000011604 */
[----:B------:R-:W-:Y:S01]  /*6460*/  LOP3.LUT R4, R2, 0xff, RZ, 0xc0, !PT ;  /* 0x000000ff02047812 */ /* 0x000fe200078ec0ff */
[----:B--2---:R-:W-:Y:S01]  /*6470*/  FFMA.FTZ R7, R204, UR36, -R6 ;  /* 0x00000024cc077c23 */ /* 0x004fe20008010806 */
[----:B------:R-:W-:Y:S02]  /*6480*/  IMAD.MOV.U32 R204, RZ, RZ, R33 ;  /* 0x000000ffffcc7224 */ /* 0x000fe400078e0021 */
[----:B------:R-:W-:Y:S01]  /*6490*/  PRMT R9, R4, 0x5410, R5 ;  /* 0x0000541004097816 */ /* 0x000fe20000000005 */
[----:B------:R-:W-:Y:S01]  /*64a0*/  IMAD.MOV.U32 R33, RZ, RZ, R34 ;  /* 0x000000ffff217224 */ /* 0x000fe200078e0022 */
[--C-:B------:R-:W-:Y:S01]  /*64b0*/  SHF.R.U32.HI R4, RZ, 0x10, R2.reuse ;  /* 0x00000010ff047819 */ /* 0x100fe20000011602 */
[----:B------:R1:W-:Y:S01]  /*64c0*/  MUFU.EX2 R207, R7 ;  /* 0x0000000700cf7308 */ /* 0x0003e20000000800 */
[----:B------:R-:W-:Y:S01]  /*64d0*/  SHF.R.U32.HI R5, RZ, 0x18, R2 ;  /* 0x00000018ff057819 */ /* 0x000fe20000011602 */
[----:B------:R-:W-:Y:S01]  /*64e0*/  IMAD.MOV.U32 R34, RZ, RZ, R35 ;  /* 0x000000ffff227224 */ /* 0x000fe200078e0023 */
[----:B------:R-:W-:Y:S01]  /*64f0*/  LOP3.LUT R2, R4, 0xff, RZ, 0xc0, !PT ;  /* 0x000000ff04027812 */ /* 0x000fe200078ec0ff */
[----:B------:R-:W-:Y:S01]  /*6500*/  FFMA.FTZ R4, R171, UR36, -R6 ;  /* 0x00000024ab047c23 */ /* 0x000fe20008010806 */
[----:B------:R-:W-:Y:S01]  /*6510*/  IMAD.MOV.U32 R35, RZ, RZ, R36 ;  /* 0x000000ffff237224 */ /* 0x000fe200078e0024 */
[--C-:B------:R-:W-:Y:S01]  /*6520*/  HSET2.LE.AND R16, R16, R0.reuse, PT ;  /* 0x0000000010107233 */ /* 0x100fe20003803000 */
[----:B------:R-:W-:Y:S01]  /*6530*/  IMAD.MOV.U32 R36, RZ, RZ, R37 ;  /* 0x000000ffff247224 */ /* 0x000fe200078e0025 */
[----:B------:R2:W3:Y:S01]  /*6540*/  MUFU.EX2 R17, R4 ;  /* 0x0000000400117308 */ /* 0x0004e20000000800 */
[----:B------:R-:W-:Y:S01]  /*6550*/  PRMT R10, R2, 0x5410, R5 ;  /* 0x00005410020a7816 */ /* 0x000fe20000000005 */
[----:B------:R-:W-:Y:S01]  /*6560*/  IMAD.MOV.U32 R37, RZ, RZ, R38 ;  /* 0x000000ffff257224 */ /* 0x000fe200078e0026 */
[--C-:B------:R-:W-:Y:S01]  /*6570*/  HSET2.LE.AND R2, R23, R0.reuse, PT ;  /* 0x0000000017027233 */ /* 0x100fe20003803000 */
[----:B------:R-:W-:Y:S01]  /*6580*/  IMAD.MOV.U32 R38, RZ, RZ, R39 ;  /* 0x000000ffff267224 */ /* 0x000fe200078e0027 */
[--C-:B------:R-:W-:Y:S01]  /*6590*/  HSET2.LE.AND R5, R22, R0.reuse, PT ;  /* 0x0000000016057233 */ /* 0x100fe20003803000 */
[----:B------:R-:W-:Y:S01]  /*65a0*/  IMAD.MOV.U32 R39, RZ, RZ, R114 ;  /* 0x000000ffff277224 */ /* 0x000fe200078e0072 */
[--C-:B------:R-:W-:Y:S01]  /*65b0*/  HSET2.LE.AND R9, R9, R0.reuse, PT ;  /* 0x0000000009097233 */ /* 0x100fe20003803000 */
[----:B------:R-:W-:Y:S01]  /*65c0*/  IMAD.MOV.U32 R114, RZ, RZ, R115 ;  /* 0x000000ffff727224 */ /* 0x000fe200078e0073 */
[----:B-1----:R-:W-:Y:S01]  /*65d0*/  HSET2.LE.AND R7, R25, R0, PT ;  /* 0x0000000019077233 */ /* 0x002fe20003803000 */
[----:B------:R-:W-:-:S02]  /*65e0*/  IMAD.MOV.U32 R115, RZ, RZ, R52 ;  /* 0x000000ffff737224 */ /* 0x000fc400078e0034 */
[----:B------:R-:W-:Y:S02]  /*65f0*/  IMAD.MOV.U32 R52, RZ, RZ, R53 ;  /* 0x000000ffff347224 */ /* 0x000fe400078e0035 */
[----:B------:R-:W-:Y:S02]  /*6600*/  IMAD.MOV.U32 R53, RZ, RZ, R54 ;  /* 0x000000ffff357224 */ /* 0x000fe400078e0036 */
[----:B------:R-:W-:Y:S02]  /*6610*/  IMAD.MOV.U32 R54, RZ, RZ, R205 ;  /* 0x000000ffff367224 */ /* 0x000fe400078e00cd */
[--C-:B--2---:R-:W-:Y:S01]  /*6620*/  FFMA.FTZ R4, R173, UR36, -R6.reuse ;  /* 0x00000024ad047c23 */ /* 0x104fe20008010806 */
[----:B---3--:R-:W-:Y:S01]  /*6630*/  IMAD.MOV.U32 R173, RZ, RZ, R17 ;  /* 0x000000ffffad7224 */ /* 0x008fe200078e0011 */
[--C-:B------:R-:W-:Y:S01]  /*6640*/  HSET2.LE.AND R17, R11, R0.reuse, PT ;  /* 0x000000000b117233 */ /* 0x100fe20003803000 */
[----:B------:R-:W-:Y:S01]  /*6650*/  IMAD.MOV.U32 R171, RZ, RZ, R55 ;  /* 0x000000ffffab7224 */ /* 0x000fe200078e0037 */
[----:B------:R-:W-:Y:S01]  /*6660*/  HSET2.LE.AND R11, R10, R0, PT ;  /* 0x000000000a0b7233 */ /* 0x000fe20003803000 */
[--C-:B------:R-:W-:Y:S01]  /*6670*/  FFMA.FTZ R0, R174, UR36, -R6.reuse ;  /* 0x00000024ae007c23 */ /* 0x100fe20008010806 */
[--C-:B------:R-:W-:Y:S01]  /*6680*/  FFMA.FTZ R10, R172, UR36, -R6.reuse ;  /* 0x00000024ac0a7c23 */ /* 0x100fe20008010806 */
[----:B------:R-:W-:Y:S01]  /*6690*/  FFMA.FTZ R6, R169, UR36, -R6 ;  /* 0x00000024a9067c23 */ /* 0x000fe20008010806 */
[----:B------:R-:W-:Y:S01]  /*66a0*/  IMAD.MOV.U32 R169, RZ, RZ, R103 ;  /* 0x000000ffffa97224 */ /* 0x000fe200078e0067 */
[----:B------:R1:W2:Y:S01]  /*66b0*/  MUFU.EX2 R205, R4 ;  /* 0x0000000400cd7308 */ /* 0x0002a20000000800 */
[----:B------:R-:W-:-:S02]  /*66c0*/  IMAD.MOV.U32 R174, RZ, RZ, R47 ;  /* 0x000000ffffae7224 */ /* 0x000fc400078e002f */
[----:B------:R-:W-:Y:S02]  /*66d0*/  IMAD.MOV.U32 R55, RZ, RZ, R113 ;  /* 0x000000ffff377224 */ /* 0x000fe400078e0071 */
[----:B------:R-:W-:Y:S02]  /*66e0*/  IMAD.MOV.U32 R113, RZ, RZ, R18 ;  /* 0x000000ffff717224 */ /* 0x000fe400078e0012 */
[----:B------:R-:W-:Y:S01]  /*66f0*/  IMAD.MOV.U32 R172, RZ, RZ, R112 ;  /* 0x000000ffffac7224 */ /* 0x000fe200078e0070 */
[----:B------:R3:W-:Y:S01]  /*6700*/  MUFU.EX2 R206, R0 ;  /* 0x0000000000ce7308 */ /* 0x0007e20000000800 */
[----:B------:R-:W-:Y:S02]  /*6710*/  IMAD.MOV.U32 R129, RZ, RZ, R33 ;  /* 0x000000ffff817224 */ /* 0x000fe400078e0021 */
[----:B------:R-:W-:Y:S02]  /*6720*/  IMAD.MOV.U32 R100, RZ, RZ, R34 ;  /* 0x000000ffff647224 */ /* 0x000fe400078e0022 */
[----:B------:R-:W-:-:S02]  /*6730*/  IMAD.MOV.U32 R103, RZ, RZ, R35 ;  /* 0x000000ffff677224 */ /* 0x000fc400078e0023 */
[----:B------:R-:W-:Y:S01]  /*6740*/  IMAD.MOV.U32 R68, RZ, RZ, R114 ;  /* 0x000000ffff447224 */ /* 0x000fe200078e0072 */
[----:B------:R-:W4:Y:S01]  /*6750*/  MUFU.EX2 R175, R10 ;  /* 0x0000000a00af7308 */ /* 0x000f220000000800 */
[----:B-1----:R-:W-:Y:S01]  /*6760*/  F2FP.BF16.F32.PACK_AB R4, R170, R101 ;  /* 0x00000065aa04723e */ /* 0x002fe200000010ff */
[----:B------:R-:W-:Y:S02]  /*6770*/  IMAD.MOV.U32 R102, RZ, RZ, R36 ;  /* 0x000000ffff667224 */ /* 0x000fe400078e0024 */
[----:B------:R-:W-:Y:S01]  /*6780*/  IMAD.MOV.U32 R71, RZ, RZ, R37 ;  /* 0x000000ffff477224 */ /* 0x000fe200078e0025 */
[C---:B------:R-:W-:Y:S01]  /*6790*/  PRMT R145, R4.reuse, 0x7610, R145 ;  /* 0x0000761004917816 */ /* 0x040fe20000000091 */
[----:B------:R-:W-:Y:S01]  /*67a0*/  IMAD.MOV.U32 R70, RZ, RZ, R38 ;  /* 0x000000ffff467224 */ /* 0x000fe200078e0026 */
[----:B------:R-:W-:Y:S01]  /*67b0*/  PRMT R144, R4, 0x7632, R144 ;  /* 0x0000763204907816 */ /* 0x000fe20000000090 */
[----:B------:R1:W4:Y:S01]  /*67c0*/  MUFU.EX2 R18, R6 ;  /* 0x0000000600127308 */ /* 0x0003220000000800 */
[----:B---3--:R-:W-:Y:S01]  /*67d0*/  F2FP.BF16.F32.PACK_AB R0, R207, R169 ;  /* 0x000000a9cf00723e */ /* 0x008fe200000010ff */
[----:B------:R-:W-:-:S02]  /*67e0*/  IMAD.MOV.U32 R69, RZ, RZ, R39 ;  /* 0x000000ffff457224 */ /* 0x000fc400078e0027 */
[----:B------:R-:W-:Y:S01]  /*67f0*/  IMAD.MOV.U32 R78, RZ, RZ, R52 ;  /* 0x000000ffff4e7224 */ /* 0x000fe200078e0034 */
[C---:B------:R-:W-:Y:S01]  /*6800*/  PRMT R143, R0.reuse, 0x7632, R143 ;  /* 0x00007632008f7816 */ /* 0x040fe2000000008f */
[----:B------:R-:W-:Y:S01]  /*6810*/  IMAD.MOV.U32 R77, RZ, RZ, R53 ;  /* 0x000000ffff4d7224 */ /* 0x000fe200078e0035 */
[----:B------:R-:W-:Y:S01]  /*6820*/  PRMT R142, R0, 0x7610, R142 ;  /* 0x00007610008e7816 */ /* 0x000fe2000000008e */
[----:B------:R-:W-:Y:S01]  /*6830*/  IMAD.MOV.U32 R76, RZ, RZ, R54 ;  /* 0x000000ffff4c7224 */ /* 0x000fe200078e0036 */
[----:B------:R-:W-:Y:S01]  /*6840*/  PRMT R0, R145, 0x5410, R144 ;  /* 0x0000541091007816 */ /* 0x000fe20000000090 */
[----:B------:R-:W-:-:S03]  /*6850*/  IMAD.MOV.U32 R79, RZ, RZ, R115 ;  /* 0x000000ffff4f7224 */ /* 0x000fc600078e0073 */
[----:B------:R-:W-:Y:S02]  /*6860*/  LOP3.LUT R4, R2, R0, RZ, 0xc0, !PT ;  /* 0x0000000002047212 */ /* 0x000fe400078ec0ff */
[----:B------:R-:W-:Y:S02]  /*6870*/  PRMT R0, R142, 0x5410, R143 ;  /* 0x000054108e007816 */ /* 0x000fe4000000008f */
[----:B--2---:R-:W-:Y:S02]  /*6880*/  F2FP.BF16.F32.PACK_AB R2, R205, R173 ;  /* 0x000000adcd02723e */ /* 0x004fe400000010ff */
[----:B------:R-:W-:Y:S02]  /*6890*/  LOP3.LUT R5, R5, R0, RZ, 0xc0, !PT ;  /* 0x0000000005057212 */ /* 0x000fe400078ec0ff */
[----:B------:R-:W-:Y:S02]  /*68a0*/  F2FP.BF16.F32.PACK_AB R0, R185, R168 ;  /* 0x000000a8b900723e */ /* 0x000fe400000010ff */
[----:B------:R-:W-:-:S02]  /*68b0*/  PRMT R139, R2, 0x7632, R139 ;  /* 0x00007632028b7816 */ /* 0x000fc4000000008b */
[C---:B------:R-:W-:Y:S02]  /*68c0*/  PRMT R141, R0.reuse, 0x7610, R141 ;  /* 0x00007610008d7816 */ /* 0x040fe4000000008d */
[----:B------:R-:W-:Y:S02]  /*68d0*/  PRMT R140, R0, 0x7632, R140 ;  /* 0x00007632008c7816 */ /* 0x000fe4000000008c */
[----:B------:R-:W-:Y:S02]  /*68e0*/  F2FP.BF16.F32.PACK_AB R0, R174, R204 ;  /* 0x000000ccae00723e */ /* 0x000fe400000010ff */
[----:B------:R-:W-:Y:S02]  /*68f0*/  PRMT R138, R2, 0x7610, R138 ;  /* 0x00007610028a7816 */ /* 0x000fe4000000008a */
[C---:B------:R-:W-:Y:S02]  /*6900*/  PRMT R137, R0.reuse, 0x7610, R137 ;  /* 0x0000761000897816 */ /* 0x040fe40000000089 */
[----:B------:R-:W-:-:S02]  /*6910*/  PRMT R136, R0, 0x7632, R136 ;  /* 0x0000763200887816 */ /* 0x000fc40000000088 */
[----:B------:R-:W-:Y:S02]  /*6920*/  PRMT R0, R141, 0x5410, R140 ;  /* 0x000054108d007816 */ /* 0x000fe4000000008c */
[----:B------:R-:W-:Y:S02]  /*6930*/  F2FP.BF16.F32.PACK_AB R2, R130, R131 ;  /* 0x000000838202723e */ /* 0x000fe400000010ff */
[----:B-1----:R-:W-:Y:S02]  /*6940*/  LOP3.LUT R6, R7, R0, RZ, 0xc0, !PT ;  /* 0x0000000007067212 */ /* 0x002fe400078ec0ff */
[----:B------:R-:W-:Y:S02]  /*6950*/  PRMT R0, R138, 0x5410, R139 ;  /* 0x000054108a007816 */ /* 0x000fe4000000008b */
[----:B------:R-:W-:Y:S02]  /*6960*/  PRMT R117, R2, 0x7610, R117 ;  /* 0x0000761002757816 */ /* 0x000fe40000000075 */
[----:B------:R-:W-:-:S02]  /*6970*/  LOP3.LUT R7, R8, R0, RZ, 0xc0, !PT ;  /* 0x0000000008077212 */ /* 0x000fc400078ec0ff */
[----:B------:R-:W-:Y:S02]  /*6980*/  PRMT R0, R137, 0x5410, R136 ;  /* 0x0000541089007816 */ /* 0x000fe40000000088 */
[----:B------:R-:W-:Y:S01]  /*6990*/  PRMT R27, R2, 0x7632, R27 ;  /* 0x00007632021b7816 */ /* 0x000fe2000000001b */
[----:B------:R-:W-:Y:S01]  /*69a0*/  IMAD.MOV.U32 R2, RZ, RZ, R113 ;  /* 0x000000ffff027224 */ /* 0x000fe200078e0071 */
[----:B------:R-:W-:Y:S02]  /*69b0*/  LOP3.LUT R112, R9, R0, RZ, 0xc0, !PT ;  /* 0x0000000009707212 */ /* 0x000fe400078ec0ff */
[----:B----4-:R-:W-:-:S04]  /*69c0*/  F2FP.BF16.F32.PACK_AB R0, R175, R206 ;  /* 0x000000ceaf00723e */ /* 0x010fc800000010ff */
[C---:B------:R-:W-:Y:S02]  /*69d0*/  PRMT R119, R0.reuse, 0x7632, R119 ;  /* 0x0000763200777816 */ /* 0x040fe40000000077 */
[----:B------:R-:W-:Y:S02]  /*69e0*/  PRMT R118, R0, 0x7610, R118 ;  /* 0x0000761000767816 */ /* 0x000fe40000000076 */
[----:B------:R-:W-:-:S04]  /*69f0*/  F2FP.BF16.F32.PACK_AB R0, R18, R128 ;  /* 0x000000801200723e */ /* 0x000fc800000010ff */
[C---:B------:R-:W-:Y:S02]  /*6a00*/  PRMT R25, R0.reuse, 0x7610, R25 ;  /* 0x0000761000197816 */ /* 0x040fe40000000019 */
[----:B------:R-:W-:Y:S02]  /*6a10*/  PRMT R24, R0, 0x7632, R24 ;  /* 0x0000763200187816 */ /* 0x000fe40000000018 */
[----:B------:R-:W-:-:S04]  /*6a20*/  PRMT R0, R118, 0x5410, R119 ;  /* 0x0000541076007816 */ /* 0x000fc80000000077 */
[----:B------:R-:W-:Y:S02]  /*6a30*/  LOP3.LUT R113, R11, R0, RZ, 0xc0, !PT ;  /* 0x000000000b717212 */ /* 0x000fe400078ec0ff */
[----:B------:R-:W1:Y:S01]  /*6a40*/  LDSM.16.MT88.4 R8, [R183+0x10800] ;  /* 0x01080000b708783b */ /* 0x000e620000004200 */
[----:B------:R-:W-:-:S04]  /*6a50*/  PRMT R0, R117, 0x5410, R27 ;  /* 0x0000541075007816 */ /* 0x000fc8000000001b */
[----:B------:R-:W-:Y:S01]  /*6a60*/  LOP3.LUT R114, R16, R0, RZ, 0xc0, !PT ;  /* 0x0000000010727212 */ /* 0x000fe200078ec0ff */
[----:B------:R-:W-:Y:S01]  /*6a70*/  IMAD.MOV.U32 R16, RZ, RZ, R55 ;  /* 0x000000ffff107224 */ /* 0x000fe200078e0037 */
[----:B------:R-:W-:-:S04]  /*6a80*/  PRMT R0, R25, 0x5410, R24 ;  /* 0x0000541019007816 */ /* 0x000fc80000000018 */
[----:B------:R-:W-:Y:S01]  /*6a90*/  LOP3.LUT R115, R17, R0, RZ, 0xc0, !PT ;  /* 0x0000000011737212 */ /* 0x000fe200078ec0ff */
[----:B------:R-:W-:Y:S02]  /*6aa0*/  IMAD.MOV.U32 R0, RZ, RZ, R78 ;  /* 0x000000ffff007224 */ /* 0x000fe400078e004e */
[----:B------:R-:W-:Y:S01]  /*6ab0*/  IMAD.MOV.U32 R17, RZ, RZ, R128 ;  /* 0x000000ffff117224 */ /* 0x000fe200078e0080 */
[C---:B-1----:R-:W-:Y:S06]  /*6ac0*/  HMMA.16816.F32.BF16 R28, R12.reuse, R8, R164 ;  /* 0x000000080c1c723c */ /* 0x042fec00000418a4 */
[----:B------:R-:W-:Y:S01]  /*6ad0*/  HMMA.16816.F32.BF16 R20, R12, R10, R124 ;  /* 0x0000000a0c14723c */ /* 0x000fe2000004187c */
[----:B------:R-:W1:Y:S04]  /*6ae0*/  LDSM.16.MT88.4 R12, [R181+0xd000] ;  /* 0x00d00000b50c783b */ /* 0x000e680000004200 */
[----:B------:R-:W2:Y:S01]  /*6af0*/  LDSM.16.MT88.4 R8, [R182+0xd000] ;  /* 0x00d00000b608783b */ /* 0x000ea20000004200 */
[C---:B-1----:R-:W-:Y:S06]  /*6b00*/  HMMA.16816.F32.BF16 R124, R4.reuse, R12, R244 ;  /* 0x0000000c047c723c */ /* 0x042fec00000418f4 */
[----:B------:R-:W-:Y:S01]  /*6b10*/  HMMA.16816.F32.BF16 R32, R4, R14, R240 ;  /* 0x0000000e0420723c */ /* 0x000fe200000418f0 */
[----:B------:R-:W1:Y:S01]  /*6b20*/  LDSM.16.MT88.4 R12, [R184+0xd000] ;  /* 0x00d00000b80c783b */ /* 0x000e620000004200 */
[----:B------:R-:W-:-:S02]  /*6b30*/  IMAD.MOV.U32 R245, RZ, RZ, R76 ;  /* 0x000000fffff57224 */ /* 0x000fc400078e004c */
[----:B------:R-:W-:Y:S02]  /*6b40*/  IMAD.MOV.U32 R246, RZ, RZ, R77 ;  /* 0x000000fffff67224 */ /* 0x000fe400078e004d */
[C---:B--2---:R-:W-:Y:S01]  /*6b50*/  HMMA.16816.F32.BF16 R36, R4.reuse, R8, R208 ;  /* 0x000000080424723c */ /* 0x044fe200000418d0 */
[----:B------:R-:W-:Y:S02]  /*6b60*/  IMAD.MOV.U32 R243, RZ, RZ, R172 ;  /* 0x000000fffff37224 */ /* 0x000fe400078e00ac */
[----:B------:R-:W-:Y:S02]  /*6b70*/  IMAD.MOV.U32 R172, RZ, RZ, R70 ;  /* 0x000000ffffac7224 */ /* 0x000fe400078e0046 */
[----:B------:R-:W-:Y:S01]  /*6b80*/  IMAD.MOV.U32 R244, RZ, RZ, R171 ;  /* 0x000000fffff47224 */ /* 0x000fe200078e00ab */
[----:B------:R-:W-:Y:S01]  /*6b90*/  HMMA.16816.F32.BF16 R44, R4, R10, R92 ;  /* 0x0000000a042c723c */ /* 0x000fe2000004185c */
[----:B------:R-:W2:Y:S01]  /*6ba0*/  LDSM.16.MT88.4 R8, [R183+0xd000] ;  /* 0x00d00000b708783b */ /* 0x000ea20000004200 */
[----:B------:R-:W-:-:S02]  /*6bb0*/  IMAD.MOV.U32 R171, RZ, RZ, R102 ;  /* 0x000000ffffab7224 */ /* 0x000fc400078e0066 */
[----:B------:R-:W-:Y:S02]  /*6bc0*/  IMAD.MOV.U32 R247, RZ, RZ, R131 ;  /* 0x000000fffff77224 */ /* 0x000fe400078e0083 */
[----:B------:R-:W-:Y:S02]  /*6bd0*/  IMAD.MOV.U32 R240, RZ, RZ, R173 ;  /* 0x000000fffff07224 */ /* 0x000fe400078e00ad */
[----:B------:R-:W-:Y:S02]  /*6be0*/  IMAD.MOV.U32 R241, RZ, RZ, R168 ;  /* 0x000000fffff17224 */ /* 0x000fe400078e00a8 */
[----:B------:R-:W-:Y:S01]  /*6bf0*/  IMAD.MOV.U32 R242, RZ, RZ, R205 ;  /* 0x000000fffff27224 */ /* 0x000fe200078e00cd */
[C---:B-1----:R-:W-:Y:S06]  /*6c00*/  HMMA.16816.F32.BF16 R52, R4.reuse, R12, R232 ;  /* 0x0000000c0434723c */ /* 0x042fec00000418e8 */
[----:B------:R-:W-:Y:S01]  /*6c10*/  HMMA.16816.F32.BF16 R64, R4, R14, R220 ;  /* 0x0000000e0440723c */ /* 0x000fe200000418dc */
[----:B------:R-:W1:Y:S01]  /*6c20*/  LDSM.16.MT88.4 R12, [R181+0xf000] ;  /* 0x00f00000b50c783b */ /* 0x000e620000004200 */
[----:B------:R-:W-:-:S02]  /*6c30*/  IMAD.MOV.U32 R232, RZ, RZ, R169 ;  /* 0x000000ffffe87224 */ /* 0x000fc400078e00a9 */
[----:B------:R-:W-:Y:S02]  /*6c40*/  IMAD.MOV.U32 R234, RZ, RZ, R170 ;  /* 0x000000ffffea7224 */ /* 0x000fe400078e00aa */
[----:B------:R-:W-:Y:S02]  /*6c50*/  IMAD.MOV.U32 R169, RZ, RZ, R68 ;  /* 0x000000ffffa97224 */ /* 0x000fe400078e0044 */
[----:B------:R-:W-:Y:S02]  /*6c60*/  IMAD.MOV.U32 R221, RZ, RZ, R2 ;  /* 0x000000ffffdd7224 */ /* 0x000fe400078e0002 */
[----:B------:R-:W-:Y:S02]  /*6c70*/  IMAD.MOV.U32 R170, RZ, RZ, R69 ;  /* 0x000000ffffaa7224 */ /* 0x000fe400078e0045 */
[----:B------:R-:W-:Y:S02]  /*6c80*/  IMAD.MOV.U32 R233, RZ, RZ, R71 ;  /* 0x000000ffffe97224 */ /* 0x000fe400078e0047 */
[----:B------:R-:W-:Y:S01]  /*6c90*/  IMAD.MOV.U32 R2, RZ, RZ, R79 ;  /* 0x000000ffff027224 */ /* 0x000fe200078e004f */
[----:B--2---:R-:W-:Y:S01]  /*6ca0*/  HMMA.16816.F32.BF16 R68, R4, R8, R84 ;  /* 0x000000080444723c */ /* 0x004fe20000041854 */
[----:B------:R-:W-:-:S02]  /*6cb0*/  IMAD.MOV.U32 R223, RZ, RZ, R101 ;  /* 0x000000ffffdf7224 */ /* 0x000fc400078e0065 */
[----:B------:R-:W-:Y:S02]  /*6cc0*/  IMAD.MOV.U32 R220, RZ, RZ, R16 ;  /* 0x000000ffffdc7224 */ /* 0x000fe400078e0010 */
[----:B------:R-:W-:Y:S01]  /*6cd0*/  IMAD.MOV.U32 R16, RZ, RZ, R130 ;  /* 0x000000ffff107224 */ /* 0x000fe200078e0082 */
[C---:B------:R-:W-:Y:S01]  /*6ce0*/  HMMA.16816.F32.BF16 R76, R4.reuse, R10, R108 ;  /* 0x0000000a044c723c */ /* 0x040fe2000004186c */
[----:B------:R-:W2:Y:S01]  /*6cf0*/  LDSM.16.MT88.4 R8, [R182+0xf000] ;  /* 0x00f00000b608783b */ /* 0x000ea20000004200 */
        /* <DEDUP_REMOVED lines=10> */
[----:B------:R-:W-:Y:S01]  /*6da0*/  IMAD.MOV.U32 R229, RZ, RZ, R169 ;  /* 0x000000ffffe57224 */ /* 0x000fe200078e00a9 */
[C---:B--2---:R-:W-:Y:S06]  /*6db0*/  HMMA.16816.F32.BF16 R100, R4.reuse, R8, R176 ;  /* 0x000000080464723c */ /* 0x044fec00000418b0 */
[C---:B------:R-:W-:Y:S01]  /*6dc0*/  HMMA.16816.F32.BF16 R104, R4.reuse, R10, R104 ;  /* 0x0000000a0468723c */ /* 0x040fe20000041868 */
[----:B------:R-:W2:Y:S05]  /*6dd0*/  LDSM.16.MT88.4 R8, [R183+0xf000] ;  /* 0x00f00000b708783b */ /* 0x000eaa0000004200 */
[----:B-1----:R-:W-:Y:S07]  /*6de0*/  HMMA.16816.F32.BF16 R108, R4, R12, R224 ;  /* 0x0000000c046c723c */ /* 0x002fee00000418e0 */
[----:B------:R-:W-:-:S02]  /*6df0*/  IMAD.MOV.U32 R225, RZ, RZ, R129 ;  /* 0x000000ffffe17224 */ /* 0x000fc400078e0081 */
[C---:B------:R-:W-:Y:S01]  /*6e00*/  HMMA.16816.F32.BF16 R128, R4.reuse, R14, R212 ;  /* 0x0000000e0480723c */ /* 0x040fe200000418d4 */
[----:B------:R-:W1:Y:S01]  /*6e10*/  LDSM.16.MT88.4 R12, [R181+0x11000] ;  /* 0x01100000b50c783b */ /* 0x000e620000004200 */
[----:B------:R-:W-:Y:S02]  /*6e20*/  IMAD.MOV.U32 R226, RZ, RZ, R171 ;  /* 0x000000ffffe27224 */ /* 0x000fe400078e00ab */
[----:B------:R-:W-:Y:S02]  /*6e30*/  IMAD.MOV.U32 R227, RZ, RZ, R0 ;  /* 0x000000ffffe37224 */ /* 0x000fe400078e0000 */
[----:B------:R-:W-:Y:S01]  /*6e40*/  @!P4 HFMA2.BF16_V2 R252, -RZ.H0_H0, RZ.H0_H0, -R141.H0_H0 ;  /* 0x200000fffffcc231 */ /* 0x000fe2000034098d */
[----:B------:R-:W-:Y:S01]  /*6e50*/  ISETP.LE.U32.AND P2, PT, R58, UR5, PT ;  /* 0x000000053a007c0c */ /* 0x000fe2000bf43070 */
[----:B------:R-:W-:Y:S01]  /*6e60*/  IMAD.MOV.U32 R224, RZ, RZ, R2 ;  /* 0x000000ffffe07224 */ /* 0x000fe200078e0002 */
[----:B--2---:R-:W-:Y:S07]  /*6e70*/  HMMA.16816.F32.BF16 R164, R4, R8, R96 ;  /* 0x0000000804a4723c */ /* 0x004fee0000041860 */
[----:B------:R-:W-:-:S02]  /*6e80*/  IMAD.MOV.U32 R96, RZ, RZ, R172 ;  /* 0x000000ffff607224 */ /* 0x000fc400078e00ac */
[----:B------:R-:W-:Y:S02]  /*6e90*/  IMAD.MOV.U32 R97, RZ, RZ, R170 ;  /* 0x000000ffff617224 */ /* 0x000fe400078e00aa */
[C---:B------:R-:W-:Y:S01]  /*6ea0*/  HMMA.16816.F32.BF16 R168, R4.reuse, R10, R72 ;  /* 0x0000000a04a8723c */ /* 0x040fe20000041848 */
[----:B------:R2:W3:Y:S05]  /*6eb0*/  LDL.LU.S16 R75, [R1] ;  /* 0x00000000014b7983 */ /* 0x0004ea0000300600 */
[----:B-1----:R-:W-:Y:S01]  /*6ec0*/  HMMA.16816.F32.BF16 R176, R4, R14, R80 ;  /* 0x0000000e04b0723c */ /* 0x002fe20000041850 */
[----:B------:R-:W-:Y:S01]  /*6ed0*/  LDSM.16.MT88.4 R8, [R182+0x11000] ;  /* 0x01100000b608783b */ /* 0x000fe20000004200 */
[----:B------:R-:W-:Y:S01]  /*6ee0*/  LOP3.LUT R0, R26, 0xff, RZ, 0xc0, !PT ;  /* 0x000000ff1a007812 */ /* 0x000fe200078ec0ff */
[----:B------:R-:W-:-:S02]  /*6ef0*/  IMAD.MOV.U32 R98, RZ, RZ, R243 ;  /* 0x000000ffff627224 */ /* 0x000fc400078e00f3 */
[----:B------:R-:W-:Y:S01]  /*6f00*/  IMAD.MOV.U32 R99, RZ, RZ, R244 ;  /* 0x000000ffff637224 */ /* 0x000fe200078e00f4 */
[C---:B------:R-:W-:Y:S01]  /*6f10*/  HMMA.16816.F32.BF16 R172, R4.reuse, R12, R120 ;  /* 0x0000000c04ac723c */ /* 0x040fe20000041878 */
[----:B------:R-:W1:Y:S01]  /*6f20*/  LDSM.16.MT88.4 R12, [R184+0x11000] ;  /* 0x01100000b80c783b */ /* 0x000e620000004200 */
[----:B------:R-:W-:Y:S01]  /*6f30*/  ISETP.LE.U32.AND P6, PT, R0, UR5, PT ;  /* 0x0000000500007c0c */ /* 0x000fe2000bfc3070 */
[----:B------:R-:W-:Y:S02]  /*6f40*/  IMAD.MOV.U32 R243, RZ, RZ, R204 ;  /* 0x000000fffff37224 */ /* 0x000fe400078e00cc */
[----:B------:R-:W-:Y:S01]  /*6f50*/  IMAD.MOV.U32 R244, RZ, RZ, R206 ;  /* 0x000000fffff47224 */ /* 0x000fe200078e00ce */
[----:B------:R-:W-:Y:S01]  /*6f60*/  @!P4 PRMT R141, R252, 0x5410, RZ ;  /* 0x00005410fc8dc816 */ /* 0x000fe200000000ff */
[----:B------:R-:W-:Y:S01]  /*6f70*/  LDSM.16.MT88.4 R120, [R181+0xd800] ;  /* 0x00d80000b578783b */ /* 0x000fe20000004200 */
[----:B------:R-:W-:Y:S02]  /*6f80*/  LOP3.LUT R2, R61, UR9, R162, 0x96, !PT ;  /* 0x000000093d027c12 */ /* 0x000fe4000f8e96a2 */
[----:B------:R-:W-:Y:S01]  /*6f90*/  ISETP.LE.U32.AND P1, PT, R57, UR5, PT ;  /* 0x0000000539007c0c */ /* 0x000fe2000bf23070 */
[----:B------:R-:W-:Y:S01]  /*6fa0*/  USHF.L.U32 UR17, UR17, 0x3, URZ ;  /* 0x0000000311117899 */ /* 0x000fe2000800063f */
[----:B------:R-:W-:Y:S01]  /*6fb0*/  LDSM.16.MT88.4 R80, [R184+0xf800] ;  /* 0x00f80000b850783b */ /* 0x000fe20000004200 */
[----:B-1----:R-:W-:Y:S03]  /*6fc0*/  HMMA.16816.F32.BF16 R208, R4, R14, R40 ;  /* 0x0000000e04d0723c */ /* 0x002fe60000041828 */
[----:B------:R-:W1:Y:S03]  /*6fd0*/  LDSM.16.MT88.4 R40, [R182+0xd800] ;  /* 0x00d80000b628783b */ /* 0x000e660000004200 */
[C---:B-1----:R-:W-:Y:S06]  /*6fe0*/  HMMA.16816.F32.BF16 R36, R112.reuse, R40, R36 ;  /* 0x000000287024723c */ /* 0x042fec0000041824 */
[----:B------:R-:W-:Y:S01]  /*6ff0*/  HMMA.16816.F32.BF16 R40, R112, R42, R44 ;  /* 0x0000002a7028723c */ /* 0x000fe2000004182c */
[----:B------:R2:W4:Y:S05]  /*7000*/  LDL.LU.S16 R44, [R1+0x4] ;  /* 0x00000400012c7983 */ /* 0x00052a0000300600 */
[C---:B------:R-:W-:Y:S06]  /*7010*/  HMMA.16816.F32.BF16 R216, R4.reuse, R8, R88 ;  /* 0x0000000804d8723c */ /* 0x040fec0000041858 */
[----:B------:R-:W-:Y:S01]  /*7020*/  HMMA.16816.F32.BF16 R212, R4, R10, R132 ;  /* 0x0000000a04d4723c */ /* 0x000fe20000041884 */
[----:B------:R-:W1:Y:S01]  /*7030*/  LDSM.16.MT88.4 R8, [R183+0x11000] ;  /* 0x01100000b708783b */ /* 0x000e620000004200 */
[----:B------:R-:W-:Y:S01]  /*7040*/  LOP3.LUT R0, R26, 0xffff, RZ, 0xc0, !PT ;  /* 0x0000ffff1a007812 */ /* 0x000fe200078ec0ff */
[----:B------:R-:W-:-:S02]  /*7050*/  @!P6 HFMA2.BF16_V2 R239, -RZ.H0_H0, RZ.H0_H0, -R145.H0_H0 ;  /* 0x200000ffffefe231 */ /* 0x000fc40000340991 */
[----:B------:R-:W-:Y:S01]  /*7060*/  LDSM.16.MT88.4 R88, [R183+0xf800] ;  /* 0x00f80000b758783b */ /* 0x000fe20000004200 */
[----:B------:R-:W-:-:S04]  /*7070*/  SHF.R.U32.HI R0, RZ, 0x8, R0 ;  /* 0x00000008ff007819 */ /* 0x000fc80000011600 */
[----:B------:R-:W-:Y:S01]  /*7080*/  LOP3.LUT R0, R0, 0xffff, RZ, 0xc0, !PT ;  /* 0x0000ffff00007812 */ /* 0x000fe200078ec0ff */
[----:B------:R-:W-:Y:S01]  /*7090*/  HMMA.16816.F32.BF16 R204, R4, R12, R48 ;  /* 0x0000000c04cc723c */ /* 0x000fe20000041830 */
[----:B------:R-:W2:Y:S02]  /*70a0*/  LDSM.16.MT88.4 R48, [R184+0xd800] ;  /* 0x00d80000b830783b */ /* 0x000ea40000004200 */
[----:B------:R-:W-:Y:S02]  /*70b0*/  ISETP.LE.U32.AND P3, PT, R0, UR5, PT ;  /* 0x0000000500007c0c */ /* 0x000fe4000bf63070 */
[----:B------:R-:W-:-:S04]  /*70c0*/  SHF.R.U32.HI R0, RZ, 0x18, R26 ;  /* 0x00000018ff007819 */ /* 0x000fc8000001161a */
[----:B------:R-:W-:Y:S02]  /*70d0*/  ISETP.LE.U32.AND P5, PT, R0, UR5, PT ;  /* 0x0000000500007c0c */ /* 0x000fe4000bfa3070 */
[----:B------:R-:W-:-:S05]  /*70e0*/  @!P6 PRMT R145, R239, 0x5410, RZ ;  /* 0x00005410ef91e816 */ /* 0x000fca00000000ff */
[----:B------:R-:W-:Y:S01]  /*70f0*/  @!P3 HFMA2.BF16_V2 R248, -RZ.H0_H0, RZ.H0_H0, -R144.H0_H0 ;  /* 0x200000fffff8b231 */ /* 0x000fe20000340990 */
[C---:B-1----:R-:W-:Y:S06]  /*7100*/  HMMA.16816.F32.BF16 R28, R4.reuse, R8, R28 ;  /* 0x00000008041c723c */ /* 0x042fec000004181c */
[----:B------:R-:W-:Y:S07]  /*7110*/  HMMA.16816.F32.BF16 R20, R4, R10, R20 ;  /* 0x0000000a0414723c */ /* 0x000fee0000041814 */
[----:B------:R-:W-:-:S04]  /*7120*/  SHF.R.U32.HI R4, RZ, 0x10, R26 ;  /* 0x00000010ff047819 */ /* 0x000fc8000001161a */
[----:B------:R-:W-:-:S04]  /*7130*/  LOP3.LUT R0, R4, 0xff, RZ, 0xc0, !PT ;  /* 0x000000ff04007812 */ /* 0x000fc800078ec0ff */
[----:B------:R-:W-:Y:S02]  /*7140*/  ISETP.LE.U32.AND P6, PT, R0, UR5, PT ;  /* 0x0000000500007c0c */ /* 0x000fe4000bfc3070 */
[----:B------:R-:W-:Y:S01]  /*7150*/  SHF.R.U32.HI R0, RZ, 0x8, R59 ;  /* 0x00000008ff007819 */ /* 0x000fe2000001163b */
[----:B------:R-:W-:-:S03]  /*7160*/  @!P5 HFMA2.BF16_V2 R249, -RZ.H0_H0, RZ.H0_H0, -R143.H0_H0 ;  /* 0x200000fffff9d231 */ /* 0x000fc6000034098f */
[----:B------:R-:W-:Y:S02]  /*7170*/  LOP3.LUT R0, R0, 0xffff, RZ, 0xc0, !PT ;  /* 0x0000ffff00007812 */ /* 0x000fe400078ec0ff */
[----:B------:R-:W-:Y:S01]  /*7180*/  @!P3 PRMT R144, R248, 0x5410, RZ ;  /* 0x00005410f890b816 */ /* 0x000fe200000000ff */
[----:B------:R-:W-:Y:S01]  /*7190*/  IMAD.WIDE.U32 R4, R163, -0x2daee0ad, RZ ;  /* 0xd2511f53a3047825 */ /* 0x000fe200078e00ff */
[----:B------:R-:W-:Y:S02]  /*71a0*/  ISETP.LE.U32.AND P3, PT, R0, UR5, PT ;  /* 0x0000000500007c0c */ /* 0x000fe4000bf63070 */
[----:B------:R-:W-:Y:S02]  /*71b0*/  LOP3.LUT R0, R63, 0xff, RZ, 0xc0, !PT ;  /* 0x000000ff3f007812 */ /* 0x000fe400078ec0ff */
[----:B------:R-:W-:Y:S02]  /*71c0*/  @!P5 PRMT R143, R249, 0x5410, RZ ;  /* 0x00005410f98fd816 */ /* 0x000fe400000000ff */
[----:B------:R-:W-:-:S02]  /*71d0*/  ISETP.LE.U32.AND P5, PT, R0, UR5, PT ;  /* 0x0000000500007c0c */ /* 0x000fc4000bfa3070 */
[----:B------:R-:W-:Y:S01]  /*71e0*/  LOP3.LUT R0, R5, UR9, R56, 0x96, !PT ;  /* 0x0000000905007c12 */ /* 0x000fe2000f8e9638 */
[----:B------:R-:W-:Y:S01]  /*71f0*/  HMMA.16816.F32.BF16 R124, R112, R120, R124 ;  /* 0x00000078707c723c */ /* 0x000fe2000004187c */
[----:B------:R-:W-:Y:S02]  /*7200*/  @!P6 HFMA2.BF16_V2 R250, -RZ.H0_H0, RZ.H0_H0, -R142.H0_H0 ;  /* 0x200000fffffae231 */ /* 0x000fe4000034098e */
[----:B---3--:R-:W-:Y:S01]  /*7210*/  @!P2 HFMA2.BF16_V2 R75, -RZ.H0_H0, RZ.H0_H0, -R139.H0_H0 ;  /* 0x200000ffff4ba231 */ /* 0x008fe2000034098b */
[----:B------:R-:W-:Y:S01]  /*7220*/  LOP3.LUT R6, R0, 0xffff, RZ, 0xc0, !PT ;  /* 0x0000ffff00067812 */ /* 0x000fe200078ec0ff */
[----:B------:R-:W-:Y:S02]  /*7230*/  @!P3 HFMA2.BF16_V2 R251, -RZ.H0_H0, RZ.H0_H0, -R140.H0_H0 ;  /* 0x200000fffffbb231 */ /* 0x000fe4000034098c */
[----:B------:R-:W-:Y:S01]  /*7240*/  IMAD.MOV.U32 R132, RZ, RZ, R96 ;  /* 0x000000ffff847224 */ /* 0x000fe200078e0060 */
[----:B------:R-:W1:Y:S01]  /*7250*/  LDSM.16.MT88.4 R56, [R183+0xd800] ;  /* 0x00d80000b738783b */ /* 0x000e620000004200 */
[----:B------:R-:W-:-:S04]  /*7260*/  SHF.R.U32.HI R6, RZ, 0x8, R6 ;  /* 0x00000008ff067819 */ /* 0x000fc80000011606 */
[----:B------:R-:W-:-:S04]  /*7270*/  LOP3.LUT R6, R6, 0xffff, RZ, 0xc0, !PT ;  /* 0x0000ffff06067812 */ /* 0x000fc800078ec0ff */
[----:B------:R-:W-:Y:S01]  /*7280*/  ISETP.LE.U32.AND P4, PT, R6, UR5, PT ;  /* 0x0000000506007c0c */ /* 0x000fe2000bf83070 */
[----:B----4-:R-:W-:-:S05]  /*7290*/  @!P5 HFMA2.BF16_V2 R44, -RZ.H0_H0, RZ.H0_H0, -R138.H0_H0 ;  /* 0x200000ffff2cd231 */ /* 0x010fca000034098a */
[----:B------:R-:W-:Y:S02]  /*72a0*/  PRMT R6, R44, 0x7610, R6 ;  /* 0x000076102c067816 */ /* 0x000fe40000000006 */
[C---:B--2---:R-:W-:Y:S02]  /*72b0*/  HMMA.16816.F32.BF16 R44, R112.reuse, R48, R52 ;  /* 0x00000030702c723c */ /* 0x044fe40000041834 */
[----:B------:R-:W-:Y:S02]  /*72c0*/  @!P5 PRMT R138, R6, 0x5410, RZ ;  /* 0x00005410068ad816 */ /* 0x000fe400000000ff */
[----:B------:R2:W3:Y:S04]  /*72d0*/  LDL.LU.S16 R6, [R1+0x8] ;  /* 0x0000080001067983 */ /* 0x0004e80000300600 */
[----:B------:R2:W4:Y:S01]  /*72e0*/  LDL.LU.S16 R48, [R1+0xc] ;  /* 0x00000c0001307983 */ /* 0x0005220000300600 */
[----:B------:R-:W-:Y:S01]  /*72f0*/  HMMA.16816.F32.BF16 R120, R112, R122, R32 ;  /* 0x0000007a7078723c */ /* 0x000fe20000041820 */
[----:B------:R-:W-:-:S02]  /*7300*/  LOP3.LUT R8, R0, 0xff, RZ, 0xc0, !PT ;  /* 0x000000ff00087812 */ /* 0x000fc400078ec0ff */
[----:B------:R-:W-:Y:S02]  /*7310*/  @!P6 PRMT R142, R250, 0x5410, RZ ;  /* 0x00005410fa8ee816 */ /* 0x000fe400000000ff */
[----:B------:R-:W-:Y:S02]  /*7320*/  ISETP.LE.U32.AND P6, PT, R8, UR5, PT ;  /* 0x0000000508007c0c */ /* 0x000fe4000bfc3070 */
[--C-:B------:R-:W-:Y:S02]  /*7330*/  SHF.R.U32.HI R7, RZ, 0x18, R0.reuse ;  /* 0x00000018ff077819 */ /* 0x100fe40000011600 */
[----:B------:R-:W-:Y:S01]  /*7340*/  SHF.R.U32.HI R0, RZ, 0x10, R0 ;  /* 0x00000010ff007819 */ /* 0x000fe20000011600 */
[----:B----4-:R-:W-:-:S05]  /*7350*/  @!P4 HFMA2.BF16_V2 R48, -RZ.H0_H0, RZ.H0_H0, -R136.H0_H0 ;  /* 0x200000ffff30c231 */ /* 0x010fca0000340988 */
[----:B------:R-:W-:-:S04]  /*7360*/  PRMT R34, R48, 0x7610, R34 ;  /* 0x0000761030227816 */ /* 0x000fc80000000022 */
[----:B------:R-:W-:Y:S02]  /*7370*/  @!P4 PRMT R136, R34, 0x5410, RZ ;  /* 0x000054102288c816 */ /* 0x000fe400000000ff */
[----:B------:R2:W4:Y:S01]  /*7380*/  LDL.LU.S16 R34, [R1+0x10] ;  /* 0x0000100001227983 */ /* 0x0005220000300600 */
[----:B------:R-:W-:Y:S02]  /*7390*/  PRMT R63, R75, 0x7610, R63 ;  /* 0x000076104b3f7816 */ /* 0x000fe4000000003f */
[----:B------:R-:W-:Y:S01]  /*73a0*/  LOP3.LUT R0, R0, 0xff, RZ, 0xc0, !PT ;  /* 0x000000ff00007812 */ /* 0x000fe200078ec0ff */
[----:B---3--:R-:W-:Y:S01]  /*73b0*/  @!P6 HFMA2.BF16_V2 R6, -RZ.H0_H0, RZ.H0_H0, -R137.H0_H0 ;  /* 0x200000ffff06e231 */ /* 0x008fe20000340989 */
[----:B------:R-:W-:Y:S01]  /*73c0*/  @!P3 PRMT R140, R251, 0x5410, RZ ;  /* 0x00005410fb8cb816 */ /* 0x000fe200000000ff */
[----:B------:R-:W-:Y:S01]  /*73d0*/  IMAD.MOV.U32 R133, RZ, RZ, R97 ;  /* 0x000000ffff857224 */ /* 0x000fe200078e0061 */
[----:B------:R-:W-:Y:S01]  /*73e0*/  @!P2 PRMT R139, R63, 0x5410, RZ ;  /* 0x000054103f8ba816 */ /* 0x000fe200000000ff */
[----:B------:R-:W-:Y:S01]  /*73f0*/  IMAD.MOV.U32 R134, RZ, RZ, R98 ;  /* 0x000000ffff867224 */ /* 0x000fe200078e0062 */
[----:B------:R-:W-:Y:S01]  /*7400*/  ISETP.LE.U32.AND P3, PT, R7, UR5, PT ;  /* 0x0000000507007c0c */ /* 0x000fe2000bf63070 */
[----:B------:R-:W-:Y:S01]  /*7410*/  IMAD.MOV.U32 R135, RZ, RZ, R99 ;  /* 0x000000ffff877224 */ /* 0x000fe200078e0063 */
[----:B------:R-:W-:Y:S01]  /*7420*/  ISETP.LE.U32.AND P2, PT, R0, UR5, PT ;  /* 0x0000000500007c0c */ /* 0x000fe2000bf43070 */
[----:B------:R-:W3:Y:S01]  /*7430*/  LDSM.16.MT88.4 R72, [R182+0xf800] ;  /* 0x00f80000b648783b */ /* 0x000ee20000004200 */
[----:B------:R-:W-:-:S02]  /*7440*/  LOP3.LUT R0, R2, 0xffff, RZ, 0xc0, !PT ;  /* 0x0000ffff02007812 */ /* 0x000fc400078ec0ff */
[----:B------:R-:W-:Y:S01]  /*7450*/  PRMT R35, R6, 0x7610, R35 ;  /* 0x0000761006237816 */ /* 0x000fe20000000023 */
[C---:B------:R-:W-:Y:S01]  /*7460*/  HMMA.16816.F32.BF16 R48, R112.reuse, R50, R64 ;  /* 0x000000327030723c */ /* 0x040fe20000041840 */
[----:B------:R-:W-:Y:S01]  /*7470*/  LOP3.LUT R6, R2, 0xff, RZ, 0xc0, !PT ;  /* 0x000000ff02067812 */ /* 0x000fe200078ec0ff */
[----:B------:R-:W2:Y:S01]  /*7480*/  LDSM.16.MT88.4 R64, [R181+0xf800] ;  /* 0x00f80000b540783b */ /* 0x000ea20000004200 */
[----:B------:R-:W-:Y:S02]  /*7490*/  SHF.R.U32.HI R0, RZ, 0x8, R0 ;  /* 0x00000008ff007819 */ /* 0x000fe40000011600 */
[----:B------:R-:W-:Y:S01]  /*74a0*/  ISETP.LE.U32.AND P5, PT, R6, UR5, PT ;  /* 0x0000000506007c0c */ /* 0x000fe2000bfa3070 */
[----:B-1----:R-:W-:Y:S01]  /*74b0*/  HMMA.16816.F32.BF16 R52, R112, R56, R68 ;  /* 0x000000387034723c */ /* 0x002fe20000041844 */
[----:B------:R-:W-:Y:S01]  /*74c0*/  LOP3.LUT R0, R0, 0xffff, RZ, 0xc0, !PT ;  /* 0x0000ffff00007812 */ /* 0x000fe200078ec0ff */
[----:B------:R-:W1:Y:S01]  /*74d0*/  LDSM.16.MT88.4 R96, [R181+0x11800] ;  /* 0x01180000b560783b */ /* 0x000e620000004200 */
[----:B------:R-:W-:-:S02]  /*74e0*/  SHF.R.U32.HI R6, RZ, 0x10, R2 ;  /* 0x00000010ff067819 */ /* 0x000fc40000011602 */
[----:B------:R-:W-:Y:S02]  /*74f0*/  @!P6 PRMT R137, R35, 0x5410, RZ ;  /* 0x000054102389e816 */ /* 0x000fe400000000ff */
[----:B------:R-:W-:Y:S02]  /*7500*/  ISETP.LE.U32.AND P6, PT, R0, UR5, PT ;  /* 0x0000000500007c0c */ /* 0x000fe4000bfc3070 */
[----:B------:R-:W-:-:S04]  /*7510*/  LOP3.LUT R0, R6, 0xff, RZ, 0xc0, !PT ;  /* 0x000000ff06007812 */ /* 0x000fc800078ec0ff */
[----:B------:R-:W-:Y:S01]  /*7520*/  ISETP.LE.U32.AND P4, PT, R0, UR5, PT ;  /* 0x0000000500007c0c */ /* 0x000fe2000bf83070 */
[----:B----4-:R-:W-:-:S05]  /*7530*/  @!P3 HFMA2.BF16_V2 R34, -RZ.H0_H0, RZ.H0_H0, -R119.H0_H0 ;  /* 0x200000ffff22b231 */ /* 0x010fca0000340977 */
[----:B------:R-:W-:Y:S02]  /*7540*/  PRMT R32, R34, 0x7610, R32 ;  /* 0x0000761022207816 */ /* 0x000fe40000000020 */
[----:B------:R4:W3:Y:S04]  /*7550*/  LDL.LU.S16 R34, [R1+0x1c] ;  /* 0x00001c0001227983 */ /* 0x0008e80000300600 */
[----:B------:R4:W2:Y:S02]  /*7560*/  LDL.LU.S16 R0, [R1+0x18] ;  /* 0x0000180001007983 */ /* 0x0008a40000300600 */
[----:B--2---:R-:W-:-:S05]  /*7570*/  @!P5 HFMA2.BF16_V2 R0, -RZ.H0_H0, RZ.H0_H0, -R161.H0_H0 ;  /* 0x200000ffff00d231 */ /* 0x004fca00003409a1 */
[----:B------:R-:W-:Y:S02]  /*7580*/  PRMT R6, R0, 0x7610, R6 ;  /* 0x0000761000067816 */ /* 0x000fe40000000006 */
[----:B------:R4:W2:Y:S01]  /*7590*/  LDL.LU.S16 R0, [R1+0x14] ;  /* 0x0000140001007983 */ /* 0x0008a20000300600 */
[----:B------:R-:W-:Y:S02]  /*75a0*/  SHF.R.U32.HI R2, RZ, 0x18, R2 ;  /* 0x00000018ff027819 */ /* 0x000fe40000011602 */
[----:B------:R-:W-:Y:S02]  /*75b0*/  @!P3 PRMT R119, R32, 0x5410, RZ ;  /* 0x000054102077b816 */ /* 0x000fe400000000ff */
[----:B------:R-:W-:Y:S01]  /*75c0*/  ISETP.LE.U32.AND P3, PT, R2, UR5, PT ;  /* 0x0000000502007c0c */ /* 0x000fe2000bf63070 */
[----:B--2---:R-:W-:-:S05]  /*75d0*/  @!P6 HFMA2.BF16_V2 R0, -RZ.H0_H0, RZ.H0_H0, -R160.H0_H0 ;  /* 0x200000ffff00e231 */ /* 0x004fca00003409a0 */
[----:B------:R-:W-:-:S04]  /*75e0*/  PRMT R2, R0, 0x7610, R2 ;  /* 0x0000761000027816 */ /* 0x000fc80000000002 */
[----:B------:R-:W-:Y:S02]  /*75f0*/  @!P6 PRMT R160, R2, 0x5410, RZ ;  /* 0x0000541002a0e816 */ /* 0x000fe400000000ff */
[----:B------:R4:W2:Y:S01]  /*7600*/  LDL.LU.S16 R2, [R1+0x20] ;  /* 0x0000200001027983 */ /* 0x0008a20000300600 */
[----:B------:R-:W-:Y:S02]  /*7610*/  LOP3.LUT R0, R62, 0xff, RZ, 0xc0, !PT ;  /* 0x000000ff3e007812 */ /* 0x000fe400078ec0ff */
[----:B------:R-:W-:Y:S02]  /*7620*/  @!P5 PRMT R161, R6, 0x5410, RZ ;  /* 0x0000541006a1d816 */ /* 0x000fe400000000ff */
[----:B------:R-:W-:Y:S02]  /*7630*/  ISETP.LE.U32.AND P5, PT, R0, UR5, PT ;  /* 0x0000000500007c0c */ /* 0x000fe4000bfa3070 */
[----:B------:R-:W-:Y:S01]  /*7640*/  LOP3.LUT R0, R62, 0xffff, RZ, 0xc0, !PT ;  /* 0x0000ffff3e007812 */ /* 0x000fe200078ec0ff */
[----:B---3--:R-:W-:-:S03]  /*7650*/  @!P2 HFMA2.BF16_V2 R34, -RZ.H0_H0, RZ.H0_H0, -R118.H0_H0 ;  /* 0x200000ffff22a231 */ /* 0x008fc60000340976 */
[----:B------:R-:W-:Y:S02]  /*7660*/  SHF.R.U32.HI R0, RZ, 0x8, R0 ;  /* 0x00000008ff007819 */ /* 0x000fe40000011600 */
[----:B------:R-:W-:Y:S02]  /*7670*/  PRMT R15, R34, 0x7610, R15 ;  /* 0x00007610220f7816 */ /* 0x000fe4000000000f */
[----:B------:R-:W-:Y:S02]  /*7680*/  LOP3.LUT R0, R0, 0xffff, RZ, 0xc0, !PT ;  /* 0x0000ffff00007812 */ /* 0x000fe400078ec0ff */
[----:B------:R-:W-:Y:S02]  /*7690*/  @!P2 PRMT R118, R15, 0x5410, RZ ;  /* 0x000054100f76a816 */ /* 0x000fe400000000ff */
[----:B------:R4:W3:Y:S01]  /*76a0*/  LDL.LU.S16 R15, [R1+0x24] ;  /* 0x00002400010f7983 */ /* 0x0008e20000300600 */
[----:B--2---:R-:W-:-:S05]  /*76b0*/  @!P4 HFMA2.BF16_V2 R2, -RZ.H0_H0, RZ.H0_H0, -R159.H0_H0 ;  /* 0x200000ffff02c231 */ /* 0x004fca000034099f */
[----:B------:R-:W-:-:S04]  /*76c0*/  PRMT R8, R2, 0x7610, R8 ;  /* 0x0000761002087816 */ /* 0x000fc80000000008 */
[----:B------:R-:W-:Y:S02]  /*76d0*/  @!P4 PRMT R159, R8, 0x5410, RZ ;  /* 0x00005410089fc816 */ /* 0x000fe400000000ff */
[----:B------:R-:W-:Y:S02]  /*76e0*/  ISETP.LE.U32.AND P4, PT, R0, UR5, PT ;  /* 0x0000000500007c0c */ /* 0x000fe4000bf83070 */
[----:B------:R4:W2:Y:S02]  /*76f0*/  LDL.LU.S16 R0, [R1+0x28] ;  /* 0x0000280001007983 */ /* 0x0008a40000300600 */
[----:B--2---:R-:W-:-:S05]  /*7700*/  @!P5 HFMA2.BF16_V2 R0, -RZ.H0_H0, RZ.H0_H0, -R154.H0_H0 ;  /* 0x200000ffff00d231 */ /* 0x004fca000034099a */
[----:B------:R-:W-:-:S04]  /*7710*/  PRMT R14, R0, 0x7610, R14 ;  /* 0x00007610000e7816 */ /* 0x000fc8000000000e */
[----:B------:R-:W-:Y:S02]  /*7720*/  @!P5 PRMT R154, R14, 0x5410, RZ ;  /* 0x000054100e9ad816 */ /* 0x000fe400000000ff */
[----:B------:R4:W2:Y:S01]  /*7730*/  LDL.LU.S16 R14, [R1+0x2c] ;  /* 0x00002c00010e7983 */ /* 0x0008a20000300600 */
[----:B---3--:R-:W-:Y:S01]  /*7740*/  @!P3 HFMA2.BF16_V2 R15, -RZ.H0_H0, RZ.H0_H0, -R158.H0_H0 ;  /* 0x200000ffff0fb231 */ /* 0x008fe2000034099e */
[--C-:B------:R-:W-:Y:S02]  /*7750*/  SHF.R.U32.HI R2, RZ, 0x18, R62.reuse ;  /* 0x00000018ff027819 */ /* 0x100fe4000001163e */
[----:B------:R-:W-:Y:S02]  /*7760*/  SHF.R.U32.HI R6, RZ, 0x10, R62 ;  /* 0x00000010ff067819 */ /* 0x000fe4000001163e */
[----:B------:R-:W-:Y:S02]  /*7770*/  PRMT R7, R15, 0x7610, R7 ;  /* 0x000076100f077816 */ /* 0x000fe40000000007 */
[----:B------:R-:W-:-:S02]  /*7780*/  ISETP.LE.U32.AND P6, PT, R2, UR5, PT ;  /* 0x0000000502007c0c */ /* 0x000fc4000bfc3070 */
[----:B------:R-:W-:Y:S01]  /*7790*/  LOP3.LUT R2, R6, 0xff, RZ, 0xc0, !PT ;  /* 0x000000ff06027812 */ /* 0x000fe200078ec0ff */
[----:B--2---:R-:W-:-:S05]  /*77a0*/  @!P4 HFMA2.BF16_V2 R14, -RZ.H0_H0, RZ.H0_H0, -R152.H0_H0 ;  /* 0x200000ffff0ec231 */ /* 0x004fca0000340998 */
[----:B------:R-:W-:Y:S02]  /*77b0*/  PRMT R13, R14, 0x7610, R13 ;  /* 0x000076100e0d7816 */ /* 0x000fe4000000000d */
[----:B------:R4:W2:Y:S01]  /*77c0*/  LDL.LU.S16 R14, [R1+0x30] ;  /* 0x00003000010e7983 */ /* 0x0008a20000300600 */
[----:B------:R-:W-:Y:S02]  /*77d0*/  @!P3 PRMT R158, R7, 0x5410, RZ ;  /* 0x00005410079eb816 */ /* 0x000fe400000000ff */
[----:B------:R-:W-:Y:S02]  /*77e0*/  ISETP.LE.U32.AND P3, PT, R2, UR5, PT ;  /* 0x0000000502007c0c */ /* 0x000fe4000bf63070 */
[----:B------:R-:W-:-:S11]  /*77f0*/  LOP3.LUT R6, R60, 0xff, RZ, 0xc0, !PT ;  /* 0x000000ff3c067812 */ /* 0x000fd600078ec0ff */
[----:B--2---:R-:W-:-:S05]  /*7800*/  @!P3 HFMA2.BF16_V2 R14, -RZ.H0_H0, RZ.H0_H0, -R151.H0_H0 ;  /* 0x200000ffff0eb231 */ /* 0x004fca0000340997 */
[----:B------:R-:W-:Y:S02]  /*7810*/  PRMT R11, R14, 0x7610, R11 ;  /* 0x000076100e0b7816 */ /* 0x000fe4000000000b */
[----:B------:R4:W2:Y:S02]  /*7820*/  LDL.LU.S16 R14, [R1+0x3c] ;  /* 0x00003c00010e7983 */ /* 0x0008a40000300600 */
[----:B------:R-:W-:Y:S02]  /*7830*/  @!P3 PRMT R151, R11, 0x5410, RZ ;  /* 0x000054100b97b816 */ /* 0x000fe400000000ff */
[----:B------:R-:W-:Y:S02]  /*7840*/  ISETP.LE.U32.AND P3, PT, R6, UR5, PT ;  /* 0x0000000506007c0c */ /* 0x000fe4000bf63070 */
[----:B------:R4:W3:Y:S01]  /*7850*/  LDL.LU.S16 R6, [R1+0x40] ;  /* 0x0000400001067983 */ /* 0x0008e20000300600 */
[----:B------:R-:W-:-:S04]  /*7860*/  LOP3.LUT R0, R237, 0xff, RZ, 0xc0, !PT ;  /* 0x000000ffed007812 */ /* 0x000fc800078ec0ff */
[----:B------:R-:W-:Y:S02]  /*7870*/  ISETP.LE.U32.AND P5, PT, R0, UR5, PT ;  /* 0x0000000500007c0c */ /* 0x000fe4000bfa3070 */
[----:B------:R-:W-:-:S04]  /*7880*/  SHF.R.U32.HI R0, RZ, 0x8, R238 ;  /* 0x00000008ff007819 */ /* 0x000fc800000116ee */
[----:B------:R-:W-:Y:S02]  /*7890*/  LOP3.LUT R0, R0, 0xffff, RZ, 0xc0, !PT ;  /* 0x0000ffff00007812 */ /* 0x000fe400078ec0ff */
[----:B------:R-:W-:Y:S02]  /*78a0*/  @!P4 PRMT R152, R13, 0x5410, RZ ;  /* 0x000054100d98c816 */ /* 0x000fe400000000ff */
[----:B------:R-:W-:Y:S01]  /*78b0*/  ISETP.LE.U32.AND P4, PT, R0, UR5, PT ;  /* 0x0000000500007c0c */ /* 0x000fe2000bf83070 */
[----:B---3--:R-:W-:-:S05]  /*78c0*/  @!P1 HFMA2.BF16_V2 R6, -RZ.H0_H0, RZ.H0_H0, -R153.H0_H0 ;  /* 0x200000ffff069231 */ /* 0x008fca0000340999 */
[----:B------:R-:W-:-:S04]  /*78d0*/  PRMT R0, R6, 0x7610, R0 ;  /* 0x0000761006007816 */ /* 0x000fc80000000000 */
[----:B------:R-:W-:Y:S02]  /*78e0*/  @!P1 PRMT R153, R0, 0x5410, RZ ;  /* 0x0000541000999816 */ /* 0x000fe400000000ff */
[----:B------:R4:W3:Y:S04]  /*78f0*/  LDL.LU.S16 R0, [R1+0x44] ;  /* 0x0000440001007983 */ /* 0x0008e80000300600 */
[----:B------:R4:W2:Y:S01]  /*7900*/  LDL.LU.S16 R11, [R1+0x48] ;  /* 0x00004800010b7983 */ /* 0x0008a20000300600 */
[----:B------:R-:W-:Y:S02]  /*7910*/  IMAD.MOV.U32 R13, RZ, RZ, R132 ;  /* 0x000000ffff0d7224 */ /* 0x000fe400078e0084 */
[----:B------:R-:W-:Y:S02]  /*7920*/  IMAD.MOV.U32 R132, RZ, RZ, R133 ;  /* 0x000000ffff847224 */ /* 0x000fe400078e0085 */
[----:B------:R-:W-:-:S02]  /*7930*/  IMAD.MOV.U32 R133, RZ, RZ, R134 ;  /* 0x000000ffff857224 */ /* 0x000fc400078e0086 */
[----:B------:R-:W-:Y:S02]  /*7940*/  IMAD.MOV.U32 R134, RZ, RZ, R135 ;  /* 0x000000ffff867224 */ /* 0x000fe400078e0087 */
[----:B------:R-:W-:Y:S02]  /*7950*/  IMAD.MOV.U32 R135, RZ, RZ, R228 ;  /* 0x000000ffff877224 */ /* 0x000fe400078e00e4 */
[----:B------:R-:W-:Y:S01]  /*7960*/  IMAD.MOV.U32 R228, RZ, RZ, R229 ;  /* 0x000000ffffe47224 */ /* 0x000fe200078e00e5 */
[----:B------:R-:W-:Y:S01]  /*7970*/  SHF.R.U32.HI R8, RZ, 0x10, R60 ;  /* 0x00000010ff087819 */ /* 0x000fe2000001163c */
[----:B------:R-:W-:Y:S02]  /*7980*/  IMAD.MOV.U32 R229, RZ, RZ, R230 ;  /* 0x000000ffffe57224 */ /* 0x000fe400078e00e6 */
[----:B------:R-:W-:Y:S02]  /*7990*/  IMAD.MOV.U32 R230, RZ, RZ, R233 ;  /* 0x000000ffffe67224 */ /* 0x000fe400078e00e9 */
[----:B------:R-:W-:-:S02]  /*79a0*/  IMAD.MOV.U32 R233, RZ, RZ, R234 ;  /* 0x000000ffffe97224 */ /* 0x000fc400078e00ea */
[----:B------:R-:W-:Y:S02]  /*79b0*/  IMAD.MOV.U32 R234, RZ, RZ, R235 ;  /* 0x000000ffffea7224 */ /* 0x000fe400078e00eb */
[----:B------:R-:W-:Y:S02]  /*79c0*/  IMAD.MOV.U32 R235, RZ, RZ, R241 ;  /* 0x000000ffffeb7224 */ /* 0x000fe400078e00f1 */
[----:B------:R-:W-:Y:S02]  /*79d0*/  IMAD.MOV.U32 R241, RZ, RZ, R185 ;  /* 0x000000fffff17224 */ /* 0x000fe400078e00b9 */
[----:B------:R4:W5:Y:S01]  /*79e0*/  LDL.LU R185, [R1+0xa8] ;  /* 0x0000a80001b97983 */ /* 0x0009620000300800 */
[----:B---3--:R-:W-:Y:S02]  /*79f0*/  @!P4 HFMA2.BF16_V2 R0, -RZ.H0_H0, RZ.H0_H0, -R150.H0_H0 ;  /* 0x200000ffff00c231 */ /* 0x008fe40000340996 */
[----:B--2---:R-:W-:-:S03]  /*7a00*/  @!P5 HFMA2.BF16_V2 R11, -RZ.H0_H0, RZ.H0_H0, -R156.H0_H0 ;  /* 0x200000ffff0bd231 */ /* 0x004fc6000034099c */
[----:B------:R-:W-:Y:S02]  /*7a10*/  PRMT R10, R0, 0x7610, R10 ;  /* 0x00007610000a7816 */ /* 0x000fe4000000000a */
[----:B------:R-:W-:Y:S02]  /*7a20*/  LOP3.LUT R0, R8, 0xff, RZ, 0xc0, !PT ;  /* 0x000000ff08007812 */ /* 0x000fe400078ec0ff */
[----:B------:R-:W-:Y:S02]  /*7a30*/  PRMT R8, R11, 0x7610, R8 ;  /* 0x000076100b087816 */ /* 0x000fe40000000008 */
[----:B------:R-:W-:Y:S02]  /*7a40*/  @!P4 PRMT R150, R10, 0x5410, RZ ;  /* 0x000054100a96c816 */ /* 0x000fe400000000ff */
[----:B------:R4:W2:Y:S01]  /*7a50*/  LDL.LU.S16 R10, [R1+0x4c] ;  /* 0x00004c00010a7983 */ /* 0x0008a20000300600 */
[----:B------:R-:W-:-:S03]  /*7a60*/  @!P5 PRMT R156, R8, 0x5410, RZ ;  /* 0x00005410089cd816 */ /* 0x000fc600000000ff */
[----:B------:R4:W3:Y:S01]  /*7a70*/  LDL.LU.S16 R8, [R1+0x50] ;  /* 0x0000500001087983 */ /* 0x0008e20000300600 */
[----:B------:R-:W-:Y:S01]  /*7a80*/  ISETP.LE.U32.AND P2, PT, R236, UR5, PT ;  /* 0x00000005ec007c0c */ /* 0x000fe2000bf43070 */
[----:B------:R-:W-:Y:S01]  /*7a90*/  @!P6 HFMA2.BF16_V2 R14, -RZ.H0_H0, RZ.H0_H0, -R157.H0_H0 ;  /* 0x200000ffff0ee231 */ /* 0x000fe2000034099d */
[----:B------:R-:W-:Y:S02]  /*7aa0*/  SHF.R.U32.HI R2, RZ, 0x18, R60 ;  /* 0x00000018ff027819 */ /* 0x000fe4000001163c */
[----:B------:R-:W-:Y:S02]  /*7ab0*/  LOP3.LUT R7, R60, 0xffff, RZ, 0xc0, !PT ;  /* 0x0000ffff3c077812 */ /* 0x000fe400078ec0ff */
[----:B------:R-:W-:-:S04]  /*7ac0*/  PRMT R9, R14, 0x7610, R9 ;  /* 0x000076100e097816 */ /* 0x000fc80000000009 */
[----:B------:R-:W-:Y:S02]  /*7ad0*/  @!P6 PRMT R157, R9, 0x5410, RZ ;  /* 0x00005410099de816 */ /* 0x000fe400000000ff */
[----:B------:R-:W-:Y:S02]  /*7ae0*/  ISETP.LE.U32.AND P6, PT, R2, UR5, PT ;  /* 0x0000000502007c0c */ /* 0x000fe4000bfc3070 */
[----:B------:R-:W-:Y:S02]  /*7af0*/  SHF.R.U32.HI R2, RZ, 0x8, R7 ;  /* 0x00000008ff027819 */ /* 0x000fe40000011607 */
[----:B------:R-:W-:Y:S02]  /*7b00*/  ISETP.LE.U32.AND P1, PT, R0, UR5, PT ;  /* 0x0000000500007c0c */ /* 0x000fe4000bf23070 */
[----:B------:R-:W-:Y:S02]  /*7b10*/  LOP3.LUT R9, R4, 0xffff, RZ, 0xc0, !PT ;  /* 0x0000ffff04097812 */ /* 0x000fe400078ec0ff */
[----:B------:R-:W-:-:S02]  /*7b20*/  LOP3.LUT R2, R2, 0xffff, RZ, 0xc0, !PT ;  /* 0x0000ffff02027812 */ /* 0x000fc400078ec0ff */
[----:B------:R-:W-:Y:S01]  /*7b30*/  SHF.R.U32.HI R5, RZ, 0x10, R4 ;  /* 0x00000010ff057819 */ /* 0x000fe20000011604 */
[----:B------:R-:W-:Y:S01]  /*7b40*/  IMAD.MOV.U32 R11, RZ, RZ, R132 ;  /* 0x000000ffff0b7224 */ /* 0x000fe200078e0084 */
[----:B------:R-:W-:-:S03]  /*7b50*/  ISETP.LE.U32.AND P4, PT, R2, UR5, PT ;  /* 0x0000000502007c0c */ /* 0x000fc6000bf83070 */
[----:B------:R-:W-:Y:S02]  /*7b60*/  IMAD.MOV.U32 R34, RZ, RZ, R11 ;  /* 0x000000ffff227224 */ /* 0x000fe400078e000b */
[----:B------:R-:W-:Y:S02]  /*7b70*/  IMAD.MOV.U32 R11, RZ, RZ, R180 ;  /* 0x000000ffff0b7224 */ /* 0x000fe400078e00b4 */
[----:B------:R4:W5:Y:S01]  /*7b80*/  LDL.LU R180, [R1+0xa4] ;  /* 0x0000a40001b47983 */ /* 0x0009620000300800 */
[----:B--2---:R-:W-:Y:S02]  /*7b90*/  @!P2 HFMA2.BF16_V2 R10, -RZ.H0_H0, RZ.H0_H0, -R155.H0_H0 ;  /* 0x200000ffff0aa231 */ /* 0x004fe4000034099b */
[----:B---3--:R-:W-:-:S03]  /*7ba0*/  @!P3 HFMA2.BF16_V2 R8, -RZ.H0_H0, RZ.H0_H0, -R149.H0_H0 ;  /* 0x200000ffff08b231 */ /* 0x008fc60000340995 */
[----:B------:R-:W-:Y:S01]  /*7bb0*/  PRMT R0, R10, 0x7610, R0 ;  /* 0x000076100a007816 */ /* 0x000fe20000000000 */
[----:B------:R-:W-:-:S03]  /*7bc0*/  IMAD.MOV.U32 R10, RZ, RZ, R13 ;  /* 0x000000ffff0a7224 */ /* 0x000fc600078e000d */
[----:B------:R-:W-:Y:S02]  /*7bd0*/  @!P2 PRMT R155, R0, 0x5410, RZ ;  /* 0x00005410009ba816 */ /* 0x000fe400000000ff */
[----:B------:R-:W-:Y:S02]  /*7be0*/  PRMT R2, R8, 0x7610, R2 ;  /* 0x0000761008027816 */ /* 0x000fe40000000002 */
[----:B------:R-:W-:Y:S01]  /*7bf0*/  LOP3.LUT R0, R5, 0xff, RZ, 0xc0, !PT ;  /* 0x000000ff05007812 */ /* 0x000fe200078ec0ff */
[----:B------:R-:W-:Y:S01]  /*7c00*/  IMAD.MOV.U32 R35, RZ, RZ, R10 ;  /* 0x000000ffff237224 */ /* 0x000fe200078e000a */
[----:B------:R-:W-:Y:S01]  /*7c10*/  @!P3 PRMT R149, R2, 0x5410, RZ ;  /* 0x000054100295b816 */ /* 0x000fe200000000ff */
[----:B------:R-:W-:Y:S01]  /*7c20*/  IMAD.MOV.U32 R10, RZ, RZ, R19 ;  /* 0x000000ffff0a7224 */ /* 0x000fe200078e0013 */
[----:B------:R-:W-:Y:S01]  /*7c30*/  ISETP.LE.U32.AND P3, PT, R0, UR5, PT ;  /* 0x0000000500007c0c */ /* 0x000fe2000bf63070 */
[----:B------:R4:W5:Y:S04]  /*7c40*/  LDL.LU R19, [R1+0xa0] ;  /* 0x0000a00001137983 */ /* 0x0009680000300800 */
[----:B------:R4:W2:Y:S01]  /*7c50*/  LDL.LU.S16 R0, [R1+0x54] ;  /* 0x0000540001007983 */ /* 0x0008a20000300600 */
[----:B------:R-:W-:-:S02]  /*7c60*/  LOP3.LUT R6, R4, 0xff, RZ, 0xc0, !PT ;  /* 0x000000ff04067812 */ /* 0x000fc400078ec0ff */
[----:B------:R-:W-:Y:S01]  /*7c70*/  SHF.R.U32.HI R4, RZ, 0x18, R4 ;  /* 0x00000018ff047819 */ /* 0x000fe20000011604 */
[----:B------:R-:W-:Y:S02]  /*7c80*/  IMAD.MOV.U32 R15, RZ, RZ, R134 ;  /* 0x000000ffff0f7224 */ /* 0x000fe400078e0086 */
[----:B------:R-:W-:Y:S01]  /*7c90*/  FADD.FTZ R2, R11, R10 ;  /* 0x0000000a0b027221 */ /* 0x000fe20000010000 */
[----:B------:R-:W-:Y:S01]  /*7ca0*/  IMAD.MOV.U32 R13, RZ, RZ, R135 ;  /* 0x000000ffff0d7224 */ /* 0x000fe200078e0087 */
[----:B------:R-:W-:Y:S01]  /*7cb0*/  ISETP.LE.U32.AND P2, PT, R4, UR5, PT ;  /* 0x0000000504007c0c */ /* 0x000fe2000bf43070 */
[----:B------:R-:W-:Y:S02]  /*7cc0*/  IMAD.MOV.U32 R14, RZ, RZ, R133 ;  /* 0x000000ffff0e7224 */ /* 0x000fe400078e0085 */
[----:B------:R-:W-:Y:S01]  /*7cd0*/  FADD.FTZ R4, R35, R34 ;  /* 0x0000002223047221 */ /* 0x000fe20000010000 */
[----:B------:R-:W-:Y:S01]  /*7ce0*/  FADD.FTZ R2, R15, R2 ;  /* 0x000000020f027221 */ /* 0x000fe20000010000 */
[----:B------:R-:W-:Y:S01]  /*7cf0*/  IMAD.MOV.U32 R15, RZ, RZ, R13 ;  /* 0x000000ffff0f7224 */ /* 0x000fe200078e000d */
[----:B------:R4:W3:Y:S01]  /*7d00*/  LDL.LU.S16 R8, [R1+0x58] ;  /* 0x0000580001087983 */ /* 0x0008e20000300600 */
[----:B--2---:R-:W-:Y:S01]  /*7d10*/  @!P4 HFMA2.BF16_V2 R0, -RZ.H0_H0, RZ.H0_H0, -R148.H0_H0 ;  /* 0x200000ffff00c231 */ /* 0x004fe20000340994 */
[----:B------:R-:W-:Y:S01]  /*7d20*/  ISETP.LE.U32.AND P5, PT, R6, UR5, PT ;  /* 0x0000000506007c0c */ /* 0x000fe2000bfa3070 */
[----:B------:R-:W-:Y:S01]  /*7d30*/  HMMA.16816.F32.BF16 R68, R112, R72, R100 ;  /* 0x000000487044723c */ /* 0x000fe20000041864 */
[----:B------:R-:W-:Y:S02]  /*7d40*/  LDSM.16.MT88.4 R132, [R184+0x11800] ;  /* 0x01180000b884783b */ /* 0x000fe40000004200 */
[----:B------:R-:W-:-:S02]  /*7d50*/  PRMT R26, R0, 0x7610, R26 ;  /* 0x00007610001a7816 */ /* 0x000fc4000000001a */
[----:B------:R-:W-:-:S04]  /*7d60*/  SHF.R.U32.HI R0, RZ, 0x8, R9 ;  /* 0x00000008ff007819 */ /* 0x000fc80000011609 */
[----:B------:R-:W-:Y:S02]  /*7d70*/  LOP3.LUT R0, R0, 0xffff, RZ, 0xc0, !PT ;  /* 0x0000ffff00007812 */ /* 0x000fe400078ec0ff */
[----:B------:R-:W-:Y:S02]  /*7d80*/  @!P4 PRMT R148, R26, 0x5410, RZ ;  /* 0x000054101a94c816 */ /* 0x000fe400000000ff */
[----:B------:R-:W-:Y:S01]  /*7d90*/  ISETP.LE.U32.AND P4, PT, R0, UR5, PT ;  /* 0x0000000500007c0c */ /* 0x000fe2000bf83070 */
[----:B------:R-:W-:Y:S02]  /*7da0*/  FADD.FTZ R0, R14, R4 ;  /* 0x000000040e007221 */ /* 0x000fe40000010000 */
[----:B------:R4:W2:Y:S02]  /*7db0*/  LDL.LU.S16 R4, [R1+0x5c] ;  /* 0x00005c0001047983 */ /* 0x0008a40000300600 */
[----:B------:R-:W-:Y:S02]  /*7dc0*/  FADD.FTZ R0, R15, R0 ;  /* 0x000000000f007221 */ /* 0x000fe40000010000 */
[----:B------:R4:W4:Y:S04]  /*7dd0*/  LDL.LU.S16 R32, [R1+0x64] ;  /* 0x0000640001207983 */ /* 0x0009280000300600 */
[----:B------:R1:W4:Y:S04]  /*7de0*/  LDL.LU.S16 R26, [R1+0x60] ;  /* 0x00006000011a7983 */ /* 0x0003280000300600 */
[----:B------:R1:W4:Y:S04]  /*7df0*/  LDL.LU.S16 R15, [R1+0x7c] ;  /* 0x00007c00010f7983 */ /* 0x0003280000300600 */
[----:B------:R1:W4:Y:S01]  /*7e00*/  LDL.LU.S16 R14, [R1+0x78] ;  /* 0x00007800010e7983 */ /* 0x0003220000300600 */
[----:B---3--:R-:W-:-:S02]  /*7e10*/  @!P1 HFMA2.BF16_V2 R8, -RZ.H0_H0, RZ.H0_H0, -R147.H0_H0 ;  /* 0x200000ffff089231 */ /* 0x008fc40000340993 */
[----:B------:R-:W-:-:S03]  /*7e20*/  FADD.FTZ R2, R224, R2 ;  /* 0x00000002e0027221 */ /* 0x000fc60000010000 */
[----:B------:R-:W-:Y:S01]  /*7e30*/  PRMT R12, R8, 0x7610, R12 ;  /* 0x00007610080c7816 */ /* 0x000fe2000000000c */
[----:B------:R-:W-:Y:S01]  /*7e40*/  FADD.FTZ R2, R228, R2 ;  /* 0x00000002e4027221 */ /* 0x000fe20000010000 */
[----:B------:R-:W-:Y:S01]  /*7e50*/  HMMA.16816.F32.BF16 R72, R112, R74, R104 ;  /* 0x0000004a7048723c */ /* 0x000fe20000041868 */
[----:B------:R-:W3:Y:S01]  /*7e60*/  LDSM.16.MT88.4 R104, [R182+0x11800] ;  /* 0x01180000b668783b */ /* 0x000ee20000004200 */
[----:B------:R-:W-:Y:S02]  /*7e70*/  @!P1 PRMT R147, R12, 0x5410, RZ ;  /* 0x000054100c939816 */ /* 0x000fe400000000ff */
[----:B------:R-:W-:Y:S01]  /*7e80*/  LEA R12, P1, R226, UR6, 0x1 ;  /* 0x00000006e20c7c11 */ /* 0x000fe2000f8208ff */
[----:B------:R-:W-:Y:S01]  /*7e90*/  FADD.FTZ R2, R230, R2 ;  /* 0x00000002e6027221 */ /* 0x000fe20000010000 */
[----:B------:R-:W3:Y:S02]  /*7ea0*/  LDSM.16.MT88.4 R8, [R183+0x11800] ;  /* 0x01180000b708783b */ /* 0x000ee40000004200 */
[----:B------:R-:W-:Y:S01]  /*7eb0*/  LEA.HI.X R13, R226, UR7, R225, 0x1, P1 ;  /* 0x00000007e20d7c11 */ /* 0x000fe200088f0ce1 */
[----:B------:R-:W-:-:S04]  /*7ec0*/  FADD.FTZ R2, R220, R2 ;  /* 0x00000002dc027221 */ /* 0x000fc80000010000 */
[----:B------:R-:W-:Y:S04]  /*7ed0*/  STG.E.U16 desc[UR20][R12.64], R154 ;  /* 0x0000009a0c007986 */ /* 0x000fe8000c101514 */
[----:B------:R-:W-:Y:S01]  /*7ee0*/  STG.E.U16 desc[UR20][R12.64+0x2], R152 ;  /* 0x000002980c007986 */ /* 0x000fe2000c101514 */
[C---:B------:R-:W-:Y:S06]  /*7ef0*/  HMMA.16816.F32.BF16 R56, R112.reuse, R58, R76 ;  /* 0x0000003a7038723c */ /* 0x040fec000004184c */
[C---:B------:R-:W-:Y:S06]  /*7f00*/  HMMA.16816.F32.BF16 R60, R112.reuse, R64, R84 ;  /* 0x00000040703c723c */ /* 0x040fec0000041854 */
[C---:B------:R-:W-:Y:S06]  /*7f10*/  HMMA.16816.F32.BF16 R76, R112.reuse, R80, R108 ;  /* 0x00000050704c723c */ /* 0x040fec000004186c */
[C---:B------:R-:W-:Y:S06]  /*7f20*/  HMMA.16816.F32.BF16 R64, R112.reuse, R66, R92 ;  /* 0x000000427040723c */ /* 0x040fec000004185c */
[C---:B------:R-:W-:Y:S06]  /*7f30*/  HMMA.16816.F32.BF16 R80, R112.reuse, R82, R128 ;  /* 0x000000527050723c */ /* 0x040fec0000041880 */
[C---:B------:R-:W-:Y:S06]  /*7f40*/  HMMA.16816.F32.BF16 R84, R112.reuse, R88, R164 ;  /* 0x000000587054723c */ /* 0x040fec00000418a4 */
[C---:B-1----:R-:W-:Y:S06]  /*7f50*/  HMMA.16816.F32.BF16 R92, R112.reuse, R96, R172 ;  /* 0x00000060705c723c */ /* 0x042fec00000418ac */
[C---:B---3--:R-:W-:Y:S06]  /*7f60*/  HMMA.16816.F32.BF16 R100, R112.reuse, R104, R216 ;  /* 0x000000687064723c */ /* 0x048fec00000418d8 */
[C---:B------:R-:W-:Y:S06]  /*7f70*/  HMMA.16816.F32.BF16 R128, R112.reuse, R132, R204 ;  /* 0x000000847080723c */ /* 0x040fec00000418cc */
[----:B------:R-:W-:Y:S01]  /*7f80*/  HMMA.16816.F32.BF16 R88, R112, R90, R168 ;  /* 0x0000005a7058723c */ /* 0x000fe200000418a8 */
[----:B------:R-:W-:-:S05]  /*7f90*/  IADD3 R205, P1, R12, -0x80, RZ ;  /* 0xffffff800ccd7810 */ /* 0x000fca0007f3e0ff */
[----:B------:R-:W-:Y:S01]  /*7fa0*/  HMMA.16816.F32.BF16 R96, R112, R98, R176 ;  /* 0x000000627060723c */ /* 0x000fe200000418b0 */
[----:B------:R-:W-:-:S05]  /*7fb0*/  IADD3.X R204, R13, -0x1, RZ, P1, !PT ;  /* 0xffffffff0dcc7810 */ /* 0x000fca0000ffe4ff */
[C---:B------:R-:W-:Y:S06]  /*7fc0*/  HMMA.16816.F32.BF16 R104, R112.reuse, R106, R212 ;  /* 0x0000006a7068723c */ /* 0x040fec00000418d4 */
[C---:B------:R-:W-:Y:S06]  /*7fd0*/  HMMA.16816.F32.BF16 R132, R112.reuse, R134, R208 ;  /* 0x000000867084723c */ /* 0x040fec00000418d0 */
[C---:B------:R-:W-:Y:S06]  /*7fe0*/  HMMA.16816.F32.BF16 R108, R112.reuse, R8, R28 ;  /* 0x00000008706c723c */ /* 0x040fec000004181c */
[----:B------:R-:W-:Y:S01]  /*7ff0*/  HMMA.16816.F32.BF16 R112, R112, R10, R20 ;  /* 0x0000000a7070723c */ /* 0x000fe20000041814 */
[----:B--2---:R-:W-:-:S05]  /*8000*/  @!P6 HFMA2.BF16_V2 R4, -RZ.H0_H0, RZ.H0_H0, -R146.H0_H0 ;  /* 0x200000ffff04e231 */ /* 0x004fca0000340992 */
[----:B------:R-:W-:Y:S01]  /*8010*/  PRMT R33, R4, 0x7610, R33 ;  /* 0x0000761004217816 */ /* 0x000fe20000000021 */
[----:B----4-:R-:W-:Y:S02]  /*8020*/  @!P4 HFMA2.BF16_V2 R26, -RZ.H0_H0, RZ.H0_H0, -R27.H0_H0 ;  /* 0x200000ffff1ac231 */ /* 0x010fe4000034091b */
[----:B------:R-:W-:Y:S01]  /*8030*/  FADD.FTZ R4, R227, R0 ;  /* 0x00000000e3047221 */ /* 0x000fe20000010000 */
[----:B------:R-:W-:Y:S02]  /*8040*/  @!P3 HFMA2.BF16_V2 R15, -RZ.H0_H0, RZ.H0_H0, -R25.H0_H0 ;  /* 0x200000ffff0fb231 */ /* 0x000fe40000340919 */
[----:B------:R-:W-:Y:S01]  /*8050*/  @!P2 HFMA2.BF16_V2 R14, -RZ.H0_H0, RZ.H0_H0, -R24.H0_H0 ;  /* 0x200000ffff0ea231 */ /* 0x000fe20000340918 */
[----:B------:R-:W-:-:S04]  /*8060*/  PRMT R6, R26, 0x7610, R6 ;  /* 0x000076101a067816 */ /* 0x000fc80000000006 */
[----:B------:R-:W-:Y:S02]  /*8070*/  PRMT R0, R14, 0x7610, R0 ;  /* 0x000076100e007816 */ /* 0x000fe40000000000 */
[----:B------:R-:W-:Y:S02]  /*8080*/  PRMT R5, R15, 0x7610, R5 ;  /* 0x000076100f057816 */ /* 0x000fe40000000005 */
[----:B------:R-:W-:Y:S01]  /*8090*/  @!P2 PRMT R24, R0, 0x5410, RZ ;  /* 0x000054100018a816 */ /* 0x000fe200000000ff */
[----:B------:R-:W-:Y:S01]  /*80a0*/  IMAD.U32 R0, RZ, RZ, UR17 ;  /* 0x00000011ff007e24 */ /* 0x000fe2000f8e00ff */
[----:B------:R-:W-:Y:S01]  /*80b0*/  @!P4 PRMT R27, R6, 0x5410, RZ ;  /* 0x00005410061bc816 */ /* 0x000fe200000000ff */
[----:B------:R-:W-:Y:S01]  /*80c0*/  FADD.FTZ R6, R229, R4 ;  /* 0x00000004e5067221 */ /* 0x000fe20000010000 */
[----:B------:R-:W-:Y:S01]  /*80d0*/  @!P3 PRMT R25, R5, 0x5410, RZ ;  /* 0x000054100519b816 */ /* 0x000fe200000000ff */
[----:B------:R-:W-:-:S04]  /*80e0*/  IMAD.WIDE R4, R0, 0x2, R12 ;  /* 0x0000000200047825 */ /* 0x000fc800078e020c */
[----:B------:R-:W-:-:S04]  /*80f0*/  FADD.FTZ R0, R231, R6 ;  /* 0x00000006e7007221 */ /* 0x000fc80000010000 */
[----:B------:R-:W-:Y:S01]  /*8100*/  FADD.FTZ R6, R221, R0 ;  /* 0x00000000dd067221 */ /* 0x000fe20000010000 */
[----:B------:R-:W-:-:S03]  /*8110*/  FADD.FTZ R0, R222, R2 ;  /* 0x00000002de007221 */ /* 0x000fc60000010000 */
[----:B------:R-:W-:Y:S01]  /*8120*/  FADD.FTZ R2, R223, R6 ;  /* 0x00000006df027221 */ /* 0x000fe20000010000 */
[----:B------:R-:W-:-:S03]  /*8130*/  FADD.FTZ R0, R232, R0 ;  /* 0x00000000e8007221 */ /* 0x000fc60000010000 */
[----:B------:R-:W-:Y:S01]  /*8140*/  FADD.FTZ R2, R233, R2 ;  /* 0x00000002e9027221 */ /* 0x000fe20000010000 */
[----:B------:R-:W-:-:S03]  /*8150*/  FADD.FTZ R0, R234, R0 ;  /* 0x00000000ea007221 */ /* 0x000fc60000010000 */
[----:B------:R-:W-:Y:S01]  /*8160*/  FADD.FTZ R2, R235, R2 ;  /* 0x00000002eb027221 */ /* 0x000fe20000010000 */
[----:B------:R-:W-:-:S03]  /*8170*/  FADD.FTZ R0, R240, R0 ;  /* 0x00000000f0007221 */ /* 0x000fc60000010000 */
[----:B------:R-:W-:Y:S01]  /*8180*/  FADD.FTZ R2, R241, R2 ;  /* 0x00000002f1027221 */ /* 0x000fe20000010000 */
[----:B------:R-:W-:Y:S01]  /*8190*/  FADD.FTZ R0, R242, R0 ;  /* 0x00000000f2007221 */ /* 0x000fe20000010000 */
[----:B------:R-:W-:Y:S01]  /*81a0*/  STG.E.U16 desc[UR20][R4.64], R151 ;  /* 0x0000009704007986 */ /* 0x000fe2000c101514 */
[----:B------:R-:W-:Y:S01]  /*81b0*/  @!P6 PRMT R146, R33, 0x5410, RZ ;  /* 0x000054102192e816 */ /* 0x000fe200000000ff */
[----:B------:R-:W-:Y:S01]  /*81c0*/  FADD.FTZ R2, R243, R2 ;  /* 0x00000002f3027221 */ /* 0x000fe20000010000 */
[----:B------:R-:W-:Y:S01]  /*81d0*/  FADD.FTZ R0, R244, R0 ;  /* 0x00000000f4007221 */ /* 0x000fe20000010000 */
[----:B------:R-:W-:Y:S01]  /*81e0*/  STG.E.U16 desc[UR20][R4.64+0x2], R157 ;  /* 0x0000029d04007986 */ /* 0x000fe2000c101514 */
[----:B------:R-:W-:-:S03]  /*81f0*/  @!P5 HFMA2.BF16_V2 R32, -RZ.H0_H0, RZ.H0_H0, -R117.H0_H0 ;  /* 0x200000ffff20d231 */ /* 0x000fc60000340975 */
[----:B------:R-:W-:Y:S01]  /*8200*/  STG.E.U16 desc[UR20][R12.64+0x10], R153 ;  /* 0x000010990c007986 */ /* 0x000fe2000c101514 */
[----:B------:R-:W-:-:S03]  /*8210*/  FADD.FTZ R2, R245, R2 ;  /* 0x00000002f5027221 */ /* 0x000fc60000010000 */
[----:B------:R-:W-:Y:S01]  /*8220*/  STG.E.U16 desc[UR20][R12.64+0x12], R150 ;  /* 0x000012960c007986 */ /* 0x000fe2000c101514 */
[----:B------:R-:W-:-:S03]  /*8230*/  FADD.FTZ R0, R246, R0 ;  /* 0x00000000f6007221 */ /* 0x000fc60000010000 */
[----:B------:R-:W-:Y:S04]  /*8240*/  STG.E.U16 desc[UR20][R4.64+0x10], R156 ;  /* 0x0000109c04007986 */ /* 0x000fe8000c101514 */
[----:B------:R-:W-:Y:S04]  /*8250*/  STG.E.U16 desc[UR20][R4.64+0x12], R155 ;  /* 0x0000129b04007986 */ /* 0x000fe8000c101514 */
[----:B------:R-:W-:Y:S04]  /*8260*/  STG.E.U16 desc[UR20][R12.64+0x20], R161 ;  /* 0x000020a10c007986 */ /* 0x000fe8000c101514 */
[----:B------:R-:W-:Y:S04]  /*8270*/  STG.E.U16 desc[UR20][R12.64+0x22], R160 ;  /* 0x000022a00c007986 */ /* 0x000fe8000c101514 */
[----:B------:R-:W-:Y:S04]  /*8280*/  STG.E.U16 desc[UR20][R4.64+0x20], R159 ;  /* 0x0000209f04007986 */ /* 0x000fe8000c101514 */
[----:B------:R-:W-:Y:S01]  /*8290*/  STG.E.U16 desc[UR20][R4.64+0x22], R158 ;  /* 0x0000229e04007986 */ /* 0x000fe2000c101514 */
[----:B------:R-:W-:-:S03]  /*82a0*/  PRMT R7, R32, 0x7610, R7 ;  /* 0x0000761020077816 */ /* 0x000fc60000000007 */
        /* <DEDUP_REMOVED lines=10> */
[----:B------:R-:W-:-:S03]  /*8350*/  @!P5 PRMT R117, R7, 0x5410, RZ ;  /* 0x000054100775d816 */ /* 0x000fc600000000ff */
[----:B------:R-:W-:Y:S01]  /*8360*/  STG.E.U16 desc[UR20][R12.64+0x50], R141 ;  /* 0x0000508d0c007986 */ /* 0x000fe2000c101514 */
[----:B------:R-:W-:-:S03]  /*8370*/  FADD.FTZ R232, R16, R2 ;  /* 0x0000000210e87221 */ /* 0x000fc60000010000 */
[----:B------:R-:W-:Y:S04]  /*8380*/  STG.E.U16 desc[UR20][R12.64+0x52], R140 ;  /* 0x0000528c0c007986 */ /* 0x000fe8000c101514 */
[----:B------:R-:W-:Y:S04]  /*8390*/  STG.E.U16 desc[UR20][R4.64+0x50], R138 ;  /* 0x0000508a04007986 */ /* 0x000fe8000c101514 */
[----:B------:R-:W-:Y:S04]  /*83a0*/  STG.E.U16 desc[UR20][R4.64+0x52], R139 ;  /* 0x0000528b04007986 */ /* 0x000fe8000c101514 */
[----:B------:R-:W-:Y:S04]  /*83b0*/  STG.E.U16 desc[UR20][R12.64+0x60], R137 ;  /* 0x000060890c007986 */ /* 0x000fe8000c101514 */
[----:B------:R-:W-:Y:S04]  /*83c0*/  STG.E.U16 desc[UR20][R12.64+0x62], R136 ;  /* 0x000062880c007986 */ /* 0x000fe8000c101514 */
[----:B------:R1:W-:Y:S04]  /*83d0*/  STG.E.U16 desc[UR20][R4.64+0x60], R118 ;  /* 0x0000607604007986 */ /* 0x0003e8000c101514 */
[----:B------:R2:W-:Y:S04]  /*83e0*/  STG.E.U16 desc[UR20][R4.64+0x62], R119 ;  /* 0x0000627704007986 */ /* 0x0005e8000c101514 */
[----:B------:R2:W-:Y:S04]  /*83f0*/  STG.E.U16 desc[UR20][R12.64+0x70], R117 ;  /* 0x000070750c007986 */ /* 0x0005e8000c101514 */
[----:B------:R2:W-:Y:S04]  /*8400*/  STG.E.U16 desc[UR20][R12.64+0x72], R27 ;  /* 0x0000721b0c007986 */ /* 0x0005e8000c101514 */
[----:B------:R2:W-:Y:S04]  /*8410*/  STG.E.U16 desc[UR20][R4.64+0x70], R25 ;  /* 0x0000701904007986 */ /* 0x0005e8000c101514 */
[----:B------:R2:W-:Y:S01]  /*8420*/  STG.E.U16 desc[UR20][R4.64+0x72], R24 ;  /* 0x0000721804007986 */ /* 0x0005e2000c101514 */
[----:B-1----:R-:W-:-:S03]  /*8430*/  FADD.FTZ R118, R18, R0 ;  /* 0x0000000012767221 */ /* 0x002fc60000010000 */
[----:B------:R2:W5:Y:S04]  /*8440*/  LDL.LU R18, [R1+0x9c] ;  /* 0x00009c0001127983 */ /* 0x0005680000300800 */
[----:B------:R2:W-:Y:S04]  /*8450*/  STL [R1+0x24], R232 ;  /* 0x000024e801007387 */ /* 0x0005e80000100800 */
[----:B------:R2:W-:Y:S01]  /*8460*/  STL [R1+0x30], R118 ;  /* 0x0000307601007387 */ /* 0x0005e20000100800 */
[----:B------:R-:W-:Y:S05]  /*8470*/  @!P0 BRA `(.L_x_565) ;  /* 0x0000005c00248947 */ /* 0x000fea0003800000 */
[----:B------:R-:W3:Y:S01]  /*8480*/  LDL R244, [R1+0x34] ;  /* 0x0000340001f47983 */ /* 0x000ee20000100800 */
[----:B------:R-:W-:Y:S01]  /*8490*/  ULDC UR4, c[0x0][0x2d0] ;  /* 0x0000b40000047ab9 */ /* 0x000fe20000000800 */
[----:B------:R-:W-:-:S04]  /*84a0*/  DEPBAR.LE SB0, 0x0 ;  /* 0x000080000000791a */ /* 0x000fc80000000000 */
[----:B------:R-:W4:Y:S04]  /*84b0*/  LDL R245, [R1+0x38] ;  /* 0x0000380001f57983 */ /* 0x000f280000100800 */
[----:B------:R-:W4:Y:S04]  /*84c0*/  LDL.64 R246, [R1+0x88] ;  /* 0x0000880001f67983 */ /* 0x000f280000100a00 */
[----:B------:R-:W4:Y:S01]  /*84d0*/  LDL.64 R16, [R1+0x90] ;  /* 0x0000900001107983 */ /* 0x000f220000100a00 */
[----:B------:R-:W-:Y:S02]  /*84e0*/  UIADD3 UR15, UR16, -0x2, URZ ;  /* 0xfffffffe100f7890 */ /* 0x000fe4000fffe03f */
[----:B------:R-:W-:Y:S01]  /*84f0*/  UISETP.GE.AND UP0, UPT, UR16, 0x3, UPT ;  /* 0x000000031000788c */ /* 0x000fe2000bf06270 */
[----:B--2---:R-:W1:Y:S01]  /*8500*/  S2R R117, SR_TID.X ;  /* 0x0000000000757919 */ /* 0x004e620000002100 */
[----:B------:R-:W-:Y:S01]  /*8510*/  USHF.R.S32.HI UR6, URZ, 0x1f, UR15 ;  /* 0x0000001f3f067899 */ /* 0x000fe2000801140f */
[----:B-1----:R-:W-:-:S04]  /*8520*/  SHF.R.S32.HI R0, RZ, 0x1f, R117 ;  /* 0x0000001fff007819 */ /* 0x002fc80000011475 */
[----:B------:R-:W-:-:S04]  /*8530*/  LEA.HI R0, R0, R117, RZ, 0x3 ;  /* 0x0000007500007211 */ /* 0x000fc800078f18ff */
[----:B------:R-:W-:-:S05]  /*8540*/  LOP3.LUT R0, R0, 0xfffffff8, RZ, 0xc0, !PT ;  /* 0xfffffff800007812 */ /* 0x000fca00078ec0ff */
[----:B------:R-:W-:-:S04]  /*8550*/  IMAD.IADD R0, R117, 0x1, -R0 ;  /* 0x0000000175007824 */ /* 0x000fc800078e0a00 */
[----:B------:R-:W-:Y:S01]  /*8560*/  IMAD.SHL.U32 R0, R0, 0x8, RZ ;  /* 0x0000000800007824 */ /* 0x000fe200078e00ff */
[----:B------:R-:W-:Y:S04]  /*8570*/  BAR.SYNC.DEFER_BLOCKING 0x0 ;  /* 0x0000000000007b1d */ /* 0x000fe80000010000 */
[----:B------:R-:W-:Y:S01]  /*8580*/  ISETP.GE.AND P5, PT, R0, UR4, PT ;  /* 0x0000000400007c0c */ /* 0x000fe2000bfa6270 */
[----:B------:R-:W-:-:S12]  /*8590*/  IMAD.U32 R0, RZ, RZ, UR15 ;  /* 0x0000000fff007e24 */ /* 0x000fd8000f8e00ff */
[----:B------:R-:W1:Y:S01]  /*85a0*/  @!P5 LDC.64 R8, c[0x0][0x220] ;  /* 0x00008800ff08db82 */ /* 0x000e620000000a00 */
[----:B------:R-:W-:Y:S07]  /*85b0*/  @P5 STS.128 [R203+0xc000], RZ ;  /* 0x00c000ffcb005388 */ /* 0x000fee0000000c00 */
[----:B------:R-:W2:Y:S08]  /*85c0*/  @!P5 LDC.64 R14, c[0x0][0x220] ;  /* 0x00008800ff0edb82 */ /* 0x000eb00000000a00 */
[----:B------:R-:W2:Y:S08]  /*85d0*/  @!P5 LDC.64 R32, c[0x0][0x220] ;  /* 0x00008800ff20db82 */ /* 0x000eb00000000a00 */
[----:B------:R-:W2:Y:S01]  /*85e0*/  @!P5 LDC.64 R26, c[0x0][0x220] ;  /* 0x00008800ff1adb82 */ /* 0x000ea20000000a00 */
[----:B---3--:R-:W-:-:S02]  /*85f0*/  ISETP.GE.AND P4, PT, R244, UR4, PT ;  /* 0x00000004f4007c0c */ /* 0x008fc4000bf86270 */
[----:B----4-:R-:W-:Y:S01]  /*8600*/  ISETP.GE.AND P3, PT, R245, UR4, PT ;  /* 0x00000004f5007c0c */ /* 0x010fe2000bf66270 */
[----:B------:R-:W-:Y:S01]  /*8610*/  UIMAD UR4, UR10, UR15, URZ ;  /* 0x0000000f0a0472a4 */ /* 0x000fe2000f8e023f */
[----:B------:R-:W-:-:S03]  /*8620*/  IMAD.MOV.U32 R5, RZ, RZ, R247 ;  /* 0x000000ffff057224 */ /* 0x000fc600078e00f7 */
[----:B------:R-:W-:-:S06]  /*8630*/  UIMAD UR4, UR6, UR11, UR4 ;  /* 0x0000000b060472a4 */ /* 0x000fcc000f8e0204 */
[----:B------:R-:W3:Y:S01]  /*8640*/  @!P4 LDC.64 R6, c[0x0][0x220] ;  /* 0x00008800ff06cb82 */ /* 0x000ee20000000a00 */
[----:B------:R-:W-:-:S04]  /*8650*/  IMAD.MOV.U32 R4, RZ, RZ, R16 ;  /* 0x000000ffff047224 */ /* 0x000fc800078e0010 */
[----:B------:R-:W-:-:S03]  /*8660*/  IMAD.WIDE.U32 R4, R0, UR11, R4 ;  /* 0x0000000b00047c25 */ /* 0x000fc6000f8e0004 */
[----:B------:R-:W4:Y:S01]  /*8670*/  @!P3 LDC.64 R10, c[0x0][0x220] ;  /* 0x00008800ff0abb82 */ /* 0x000f220000000a00 */
[----:B------:R-:W-:Y:S01]  /*8680*/  VIADD R0, R5, UR4 ;  /* 0x0000000405007c36 */ /* 0x000fe20008000000 */
[----:B-1----:R-:W-:-:S04]  /*8690*/  @!P5 LEA R8, P1, R4, R8, 0x1 ;  /* 0x000000080408d211 */ /* 0x002fc800078208ff */
[C---:B------:R-:W-:Y:S02]  /*86a0*/  @!P5 LEA.HI.X R9, R4.reuse, R9, R0, 0x1, P1 ;  /* 0x000000090409d211 */ /* 0x040fe400008f0c00 */
[----:B------:R-:W1:Y:S01]  /*86b0*/  @!P4 LDC.64 R16, c[0x0][0x220] ;  /* 0x00008800ff10cb82 */ /* 0x000e620000000a00 */
[C---:B------:R-:W-:Y:S02]  /*86c0*/  IADD3 R2, P1, R4.reuse, UR19, RZ ;  /* 0x0000001304027c10 */ /* 0x040fe4000ff3e0ff */
[----:B------:R-:W-:Y:S01]  /*86d0*/  @!PT LDS RZ, [RZ] ;  /* 0x00000000fffff984 */ /* 0x000fe20000000800 */
[----:B------:R-:W-:Y:S01]  /*86e0*/  @!PT LDS RZ, [RZ] ;  /* 0x00000000fffff984 */ /* 0x000fe20000000800 */
[----:B------:R-:W-:Y:S01]  /*86f0*/  @!PT LDS RZ, [RZ] ;  /* 0x00000000fffff984 */ /* 0x000fe20000000800 */
[----:B------:R4:W-:Y:S04]  /*8700*/  @!P5 LDGSTS.E.BYPASS.LTC128B.128 [R203+0xc000], desc[UR20][R8.64] ;  /* 0x0c00000008cbdfae */ /* 0x0009e8000b901d54 */
[----:B------:R-:W-:Y:S01]  /*8710*/  @P4 STS.128 [R203+0xe000], RZ ;  /* 0x00e000ffcb004388 */ /* 0x000fe20000000c00 */
[----:B------:R-:W2:Y:S01]  /*8720*/  @!P3 LDC.64 R28, c[0x0][0x220] ;  /* 0x00008800ff1cbb82 */ /* 0x000ea20000000a00 */
[----:B---3--:R-:W-:-:S04]  /*8730*/  @!P4 LEA R6, P0, R4, R6, 0x1 ;  /* 0x000000060406c211 */ /* 0x008fc800078008ff */
[----:B------:R-:W-:-:S03]  /*8740*/  @!P4 LEA.HI.X R7, R4, R7, R0, 0x1, P0 ;  /* 0x000000070407c211 */ /* 0x000fc600000f0c00 */
[----:B------:R-:W3:Y:S02]  /*8750*/  @!P4 LDC.64 R24, c[0x0][0x220] ;  /* 0x00008800ff18cb82 */ /* 0x000ee40000000a00 */
[----:B------:R-:W-:Y:S01]  /*8760*/  @!PT LDS RZ, [RZ] ;  /* 0x00000000fffff984 */ /* 0x000fe20000000800 */
[----:B------:R-:W-:Y:S01]  /*8770*/  @!PT LDS RZ, [RZ] ;  /* 0x00000000fffff984 */ /* 0x000fe20000000800 */
[----:B------:R-:W-:Y:S01]  /*8780*/  @!PT LDS RZ, [RZ] ;  /* 0x00000000fffff984 */ /* 0x000fe20000000800 */
[----:B------:R2:W-:Y:S04]  /*8790*/  @!P4 LDGSTS.E.BYPASS.LTC128B.128 [R203+0xe000], desc[UR20][R6.64+0x80] ;  /* 0x0e00008006cbcfae */ /* 0x0005e8000b901d54 */
[----:B------:R-:W-:Y:S02]  /*87a0*/  @P3 STS.128 [R203+0x10000], RZ ;  /* 0x010000ffcb003388 */ /* 0x000fe40000000c00 */
[----:B------:R-:W3:Y:S01]  /*87b0*/  @!P3 LDC.64 R30, c[0x0][0x220] ;  /* 0x00008800ff1ebb82 */ /* 0x000ee20000000a00 */
[----:B----4-:R-:W-:-:S07]  /*87c0*/  @!P3 LEA R8, P0, R4, R10, 0x1 ;  /* 0x0000000a0408b211 */ /* 0x010fce00078008ff */
[----:B------:R-:W4:Y:S01]  /*87d0*/  @!P4 LDC.64 R20, c[0x0][0x220] ;  /* 0x00008800ff14cb82 */ /* 0x000f220000000a00 */
[----:B------:R-:W-:Y:S02]  /*87e0*/  @!P3 LEA.HI.X R9, R4, R11, R0, 0x1, P0 ;  /* 0x0000000b0409b211 */ /* 0x000fe400000f0c00 */
[----:B------:R-:W-:Y:S02]  /*87f0*/  IADD3.X R4, R0, UR18, RZ, P1, !PT ;  /* 0x0000001200047c10 */ /* 0x000fe40008ffe4ff */
[C---:B-1----:R-:W-:Y:S01]  /*8800*/  @!P4 LEA R10, P0, R2.reuse, R16, 0x1 ;  /* 0x00000010020ac211 */ /* 0x042fe200078008ff */
[----:B------:R-:W-:Y:S01]  /*8810*/  @!PT LDS RZ, [RZ] ;  /* 0x00000000fffff984 */ /* 0x000fe20000000800 */
[----:B------:R-:W-:Y:S01]  /*8820*/  @!PT LDS RZ, [RZ] ;  /* 0x00000000fffff984 */ /* 0x000fe20000000800 */
[----:B------:R-:W-:Y:S01]  /*8830*/  @!PT LDS RZ, [RZ] ;  /* 0x00000000fffff984 */ /* 0x000fe20000000800 */
[----:B------:R1:W-:Y:S02]  /*8840*/  @!P3 LDGSTS.E.BYPASS.LTC128B.128 [R203+0x10000], desc[UR20][R8.64+0x100] ;  /* 0x1000010008cbbfae */ /* 0x0003e4000b901d54 */
[----:B------:R-:W4:Y:S01]  /*8850*/  @!P3 LDC.64 R22, c[0x0][0x220] ;  /* 0x00008800ff16bb82 */ /* 0x000f220000000a00 */
[C---:B------:R-:W-:Y:S01]  /*8860*/  @!P4 LEA.HI.X R11, R2.reuse, R17, R4, 0x1, P0 ;  /* 0x00000011020bc211 */ /* 0x040fe200000f0c04 */
[----:B------:R-:W-:Y:S01]  /*8870*/  @P5 STS.128 [R203+0xc800], RZ ;  /* 0x00c800ffcb005388 */ /* 0x000fe20000000c00 */
[----:B--2---:R-:W-:-:S04]  /*8880*/  @!P5 LEA R6, P1, R2, R14, 0x1 ;  /* 0x0000000e0206d211 */ /* 0x004fc800078208ff */
[C---:B------:R-:W-:Y:S02]  /*8890*/  @!P5 LEA.HI.X R7, R2.reuse, R15, R4, 0x1, P1 ;  /* 0x0000000f0207d211 */ /* 0x040fe400008f0c04 */
[----:B------:R-:W-:-:S03]  /*88a0*/  IADD3 R0, P1, R2, UR19, RZ ;  /* 0x0000001302007c10 */ /* 0x000fc6000ff3e0ff */
[----:B------:R-:W-:Y:S01]  /*88b0*/  @!PT LDS RZ, [RZ] ;  /* 0x00000000fffff984 */ /* 0x000fe20000000800 */
[----:B------:R-:W-:Y:S01]  /*88c0*/  @!PT LDS RZ, [RZ] ;  /* 0x00000000fffff984 */ /* 0x000fe20000000800 */
[----:B------:R-:W-:Y:S01]  /*88d0*/  @!PT LDS RZ, [RZ] ;  /* 0x00000000fffff984 */ /* 0x000fe20000000800 */
[----:B------:R2:W-:Y:S04]  /*88e0*/  @!P5 LDGSTS.E.BYPASS.LTC128B.128 [R203+0xc800], desc[UR20][R6.64] ;  /* 0x0c80000006cbdfae */ /* 0x0005e8000b901d54 */
[----:B------:R-:W-:Y:S04]  /*88f0*/  @P4 STS.128 [R203+0xe800], RZ ;  /* 0x00e800ffcb004388 */ /* 0x000fe80000000c00 */
[----:B------:R-:W-:Y:S01]  /*8900*/  @!PT LDS RZ, [RZ] ;  /* 0x00000000fffff984 */ /* 0x000fe20000000800 */
[----:B------:R-:W-:Y:S01]  /*8910*/  @!PT LDS RZ, [RZ] ;  /* 0x00000000fffff984 */ /* 0x000fe20000000800 */
[----:B------:R-:W-:Y:S01]  /*8920*/  @!PT LDS RZ, [RZ] ;  /* 0x00000000fffff984 */ /* 0x000fe20000000800 */
[----:B------:R4:W-:Y:S01]  /*8930*/  @!P4 LDGSTS.E.BYPASS.LTC128B.128 [R203+0xe800], desc[UR20][R10.64+0x80] ;  /* 0x0e8000800acbcfae */ /* 0x0009e2000b901d54 */
[----:B-1----:R-:W-:-:S03]  /*8940*/  @!P3 LEA R8, P0, R2, R28, 0x1 ;  /* 0x0000001c0208b211 */ /* 0x002fc600078008ff */
[----:B------:R-:W-:Y:S01]  /*8950*/  @P3 STS.128 [R203+0x10800], RZ ;  /* 0x010800ffcb003388 */ /* 0x000fe20000000c00 */
[----:B------:R-:W-:Y:S02]  /*8960*/  @!P3 LEA.HI.X R9, R2, R29, R4, 0x1, P0 ;  /* 0x0000001d0209b211 */ /* 0x000fe400000f0c04 */
[----:B------:R-:W-:Y:S02]  /*8970*/  IADD3.X R4, R4, UR18, RZ, P1, !PT ;  /* 0x0000001204047c10 */ /* 0x000fe40008ffe4ff */
[C---:B---3--:R-:W-:Y:S01]  /*8980*/  @!P4 LEA R16, P1, R0.reuse, R24, 0x1 ;  /* 0x000000180010c211 */ /* 0x048fe200078208ff */
[----:B------:R-:W-:Y:S01]  /*8990*/  @!PT LDS RZ, [RZ] ;  /* 0x00000000fffff984 */ /* 0x000fe20000000800 */
[----:B------:R-:W-:Y:S01]  /*89a0*/  @!PT LDS RZ, [RZ] ;  /* 0x00000000fffff984 */ /* 0x000fe20000000800 */
[----:B------:R-:W-:Y:S01]  /*89b0*/  @!PT LDS RZ, [RZ] ;  /* 0x00000000fffff984 */ /* 0x000fe20000000800 */
[----:B------:R1:W-:Y:S01]  /*89c0*/  @!P3 LDGSTS.E.BYPASS.LTC128B.128 [R203+0x10800], desc[UR20][R8.64+0x100] ;  /* 0x1080010008cbbfae */ /* 0x0003e2000b901d54 */
[C---:B------:R-:W-:Y:S02]  /*89d0*/  IADD3 R2, P2, R0.reuse, UR19, RZ ;  /* 0x0000001300027c10 */ /* 0x040fe4000ff5e0ff */
[C---:B------:R-:W-:Y:S01]  /*89e0*/  @!P4 LEA.HI.X R17, R0.reuse, R25, R4, 0x1, P1 ;  /* 0x000000190011c211 */ /* 0x040fe200008f0c04 */
[----:B------:R-:W-:Y:S01]  /*89f0*/  @P5 STS.128 [R203+0xd000], RZ ;  /* 0x00d000ffcb005388 */ /* 0x000fe20000000c00 */
[----:B--2---:R-:W-:-:S04]  /*8a00*/  @!P5 LEA R6, P0, R0, R32, 0x1 ;  /* 0x000000200006d211 */ /* 0x004fc800078008ff */
[C---:B------:R-:W-:Y:S02]  /*8a10*/  @!P5 LEA.HI.X R7, R0.reuse, R33, R4, 0x1, P0 ;  /* 0x000000210007d211 */ /* 0x040fe400000f0c04 */
[----:B------:R-:W-:-:S03]  /*8a20*/  @!P3 LEA R14, P0, R0, R30, 0x1 ;  /* 0x0000001e000eb211 */ /* 0x000fc600078008ff */
[----:B------:R-:W-:Y:S01]  /*8a30*/  @!PT LDS RZ, [RZ] ;  /* 0x00000000fffff984 */ /* 0x000fe20000000800 */
[----:B------:R-:W-:Y:S01]  /*8a40*/  @!PT LDS RZ, [RZ] ;  /* 0x00000000fffff984 */ /* 0x000fe20000000800 */
[----:B------:R-:W-:Y:S01]  /*8a50*/  @!PT LDS RZ, [RZ] ;  /* 0x00000000fffff984 */ /* 0x000fe20000000800 */
[----:B------:R2:W-:Y:S01]  /*8a60*/  @!P5 LDGSTS.E.BYPASS.LTC128B.128 [R203+0xd000], desc[UR20][R6.64] ;  /* 0x0d00000006cbdfae */ /* 0x0005e2000b901d54 */
[----:B------:R-:W-:Y:S01]  /*8a70*/  @!P3 LEA.HI.X R15, R0, R31, R4, 0x1, P0 ;  /* 0x0000001f000fb211 */ /* 0x000fe200000f0c04 */
[----:B------:R-:W-:Y:S01]  /*8a80*/  IMAD.U32 R0, RZ, RZ, UR15 ;  /* 0x0000000fff007e24 */ /* 0x000fe2000f8e00ff */
[----:B------:R-:W-:Y:S01]  /*8a90*/  IADD3.X R4, R4, UR18, RZ, P2, !PT ;  /* 0x0000001204047c10 */ /* 0x000fe200097fe4ff */
[----:B------:R-:W-:Y:S01]  /*8aa0*/  @P4 STS.128 [R203+0xf000], RZ ;  /* 0x00f000ffcb004388 */ /* 0x000fe20000000c00 */
[----:B----4-:R-:W-:-:S03]  /*8ab0*/  @!P5 LEA R10, P2, R2, R26, 0x1 ;  /* 0x0000001a020ad211 */ /* 0x010fc600078408ff */
[----:B------:R-:W-:Y:S01]  /*8ac0*/  @!PT LDS RZ, [RZ] ;  /* 0x00000000fffff984 */ /* 0x000fe20000000800 */
[----:B------:R-:W-:Y:S01]  /*8ad0*/  @!PT LDS RZ, [RZ] ;  /* 0x00000000fffff984 */ /* 0x000fe20000000800 */
[----:B------:R-:W-:Y:S01]  /*8ae0*/  @!PT LDS RZ, [RZ] ;  /* 0x00000000fffff984 */ /* 0x000fe20000000800 */
[----:B------:R-:W-:Y:S01]  /*8af0*/  @!P4 LDGSTS.E.BYPASS.LTC128B.128 [R203+0xf000], desc[UR20][R16.64+0x80] ;  /* 0x0f00008010cbcfae */ /* 0x000fe2000b901d54 */
[C-C-:B------:R-:W-:Y:S02]  /*8b00*/  @!P5 LEA.HI.X R11, R2.reuse, R27, R4.reuse, 0x1, P2 ;  /* 0x0000001b020bd211 */ /* 0x140fe400010f0c04 */
[C---:B-1----:R-:W-:Y:S01]  /*8b10*/  @!P4 LEA R8, P1, R2.reuse, R20, 0x1 ;  /* 0x000000140208c211 */ /* 0x042fe200078208ff */
[----:B------:R-:W-:Y:S03]  /*8b20*/  @P3 STS.128 [R203+0x11000], RZ ;  /* 0x011000ffcb003388 */ /* 0x000fe60000000c00 */
[C---:B------:R-:W-:Y:S01]  /*8b30*/  @!P4 LEA.HI.X R9, R2.reuse, R21, R4, 0x1, P1 ;  /* 0x000000150209c211 */ /* 0x040fe200008f0c04 */
        /* <DEDUP_REMOVED lines=8> */
[----:B------:R-:W-:Y:S01]  /*8bc0*/  @!P5 LDGSTS.E.BYPASS.LTC128B.128 [R203+0xd800], desc[UR20][R10.64] ;  /* 0x0d8000000acbdfae */ /* 0x000fe2000b901d54 */
[----:B--2---:R-:W-:-:S03]  /*8bd0*/  @!P3 LEA R6, P0, R2, R22, 0x1 ;  /* 0x000000160206b211 */ /* 0x004fc600078008ff */
[----:B------:R-:W-:Y:S01]  /*8be0*/  @P4 STS.128 [R203+0xf800], RZ ;  /* 0x00f800ffcb004388 */ /* 0x000fe20000000c00 */
[----:B------:R-:W-:Y:S01]  /*8bf0*/  @!P3 LEA.HI.X R7, R2, R23, R4, 0x1, P0 ;  /* 0x000000170207b211 */ /* 0x000fe200000f0c04 */
[----:B------:R-:W-:Y:S02]  /*8c00*/  IMAD.SHL.U32 R2, R117, 0x2, RZ ;  /* 0x0000000275027824 */ /* 0x000fe400078e00ff */
[----:B------:R-:W-:Y:S01]  /*8c10*/  @!PT LDS RZ, [RZ] ;  /* 0x00000000fffff984 */ /* 0x000fe20000000800 */
[----:B------:R-:W-:Y:S01]  /*8c20*/  @!PT LDS RZ, [RZ] ;  /* 0x00000000fffff984 */ /* 0x000fe20000000800 */
[----:B------:R-:W-:Y:S01]  /*8c30*/  @!PT LDS RZ, [RZ] ;  /* 0x00000000fffff984 */ /* 0x000fe20000000800 */
[----:B------:R2:W-:Y:S04]  /*8c40*/  @!P4 LDGSTS.E.BYPASS.LTC128B.128 [R203+0xf800], desc[UR20][R8.64+0x80] ;  /* 0x0f80008008cbcfae */ /* 0x0005e8000b901d54 */
[----:B------:R-:W-:Y:S01]  /*8c50*/  @P3 STS.128 [R203+0x11800], RZ ;  /* 0x011800ffcb003388 */ /* 0x000fe20000000c00 */
[----:B------:R-:W-:-:S03]  /*8c60*/  LOP3.LUT R2, R2, 0x6, RZ, 0xc0, !PT ;  /* 0x0000000602027812 */ /* 0x000fc600078ec0ff */
[----:B------:R-:W-:Y:S01]  /*8c70*/  @!PT LDS RZ, [RZ] ;  /* 0x00000000fffff984 */ /* 0x000fe20000000800 */
[----:B------:R-:W-:Y:S01]  /*8c80*/  @!PT LDS RZ, [RZ] ;  /* 0x00000000fffff984 */ /* 0x000fe20000000800 */
[----:B------:R-:W-:Y:S01]  /*8c90*/  @!PT LDS RZ, [RZ] ;  /* 0x00000000fffff984 */ /* 0x000fe20000000800 */
[----:B------:R3:W-:Y:S02]  /*8ca0*/  @!P3 LDGSTS.E.BYPASS.LTC128B.128 [R203+0x11800], desc[UR20][R6.64+0x100] ;  /* 0x1180010006cbbfae */ /* 0x0007e4000b901d54 */
[----:B------:R-:W-:Y:S02]  /*8cb0*/  IMAD R0, R0, 0x40, R2 ;  /* 0x0000004000007824 */ /* 0x000fe400078e0202 */
[----:B-----5:R-:W-:Y:S02]  /*8cc0*/  LDSM.16.M88.4 R24, [R180+0x6000] ;  /* 0x00600000b418783b */ /* 0x020fe40000000200 */
[C---:B-1----:R-:W-:Y:S02]  /*8cd0*/  VIADD R14, R0.reuse, 0x1 ;  /* 0x00000001000e7836 */ /* 0x042fe40000000000 */
[----:B------:R-:W-:Y:S01]  /*8ce0*/  LDSM.16.M88.4 R20, [R180+0x6800] ;  /* 0x00680000b414783b */ /* 0x000fe20000000200 */
[----:B------:R-:W-:Y:S02]  /*8cf0*/  VIADD R2, R0, 0x8 ;  /* 0x0000000800027836 */ /* 0x000fe40000000000 */
[CC--:B------:R-:W-:Y:S01]  /*8d00*/  ISETP.GE.AND P0, PT, R14.reuse, R19.reuse, PT ;  /* 0x000000130e00720c */ /* 0x0c0fe20003f06270 */
[----:B------:R-:W-:Y:S01]  /*8d10*/  LDSM.16.M88.4 R140, [R180+0x7000] ;  /* 0x00700000b48c783b */ /* 0x000fe20000000200 */
[-C--:B------:R-:W-:Y:S01]  /*8d20*/  ISETP.GE.AND P1, PT, R14, R18.reuse, PT ;  /* 0x000000120e00720c */ /* 0x080fe20003f26270 */
[----:B------:R-:W-:Y:S01]  /*8d30*/  VIADD R14, R0, 0x9 ;  /* 0x00000009000e7836 */ /* 0x000fe20000000000 */
[C---:B------:R-:W-:Y:S01]  /*8d40*/  ISETP.GE.AND P2, PT, R2.reuse, R19, PT ;  /* 0x000000130200720c */ /* 0x040fe20003f46270 */
[----:B------:R-:W-:Y:S01]  /*8d50*/  LDSM.16.M88.4 R148, [R180+0x7800] ;  /* 0x00780000b494783b */ /* 0x000fe20000000200 */
[----:B------:R-:W-:Y:S01]  /*8d60*/  ISETP.GE.AND P6, PT, R2, R18, PT ;  /* 0x000000120200720c */ /* 0x000fe20003fc6270 */
[----:B------:R-:W-:-:S02]  /*8d70*/  VIADD R2, R0, 0x10 ;  /* 0x0000001000027836 */ /* 0x000fc40000000000 */
[----:B--2---:R-:W1:Y:S04]  /*8d80*/  LDSM.16.M88.4 R8, [R187] ;  /* 0x00000000bb08783b */ /* 0x004e680000000200 */
[----:B------:R-:W-:Y:S04]  /*8d90*/  LDSM.16.M88.4 R144, [R191] ;  /* 0x00000000bf90783b */ /* 0x000fe80000000200 */
[----:B---3--:R-:W2:Y:S04]  /*8da0*/  LDSM.16.M88.4 R4, [R188] ;  /* 0x00000000bc04783b */ /* 0x008ea80000000200 */
[----:B------:R-:W3:Y:S04]  /*8db0*/  LDSM.16.M88.4 R164, [R202] ;  /* 0x00000000caa4783b */ /* 0x000ee80000000200 */
[----:B------:R-:W4:Y:S04]  /*8dc0*/  LDSM.16.M88.4 R172, [R201] ;  /* 0x00000000c9ac783b */ /* 0x000f280000000200 */
[----:B------:R-:W4:Y:S04]  /*8dd0*/  LDSM.16.M88.4 R176, [R200] ;  /* 0x00000000c8b0783b */ /* 0x000f280000000200 */
[----:B------:R-:W-:Y:S04]  /*8de0*/  LDSM.16.M88.4 R216, [R186+0x6000] ;  /* 0x00600000bad8783b */ /* 0x000fe80000000200 */
[----:B------:R-:W-:Y:S04]  /*8df0*/  LDSM.16.M88.4 R212, [R186+0x6800] ;  /* 0x00680000bad4783b */ /* 0x000fe80000000200 */
[----:B------:R-:W-:Y:S04]  /*8e00*/  LDSM.16.M88.4 R208, [R186+0x7000] ;  /* 0x00700000bad0783b */ /* 0x000fe80000000200 */
[----:B------:R-:W-:Y:S01]  /*8e10*/  LDSM.16.M88.4 R204, [R186+0x7800] ;  /* 0x00780000bacc783b */ /* 0x000fe20000000200 */
[C---:B-1----:R-:W-:Y:S03]  /*8e20*/  HMMA.16816.F32.BF16 R136, R8.reuse, R24, RZ ;  /* 0x000000180888723c */ /* 0x042fe600000418ff */
[----:B------:R-:W-:Y:S04]  /*8e30*/  LDSM.16.M88.4 R220, [R185] ;  /* 0x00000000b9dc783b */ /* 0x000fe80000000200 */
[----:B------:R-:W-:Y:S01]  /*8e40*/  LDSM.16.M88.4 R224, [R186+0x8000] ;  /* 0x00800000bae0783b */ /* 0x000fe20000000200 */
[C---:B------:R-:W-:Y:S03]  /*8e50*/  HMMA.16816.F32.BF16 R32, R8.reuse, R26, RZ ;  /* 0x0000001a0820723c */ /* 0x040fe600000418ff */
[----:B------:R-:W1:Y:S03]  /*8e60*/  LDSM.16.M88.4 R24, [R190] ;  /* 0x00000000be18783b */ /* 0x000e660000000200 */
[C---:B------:R-:W-:Y:S01]  /*8e70*/  HMMA.16816.F32.BF16 R28, R8.reuse, R20, RZ ;  /* 0x00000014081c723c */ /* 0x040fe200000418ff */
[----:B------:R-:W-:Y:S04]  /*8e80*/  LDSM.16.M88.4 R228, [R195] ;  /* 0x00000000c3e4783b */ /* 0x000fe80000000200 */
[----:B------:R-:W0:Y:S01]  /*8e90*/  LDGDEPBAR ;  /* 0x00000000000079af */ /* 0x000e220000000000 */
[C---:B------:R-:W-:Y:S06]  /*8ea0*/  HMMA.16816.F32.BF16 R20, R8.reuse, R22, RZ ;  /* 0x000000160814723c */ /* 0x040fec00000418ff */
[C---:B------:R-:W-:Y:S06]  /*8eb0*/  HMMA.16816.F32.BF16 R152, R8.reuse, R140, RZ ;  /* 0x0000008c0898723c */ /* 0x040fec00000418ff */
[C---:B------:R-:W-:Y:S06]  /*8ec0*/  HMMA.16816.F32.BF16 R156, R8.reuse, R142, RZ ;  /* 0x0000008e089c723c */ /* 0x040fec00000418ff */
[C---:B------:R-:W-:Y:S06]  /*8ed0*/  HMMA.16816.F32.BF16 R160, R8.reuse, R148, RZ ;  /* 0x0000009408a0723c */ /* 0x040fec00000418ff */
[----:B------:R-:W-:Y:S06]  /*8ee0*/  HMMA.16816.F32.BF16 R168, R8, R150, RZ ;  /* 0x0000009608a8723c */ /* 0x000fec00000418ff */
[C---:B--2---:R-:W-:Y:S06]  /*8ef0*/  HMMA.16816.F32.BF16 R148, R4.reuse, R144, R136 ;  /* 0x000000900494723c */ /* 0x044fec0000041888 */
[C---:B------:R-:W-:Y:S06]  /*8f00*/  HMMA.16816.F32.BF16 R144, R4.reuse, R146, R32 ;  /* 0x000000920490723c */ /* 0x040fec0000041820 */
[C---:B---3--:R-:W-:Y:S06]  /*8f10*/  HMMA.16816.F32.BF16 R140, R4.reuse, R164, R28 ;  /* 0x000000a4048c723c */ /* 0x048fec000004181c */
[C---:B------:R-:W-:Y:S01]  /*8f20*/  HMMA.16816.F32.BF16 R136, R4.reuse, R166, R20 ;  /* 0x000000a60488723c */ /* 0x040fe20000041814 */
[----:B------:R-:W2:Y:S05]  /*8f30*/  LDSM.16.M88.4 R20, [R189] ;  /* 0x00000000bd14783b */ /* 0x000eaa0000000200 */
[C---:B----4-:R-:W-:Y:S06]  /*8f40*/  HMMA.16816.F32.BF16 R32, R4.reuse, R172, R152 ;  /* 0x000000ac0420723c */ /* 0x050fec0000041898 */
[C---:B------:R-:W-:Y:S01]  /*8f50*/  HMMA.16816.F32.BF16 R28, R4.reuse, R174, R156 ;  /* 0x000000ae041c723c */ /* 0x040fe2000004189c */
[----:B------:R-:W3:Y:S05]  /*8f60*/  LDSM.16.M88.4 R172, [R185+0x1000] ;  /* 0x00100000b9ac783b */ /* 0x000eea0000000200 */
[C---:B------:R-:W-:Y:S06]  /*8f70*/  HMMA.16816.F32.BF16 R8, R4.reuse, R176, R160 ;  /* 0x000000b00408723c */ /* 0x040fec00000418a0 */
[----:B------:R-:W-:Y:S01]  /*8f80*/  HMMA.16816.F32.BF16 R168, R4, R178, R168 ;  /* 0x000000b204a8723c */ /* 0x000fe200000418a8 */
[----:B------:R-:W4:Y:S05]  /*8f90*/  LDSM.16.M88.4 R176, [R185+0x800] ;  /* 0x00080000b9b0783b */ /* 0x000f2a0000000200 */
[C---:B-1----:R-:W-:Y:S06]  /*8fa0*/  HMMA.16816.F32.BF16 R164, R24.reuse, R216, R148 ;  /* 0x000000d818a4723c */ /* 0x042fec0000041894 */
[C---:B------:R-:W-:Y:S01]  /*8fb0*/  HMMA.16816.F32.BF16 R160, R24.reuse, R218, R144 ;  /* 0x000000da18a0723c */ /* 0x040fe20000041890 */
[----:B------:R-:W-:Y:S05]  /*8fc0*/  LDSM.16.M88.4 R216, [R180+0x8000] ;  /* 0x00800000b4d8783b */ /* 0x000fea0000000200 */
[C---:B------:R-:W-:Y:S06]  /*8fd0*/  HMMA.16816.F32.BF16 R156, R24.reuse, R212, R140 ;  /* 0x000000d4189c723c */ /* 0x040fec000004188c */
[C---:B------:R-:W-:Y:S01]  /*8fe0*/  HMMA.16816.F32.BF16 R152, R24.reuse, R214, R136 ;  /* 0x000000d61898723c */ /* 0x040fe20000041888 */
[----:B------:R-:W1:Y:S05]  /*8ff0*/  LDSM.16.M88.4 R212, [R185+0x1800] ;  /* 0x00180000b9d4783b */ /* 0x000e6a0000000200 */
[C---:B------:R-:W-:Y:S06]  /*9000*/  HMMA.16816.F32.BF16 R148, R24.reuse, R208, R32 ;  /* 0x000000d01894723c */ /* 0x040fec0000041820 */
[C---:B------:R-:W-:Y:S01]  /*9010*/  HMMA.16816.F32.BF16 R144, R24.reuse, R210, R28 ;  /* 0x000000d21890723c */ /* 0x040fe2000004181c */
[----:B------:R-:W-:Y:S05]  /*9020*/  LDSM.16.M88.4 R208, [R180+0x8800] ;  /* 0x00880000b4d0783b */ /* 0x000fea0000000200 */
[C---:B------:R-:W-:Y:S01]  /*9030*/  HMMA.16816.F32.BF16 R4, R24.reuse, R204, R8 ;  /* 0x000000cc1804723c */ /* 0x040fe20000041808 */
[----:B------:R-:W1:Y:S05]  /*9040*/  LDSM.16.M88.4 R8, [R187+0x2000] ;  /* 0x00200000bb08783b */ /* 0x000e6a0000000200 */
[----:B------:R-:W-:Y:S01]  /*9050*/  HMMA.16816.F32.BF16 R140, R24, R206, R168 ;  /* 0x000000ce188c723c */ /* 0x000fe200000418a8 */
[----:B------:R-:W-:Y:S05]  /*9060*/  LDSM.16.M88.4 R204, [R198] ;  /* 0x00000000c6cc783b */ /* 0x000fea0000000200 */
[C---:B--2---:R-:W-:Y:S06]  /*9070*/  HMMA.16816.F32.BF16 R32, R20.reuse, R222, R160 ;  /* 0x000000de1420723c */ /* 0x044fec00000418a0 */
[C---:B------:R-:W-:Y:S01]  /*9080*/  HMMA.16816.F32.BF16 R136, R20.reuse, R220, R164 ;  /* 0x000000dc1488723c */ /* 0x040fe200000418a4 */
[----:B------:R-:W2:Y:S05]  /*9090*/  LDSM.16.M88.4 R220, [R180+0x9000] ;  /* 0x00900000b4dc783b */ /* 0x000eaa0000000200 */
[C---:B---3--:R-:W-:Y:S06]  /*90a0*/  HMMA.16816.F32.BF16 R160, R20.reuse, R172, R148 ;  /* 0x000000ac14a0723c */ /* 0x048fec0000041894 */
[C---:B------:R-:W-:Y:S01]  /*90b0*/  HMMA.16816.F32.BF16 R168, R20.reuse, R174, R144 ;  /* 0x000000ae14a8723c */ /* 0x040fe20000041890 */
[----:B------:R-:W3:Y:S05]  /*90c0*/  LDSM.16.M88.4 R172, [R180+0x9800] ;  /* 0x00980000b4ac783b */ /* 0x000eea0000000200 */
[C---:B----4-:R-:W-:Y:S06]  /*90d0*/  HMMA.16816.F32.BF16 R28, R20.reuse, R176, R156 ;  /* 0x000000b0141c723c */ /* 0x050fec000004189c */
[C---:B------:R-:W-:Y:S01]  /*90e0*/  HMMA.16816.F32.BF16 R24, R20.reuse, R178, R152 ;  /* 0x000000b21418723c */ /* 0x040fe20000041898 */
[----:B------:R-:W-:Y:S05]  /*90f0*/  LDSM.16.M88.4 R176, [R199] ;  /* 0x00000000c7b0783b */ /* 0x000fea0000000200 */
[C---:B-1----:R-:W-:Y:S01]  /*9100*/  HMMA.16816.F32.BF16 R164, R20.reuse, R212, R4 ;  /* 0x000000d414a4723c */ /* 0x042fe20000041804 */
[----:B------:R-:W1:Y:S05]  /*9110*/  LDSM.16.M88.4 R4, [R188+0x2000] ;  /* 0x00200000bc04783b */ /* 0x000e6a0000000200 */
[----:B------:R-:W-:Y:S01]  /*9120*/  HMMA.16816.F32.BF16 R156, R20, R214, R140 ;  /* 0x000000d6149c723c */ /* 0x000fe2000004188c */
[----:B------:R-:W4:Y:S04]  /*9130*/  LDSM.16.M88.4 R140, [R197] ;  /* 0x00000000c58c783b */ /* 0x000f280000000200 */
[----:B------:R-:W-:Y:S01]  /*9140*/  LDSM.16.M88.4 R20, [R190+0x2000] ;  /* 0x00200000be14783b */ /* 0x000fe20000000200 */
[C---:B------:R-:W-:Y:S03]  /*9150*/  HMMA.16816.F32.BF16 R152, R8.reuse, R216, R136 ;  /* 0x000000d80898723c */ /* 0x040fe60000041888 */
[----:B------:R-:W-:Y:S03]  /*9160*/  LDSM.16.M88.4 R212, [R186+0x9000] ;  /* 0x00900000bad4783b */ /* 0x000fe60000000200 */
[C---:B------:R-:W-:Y:S06]  /*9170*/  HMMA.16816.F32.BF16 R144, R8.reuse, R208, R28 ;  /* 0x000000d00890723c */ /* 0x040fec000004181c */
[C---:B------:R-:W-:Y:S01]  /*9180*/  HMMA.16816.F32.BF16 R136, R8.reuse, R210, R24 ;  /* 0x000000d20888723c */ /* 0x040fe20000041818 */
[----:B------:R-:W4:Y:S05]  /*9190*/  LDSM.16.M88.4 R208, [R196] ;  /* 0x00000000c4d0783b */ /* 0x000f2a0000000200 */
[C---:B------:R-:W-:Y:S01]  /*91a0*/  HMMA.16816.F32.BF16 R148, R8.reuse, R218, R32 ;  /* 0x000000da0894723c */ /* 0x040fe20000041820 */
[----:B------:R-:W-:Y:S05]  /*91b0*/  LDSM.16.M88.4 R216, [R186+0x9800] ;  /* 0x00980000bad8783b */ /* 0x000fea0000000200 */
[C---:B--2---:R-:W-:Y:S06]  /*91c0*/  HMMA.16816.F32.BF16 R32, R8.reuse, R220, R160 ;  /* 0x000000dc0820723c */ /* 0x044fec00000418a0 */
[C---:B------:R-:W-:Y:S01]  /*91d0*/  HMMA.16816.F32.BF16 R28, R8.reuse, R222, R168 ;  /* 0x000000de081c723c */ /* 0x040fe200000418a8 */
[----:B------:R-:W2:Y:S05]  /*91e0*/  LDSM.16.M88.4 R220, [R186+0x8800] ;  /* 0x00880000badc783b */ /* 0x000eaa0000000200 */
[C---:B---3--:R-:W-:Y:S06]  /*91f0*/  HMMA.16816.F32.BF16 R24, R8.reuse, R172, R164 ;  /* 0x000000ac0818723c */ /* 0x048fec00000418a4 */
[----:B------:R-:W-:Y:S06]  /*9200*/  HMMA.16816.F32.BF16 R8, R8, R174, R156 ;  /* 0x000000ae0808723c */ /* 0x000fec000004189c */
[C---:B-1----:R-:W-:Y:S06]  /*9210*/  HMMA.16816.F32.BF16 R160, R4.reuse, R176, R152 ;  /* 0x000000b004a0723c */ /* 0x042fec0000041898 */
[C---:B------:R-:W-:Y:S06]  /*9220*/  HMMA.16816.F32.BF16 R176, R4.reuse, R178, R148 ;  /* 0x000000b204b0723c */ /* 0x040fec0000041894 */
[C---:B------:R-:W-:Y:S06]  /*9230*/  HMMA.16816.F32.BF16 R168, R4.reuse, R206, R136 ;  /* 0x000000ce04a8723c */ /* 0x040fec0000041888 */
[C---:B------:R-:W-:Y:S01]  /*9240*/  HMMA.16816.F32.BF16 R172, R4.reuse, R204, R144 ;  /* 0x000000cc04ac723c */ /* 0x040fe20000041890 */
[----:B------:R-:W-:Y:S04]  /*9250*/  LDSM.16.M88.4 R144, [R185+0x2000] ;  /* 0x00200000b990783b */ /* 0x000fe80000000200 */
[----:B------:R-:W-:Y:S01]  /*9260*/  LDSM.16.M88.4 R204, [R185+0x3800] ;  /* 0x00380000b9cc783b */ /* 0x000fe20000000200 */
[C---:B----4-:R-:W-:Y:S06]  /*9270*/  HMMA.16816.F32.BF16 R164, R4.reuse, R140, R32 ;  /* 0x0000008c04a4723c */ /* 0x050fec0000041820 */
[C---:B------:R-:W-:Y:S01]  /*9280*/  HMMA.16816.F32.BF16 R156, R4.reuse, R142, R28 ;  /* 0x0000008e049c723c */ /* 0x040fe2000004181c */
[----:B------:R-:W-:Y:S05]  /*9290*/  LDSM.16.M88.4 R140, [R185+0x2800] ;  /* 0x00280000b98c783b */ /* 0x000fea0000000200 */
[C---:B------:R-:W-:Y:S01]  /*92a0*/  HMMA.16816.F32.BF16 R148, R4.reuse, R210, R8 ;  /* 0x000000d20494723c */ /* 0x040fe20000041808 */
[----:B------:R-:W1:Y:S05]  /*92b0*/  LDSM.16.M88.4 R8, [R189+0x2000] ;  /* 0x00200000bd08783b */ /* 0x000e6a0000000200 */
[----:B------:R-:W-:Y:S01]  /*92c0*/  HMMA.16816.F32.BF16 R152, R4, R208, R24 ;  /* 0x000000d00498723c */ /* 0x000fe20000041818 */
[----:B------:R-:W3:Y:S04]  /*92d0*/  LDSM.16.M88.4 R208, [R185+0x3000] ;  /* 0x00300000b9d0783b */ /* 0x000ee80000000200 */
[----:B------:R-:W-:Y:S01]  /*92e0*/  LDSM.16.M88.4 R4, [R187+0x4000] ;  /* 0x00400000bb04783b */ /* 0x000fe20000000200 */
[C---:B------:R-:W-:Y:S06]  /*92f0*/  HMMA.16816.F32.BF16 R136, R20.reuse, R224, R160 ;  /* 0x000000e01488723c */ /* 0x040fec00000418a0 */
[C---:B------:R-:W-:Y:S01]  /*9300*/  HMMA.16816.F32.BF16 R32, R20.reuse, R226, R176 ;  /* 0x000000e21420723c */ /* 0x040fe200000418b0 */
[----:B------:R-:W-:Y:S05]  /*9310*/  LDSM.16.M88.4 R224, [R194] ;  /* 0x00000000c2e0783b */ /* 0x000fea0000000200 */
[C---:B--2---:R-:W-:Y:S06]  /*9320*/  HMMA.16816.F32.BF16 R24, R20.reuse, R222, R168 ;  /* 0x000000de1418723c */ /* 0x044fec00000418a8 */
[C---:B------:R-:W-:Y:S01]  /*9330*/  HMMA.16816.F32.BF16 R28, R20.reuse, R220, R172 ;  /* 0x000000dc141c723c */ /* 0x040fe200000418ac */
[----:B------:R-:W-:Y:S05]  /*9340*/  LDSM.16.M88.4 R220, [R193] ;  /* 0x00000000c1dc783b */ /* 0x000fea0000000200 */
[C---:B------:R-:W-:Y:S06]  /*9350*/  HMMA.16816.F32.BF16 R168, R20.reuse, R212, R164 ;  /* 0x000000d414a8723c */ /* 0x040fec00000418a4 */
[C---:B------:R-:W-:Y:S01]  /*9360*/  HMMA.16816.F32.BF16 R176, R20.reuse, R214, R156 ;  /* 0x000000d614b0723c */ /* 0x040fe2000004189c */
[----:B------:R-:W2:Y:S05]  /*9370*/  LDSM.16.M88.4 R212, [R180+0xa000] ;  /* 0x00a00000b4d4783b */ /* 0x000eaa0000000200 */
[C---:B------:R-:W-:Y:S06]  /*9380*/  HMMA.16816.F32.BF16 R172, R20.reuse, R216, R152 ;  /* 0x000000d814ac723c */ /* 0x040fec0000041898 */
[----:B------:R-:W-:Y:S01]  /*9390*/  HMMA.16816.F32.BF16 R164, R20, R218, R148 ;  /* 0x000000da14a4723c */ /* 0x000fe20000041894 */
[----:B------:R-:W4:Y:S04]  /*93a0*/  LDSM.16.M88.4 R216, [R180+0xa800] ;  /* 0x00a80000b4d8783b */ /* 0x000f280000000200 */
[----:B------:R-:W4:Y:S01]  /*93b0*/  LDSM.16.M88.4 R148, [R180+0xb000] ;  /* 0x00b00000b494783b */ /* 0x000f220000000200 */
[C---:B-1----:R-:W-:Y:S03]  /*93c0*/  HMMA.16816.F32.BF16 R160, R8.reuse, R144, R136 ;  /* 0x0000009008a0723c */ /* 0x042fe60000041888 */
[----:B------:R-:W-:Y:S03]  /*93d0*/  LDSM.16.M88.4 R20, [R188+0x4000] ;  /* 0x00400000bc14783b */ /* 0x000fe60000000200 */
[C---:B------:R-:W-:Y:S01]  /*93e0*/  HMMA.16816.F32.BF16 R156, R8.reuse, R146, R32 ;  /* 0x00000092089c723c */ /* 0x040fe20000041820 */
[----:B------:R-:W1:Y:S05]  /*93f0*/  LDSM.16.M88.4 R144, [R180+0xb800] ;  /* 0x00b80000b490783b */ /* 0x000e6a0000000200 */
[C---:B------:R-:W-:Y:S06]  /*9400*/  HMMA.16816.F32.BF16 R152, R8.reuse, R140, R28 ;  /* 0x0000008c0898723c */ /* 0x040fec000004181c */
[C---:B------:R-:W-:Y:S06]  /*9410*/  HMMA.16816.F32.BF16 R140, R8.reuse, R142, R24 ;  /* 0x0000008e088c723c */ /* 0x040fec0000041818 */
[C---:B---3--:R-:W-:Y:S06]  /*9420*/  HMMA.16816.F32.BF16 R136, R8.reuse, R208, R168 ;  /* 0x000000d00888723c */ /* 0x048fec00000418a8 */
[C---:B------:R-:W-:Y:S06]  /*9430*/  HMMA.16816.F32.BF16 R28, R8.reuse, R204, R172 ;  /* 0x000000cc081c723c */ /* 0x040fec00000418ac */
[----:B------:R-:W-:Y:S01]  /*9440*/  HMMA.16816.F32.BF16 R24, R8, R206, R164 ;  /* 0x000000ce0818723c */ /* 0x000fe200000418a4 */
[----:B------:R-:W-:Y:S05]  /*9450*/  LDSM.16.M88.4 R164, [R186+0xa800] ;  /* 0x00a80000baa4783b */ /* 0x000fea0000000200 */
[C---:B--2---:R-:W-:Y:S06]  /*9460*/  HMMA.16816.F32.BF16 R160, R4.reuse, R212, R160 ;  /* 0x000000d404a0723c */ /* 0x044fec00000418a0 */
[----:B------:R-:W-:Y:S01]  /*9470*/  HMMA.16816.F32.BF16 R156, R4, R214, R156 ;  /* 0x000000d6049c723c */ /* 0x000fe2000004189c */
[----:B------:R-:W-:Y:S05]  /*9480*/  LDSM.16.M88.4 R212, [R185+0x4800] ;  /* 0x00480000b9d4783b */ /* 0x000fea0000000200 */
[----:B------:R-:W-:Y:S01]  /*9490*/  HMMA.16816.F32.BF16 R32, R8, R210, R176 ;  /* 0x000000d20820723c */ /* 0x000fe200000418b0 */
[----:B------:R-:W-:Y:S04]  /*94a0*/  LDSM.16.M88.4 R8, [R190+0x4000] ;  /* 0x00400000be08783b */ /* 0x000fe80000000200 */
[----:B------:R-:W2:Y:S01]  /*94b0*/  LDSM.16.M88.4 R208, [R186+0xa000] ;  /* 0x00a00000bad0783b */ /* 0x000ea20000000200 */
[C---:B----4-:R-:W-:Y:S06]  /*94c0*/  HMMA.16816.F32.BF16 R152, R4.reuse, R216, R152 ;  /* 0x000000d80498723c */ /* 0x050fec0000041898 */
[C---:B------:R-:W-:Y:S01]  /*94d0*/  HMMA.16816.F32.BF16 R172, R4.reuse, R218, R140 ;  /* 0x000000da04ac723c */ /* 0x040fe2000004188c */
[----:B------:R-:W3:Y:S05]  /*94e0*/  LDSM.16.M88.4 R140, [R192] ;  /* 0x00000000c08c783b */ /* 0x000eea0000000200 */
[C---:B------:R-:W-:Y:S06]  /*94f0*/  HMMA.16816.F32.BF16 R168, R4.reuse, R148, R136 ;  /* 0x0000009404a8723c */ /* 0x040fec0000041888 */
[C---:B-1----:R-:W-:Y:S06]  /*9500*/  HMMA.16816.F32.BF16 R176, R4.reuse, R144, R28 ;  /* 0x0000009004b0723c */ /* 0x042fec000004181c */
[----:B------:R-:W-:Y:S06]  /*9510*/  HMMA.16816.F32.BF16 R136, R4, R146, R24 ;  /* 0x000000920488723c */ /* 0x000fec0000041818 */
[C---:B------:R-:W-:Y:S06]  /*9520*/  HMMA.16816.F32.BF16 R28, R20.reuse, R228, R160 ;  /* 0x000000e4141c723c */ /* 0x040fec00000418a0 */
[----:B------:R-:W-:Y:S06]  /*9530*/  HMMA.16816.F32.BF16 R24, R20, R230, R156 ;  /* 0x000000e61418723c */ /* 0x000fec000004189c */
[----:B------:R-:W-:Y:S01]  /*9540*/  HMMA.16816.F32.BF16 R204, R4, R150, R32 ;  /* 0x0000009604cc723c */ /* 0x000fe20000041820 */
[----:B------:R-:W-:Y:S05]  /*9550*/  LDSM.16.M88.4 R4, [R189+0x4000] ;  /* 0x00400000bd04783b */ /* 0x000fea0000000200 */
[C---:B------:R-:W-:Y:S01]  /*9560*/  HMMA.16816.F32.BF16 R32, R20.reuse, R224, R152 ;  /* 0x000000e01420723c */ /* 0x040fe20000041898 */
[----:B------:R-:W1:Y:S05]  /*9570*/  LDSM.16.M88.4 R152, [R185+0x4000] ;  /* 0x00400000b998783b */ /* 0x000e6a0000000200 */
[C---:B------:R-:W-:Y:S01]  /*9580*/  HMMA.16816.F32.BF16 R148, R20.reuse, R226, R172 ;  /* 0x000000e21494723c */ /* 0x040fe200000418ac */
[----:B------:R-:W-:Y:S05]  /*9590*/  LDSM.16.M88.4 R172, [R186+0xb800] ;  /* 0x00b80000baac783b */ /* 0x000fea0000000200 */
[----:B------:R-:W-:Y:S01]  /*95a0*/  HMMA.16816.F32.BF16 R160, R20, R220, R168 ;  /* 0x000000dc14a0723c */ /* 0x000fe200000418a8 */
[----:B------:R-:W4:Y:S05]  /*95b0*/  LDSM.16.M88.4 R168, [R186+0xb000] ;  /* 0x00b00000baa8783b */ /* 0x000f2a0000000200 */
[C---:B--2---:R-:W-:Y:S06]  /*95c0*/  HMMA.16816.F32.BF16 R144, R8.reuse, R208, R28 ;  /* 0x000000d00890723c */ /* 0x044fec000004181c */
[----:B------:R-:W-:Y:S06]  /*95d0*/  HMMA.16816.F32.BF16 R24, R8, R210, R24 ;  /* 0x000000d20818723c */ /* 0x000fec0000041818 */
[----:B------:R-:W-:Y:S06]  /*95e0*/  HMMA.16816.F32.BF16 R156, R20, R222, R204 ;  /* 0x000000de149c723c */ /* 0x000fec00000418cc */
[C---:B------:R-:W-:Y:S06]  /*95f0*/  HMMA.16816.F32.BF16 R28, R8.reuse, R164, R32 ;  /* 0x000000a4081c723c */ /* 0x040fec0000041820 */
[----:B------:R-:W-:Y:S01]  /*9600*/  HMMA.16816.F32.BF16 R32, R8, R166, R148 ;  /* 0x000000a60820723c */ /* 0x000fe20000041894 */
[----:B------:R-:W2:Y:S05]  /*9610*/  LDSM.16.M88.4 R164, [R185+0x5000] ;  /* 0x00500000b9a4783b */ /* 0x000eaa0000000200 */
[C---:B---3--:R-:W-:Y:S06]  /*9620*/  HMMA.16816.F32.BF16 R176, R20.reuse, R140, R176 ;  /* 0x0000008c14b0723c */ /* 0x048fec00000418b0 */
[----:B------:R-:W-:Y:S06]  /*9630*/  HMMA.16816.F32.BF16 R208, R20, R142, R136 ;  /* 0x0000008e14d0723c */ /* 0x000fec0000041888 */
[C---:B-1----:R-:W-:Y:S06]  /*9640*/  HMMA.16816.F32.BF16 R204, R4.reuse, R152, R144 ;  /* 0x0000009804cc723c */ /* 0x042fec0000041890 */
[----:B------:R-:W-:Y:S01]  /*9650*/  HMMA.16816.F32.BF16 R24, R4, R154, R24 ;  /* 0x0000009a0418723c */ /* 0x000fe20000041818 */
[----:B------:R-:W1:Y:S01]  /*9660*/  LDSM.16.M88.4 R152, [R185+0x5800] ;  /* 0x00580000b998783b */ /* 0x000e620000000200 */
[----:B------:R-:W-:-:S04]  /*9670*/  DEPBAR.LE SB0, 0x0 ;  /* 0x000080000000791a */ /* 0x000fc80000000000 */
[C---:B----4-:R-:W-:Y:S06]  /*9680*/  HMMA.16816.F32.BF16 R20, R8.reuse, R168, R160 ;  /* 0x000000a80814723c */ /* 0x050fec00000418a0 */
[----:B------:R-:W-:Y:S06]  /*9690*/  HMMA.16816.F32.BF16 R148, R8, R170, R156 ;  /* 0x000000aa0894723c */ /* 0x000fec000004189c */
[----:B------:R-:W-:Y:S01]  /*96a0*/  HMMA.16816.F32.BF16 R140, R4, R212, R28 ;  /* 0x000000d4048c723c */ /* 0x000fe2000004181c */
[----:B------:R-:W-:Y:S01]  /*96b0*/  FSEL R117, R205, -INF , !P0 ;  /* 0xff800000cd757808 */ /* 0x000fe20004000000 */
[----:B------:R-:W-:Y:S01]  /*96c0*/  BAR.SYNC.DEFER_BLOCKING 0x0 ;  /* 0x0000000000007b1d */ /* 0x000fe20000010000 */
[----:B------:R-:W-:-:S03]  /*96d0*/  ISETP.GE.AND P0, PT, R14, R19, PT ;  /* 0x000000130e00720c */ /* 0x000fc60003f06270 */
[----:B------:R-:W-:Y:S01]  /*96e0*/  HMMA.16816.F32.BF16 R136, R8, R172, R176 ;  /* 0x000000ac0888723c */ /* 0x000fe200000418b0 */
[----:B------:R-:W-:Y:S02]  /*96f0*/  FSEL R156, R24, -INF , !P2 ;  /* 0xff800000189c7808 */ /* 0x000fe40005000000 */
[-C--:B------:R-:W-:Y:S01]  /*9700*/  ISETP.GE.AND P2, PT, R14, R18.reuse, PT ;  /* 0x000000120e00720c */ /* 0x080fe20003f46270 */
[----:B------:R-:W-:Y:S01]  /*9710*/  VIADD R14, R0, 0x11 ;  /* 0x00000011000e7836 */ /* 0x000fe20000000000 */
[----:B------:R-:W-:Y:S01]  /*9720*/  FSEL R159, R26, -INF , !P6 ;  /* 0xff8000001a9f7808 */ /* 0x000fe20007000000 */
[C---:B------:R-:W-:Y:S01]  /*9730*/  HMMA.16816.F32.BF16 R144, R4.reuse, R214, R32 ;  /* 0x000000d60490723c */ /* 0x040fe20000041820 */
[CC--:B------:R-:W-:Y:S02]  /*9740*/  ISETP.GE.AND P6, PT, R2.reuse, R19.reuse, PT ;  /* 0x000000130200720c */ /* 0x0c0fe40003fc6270 */
[----:B------:R-:W-:Y:S02]  /*9750*/  FSEL R157, R25, -INF , !P0 ;  /* 0xff800000199d7808 */ /* 0x000fe40004000000 */
[----:B------:R-:W-:Y:S01]  /*9760*/  ISETP.GE.AND P0, PT, R2, R18, PT ;  /* 0x000000120200720c */ /* 0x000fe20003f06270 */
[----:B--2---:R-:W-:Y:S01]  /*9770*/  HMMA.16816.F32.BF16 R32, R4, R164, R20 ;  /* 0x000000a40420723c */ /* 0x004fe20000041814 */
[----:B------:R-:W-:Y:S01]  /*9780*/  FSEL R158, R27, -INF , !P2 ;  /* 0xff8000001b9e7808 */ /* 0x000fe20005000000 */
[----:B------:R-:W-:Y:S01]  /*9790*/  VIADD R2, R0, 0x18 ;  /* 0x0000001800027836 */ /* 0x000fe20000000000 */
[----:B------:R-:W-:-:S03]  /*97a0*/  ISETP.GE.AND P2, PT, R14, R19, PT ;  /* 0x000000130e00720c */ /* 0x000fc60003f46270 */
[----:B------:R-:W-:Y:S01]  /*97b0*/  HMMA.16816.F32.BF16 R20, R8, R174, R208 ;  /* 0x000000ae0814723c */ /* 0x000fe200000418d0 */
[----:B------:R-:W-:Y:S02]  /*97c0*/  FSEL R160, R140, -INF , !P6 ;  /* 0xff8000008ca07808 */ /* 0x000fe40007000000 */
[----:B------:R-:W-:Y:S02]  /*97d0*/  ISETP.GE.AND P6, PT, R14, R18, PT ;  /* 0x000000120e00720c */ /* 0x000fe40003fc6270 */
[----:B------:R-:W-:Y:S01]  /*97e0*/  FSEL R162, R142, -INF , !P0 ;  /* 0xff8000008ea27808 */ /* 0x000fe20004000000 */
[----:B------:R-:W-:Y:S01]  /*97f0*/  HMMA.16816.F32.BF16 R28, R4, R166, R148 ;  /* 0x000000a6041c723c */ /* 0x000fe20000041894 */
[----:B------:R-:W-:Y:S01]  /*9800*/  VIADD R8, R0, 0x19 ;  /* 0x0000001900087836 */ /* 0x000fe20000000000 */
[----:B------:R-:W-:Y:S02]  /*9810*/  FSEL R161, R141, -INF , !P2 ;  /* 0xff8000008da17808 */ /* 0x000fe40005000000 */
[----:B------:R-:W-:-:S02]  /*9820*/  ISETP.GE.AND P0, PT, R2, R19, PT ;  /* 0x000000130200720c */ /* 0x000fc40003f06270 */
[----:B------:R-:W-:Y:S01]  /*9830*/  ISETP.GE.AND P2, PT, R2, R18, PT ;  /* 0x000000120200720c */ /* 0x000fe20003f46270 */
[----:B------:R-:W-:Y:S01]  /*9840*/  VIADD R2, R0, 0x20 ;  /* 0x0000002000027836 */ /* 0x000fe20000000000 */
[----:B------:R-:W-:Y:S01]  /*9850*/  FSEL R148, R143, -INF , !P6 ;  /* 0xff8000008f947808 */ /* 0x000fe20007000000 */
[----:B-1----:R-:W-:Y:S01]  /*9860*/  HMMA.16816.F32.BF16 R24, R4, R152, R136 ;  /* 0x000000980418723c */ /* 0x002fe20000041888 */
[----:B------:R-:W-:Y:S02]  /*9870*/  ISETP.GE.AND P6, PT, R8, R19, PT ;  /* 0x000000130800720c */ /* 0x000fe40003fc6270 */
[----:B------:R-:W-:Y:S02]  /*9880*/  FSEL R146, R146, -INF , !P2 ;  /* 0xff80000092927808 */ /* 0x000fe40005000000 */
[----:B------:R-:W-:Y:S02]  /*9890*/  FSEL R145, R145, -INF , !P6 ;  /* 0xff80000091917808 */ /* 0x000fe40007000000 */
[----:B------:R-:W-:-:S02]  /*98a0*/  FSEL R144, R144, -INF , !P0 ;  /* 0xff80000090907808 */ /* 0x000fc40004000000 */
[CC--:B------:R-:W-:Y:S01]  /*98b0*/  ISETP.GE.AND P2, PT, R2.reuse, R19.reuse, PT ;  /* 0x000000130200720c */ /* 0x0c0fe20003f46270 */
[----:B------:R-:W-:Y:S01]  /*98c0*/  HMMA.16816.F32.BF16 R4, R4, R154, R20 ;  /* 0x0000009a0404723c */ /* 0x000fe20000041814 */
[-C--:B------:R-:W-:Y:S01]  /*98d0*/  ISETP.GE.AND P6, PT, R2, R18.reuse, PT ;  /* 0x000000120200720c */ /* 0x080fe20003fc6270 */
[----:B------:R-:W-:Y:S01]  /*98e0*/  VIADD R2, R0, 0x21 ;  /* 0x0000002100027836 */ /* 0x000fe20000000000 */
[----:B------:R-:W-:Y:S01]  /*98f0*/  ISETP.GE.AND P0, PT, R8, R18, PT ;  /* 0x000000120800720c */ /* 0x000fe20003f06270 */
[----:B------:R-:W-:Y:S01]  /*9900*/  VIADD R8, R0, 0x28 ;  /* 0x0000002800087836 */ /* 0x000fe20000000000 */
[----:B------:R-:W-:Y:S02]  /*9910*/  FSEL R241, R32, -INF , !P2 ;  /* 0xff80000020f17808 */ /* 0x000fe40005000000 */
[----:B------:R-:W-:Y:S02]  /*9920*/  FSEL R163, R147, -INF , !P0 ;  /* 0xff80000093a37808 */ /* 0x000fe40004000000 */
[----:B------:R-:W-:-:S02]  /*9930*/  ISETP.GE.AND P0, PT, R2, R19, PT ;  /* 0x000000130200720c */ /* 0x000fc40003f06270 */
[-C--:B------:R-:W-:Y:S01]  /*9940*/  ISETP.GE.AND P2, PT, R2, R18.reuse, PT ;  /* 0x000000120200720c */ /* 0x080fe20003f46270 */
[----:B------:R-:W-:Y:S01]  /*9950*/  VIADD R2, R0, 0x29 ;  /* 0x0000002900027836 */ /* 0x000fe20000000000 */
[----:B------:R-:W-:Y:S02]  /*9960*/  FSEL R245, R34, -INF , !P6 ;  /* 0xff80000022f57808 */ /* 0x000fe40007000000 */
[C---:B------:R-:W-:Y:S02]  /*9970*/  ISETP.GE.AND P6, PT, R8.reuse, R19, PT ;  /* 0x000000130800720c */ /* 0x040fe40003fc6270 */
[----:B------:R-:W-:Y:S02]  /*9980*/  FSEL R243, R33, -INF , !P0 ;  /* 0xff80000021f37808 */ /* 0x000fe40004000000 */
[----:B------:R-:W-:Y:S01]  /*9990*/  ISETP.GE.AND P0, PT, R8, R18, PT ;  /* 0x000000120800720c */ /* 0x000fe20003f06270 */
[----:B------:R-:W-:Y:S01]  /*99a0*/  VIADD R8, R0, 0x30 ;  /* 0x0000003000087836 */ /* 0x000fe20000000000 */
[----:B------:R-:W-:-:S02]  /*99b0*/  FSEL R246, R35, -INF , !P2 ;  /* 0xff80000023f67808 */ /* 0x000fc40005000000 */
[----:B------:R-:W-:Y:S02]  /*99c0*/  FSEL R242, R28, -INF , !P6 ;  /* 0xff8000001cf27808 */ /* 0x000fe40007000000 */
[CC--:B------:R-:W-:Y:S02]  /*99d0*/  ISETP.GE.AND P2, PT, R2.reuse, R19.reuse, PT ;  /* 0x000000130200720c */ /* 0x0c0fe40003f46270 */
[----:B------:R-:W-:Y:S01]  /*99e0*/  ISETP.GE.AND P6, PT, R2, R18, PT ;  /* 0x000000120200720c */ /* 0x000fe20003fc6270 */
[----:B------:R-:W-:Y:S01]  /*99f0*/  VIADD R2, R0, 0x31 ;  /* 0x0000003100027836 */ /* 0x000fe20000000000 */
[----:B------:R-:W-:Y:S02]  /*9a00*/  FSEL R240, R30, -INF , !P0 ;  /* 0xff8000001ef07808 */ /* 0x000fe40004000000 */
[----:B------:R-:W-:Y:S02]  /*9a10*/  ISETP.GE.AND P0, PT, R8, R19, PT ;  /* 0x000000130800720c */ /* 0x000fe40003f06270 */
[----:B------:R-:W-:-:S02]  /*9a20*/  FSEL R239, R29, -INF , !P2 ;  /* 0xff8000001def7808 */ /* 0x000fc40005000000 */
[----:B------:R-:W-:Y:S02]  /*9a30*/  FSEL R244, R31, -INF , !P6 ;  /* 0xff8000001ff47808 */ /* 0x000fe40007000000 */
[-C--:B------:R-:W-:Y:S02]  /*9a40*/  ISETP.GE.AND P2, PT, R8, R18.reuse, PT ;  /* 0x000000120800720c */ /* 0x080fe40003f46270 */
[----:B------:R-:W-:Y:S02]  /*9a50*/  ISETP.GE.AND P6, PT, R2, R19, PT ;  /* 0x000000130200720c */ /* 0x000fe40003fc6270 */
[----:B------:R-:W-:Y:S02]  /*9a60*/  FSEL R247, R24, -INF , !P0 ;  /* 0xff80000018f77808 */ /* 0x000fe40004000000 */
[----:B------:R-:W-:Y:S01]  /*9a70*/  ISETP.GE.AND P0, PT, R2, R18, PT ;  /* 0x000000120200720c */ /* 0x000fe20003f06270 */
[----:B------:R-:W-:Y:S01]  /*9a80*/  VIADD R2, R0, 0x38 ;  /* 0x0000003800027836 */ /* 0x000fe20000000000 */
[----:B------:R-:W-:-:S02]  /*9a90*/  FSEL R251, R26, -INF , !P2 ;  /* 0xff8000001afb7808 */ /* 0x000fc40005000000 */
[----:B------:R-:W-:Y:S02]  /*9aa0*/  FSEL R249, R25, -INF , !P6 ;  /* 0xff80000019f97808 */ /* 0x000fe40007000000 */
[CC--:B------:R-:W-:Y:S02]  /*9ab0*/  ISETP.GE.AND P2, PT, R0.reuse, R19.reuse, PT ;  /* 0x000000130000720c */ /* 0x0c0fe40003f46270 */
[C---:B------:R-:W-:Y:S01]  /*9ac0*/  ISETP.GE.AND P6, PT, R0.reuse, R18, PT ;  /* 0x000000120000720c */ /* 0x040fe20003fc6270 */
[----:B------:R-:W-:Y:S01]  /*9ad0*/  VIADD R0, R0, 0x39 ;  /* 0x0000003900007836 */ /* 0x000fe20000000000 */
[----:B------:R-:W-:Y:S02]  /*9ae0*/  FSEL R233, R27, -INF , !P0 ;  /* 0xff8000001be97808 */ /* 0x000fe40004000000 */
[----:B------:R-:W-:Y:S02]  /*9af0*/  FSEL R30, R207, -INF , !P1 ;  /* 0xff800000cf1e7808 */ /* 0x000fe40004800000 */
[----:B------:R-:W-:-:S02]  /*9b00*/  ISETP.GE.AND P0, PT, R0, R19, PT ;  /* 0x000000130000720c */ /* 0x000fc40003f06270 */
[----:B------:R-:W-:Y:S02]  /*9b10*/  ISETP.GE.AND P1, PT, R2, R19, PT ;  /* 0x000000130200720c */ /* 0x000fe40003f26270 */
[----:B------:R-:W-:Y:S02]  /*9b20*/  FSEL R250, R5, -INF , !P0 ;  /* 0xff80000005fa7808 */ /* 0x000fe40004000000 */
[----:B------:R-:W-:Y:S02]  /*9b30*/  PLOP3.LUT P0, PT, PT, PT, UP0, 0x80, 0x0 ;  /* 0x000000000000781c */ /* 0x000fe40003f0f008 */
[----:B------:R-:W-:Y:S02]  /*9b40*/  FSEL R22, R204, -INF , !P2 ;  /* 0xff800000cc167808 */ /* 0x000fe40005000000 */
[----:B------:R-:W-:Y:S02]  /*9b50*/  FSEL R248, R4, -INF , !P1 ;  /* 0xff80000004f87808 */ /* 0x000fe40004800000 */
[----:B------:R-:W-:-:S02]  /*9b60*/  ISETP.GE.AND P2, PT, R2, R18, PT ;  /* 0x000000120200720c */ /* 0x000fc40003f46270 */
[----:B------:R-:W-:Y:S02]  /*9b70*/  ISETP.GE.AND P1, PT, R0, R18, PT ;  /* 0x000000120000720c */ /* 0x000fe40003f26270 */
[----:B------:R-:W-:Y:S02]  /*9b80*/  FSEL R23, R206, -INF , !P6 ;  /* 0xff800000ce177808 */ /* 0x000fe40007000000 */
[----:B------:R-:W-:Y:S02]  /*9b90*/  FSEL R252, R6, -INF , !P2 ;  /* 0xff80000006fc7808 */ /* 0x000fe40005000000 */
[----:B------:R-:W-:Y:S01]  /*9ba0*/  FSEL R234, R7, -INF , !P1 ;  /* 0xff80000007ea7808 */ /* 0x000fe20004800000 */
[----:B------:R-:W-:Y:S06]  /*9bb0*/  @!P0 BRA `(.L_x_566) ;  /* 0x0000000400d48947 */ /* 0x000fec0003800000 */
[----:B------:R-:W2:Y:S01]  /*9bc0*/  LDL.64 R16, [R1+0x68] ;  /* 0x0000680001107983 */ /* 0x000ea20000100a00 */
[----:B------:R-:W1:Y:S03]  /*9bd0*/  @!P5 LDC.64 R8, c[0x0][0x218] ;  /* 0x00008600ff08db82 */ /* 0x000e660000000a00 */
[----:B------:R-:W3:Y:S01]  /*9be0*/  LDL.64 R236, [R1+0x70] ;  /* 0x0000700001ec7983 */ /* 0x000ee20000100a00 */
[----:B------:R-:W-:Y:S01]  /*9bf0*/  UIADD3 UR6, UR16, -0x3, URZ ;  /* 0xfffffffd10067890 */ /* 0x000fe2000fffe03f */
[----:B------:R-:W-:Y:S02]  /*9c00*/  BSSY B0, `(.L_x_567) ;  /* 0x000006f000007945 */ /* 0x000fe40003800000 */
[----:B------:R4:W-:Y:S01]  /*9c10*/  @P5 STS.128 [R203+0x6000], RZ ;  /* 0x006000ffcb005388 */ /* 0x0009e20000000c00 */
[----:B------:R-:W5:Y:S01]  /*9c20*/  @!P4 LDC.64 R6, c[0x0][0x218] ;  /* 0x00008600ff06cb82 */ /* 0x000f620000000a00 */
[----:B------:R-:W-:Y:S01]  /*9c30*/  USHF.R.S32.HI UR4, URZ, 0x1f, UR6 ;  /* 0x0000001f3f047899 */ /* 0x000fe20008011406 */
[----:B------:R-:W-:Y:S01]  /*9c40*/  IMAD.U32 R0, RZ, RZ, UR6 ;  /* 0x00000006ff007e24 */ /* 0x000fe2000f8e00ff */
[----:B------:R-:W-:-:S04]  /*9c50*/  UIMAD UR26, UR26, UR6, URZ ;  /* 0x000000061a1a72a4 */ /* 0x000fc8000f8e023f */
[----:B------:R-:W-:Y:S01]  /*9c60*/  UIMAD UR4, UR4, UR27, UR26 ;  /* 0x0000001b040472a4 */ /* 0x000fe2000f8e021a */
[----:B------:R-:W4:Y:S08]  /*9c70*/  @!P3 LDC.64 R10, c[0x0][0x218] ;  /* 0x00008600ff0abb82 */ /* 0x000f300000000a00 */
[----:B------:R-:W4:Y:S08]  /*9c80*/  @!P5 LDC.64 R14, c[0x0][0x218] ;  /* 0x00008600ff0edb82 */ /* 0x000f300000000a00 */
[----:B------:R-:W4:Y:S08]  /*9c90*/  @!P5 LDC.64 R28, c[0x0][0x218] ;  /* 0x00008600ff1cdb82 */ /* 0x000f300000000a00 */
[----:B------:R-:W4:Y:S08]  /*9ca0*/  @!P3 LDC.64 R24, c[0x0][0x218] ;  /* 0x00008600ff18bb82 */ /* 0x000f300000000a00 */
[----:B------:R-:W4:Y:S08]  /*9cb0*/  @!P3 LDC.64 R26, c[0x0][0x218] ;  /* 0x00008600ff1abb82 */ /* 0x000f300000000a00 */
[----:B------:R-:W4:Y:S08]  /*9cc0*/  @!P5 LDC.64 R18, c[0x0][0x218] ;  /* 0x00008600ff12db82 */ /* 0x000f300000000a00 */
[----:B------:R-:W4:Y:S01]  /*9cd0*/  @!P4 LDC.64 R20, c[0x0][0x218] ;  /* 0x00008600ff14cb82 */ /* 0x000f220000000a00 */
[----:B--2---:R-:W-:-:S07]  /*9ce0*/  IMAD.MOV.U32 R5, RZ, RZ, R17 ;  /* 0x000000ffff057224 */ /* 0x004fce00078e0011 */
[----:B------:R-:W2:Y:S01]  /*9cf0*/  @!P4 LDC.64 R16, c[0x0][0x218] ;  /* 0x00008600ff10cb82 */ /* 0x000ea20000000a00 */
[----:B---3--:R-:W-:-:S04]  /*9d00*/  IMAD.MOV.U32 R4, RZ, RZ, R236 ;  /* 0x000000ffff047224 */ /* 0x008fc800078e00ec */
[----:B------:R-:W-:-:S04]  /*9d10*/  IMAD.WIDE.U32 R4, R0, UR27, R4 ;  /* 0x0000001b00047c25 */ /* 0x000fc8000f8e0004 */
[----:B------:R-:W-:Y:S01]  /*9d20*/  VIADD R0, R5, UR4 ;  /* 0x0000000405007c36 */ /* 0x000fe20008000000 */
[C---:B-1----:R-:W-:Y:S02]  /*9d30*/  @!P5 LEA R8, P2, R4.reuse, R8, 0x1 ;  /* 0x000000080408d211 */ /* 0x042fe400078408ff */
[C---:B-----5:R-:W-:Y:S02]  /*9d40*/  @!P4 LEA R6, P1, R4.reuse, R6, 0x1 ;  /* 0x000000060406c211 */ /* 0x060fe400078208ff */
[C-C-:B------:R-:W-:Y:S02]  /*9d50*/  @!P5 LEA.HI.X R9, R4.reuse, R9, R0.reuse, 0x1, P2 ;  /* 0x000000090409d211 */ /* 0x140fe400010f0c00 */
[C---:B------:R-:W-:Y:S02]  /*9d60*/  @!P4 LEA.HI.X R7, R4.reuse, R7, R0, 0x1, P1 ;  /* 0x000000070407c211 */ /* 0x040fe400008f0c00 */
[C---:B------:R-:W-:Y:S01]  /*9d70*/  IADD3 R2, P2, R4.reuse, UR29, RZ ;  /* 0x0000001d04027c10 */ /* 0x040fe2000ff5e0ff */
        /* <DEDUP_REMOVED lines=10> */
[----:B----4-:R-:W-:-:S04]  /*9e20*/  @!P3 LEA R8, P1, R4, R10, 0x1 ;  /* 0x0000000a0408b211 */ /* 0x010fc800078208ff */
[----:B------:R-:W-:Y:S02]  /*9e30*/  @!P3 LEA.HI.X R9, R4, R11, R0, 0x1, P1 ;  /* 0x0000000b0409b211 */ /* 0x000fe400008f0c00 */
[----:B------:R-:W4:Y:S01]  /*9e40*/  @!P4 LDC.64 R10, c[0x0][0x218] ;  /* 0x00008600ff0acb82 */ /* 0x000f220000000a00 */
[----:B------:R-:W-:Y:S02]  /*9e50*/  IADD3.X R4, R0, UR28, RZ, P2, !PT ;  /* 0x0000001c00047c10 */ /* 0x000fe400097fe4ff */
[C---:B---3--:R-:W-:Y:S01]  /*9e60*/  @!P5 LEA R6, P2, R2.reuse, R14, 0x1 ;  /* 0x0000000e0206d211 */ /* 0x048fe200078408ff */
[----:B------:R-:W-:Y:S01]  /*9e70*/  @!PT LDS RZ, [RZ] ;  /* 0x00000000fffff984 */ /* 0x000fe20000000800 */
[----:B------:R-:W-:Y:S01]  /*9e80*/  @!PT LDS RZ, [RZ] ;  /* 0x00000000fffff984 */ /* 0x000fe20000000800 */
[----:B------:R-:W-:Y:S01]  /*9e90*/  @!PT LDS RZ, [RZ] ;  /* 0x00000000fffff984 */ /* 0x000fe20000000800 */
[----:B------:R2:W-:Y:S03]  /*9ea0*/  @!P3 LDGSTS.E.BYPASS.LTC128B.128 [R203+0xa000], desc[UR20][R8.64+0x100] ;  /* 0x0a00010008cbbfae */ /* 0x0005e6000b901d54 */
[C---:B------:R-:W-:Y:S01]  /*9eb0*/  @!P5 LEA.HI.X R7, R2.reuse, R15, R4, 0x1, P2 ;  /* 0x0000000f0207d211 */ /* 0x040fe200010f0c04 */
[----:B------:R1:W-:Y:S01]  /*9ec0*/  @P5 STS.128 [R203+0x6800], RZ ;  /* 0x006800ffcb005388 */ /* 0x0003e20000000c00 */
[----:B------:R-:W-:-:S03]  /*9ed0*/  IADD3 R0, P2, R2, UR29, RZ ;  /* 0x0000001d02007c10 */ /* 0x000fc6000ff5e0ff */
[----:B------:R-:W-:Y:S01]  /*9ee0*/  @!PT LDS RZ, [RZ] ;  /* 0x00000000fffff984 */ /* 0x000fe20000000800 */
[----:B------:R-:W-:Y:S01]  /*9ef0*/  @!PT LDS RZ, [RZ] ;  /* 0x00000000fffff984 */ /* 0x000fe20000000800 */
[----:B------:R-:W-:Y:S01]  /*9f00*/  @!PT LDS RZ, [RZ] ;  /* 0x00000000fffff984 */ /* 0x000fe20000000800 */
[----:B------:R3:W-:Y:S01]  /*9f10*/  @!P5 LDGSTS.E.BYPASS.LTC128B.128 [R203+0x6800], desc[UR20][R6.64] ;  /* 0x0680000006cbdfae */ /* 0x0007e2000b901d54 */
[----:B------:R-:W-:-:S03]  /*9f20*/  IADD3.X R5, R4, UR28, RZ, P2, !PT ;  /* 0x0000001c04057c10 */ /* 0x000fc600097fe4ff */
[----:B------:R1:W-:Y:S01]  /*9f30*/  @P4 STS.128 [R203+0x8800], RZ ;  /* 0x008800ffcb004388 */ /* 0x0003e20000000c00 */
[----:B--2---:R-:W-:Y:S02]  /*9f40*/  @!P4 LEA R8, P1, R2, R16, 0x1 ;  /* 0x000000100208c211 */ /* 0x004fe400078208ff */
[----:B------:R-:W-:Y:S02]  /*9f50*/  @!P5 LEA R16, P2, R0, R28, 0x1 ;  /* 0x0000001c0010d211 */ /* 0x000fe400078408ff */
[----:B------:R-:W-:Y:S02]  /*9f60*/  @!P4 LEA.HI.X R9, R2, R17, R4, 0x1, P1 ;  /* 0x000000110209c211 */ /* 0x000fe400008f0c04 */
[----:B------:R-:W-:Y:S02]  /*9f70*/  @!P5 LEA.HI.X R17, R0, R29, R5, 0x1, P2 ;  /* 0x0000001d0011d211 */ /* 0x000fe400010f0c05 */
[----:B---3--:R-:W-:Y:S01]  /*9f80*/  @!P3 LEA R6, P1, R2, R24, 0x1 ;  /* 0x000000180206b211 */ /* 0x008fe200078208ff */
[----:B------:R-:W-:Y:S01]  /*9f90*/  @!PT LDS RZ, [RZ] ;  /* 0x00000000fffff984 */ /* 0x000fe20000000800 */
[----:B------:R-:W-:Y:S01]  /*9fa0*/  @!PT LDS RZ, [RZ] ;  /* 0x00000000fffff984 */ /* 0x000fe20000000800 */
[----:B------:R-:W-:Y:S01]  /*9fb0*/  @!PT LDS RZ, [RZ] ;  /* 0x00000000fffff984 */ /* 0x000fe20000000800 */
[----:B------:R2:W-:Y:S01]  /*9fc0*/  @!P4 LDGSTS.E.BYPASS.LTC128B.128 [R203+0x8800], desc[UR20][R8.64+0x80] ;  /* 0x0880008008cbcfae */ /* 0x0005e2000b901d54 */
[----:B----4-:R-:W-:-:S02]  /*9fd0*/  @!P4 LEA R14, P2, R0, R10, 0x1 ;  /* 0x0000000a000ec211 */ /* 0x010fc400078408ff */
        /* <DEDUP_REMOVED lines=8> */
[C-C-:B------:R-:W-:Y:S02]  /*a060*/  @!P4 LEA.HI.X R15, R0.reuse, R11, R5.reuse, 0x1, P2 ;  /* 0x0000000b000fc211 */ /* 0x140fe400010f0c05 */
        /* <DEDUP_REMOVED lines=18> */
[----:B------:R1:W-:Y:S01]  /*a190*/  @!P3 LDGSTS.E.BYPASS.LTC128B.128 [R203+0xb000], desc[UR20][R10.64+0x100] ;  /* 0x0b0001000acbbfae */ /* 0x0003e2000b901d54 */
[----:B---3--:R-:W-:-:S03]  /*a1a0*/  @!P4 LEA R6, P1, R2, R20, 0x1 ;  /* 0x000000140206c211 */ /* 0x008fc600078208ff */
        /* <DEDUP_REMOVED lines=20> */
.L_x_568:
[----:B------:R-:W-:Y:S05]  /*a2f0*/  BSYNC B0 ;  /* 0x0000000000007941 */ /* 0x000fea0003800000 */
.L_x_567:
[----:B------:R-:W0:Y:S02]  /*a300*/  LDGDEPBAR ;  /* 0x00000000000079af */ /* 0x000e240000000000 */
.L_x_566:
[----:B-1----:R-:W3:Y:S04]  /*a310*/  LDL R9, [R1+0x80] ;  /* 0x0000800001097983 */ /* 0x002ee80000100800 */
[----:B------:R-:W4:Y:S04]  /*a320*/  LDL R8, [R1+0x84] ;  /* 0x0000840001087983 */ /* 0x000f280000100800 */
[----:B------:R-:W5:Y:S01]  /*a330*/  LDL R7, [R1+0x98] ;  /* 0x0000980001077983 */ /* 0x000f620000100800 */
[----:B------:R-:W-:Y:S01]  /*a340*/  FMNMX.FTZ R0, R116, R22, !PT ;  /* 0x0000001674007209 */ /* 0x000fe20007810000 */
[----:B------:R-:W-:Y:S01]  /*a350*/  USHF.L.U32 UR33, UR15, 0x1, URZ ;  /* 0x000000010f217899 */ /* 0x000fe2000800063f */
[----:B------:R-:W-:Y:S01]  /*a360*/  IMAD.MOV.U32 R17, RZ, RZ, R118 ;  /* 0x000000ffff117224 */ /* 0x000fe200078e0076 */
[----:B------:R-:W-:Y:S01]  /*a370*/  UIADD3 UR4, UR25, -0x4498517b, URZ ;  /* 0xbb67ae8519047890 */ /* 0x000fe2000fffe03f */
[----:B------:R-:W-:Y:S01]  /*a380*/  FMNMX.FTZ R0, R117, R0, !PT ;  /* 0x0000000075007209 */ /* 0x000fe20007810000 */
[----:B------:R-:W-:Y:S01]  /*a390*/  ULOP3.LUT UR6, UR33, UR25, URZ, 0x3c, !UPT ;  /* 0x0000001921067292 */ /* 0x000fe2000f8e3c3f */
[----:B------:R-:W-:Y:S01]  /*a3a0*/  IMAD.U32 R15, RZ, RZ, UR5 ;  /* 0x00000005ff0f7e24 */ /* 0x000fe2000f8e00ff */
[----:B------:R-:W-:Y:S01]  /*a3b0*/  UIADD3 UR30, UR24, -0x61c88647, URZ ;  /* 0x9e3779b9181e7890 */ /* 0x000fe2000fffe03f */
[----:B------:R-:W-:Y:S01]  /*a3c0*/  FMNMX.FTZ R0, R156, R0, !PT ;  /* 0x000000009c007209 */ /* 0x000fe20007810000 */
[----:B------:R-:W-:Y:S01]  /*a3d0*/  UIADD3 UR27, UR24, 0x3c6ef372, URZ ;  /* 0x3c6ef372181b7890 */ /* 0x000fe2000fffe03f */
[----:B------:R-:W-:Y:S01]  /*a3e0*/  IMAD.MOV.U32 R10, RZ, RZ, 0x7054 ;  /* 0x00007054ff0a7424 */ /* 0x000fe200078e00ff */
[----:B------:R-:W-:Y:S01]  /*a3f0*/  UIADD3 UR26, UR25, 0x76cf5d0a, URZ ;  /* 0x76cf5d0a191a7890 */ /* 0x000fe2000fffe03f */
[----:B------:R-:W-:Y:S01]  /*a400*/  FMNMX.FTZ R0, R157, R0, !PT ;  /* 0x000000009d007209 */ /* 0x000fe20007810000 */
[----:B------:R-:W-:Y:S01]  /*a410*/  UIADD3 UR22, UR25, 0x32370b8f, URZ ;  /* 0x32370b8f19167890 */ /* 0x000fe2000fffe03f */
[----:B------:R-:W-:Y:S01]  /*a420*/  LDSM.16.MT88.4 R24, [R182+0xc000] ;  /* 0x00c00000b618783b */ /* 0x000fe20000004200 */
[----:B------:R-:W-:Y:S01]  /*a430*/  UIADD3 UR23, UR24, -0x255992d5, URZ ;  /* 0xdaa66d2b18177890 */ /* 0x000fe2000fffe03f */
[----:B------:R-:W-:Y:S01]  /*a440*/  FMNMX.FTZ R0, R160, R0, !PT ;  /* 0x00000000a0007209 */ /* 0x000fe20007810000 */
[----:B------:R-:W-:Y:S01]  /*a450*/  UIADD3 UR9, UR24, 0x78dde6e4, URZ ;  /* 0x78dde6e418097890 */ /* 0x000fe2000fffe03f */
[----:B------:R-:W-:Y:S01]  /*a460*/  PRMT R15, R15, R10, UR5 ;  /* 0x000000050f0f7e16 */ /* 0x000fe2000800000a */
[----:B------:R-:W-:Y:S01]  /*a470*/  UIADD3 UR8, UR25, -0x126145ec, URZ ;  /* 0xed9eba1419087890 */ /* 0x000fe2000fffe03f */
[----:B------:R-:W-:Y:S01]  /*a480*/  FMNMX.FTZ R2, R161, R0, !PT ;  /* 0x00000000a1027209 */ /* 0x000fe20007810000 */
[----:B------:R-:W-:Y:S01]  /*a490*/  UIADD3 UR31, UR24, -0x4ab325aa, URZ ;  /* 0xb54cda56181f7890 */ /* 0x000fe2000fffe03f */
[----:B------:R-:W-:Y:S01]  /*a4a0*/  FMNMX.FTZ R0, R3, R23, !PT ;  /* 0x0000001703007209 */ /* 0x000fe20007810000 */
[----:B------:R-:W-:Y:S01]  /*a4b0*/  LDSM.16.MT88.4 R140, [R184+0xc000] ;  /* 0x00c00000b88c783b */ /* 0x000fe20000004200 */
[----:B------:R-:W-:Y:S01]  /*a4c0*/  FMNMX.FTZ R2, R144, R2, !PT ;  /* 0x0000000290027209 */ /* 0x000fe20007810000 */
[----:B------:R-:W-:Y:S01]  /*a4d0*/  UIADD3 UR7, UR24, 0x1715609d, URZ ;  /* 0x1715609d18077890 */ /* 0x000fe2000fffe03f */
[----:B------:R-:W-:Y:S01]  /*a4e0*/  FMNMX.FTZ R0, R30, R0, !PT ;  /* 0x000000001e007209 */ /* 0x000fe20007810000 */
[----:B------:R-:W-:Y:S01]  /*a4f0*/  UIADD3 UR32, UR25, 0x646e171e, URZ ;  /* 0x646e171e19207890 */ /* 0x000fe2000fffe03f */
[----:B--2---:R-:W-:Y:S01]  /*a500*/  FMNMX.FTZ R4, R145, R2, !PT ;  /* 0x0000000291047209 */ /* 0x004fe20007810000 */
[----:B------:R-:W-:Y:S01]  /*a510*/  UIADD3 UR33, UR33, 0x1, URZ ;  /* 0x0000000121217890 */ /* 0x000fe2000fffe03f */
[----:B------:R-:W-:-:S02]  /*a520*/  FMNMX.FTZ R0, R159, R0, !PT ;  /* 0x000000009f007209 */ /* 0x000fc40007810000 */
[----:B------:R-:W-:Y:S01]  /*a530*/  FMNMX.FTZ R4, R241, R4, !PT ;  /* 0x00000004f1047209 */ /* 0x000fe20007810000 */
[----:B------:R-:W-:Y:S01]  /*a540*/  ULOP3.LUT UR33, UR33, UR25, URZ, 0x3c, !UPT ;  /* 0x0000001921217292 */ /* 0x000fe2000f8e3c3f */
        /* <DEDUP_REMOVED lines=14> */
[----:B------:R-:W-:-:S03]  /*a630*/  FMNMX.FTZ R2, R240, R2, !PT ;  /* 0x00000002f0027209 */ /* 0x000fc60007810000 */
[----:B------:R-:W1:Y:S01]  /*a640*/  SHFL.BFLY PT, R4, R0, 0x2, 0x1f ;  /* 0x0c401f0000047f89 */ /* 0x000e6200000e0000 */
[----:B------:R-:W-:-:S04]  /*a650*/  FMNMX.FTZ R2, R244, R2, !PT ;  /* 0x00000002f4027209 */ /* 0x000fc80007810000 */
[----:B------:R-:W-:-:S04]  /*a660*/  FMNMX.FTZ R2, R251, R2, !PT ;  /* 0x00000002fb027209 */ /* 0x000fc80007810000 */
[----:B------:R-:W-:-:S04]  /*a670*/  FMNMX.FTZ R2, R233, R2, !PT ;  /* 0x00000002e9027209 */ /* 0x000fc80007810000 */
[----:B------:R-:W-:-:S04]  /*a680*/  FMNMX.FTZ R2, R252, R2, !PT ;  /* 0x00000002fc027209 */ /* 0x000fc80007810000 */
[----:B------:R-:W-:-:S05]  /*a690*/  FMNMX.FTZ R2, R234, R2, !PT ;  /* 0x00000002ea027209 */ /* 0x000fca0007810000 */
[----:B------:R-:W2:Y:S01]  /*a6a0*/  SHFL.BFLY PT, R5, R2, 0x2, 0x1f ;  /* 0x0c401f0002057f89 */ /* 0x000ea200000e0000 */
[----:B-1----:R-:W-:-:S05]  /*a6b0*/  FMNMX.FTZ R0, R0, R4, !PT ;  /* 0x0000000400007209 */ /* 0x002fca0007810000 */
[----:B------:R-:W1:Y:S01]  /*a6c0*/  SHFL.BFLY PT, R6, R0, 0x1, 0x1f ;  /* 0x0c201f0000067f89 */ /* 0x000e6200000e0000 */
[----:B--2---:R-:W-:Y:S02]  /*a6d0*/  FMNMX.FTZ R2, R2, R5, !PT ;  /* 0x0000000502027209 */ /* 0x004fe40007810000 */
[----:B-1----:R-:W-:-:S04]  /*a6e0*/  FMNMX.FTZ R150, R0, R6, !PT ;  /* 0x0000000600967209 */ /* 0x002fc80007810000 */
[----:B------:R-:W-:Y:S01]  /*a6f0*/  FSETP.NEU.FTZ.AND P2, PT, R150, -INF , PT ;  /* 0xff8000009600780b */ /* 0x000fe20003f5d000 */
[----:B---3--:R-:W-:-:S05]  /*a700*/  IMAD.WIDE.U32 R228, R9, -0x326172a9, RZ ;  /* 0xcd9e8d5709e47825 */ /* 0x008fca00078e00ff */
[----:B----4-:R-:W-:Y:S02]  /*a710*/  LOP3.LUT R4, R229, R8, RZ, 0x3c, !PT ;  /* 0x00000008e5047212 */ /* 0x010fe400078e3cff */
[----:B------:R-:W1:Y:S01]  /*a720*/  SHFL.BFLY PT, R8, R2, 0x1, 0x1f ;  /* 0x0c201f0002087f89 */ /* 0x000e6200000e0000 */
[----:B-----5:R-:W-:-:S04]  /*a730*/  IMAD.WIDE.U32 R154, R7, -0x2daee0ad, RZ ;  /* 0xd2511f53079a7825 */ /* 0x020fc800078e00ff */
[----:B------:R-:W-:Y:S01]  /*a740*/  IMAD.WIDE.U32 R138, R4, -0x2daee0ad, RZ ;  /* 0xd2511f53048a7825 */ /* 0x000fe200078e00ff */
[----:B------:R-:W-:Y:S01]  /*a750*/  LOP3.LUT R4, R155, UR6, RZ, 0x3c, !PT ;  /* 0x000000069b047c12 */ /* 0x000fe2000f8e3cff */
[----:B------:R-:W-:-:S03]  /*a760*/  UIADD3 UR6, UR25, -0x56f99767, URZ ;  /* 0xa906689919067890 */ /* 0x000fc6000fffe03f */
[----:B------:R-:W-:Y:S01]  /*a770*/  LOP3.LUT R32, R139, UR4, R154, 0x96, !PT ;  /* 0x000000048b207c12 */ /* 0x000fe2000f8e969a */
[----:B------:R-:W-:Y:S01]  /*a780*/  IMAD.WIDE.U32 R4, R4, -0x326172a9, RZ ;  /* 0xcd9e8d5704047825 */ /* 0x000fe200078e00ff */
[----:B------:R-:W-:-:S03]  /*a790*/  ULDC UR4, c[0x0][0x2ec] ;  /* 0x0000bb0000047ab9 */ /* 0x000fc60000000800 */
[----:B------:R-:W-:Y:S01]  /*a7a0*/  FMUL.FTZ R14, R150, UR4 ;  /* 0x00000004960e7c20 */ /* 0x000fe20008410000 */
[----:B------:R-:W-:Y:S01]  /*a7b0*/  IMAD.WIDE.U32 R32, R32, -0x326172a9, RZ ;  /* 0xcd9e8d5720207825 */ /* 0x000fe200078e00ff */
[----:B------:R-:W-:-:S03]  /*a7c0*/  LOP3.LUT R5, R5, UR30, R228, 0x96, !PT ;  /* 0x0000001e05057c12 */ /* 0x000fc6000f8e96e4 */
[----:B------:R-:W-:Y:S02]  /*a7d0*/  FSEL R14, R14, RZ, P2 ;  /* 0x000000ff0e0e7208 */ /* 0x000fe40001000000 */
[----:B------:R-:W-:Y:S01]  /*a7e0*/  LOP3.LUT R6, R33, UR27, R4, 0x96, !PT ;  /* 0x0000001b21067c12 */ /* 0x000fe2000f8e9604 */
[----:B------:R-:W-:-:S04]  /*a7f0*/  IMAD.WIDE.U32 R4, R5, -0x2daee0ad, RZ ;  /* 0xd2511f5305047825 */ /* 0x000fc800078e00ff */
[----:B------:R-:W-:Y:S01]  /*a800*/  FFMA.FTZ R0, R22, UR4, -R14 ;  /* 0x0000000416007c23 */ /* 0x000fe2000801080e */
[----:B-1----:R-:W-:Y:S01]  /*a810*/  FMNMX.FTZ R149, R2, R8, !PT ;  /* 0x0000000802957209 */ /* 0x002fe20007810000 */
[----:B------:R-:W-:Y:S01]  /*a820*/  IMAD.WIDE.U32 R6, R6, -0x2daee0ad, RZ ;  /* 0xd2511f5306067825 */ /* 0x000fe200078e00ff */
[----:B------:R-:W-:Y:S01]  /*a830*/  LOP3.LUT R5, R5, UR26, R138, 0x96, !PT ;  /* 0x0000001a05057c12 */ /* 0x000fe2000f8e968a */
[----:B------:R1:W-:Y:S01]  /*a840*/  MUFU.EX2 R235, R0 ;  /* 0x0000000000eb7308 */ /* 0x0003e20000000800 */
[C---:B------:R-:W-:Y:S01]  /*a850*/  FSETP.NEU.FTZ.AND P1, PT, R149.reuse, -INF , PT ;  /* 0xff8000009500780b */ /* 0x040fe20003f3d000 */
[----:B------:R-:W-:Y:S01]  /*a860*/  FMUL.FTZ R16, R149, UR4 ;  /* 0x0000000495107c20 */ /* 0x000fe20008410000 */
[----:B------:R-:W-:Y:S01]  /*a870*/  LOP3.LUT R4, R7, UR22, R4, 0x96, !PT ;  /* 0x0000001607047c12 */ /* 0x000fe2000f8e9604 */
[----:B------:R-:W-:-:S03]  /*a880*/  IMAD.WIDE.U32 R118, R5, -0x326172a9, RZ ;  /* 0xcd9e8d5705767825 */ /* 0x000fc600078e00ff */
[----:B------:R-:W-:Y:S01]  /*a890*/  FSEL R16, R16, RZ, P1 ;  /* 0x000000ff10107208 */ /* 0x000fe20000800000 */
[----:B------:R-:W-:Y:S01]  /*a8a0*/  IMAD.WIDE.U32 R136, R4, -0x326172a9, RZ ;  /* 0xcd9e8d5704887825 */ /* 0x000fe200078e00ff */
[----:B------:R-:W-:-:S03]  /*a8b0*/  LOP3.LUT R2, R119, UR23, R32, 0x96, !PT ;  /* 0x0000001777027c12 */ /* 0x000fc6000f8e9620 */
[----:B------:R-:W-:Y:S01]  /*a8c0*/  FFMA.FTZ R4, R156, UR4, -R14 ;  /* 0x000000049c047c23 */ /* 0x000fe2000801080e */
[----:B------:R-:W-:Y:S01]  /*a8d0*/  LOP3.LUT R5, R119, UR23, R32, 0x96, !PT ;  /* 0x0000001777057c12 */ /* 0x000fe2000f8e9620 */
[----:B------:R-:W-:Y:S02]  /*a8e0*/  IMAD R2, R2, -0x2daee0ad, RZ ;  /* 0xd2511f5302027824 */ /* 0x000fe400078e02ff */
[----:B------:R-:W-:Y:S02]  /*a8f0*/  MUFU.EX2 R220, R4 ;  /* 0x0000000400dc7308 */ /* 0x000fe40000000800 */
[----:B------:R-:W-:-:S04]  /*a900*/  IMAD.WIDE.U32 R152, R5, -0x2daee0ad, RZ ;  /* 0xd2511f5305987825 */ /* 0x000fc800078e00ff */
[----:B-1----:R-:W-:Y:S01]  /*a910*/  FFMA.FTZ R0, R117, UR4, -R14 ;  /* 0x0000000475007c23 */ /* 0x002fe2000801080e */
[----:B------:R-:W-:-:S03]  /*a920*/  LOP3.LUT R6, R153, UR8, R6, 0x96, !PT ;  /* 0x0000000899067c12 */ /* 0x000fc6000f8e9606 */
[----:B------:R1:W-:Y:S02]  /*a930*/  MUFU.EX2 R216, R0 ;  /* 0x0000000000d87308 */ /* 0x0003e40000000800 */
[----:B------:R-:W-:-:S04]  /*a940*/  IMAD.WIDE.U32 R34, R6, -0x326172a9, RZ ;  /* 0xcd9e8d5706227825 */ /* 0x000fc800078e00ff */
[----:B------:R-:W-:Y:S02]  /*a950*/  FFMA.FTZ R6, R30, UR4, -R16 ;  /* 0x000000041e067c23 */ /* 0x000fe40008010810 */
[----:B------:R-:W-:Y:S02]  /*a960*/  LDSM.16.MT88.4 R28, [R181+0xe000] ;  /* 0x00e00000b51c783b */ /* 0x000fe40000004200 */
[----:B------:R-:W-:Y:S01]  /*a970*/  MUFU.EX2 R217, R6 ;  /* 0x0000000600d97308 */ /* 0x000fe20000000800 */
[----:B-1----:R-:W-:-:S05]  /*a980*/  LOP3.LUT R0, R137, UR9, R118, 0x96, !PT ;  /* 0x0000000989007c12 */ /* 0x002fca000f8e9676 */
[----:B------:R-:W-:-:S04]  /*a990*/  IMAD.WIDE.U32 R18, R0, -0x2daee0ad, RZ ;  /* 0xd2511f5300127825 */ /* 0x000fc800078e00ff */
[----:B------:R-:W-:Y:S01]  /*a9a0*/  FFMA.FTZ R0, R157, UR4, -R14 ;  /* 0x000000049d007c23 */ /* 0x000fe2000801080e */
[----:B------:R-:W-:-:S03]  /*a9b0*/  LOP3.LUT R4, R19, UR6, R2, 0x96, !PT ;  /* 0x0000000613047c12 */ /* 0x000fc6000f8e9602 */
[----:B------:R1:W2:Y:S02]  /*a9c0*/  MUFU.EX2 R218, R0 ;  /* 0x0000000000da7308 */ /* 0x0002a40000000800 */
[----:B------:R-:W-:-:S03]  /*a9d0*/  IMAD.WIDE.U32 R4, R4, -0x326172a9, RZ ;  /* 0xcd9e8d5704047825 */ /* 0x000fc600078e00ff */
[----:B------:R-:W-:Y:S02]  /*a9e0*/  LOP3.LUT R8, R4, 0xff, RZ, 0xc0, !PT ;  /* 0x000000ff04087812 */ /* 0x000fe400078ec0ff */
[--C-:B------:R-:W-:Y:S02]  /*a9f0*/  SHF.R.U32.HI R2, RZ, 0x10, R4.reuse ;  /* 0x00000010ff027819 */ /* 0x100fe40000011604 */
[----:B------:R-:W-:Y:S02]  /*aa00*/  SHF.R.U32.HI R7, RZ, 0x18, R4 ;  /* 0x00000018ff077819 */ /* 0x000fe40000011604 */
[----:B------:R-:W-:Y:S01]  /*aa10*/  LOP3.LUT R2, R2, 0xff, RZ, 0xc0, !PT ;  /* 0x000000ff02027812 */ /* 0x000fe200078ec0ff */
[----:B-1----:R-:W-:Y:S01]  /*aa20*/  FFMA.FTZ R0, R23, UR4, -R16 ;  /* 0x0000000417007c23 */ /* 0x002fe20008010810 */
[----:B--2---:R-:W-:Y:S02]  /*aa30*/  IMAD.MOV.U32 R19, RZ, RZ, R218 ;  /* 0x000000ffff137224 */ /* 0x004fe400078e00da */
[----:B------:R-:W-:Y:S01]  /*aa40*/  PRMT R9, R2, 0x5410, R7 ;  /* 0x0000541002097816 */ /* 0x000fe20000000007 */
[----:B------:R-:W1:Y:S01]  /*aa50*/  LDSM.16.MT88.4 R20, [R181+0xc000] ;  /* 0x00c00000b514783b */ /* 0x000e620000004200 */
[----:B------:R2:W3:Y:S02]  /*aa60*/  MUFU.EX2 R231, R0 ;  /* 0x0000000000e77308 */ /* 0x0004e40000000800 */
[----:B--2---:R-:W-:-:S02]  /*aa70*/  LOP3.LUT R0, R4, 0xffff, RZ, 0xc0, !PT ;  /* 0x0000ffff04007812 */ /* 0x004fc400078ec0ff */
[----:B------:R-:W-:Y:S01]  /*aa80*/  LOP3.LUT R4, R5, UR31, R34, 0x96, !PT ;  /* 0x0000001f05047c12 */ /* 0x000fe2000f8e9622 */
[----:B------:R-:W-:Y:S01]  /*aa90*/  FFMA.FTZ R5, R158, UR4, -R16 ;  /* 0x000000049e057c23 */ /* 0x000fe20008010810 */
[----:B------:R-:W-:Y:S01]  /*aaa0*/  SHF.R.U32.HI R6, RZ, 0x8, R0 ;  /* 0x00000008ff067819 */ /* 0x000fe20000011600 */
[----:B------:R-:W-:Y:S01]  /*aab0*/  FFMA.FTZ R0, R159, UR4, -R16 ;  /* 0x000000049f007c23 */ /* 0x000fe20008010810 */
[----:B------:R-:W-:Y:S01]  /*aac0*/  SHF.R.U32.HI R2, RZ, 0x10, R4 ;  /* 0x00000010ff027819 */ /* 0x000fe20000011604 */
[----:B------:R2:W-:Y:S01]  /*aad0*/  MUFU.EX2 R219, R5 ;  /* 0x0000000500db7308 */ /* 0x0005e20000000800 */
[----:B------:R-:W-:Y:S02]  /*aae0*/  PRMT R10, R8, 0x5410, R6 ;  /* 0x00005410080a7816 */ /* 0x000fe40000000006 */
[----:B------:R-:W-:Y:S02]  /*aaf0*/  LOP3.LUT R6, R4, 0xff, RZ, 0xc0, !PT ;  /* 0x000000ff04067812 */ /* 0x000fe400078ec0ff */
[----:B------:R-:W-:-:S02]  /*ab00*/  SHF.R.U32.HI R7, RZ, 0x18, R4 ;  /* 0x00000018ff077819 */ /* 0x000fc40000011604 */
[----:B------:R-:W-:Y:S01]  /*ab10*/  LOP3.LUT R2, R2, 0xff, RZ, 0xc0, !PT ;  /* 0x000000ff02027812 */ /* 0x000fe200078ec0ff */
[----:B------:R4:W5:Y:S03]  /*ab20*/  MUFU.EX2 R221, R0 ;  /* 0x0000000000dd7308 */ /* 0x0009660000000800 */
[----:B------:R-:W-:Y:S02]  /*ab30*/  PRMT R7, R2, 0x5410, R7 ;  /* 0x0000541002077816 */ /* 0x000fe40000000007 */
[----:B--2---:R-:W-:-:S05]  /*ab40*/  FSEL R5, R149, RZ, P1 ;  /* 0x000000ff95057208 */ /* 0x004fca0000800000 */
[----:B------:R-:W-:Y:S01]  /*ab50*/  FADD.FTZ R3, R3, -R5 ;  /* 0x8000000503037221 */ /* 0x000fe20000010000 */
[----:B----4-:R-:W-:-:S03]  /*ab60*/  LOP3.LUT R0, R4, 0xffff, RZ, 0xc0, !PT ;  /* 0x0000ffff04007812 */ /* 0x010fc600078ec0ff */
[----:B------:R-:W-:Y:S01]  /*ab70*/  FMUL.FTZ R3, R3, UR4 ;  /* 0x0000000403037c20 */ /* 0x000fe20008410000 */
[----:B------:R-:W-:Y:S02]  /*ab80*/  FSEL R4, R150, RZ, P2 ;  /* 0x000000ff96047208 */ /* 0x000fe40001000000 */
[----:B------:R-:W-:-:S03]  /*ab90*/  SHF.R.U32.HI R0, RZ, 0x8, R0 ;  /* 0x00000008ff007819 */ /* 0x000fc60000011600 */
[----:B------:R-:W-:Y:S01]  /*aba0*/  FADD.FTZ R2, R116, -R4 ;  /* 0x8000000474027221 */ /* 0x000fe20000010000 */
[----:B------:R-:W-:Y:S01]  /*abb0*/  PRMT R6, R6, 0x5410, R0 ;  /* 0x0000541006067816 */ /* 0x000fe20000000000 */
[----:B------:R-:W2:Y:S01]  /*abc0*/  MUFU.EX2 R116, R3 ;  /* 0x0000000300747308 */ /* 0x000ea20000000800 */
[----:B------:R-:W-:Y:S01]  /*abd0*/  F2FP.BF16.F32.PACK_AB R0, R216, R235 ;  /* 0x000000ebd800723e */ /* 0x000fe200000010ff */
[----:B------:R-:W-:Y:S01]  /*abe0*/  FMUL.FTZ R117, R2, UR4 ;  /* 0x0000000402757c20 */ /* 0x000fe20008410000 */
[----:B------:R-:W-:Y:S01]  /*abf0*/  F2FP.BF16.F32.PACK_AB R2, R218, R220 ;  /* 0x000000dcda02723e */ /* 0x000fe200000010ff */
[----:B------:R-:W-:Y:S01]  /*ac00*/  IMAD.MOV.U32 R218, RZ, RZ, R17 ;  /* 0x000000ffffda7224 */ /* 0x000fe200078e0011 */
[C---:B------:R-:W-:Y:S02]  /*ac10*/  PRMT R178, R0.reuse, 0x7610, R178 ;  /* 0x0000761000b27816 */ /* 0x040fe400000000b2 */
[----:B------:R-:W-:Y:S01]  /*ac20*/  PRMT R177, R0, 0x7632, R177 ;  /* 0x0000763200b17816 */ /* 0x000fe200000000b1 */
[----:B------:R-:W4:Y:S01]  /*ac30*/  MUFU.EX2 R117, R117 ;  /* 0x0000007500757308 */ /* 0x000f220000000800 */
[----:B---3--:R-:W-:-:S02]  /*ac40*/  F2FP.BF16.F32.PACK_AB R0, R217, R231 ;  /* 0x000000e7d900723e */ /* 0x008fc400000010ff */
[----:B------:R-:W-:Y:S02]  /*ac50*/  PRMT R174, R2, 0x7610, R174 ;  /* 0x0000761002ae7816 */ /* 0x000fe400000000ae */
[C---:B------:R-:W-:Y:S02]  /*ac60*/  PRMT R176, R0.reuse, 0x7610, R176 ;  /* 0x0000761000b07816 */ /* 0x040fe400000000b0 */
[----:B------:R-:W-:Y:S02]  /*ac70*/  PRMT R175, R0, 0x7632, R175 ;  /* 0x0000763200af7816 */ /* 0x000fe400000000af */
[----:B-----5:R-:W-:Y:S01]  /*ac80*/  F2FP.BF16.F32.PACK_AB R0, R219, R221 ;  /* 0x000000dddb00723e */ /* 0x020fe200000010ff */
[-C--:B--2---:R-:W-:Y:S01]  /*ac90*/  FMUL.FTZ R126, R126, R116.reuse ;  /* 0x000000747e7e7220 */ /* 0x084fe20000410000 */
[----:B------:R-:W-:Y:S01]  /*aca0*/  PRMT R172, R2, 0x7632, R172 ;  /* 0x0000763202ac7816 */ /* 0x000fe200000000ac */
[-C--:B------:R-:W-:Y:S01]  /*acb0*/  FMUL.FTZ R127, R127, R116.reuse ;  /* 0x000000747f7f7220 */ /* 0x080fe20000410000 */
[----:B------:R-:W-:Y:S01]  /*acc0*/  PRMT R173, R0, 0x7610, R173 ;  /* 0x0000761000ad7816 */ /* 0x000fe200000000ad */
[-C--:B------:R-:W-:Y:S01]  /*acd0*/  FMUL.FTZ R122, R122, R116.reuse ;  /* 0x000000747a7a7220 */ /* 0x080fe20000410000 */
[----:B------:R-:W-:Y:S01]  /*ace0*/  PRMT R151, R0, 0x7632, R151 ;  /* 0x0000763200977816 */ /* 0x000fe20000000097 */
[----:B------:R-:W-:Y:S01]  /*acf0*/  FMUL.FTZ R123, R123, R116 ;  /* 0x000000747b7b7220 */ /* 0x000fe20000410000 */
[--C-:B------:R-:W-:Y:S01]  /*ad00*/  HSET2.LE.AND R0, R6, R15.reuse, PT ;  /* 0x0000000f06007233 */ /* 0x100fe20003803000 */
[-C--:B----4-:R-:W-:Y:S01]  /*ad10*/  FMUL.FTZ R124, R124, R117.reuse ;  /* 0x000000757c7c7220 */ /* 0x090fe20000410000 */
[----:B------:R-:W-:Y:S01]  /*ad20*/  PRMT R3, R178, 0x5410, R177 ;  /* 0x00005410b2037816 */ /* 0x000fe200000000b1 */
[-C--:B------:R-:W-:Y:S01]  /*ad30*/  FMUL.FTZ R125, R125, R117.reuse ;  /* 0x000000757d7d7220 */ /* 0x080fe20000410000 */
[--C-:B------:R-:W-:Y:S01]  /*ad40*/  HSET2.LE.AND R2, R7, R15.reuse, PT ;  /* 0x0000000f07027233 */ /* 0x100fe20003803000 */
[-C--:B------:R-:W-:Y:S01]  /*ad50*/  FMUL.FTZ R120, R120, R117.reuse ;  /* 0x0000007578787220 */ /* 0x080fe20000410000 */
[----:B------:R-:W-:Y:S01]  /*ad60*/  PRMT R4, R176, 0x5410, R175 ;  /* 0x00005410b0047816 */ /* 0x000fe200000000af */
[----:B------:R-:W-:Y:S01]  /*ad70*/  FMUL.FTZ R121, R121, R117 ;  /* 0x0000007579797220 */ /* 0x000fe20000410000 */
[----:B------:R-:W-:Y:S01]  /*ad80*/  LOP3.LUT R8, R0, R3, RZ, 0xc0, !PT ;  /* 0x0000000300087212 */ /* 0x000fe200078ec0ff */
[-C--:B------:R-:W-:Y:S01]  /*ad90*/  FMUL.FTZ R52, R52, R117.reuse ;  /* 0x0000007534347220 */ /* 0x080fe20000410000 */
[--C-:B------:R-:W-:Y:S01]  /*ada0*/  HSET2.LE.AND R3, R9, R15.reuse, PT ;  /* 0x0000000f09037233 */ /* 0x100fe20003803000 */
[-C--:B------:R-:W-:Y:S01]  /*adb0*/  FMUL.FTZ R53, R53, R117.reuse ;  /* 0x0000007535357220 */ /* 0x080fe20000410000 */
[----:B------:R-:W-:Y:S01]  /*adc0*/  HSET2.LE.AND R0, R10, R15, PT ;  /* 0x0000000f0a007233 */ /* 0x000fe20003803000 */
[-C--:B------:R-:W-:Y:S01]  /*add0*/  FMUL.FTZ R56, R56, R117.reuse ;  /* 0x0000007538387220 */ /* 0x080fe20000410000 */
[----:B------:R-:W-:Y:S01]  /*ade0*/  LOP3.LUT R9, R2, R4, RZ, 0xc0, !PT ;  /* 0x0000000402097212 */ /* 0x000fe200078ec0ff */
[-C--:B------:R-:W-:Y:S01]  /*adf0*/  FMUL.FTZ R57, R57, R117.reuse ;  /* 0x0000007539397220 */ /* 0x080fe20000410000 */
[----:B------:R-:W-:Y:S01]  /*ae00*/  PRMT R2, R174, 0x5410, R172 ;  /* 0x00005410ae027816 */ /* 0x000fe200000000ac */
[----:B------:R-:W2:Y:S01]  /*ae10*/  LDSM.16.MT88.4 R4, [R183+0xc000] ;  /* 0x00c00000b704783b */ /* 0x000ea20000004200 */
[-C--:B------:R-:W-:Y:S01]  /*ae20*/  FMUL.FTZ R54, R54, R116.reuse ;  /* 0x0000007436367220 */ /* 0x080fe20000410000 */
[----:B------:R-:W-:Y:S01]  /*ae30*/  FMUL.FTZ R55, R55, R116 ;  /* 0x0000007437377220 */ /* 0x000fe20000410000 */
[----:B------:R-:W-:Y:S01]  /*ae40*/  LOP3.LUT R10, R0, R2, RZ, 0xc0, !PT ;  /* 0x00000002000a7212 */ /* 0x000fe200078ec0ff */
[-C--:B------:R-:W-:Y:S01]  /*ae50*/  FMUL.FTZ R58, R58, R116.reuse ;  /* 0x000000743a3a7220 */ /* 0x080fe20000410000 */
[----:B------:R-:W-:Y:S01]  /*ae60*/  PRMT R0, R173, 0x5410, R151 ;  /* 0x00005410ad007816 */ /* 0x000fe20000000097 */
[----:B------:R-:W-:Y:S01]  /*ae70*/  FMUL.FTZ R59, R59, R116 ;  /* 0x000000743b3b7220 */ /* 0x000fe20000410000 */
[-C--:B------:R-:W-:Y:S01]  /*ae80*/  FMUL.FTZ R68, R68, R117.reuse ;  /* 0x0000007544447220 */ /* 0x080fe20000410000 */
[-C--:B------:R-:W-:Y:S01]  /*ae90*/  FMUL.FTZ R69, R69, R117.reuse ;  /* 0x0000007545457220 */ /* 0x080fe20000410000 */
[----:B------:R-:W-:Y:S01]  /*aea0*/  LOP3.LUT R11, R3, R0, RZ, 0xc0, !PT ;  /* 0x00000000030b7212 */ /* 0x000fe200078ec0ff */
        /* <DEDUP_REMOVED lines=17> */
[----:B------:R-:W-:Y:S01]  /*afc0*/  LOP3.LUT R2, R35, UR7, R136, 0x96, !PT ;  /* 0x0000000723027c12 */ /* 0x000fe2000f8e9688 */
        /* <DEDUP_REMOVED lines=10> */
[----:B------:R-:W-:Y:S01]  /*b070*/  LDSM.16.MT88.4 R24, [R184+0xe000] ;  /* 0x00e00000b818783b */ /* 0x000fe20000004200 */
        /* <DEDUP_REMOVED lines=9> */
[----:B------:R-:W-:Y:S01]  /*b110*/  IMAD.WIDE.U32 R2, R2, -0x2daee0ad, RZ ;  /* 0xd2511f5302027825 */ /* 0x000fe200078e00ff */
[C---:B------:R-:W-:Y:S01]  /*b120*/  HMMA.16816.F32.BF16 R156, R8.reuse, R6, R56 ;  /* 0x00000006089c723c */ /* 0x040fe20000041838 */
[----:B------:R-:W2:Y:S02]  /*b130*/  LDSM.16.MT88.4 R4, [R183+0xe000] ;  /* 0x00e00000b704783b */ /* 0x000ea40000004200 */
        /* <DEDUP_REMOVED lines=24> */
[C---:B------:R-:W-:Y:S01]  /*b2c0*/  HMMA.16816.F32.BF16 R168, R8.reuse, R142, R48 ;  /* 0x0000008e08a8723c */ /* 0x040fe20000041830 */
[----:B------:R-:W-:Y:S01]  /*b2d0*/  LOP3.LUT R3, R2, 0xffff, RZ, 0xc0, !PT ;  /* 0x0000ffff02037812 */ /* 0x000fe200078ec0ff */
        /* <DEDUP_REMOVED lines=23> */
[--C-:B------:R-:W-:Y:S01]  /*b450*/  SHF.R.U32.HI R5, RZ, 0x10, R2.reuse ;  /* 0x00000010ff057819 */ /* 0x100fe20000011602 */
[-C--:B------:R-:W-:Y:S01]  /*b460*/  FMUL.FTZ R106, R106, R116.reuse ;  /* 0x000000746a6a7220 */ /* 0x080fe20000410000 */
[----:B------:R-:W-:Y:S01]  /*b470*/  SHF.R.U32.HI R4, RZ, 0x8, R3 ;  /* 0x00000008ff047819 */ /* 0x000fe20000011603 */
[-C--:B------:R-:W-:Y:S01]  /*b480*/  FMUL.FTZ R107, R107, R116.reuse ;  /* 0x000000746b6b7220 */ /* 0x080fe20000410000 */
[----:B------:R-:W-:Y:S01]  /*b490*/  LOP3.LUT R3, R5, 0xff, RZ, 0xc0, !PT ;  /* 0x000000ff05037812 */ /* 0x000fe200078ec0ff */
[C---:B------:R-:W-:Y:S01]  /*b4a0*/  HMMA.16816.F32.BF16 R76, R8.reuse, R24, R76 ;  /* 0x00000018084c723c */ /* 0x040fe2000004184c */
[----:B------:R-:W-:Y:S01]  /*b4b0*/  LOP3.LUT R7, R2, 0xff, RZ, 0xc0, !PT ;  /* 0x000000ff02077812 */ /* 0x000fe200078ec0ff */
[-C--:B------:R-:W-:Y:S01]  /*b4c0*/  FMUL.FTZ R128, R128, R117.reuse ;  /* 0x0000007580807220 */ /* 0x080fe20000410000 */
[----:B------:R-:W-:Y:S01]  /*b4d0*/  SHF.R.U32.HI R6, RZ, 0x18, R2 ;  /* 0x00000018ff067819 */ /* 0x000fe20000011602 */
[----:B------:R-:W-:Y:S01]  /*b4e0*/  FFMA.FTZ R2, R160, UR4, -R14 ;  /* 0x00000004a0027c23 */ /* 0x000fe2000801080e */
[----:B------:R-:W-:Y:S01]  /*b4f0*/  PRMT R18, R7, 0x5410, R4 ;  /* 0x0000541007127816 */ /* 0x000fe20000000004 */
[C---:B-1----:R-:W-:Y:S01]  /*b500*/  HMMA.16816.F32.BF16 R92, R8.reuse, R20, R92 ;  /* 0x00000014085c723c */ /* 0x042fe2000004185c */
[----:B------:R-:W-:Y:S01]  /*b510*/  PRMT R17, R3, 0x5410, R6 ;  /* 0x0000541003117816 */ /* 0x000fe20000000006 */
[----:B------:R1:W-:Y:S01]  /*b520*/  MUFU.EX2 R54, R2 ;  /* 0x0000000200367308 */ /* 0x0003e20000000800 */
[----:B------:R-:W-:Y:S01]  /*b530*/  LOP3.LUT R6, R0, 0xff, RZ, 0xc0, !PT ;  /* 0x000000ff00067812 */ /* 0x000fe200078ec0ff */
[----:B------:R-:W-:Y:S01]  /*b540*/  FFMA.FTZ R3, R162, UR4, -R16 ;  /* 0x00000004a2037c23 */ /* 0x000fe20008010810 */
[--C-:B------:R-:W-:Y:S01]  /*b550*/  SHF.R.U32.HI R4, RZ, 0x10, R0.reuse ;  /* 0x00000010ff047819 */ /* 0x100fe20000011600 */
[C---:B------:R-:W-:Y:S01]  /*b560*/  HMMA.16816.F32.BF16 R96, R8.reuse, R22, R96 ;  /* 0x000000160860723c */ /* 0x040fe20000041860 */
[----:B------:R-:W2:Y:S01]  /*b570*/  LDSM.16.MT88.4 R20, [R183+0x10000] ;  /* 0x01000000b714783b */ /* 0x000ea20000004200 */
[----:B------:R-:W-:Y:S01]  /*b580*/  SHF.R.U32.HI R7, RZ, 0x18, R0 ;  /* 0x00000018ff077819 */ /* 0x000fe20000011600 */
[-C--:B------:R-:W-:Y:S01]  /*b590*/  FMUL.FTZ R129, R129, R117.reuse ;  /* 0x0000007581817220 */ /* 0x080fe20000410000 */
[----:B------:R-:W-:Y:S01]  /*b5a0*/  MUFU.EX2 R53, R3 ;  /* 0x0000000300357308 */ /* 0x000fe20000000800 */
[-C--:B------:R-:W-:Y:S01]  /*b5b0*/  FMUL.FTZ R130, R130, R116.reuse ;  /* 0x0000007482827220 */ /* 0x080fe20000410000 */
[C---:B------:R-:W-:Y:S01]  /*b5c0*/  HMMA.16816.F32.BF16 R80, R8.reuse, R26, R80 ;  /* 0x0000001a0850723c */ /* 0x040fe20000041850 */
[----:B------:R-:W4:Y:S01]  /*b5d0*/  LDSM.16.MT88.4 R24, [R184+0x10000] ;  /* 0x01000000b818783b */ /* 0x000f220000004200 */
[-C--:B------:R-:W-:Y:S01]  /*b5e0*/  FMUL.FTZ R131, R131, R116.reuse ;  /* 0x0000007483837220 */ /* 0x080fe20000410000 */
[-C--:B------:R-:W-:Y:S01]  /*b5f0*/  FMUL.FTZ R132, R132, R117.reuse ;  /* 0x0000007584847220 */ /* 0x080fe20000410000 */
[----:B------:R-:W-:Y:S01]  /*b600*/  FMUL.FTZ R133, R133, R117 ;  /* 0x0000007585857220 */ /* 0x000fe20000410000 */
[-C--:B------:R-:W-:Y:S01]  /*b610*/  FMUL.FTZ R134, R134, R116.reuse ;  /* 0x0000007486867220 */ /* 0x080fe20000410000 */
[----:B------:R-:W-:Y:S01]  /*b620*/  HMMA.16816.F32.BF16 R204, R8, R140, R44 ;  /* 0x0000008c08cc723c */ /* 0x000fe2000004182c */
[----:B-1----:R-:W-:Y:S01]  /*b630*/  FFMA.FTZ R2, R161, UR4, -R14 ;  /* 0x00000004a1027c23 */ /* 0x002fe2000801080e */
[----:B------:R-:W-:Y:S01]  /*b640*/  FMUL.FTZ R135, R135, R116 ;  /* 0x0000007487877220 */ /* 0x000fe20000410000 */
[----:B------:R-:W-:-:S02]  /*b650*/  IMAD.MOV.U32 R160, RZ, RZ, R219 ;  /* 0x000000ffffa07224 */ /* 0x000fc400078e00db */
[----:B------:R1:W5:Y:S01]  /*b660*/  MUFU.EX2 R36, R2 ;  /* 0x0000000200247308 */ /* 0x0003620000000800 */
[----:B---3--:R-:W-:Y:S01]  /*b670*/  HMMA.16816.F32.BF16 R100, R8, R28, R100 ;  /* 0x0000001c0864723c */ /* 0x008fe20000041864 */
[----:B------:R-:W-:-:S05]  /*b680*/  IMAD.MOV.U32 R161, RZ, RZ, R218 ;  /* 0x000000ffffa17224 */ /* 0x000fca00078e00da */
[----:B------:R-:W-:Y:S01]  /*b690*/  HMMA.16816.F32.BF16 R104, R8, R30, R104 ;  /* 0x0000001e0868723c */ /* 0x000fe20000041868 */
[----:B------:R-:W-:Y:S01]  /*b6a0*/  LDSM.16.MT88.4 R28, [R181+0xc800] ;  /* 0x00c80000b51c783b */ /* 0x000fe20000004200 */
[----:B-1----:R-:W-:Y:S01]  /*b6b0*/  LOP3.LUT R2, R0, 0xffff, RZ, 0xc0, !PT ;  /* 0x0000ffff00027812 */ /* 0x002fe200078ec0ff */
[----:B------:R-:W-:-:S03]  /*b6c0*/  FFMA.FTZ R0, R148, UR4, -R16 ;  /* 0x0000000494007c23 */ /* 0x000fc60008010810 */
[----:B------:R-:W-:Y:S01]  /*b6d0*/  SHF.R.U32.HI R5, RZ, 0x8, R2 ;  /* 0x00000008ff057819 */ /* 0x000fe20000011602 */
[----:B------:R1:W3:Y:S01]  /*b6e0*/  MUFU.EX2 R52, R0 ;  /* 0x0000000000347308 */ /* 0x0002e20000000800 */
[----:B------:R-:W-:Y:S01]  /*b6f0*/  LOP3.LUT R2, R4, 0xff, RZ, 0xc0, !PT ;  /* 0x000000ff04027812 */ /* 0x000fe200078ec0ff */
[C---:B--2---:R-:W-:Y:S01]  /*b700*/  HMMA.16816.F32.BF16 R44, R8.reuse, R20, R108 ;  /* 0x00000014082c723c */ /* 0x044fe2000004186c */
[----:B------:R-:W-:Y:S02]  /*b710*/  PRMT R3, R6, 0x5410, R5 ;  /* 0x0000541006037816 */ /* 0x000fe40000000005 */
[----:B------:R-:W-:Y:S01]  /*b720*/  PRMT R5, R2, 0x5410, R7 ;  /* 0x0000541002057816 */ /* 0x000fe20000000007 */
[----:B------:R-:W-:Y:S02]  /*b730*/  FFMA.FTZ R2, R144, UR4, -R14 ;  /* 0x0000000490027c23 */ /* 0x000fe4000801080e */
[----:B------:R-:W-:Y:S01]  /*b740*/  HMMA.16816.F32.BF16 R40, R8, R22, R112 ;  /* 0x000000160828723c */ /* 0x000fe20000041870 */
[----:B------:R-:W2:Y:S01]  /*b750*/  LDSM.16.MT88.4 R20, [R184+0xc800] ;  /* 0x00c80000b814783b */ /* 0x000ea20000004200 */
[----:B------:R3:W-:Y:S01]  /*b760*/  MUFU.EX2 R230, R2 ;  /* 0x0000000200e67308 */ /* 0x0007e20000000800 */
[----:B-----5:R-:W-:-:S02]  /*b770*/  IMAD.MOV.U32 R108, RZ, RZ, R36 ;  /* 0x000000ffff6c7224 */ /* 0x020fc400078e0024 */
[----:B------:R-:W-:Y:S01]  /*b780*/  IMAD.MOV.U32 R110, RZ, RZ, R221 ;  /* 0x000000ffff6e7224 */ /* 0x000fe200078e00dd */
[C---:B----4-:R-:W-:Y:S01]  /*b790*/  HMMA.16816.F32.BF16 R64, R8.reuse, R24, R128 ;  /* 0x000000180840723c */ /* 0x050fe20000041880 */
[----:B------:R-:W-:Y:S01]  /*b7a0*/  IMAD.MOV.U32 R109, RZ, RZ, R220 ;  /* 0x000000ffff6d7224 */ /* 0x000fe200078e00dc */
[----:B-1----:R-:W-:Y:S02]  /*b7b0*/  F2FP.BF16.F32.PACK_AB R0, R36, R54 ;  /* 0x000000362400723e */ /* 0x002fe400000010ff */
[----:B------:R-:W-:Y:S02]  /*b7c0*/  LDSM.16.MT88.4 R36, [R181+0xe800] ;  /* 0x00e80000b524783b */ /* 0x000fe40000004200 */
[----:B------:R-:W-:Y:S01]  /*b7d0*/  HMMA.16816.F32.BF16 R56, R8, R26, R132 ;  /* 0x0000001a0838723c */ /* 0x000fe20000041884 */
[C---:B------:R-:W-:Y:S02]  /*b7e0*/  PRMT R148, R0.reuse, 0x7610, R148 ;  /* 0x0000761000947816 */ /* 0x040fe40000000094 */
[----:B------:R-:W-:Y:S01]  /*b7f0*/  PRMT R147, R0, 0x7632, R147 ;  /* 0x0000763200937816 */ /* 0x000fe20000000093 */
[----:B------:R-:W1:Y:S01]  /*b800*/  LDSM.16.MT88.4 R8, [R183+0xc800] ;  /* 0x00c80000b708783b */ /* 0x000e620000004200 */
[----:B------:R-:W-:Y:S01]  /*b810*/  HSET2.LE.AND R0, R3, R15, PT ;  /* 0x0000000f03007233 */ /* 0x000fe20003803000 */
[----:B---3--:R-:W-:Y:S01]  /*b820*/  FFMA.FTZ R2, R145, UR4, -R14 ;  /* 0x0000000491027c23 */ /* 0x008fe2000801080e */
[----:B------:R-:W-:Y:S01]  /*b830*/  F2FP.BF16.F32.PACK_AB R3, R52, R53 ;  /* 0x000000353403723e */ /* 0x000fe200000010ff */
[----:B------:R-:W3:Y:S02]  /*b840*/  LDSM.16.MT88.4 R24, [R182+0xc800] ;  /* 0x00c80000b618783b */ /* 0x000ee40000004200 */
[----:B------:R4:W5:Y:S01]  /*b850*/  MUFU.EX2 R6, R2 ;  /* 0x0000000200067308 */ /* 0x0009620000000800 */
[----:B------:R-:W-:-:S02]  /*b860*/  PRMT R145, R3, 0x7632, R145 ;  /* 0x0000763203917816 */ /* 0x000fc40000000091 */
[----:B----4-:R-:W-:-:S04]  /*b870*/  PRMT R2, R148, 0x5410, R147 ;  /* 0x0000541094027816 */ /* 0x010fc80000000093 */
[----:B------:R-:W-:Y:S01]  /*b880*/  LOP3.LUT R4, R0, R2, RZ, 0xc0, !PT ;  /* 0x0000000200047212 */ /* 0x000fe200078ec0ff */
[----:B------:R-:W-:Y:S01]  /*b890*/  FFMA.FTZ R0, R146, UR4, -R16 ;  /* 0x0000000492007c23 */ /* 0x000fe20008010810 */
[----:B------:R-:W-:Y:S01]  /*b8a0*/  PRMT R146, R3, 0x7610, R146 ;  /* 0x0000761003927816 */ /* 0x000fe20000000092 */
[----:B------:R-:W-:Y:S01]  /*b8b0*/  FFMA.FTZ R3, R163, UR4, -R16 ;  /* 0x00000004a3037c23 */ /* 0x000fe20008010810 */
[----:B-----5:R-:W-:Y:S01]  /*b8c0*/  IMAD.MOV.U32 R163, RZ, RZ, R6 ;  /* 0x000000ffffa37224 */ /* 0x020fe200078e0006 */
[----:B------:R4:W-:Y:S01]  /*b8d0*/  MUFU.EX2 R162, R0 ;  /* 0x0000000000a27308 */ /* 0x0009e20000000800 */
[----:B------:R-:W-:-:S07]  /*b8e0*/  PRMT R2, R146, 0x5410, R145 ;  /* 0x0000541092027816 */ /* 0x000fce0000000091 */
[----:B------:R-:W5:Y:S01]  /*b8f0*/  MUFU.EX2 R111, R3 ;  /* 0x00000003006f7308 */ /* 0x000f620000000800 */
[----:B----4-:R-:W-:-:S05]  /*b900*/  HSET2.LE.AND R0, R5, R15, PT ;  /* 0x0000000f05007233 */ /* 0x010fca0003803000 */
[----:B------:R-:W-:Y:S02]  /*b910*/  LOP3.LUT R5, R0, R2, RZ, 0xc0, !PT ;  /* 0x0000000200057212 */ /* 0x000fe400078ec0ff */
[----:B------:R-:W-:Y:S02]  /*b920*/  F2FP.BF16.F32.PACK_AB R0, R163, R230 ;  /* 0x000000e6a300723e */ /* 0x000fe400000010ff */
[----:B-----5:R-:W-:Y:S02]  /*b930*/  F2FP.BF16.F32.PACK_AB R2, R111, R162 ;  /* 0x000000a26f02723e */ /* 0x020fe400000010ff */
[C---:B------:R-:W-:Y:S02]  /*b940*/  PRMT R144, R0.reuse, 0x7610, R144 ;  /* 0x0000761000907816 */ /* 0x040fe40000000090 */
[----:B------:R-:W-:Y:S02]  /*b950*/  PRMT R142, R0, 0x7632, R142 ;  /* 0x00007632008e7816 */ /* 0x000fe4000000008e */
[----:B------:R-:W-:Y:S01]  /*b960*/  HSET2.LE.AND R0, R18, R15, PT ;  /* 0x0000000f12007233 */ /* 0x000fe20003803000 */
[----:B------:R-:W-:Y:S01]  /*b970*/  IMAD.MOV.U32 R18, RZ, RZ, R54 ;  /* 0x000000ffff127224 */ /* 0x000fe200078e0036 */
[----:B------:R-:W-:-:S02]  /*b980*/  PRMT R3, R144, 0x5410, R142 ;  /* 0x0000541090037816 */ /* 0x000fc4000000008e */
[C---:B------:R-:W-:Y:S02]  /*b990*/  PRMT R143, R2.reuse, 0x7610, R143 ;  /* 0x00007610028f7816 */ /* 0x040fe4000000008f */
[----:B------:R-:W-:Y:S02]  /*b9a0*/  PRMT R141, R2, 0x7632, R141 ;  /* 0x00007632028d7816 */ /* 0x000fe4000000008d */
[----:B------:R-:W-:Y:S01]  /*b9b0*/  HSET2.LE.AND R2, R17, R15, PT ;  /* 0x0000000f11027233 */ /* 0x000fe20003803000 */
[----:B------:R-:W-:Y:S01]  /*b9c0*/  IMAD.MOV.U32 R17, RZ, RZ, R53 ;  /* 0x000000ffff117224 */ /* 0x000fe200078e0035 */
[----:B------:R-:W-:Y:S01]  /*b9d0*/  LOP3.LUT R6, R0, R3, RZ, 0xc0, !PT ;  /* 0x0000000300067212 */ /* 0x000fe200078ec0ff */
[----:B------:R-:W-:Y:S01]  /*b9e0*/  IMAD.MOV.U32 R3, RZ, RZ, R52 ;  /* 0x000000ffff037224 */ /* 0x000fe200078e0034 */
[----:B------:R-:W-:-:S04]  /*b9f0*/  PRMT R0, R143, 0x5410, R141 ;  /* 0x000054108f007816 */ /* 0x000fc8000000008d */
[----:B------:R-:W-:Y:S01]  /*ba00*/  LOP3.LUT R7, R2, R0, RZ, 0xc0, !PT ;  /* 0x0000000002077212 */ /* 0x000fe200078ec0ff */
[----:B------:R-:W-:Y:S02]  /*ba10*/  IMAD.MOV.U32 R2, RZ, RZ, R217 ;  /* 0x000000ffff027224 */ /* 0x000fe400078e00d9 */
[----:B------:R-:W-:-:S04]  /*ba20*/  IMAD.MOV.U32 R0, RZ, RZ, R216 ;  /* 0x000000ffff007224 */ /* 0x000fc800078e00d8 */
[C---:B--2---:R-:W-:Y:S06]  /*ba30*/  HMMA.16816.F32.BF16 R128, R4.reuse, R20, R204 ;  /* 0x000000140480723c */ /* 0x044fec00000418cc */
[C---:B------:R-:W-:Y:S01]  /*ba40*/  HMMA.16816.F32.BF16 R132, R4.reuse, R22, R168 ;  /* 0x000000160484723c */ /* 0x040fe200000418a8 */
[----:B------:R-:W2:Y:S05]  /*ba50*/  LDSM.16.MT88.4 R20, [R182+0xe800] ;  /* 0x00e80000b614783b */ /* 0x000eaa0000004200 */
        /* <DEDUP_REMOVED lines=8> */
[----:B------:R-:W-:Y:S01]  /*bae0*/  IMAD.MOV.U32 R60, RZ, RZ, R2 ;  /* 0x000000ffff3c7224 */ /* 0x000fe200078e0002 */
[----:B------:R-:W-:Y:S01]  /*baf0*/  LOP3.LUT R2, R155, UR33, RZ, 0x3c, !PT ;  /* 0x000000219b027c12 */ /* 0x000fe2000f8e3cff */
[----:B------:R-:W-:Y:S01]  /*bb00*/  IMAD.MOV.U32 R61, RZ, RZ, R161 ;  /* 0x000000ffff3d7224 */ /* 0x000fe200078e00a1 */
[----:B------:R-:W4:Y:S01]  /*bb10*/  LDSM.16.MT88.4 R36, [R182+0x10800] ;  /* 0x01080000b624783b */ /* 0x000f220000004200 */
[----:B------:R-:W-:Y:S01]  /*bb20*/  IMAD.MOV.U32 R62, RZ, RZ, R160 ;  /* 0x000000ffff3e7224 */ /* 0x000fe200078e00a0 */
[----:B--2---:R-:W-:Y:S01]  /*bb30*/  HMMA.16816.F32.BF16 R168, R4, R22, R72 ;  /* 0x0000001604a8723c */ /* 0x004fe20000041848 */
[----:B------:R-:W-:-:S02]  /*bb40*/  IMAD.MOV.U32 R50, RZ, RZ, R3 ;  /* 0x000000ffff327224 */ /* 0x000fc400078e0003 */
[----:B------:R-:W-:-:S03]  /*bb50*/  IMAD.WIDE.U32 R2, R2, -0x326172a9, RZ ;  /* 0xcd9e8d5702027825 */ /* 0x000fc600078e00ff */
[C---:B------:R-:W-:Y:S01]  /*bb60*/  HMMA.16816.F32.BF16 R204, R4.reuse, R20, R68 ;  /* 0x0000001404cc723c */ /* 0x040fe20000041844 */
[----:B------:R-:W-:Y:S02]  /*bb70*/  IMAD.MOV.U32 R74, RZ, RZ, R228 ;  /* 0x000000ffff4a7224 */ /* 0x000fe400078e00e4 */
[----:B------:R-:W-:Y:S02]  /*bb80*/  IMAD.MOV.U32 R51, RZ, RZ, R0 ;  /* 0x000000ffff337224 */ /* 0x000fe400078e0000 */
[----:B------:R-:W-:Y:S01]  /*bb90*/  IMAD.MOV.U32 R49, RZ, RZ, R163 ;  /* 0x000000ffff317224 */ /* 0x000fe200078e00a3 */
[C---:B------:R-:W-:Y:S01]  /*bba0*/  LOP3.LUT R0, R3.reuse, UR30, R74, 0x96, !PT ;  /* 0x0000001e03007c12 */ /* 0x040fe2000f8e964a */
[----:B------:R-:W-:Y:S01]  /*bbb0*/  IMAD.MOV.U32 R48, RZ, RZ, R162 ;  /* 0x000000ffff307224 */ /* 0x000fe200078e00a2 */
[----:B-1----:R-:W-:Y:S01]  /*bbc0*/  HMMA.16816.F32.BF16 R156, R4, R8, R76 ;  /* 0x00000008049c723c */ /* 0x002fe2000004184c */
[----:B------:R-:W-:Y:S01]  /*bbd0*/  IMAD.MOV.U32 R21, RZ, RZ, R232 ;  /* 0x000000ffff157224 */ /* 0x000fe200078e00e8 */
[----:B------:R-:W-:Y:S01]  /*bbe0*/  LOP3.LUT R22, R3, UR30, R74, 0x96, !PT ;  /* 0x0000001e03167c12 */ /* 0x000fe2000f8e964a */
[----:B------:R-:W-:-:S02]  /*bbf0*/  IMAD.MOV.U32 R75, RZ, RZ, R229 ;  /* 0x000000ffff4b7224 */ /* 0x000fc400078e00e5 */
[----:B------:R-:W-:Y:S01]  /*bc00*/  IMAD.MOV.U32 R75, RZ, RZ, R21 ;  /* 0x000000ffff4b7224 */ /* 0x000fe200078e0015 */
[----:B------:R-:W-:Y:S01]  /*bc10*/  HMMA.16816.F32.BF16 R160, R4, R10, R80 ;  /* 0x0000000a04a0723c */ /* 0x000fe20000041850 */
[----:B------:R-:W-:-:S04]  /*bc20*/  IMAD.WIDE.U32 R8, R0, -0x2daee0ad, RZ ;  /* 0xd2511f5300087825 */ /* 0x000fc800078e00ff */
[----:B------:R-:W-:Y:S01]  /*bc30*/  IMAD.MOV.U32 R76, RZ, RZ, R18 ;  /* 0x000000ffff4c7224 */ /* 0x000fe200078e0012 */
[----:B------:R-:W-:Y:S01]  /*bc40*/  LOP3.LUT R9, R9, UR26, R138, 0x96, !PT ;  /* 0x0000001a09097c12 */ /* 0x000fe2000f8e968a */
[C---:B---3--:R-:W-:Y:S01]  /*bc50*/  HMMA.16816.F32.BF16 R164, R4.reuse, R24, R84 ;  /* 0x0000001804a4723c */ /* 0x048fe20000041854 */
[C---:B------:R-:W-:Y:S01]  /*bc60*/  LOP3.LUT R10, R33.reuse, UR27, R2, 0x96, !PT ;  /* 0x0000001b210a7c12 */ /* 0x040fe2000f8e9602 */
[----:B------:R-:W-:Y:S02]  /*bc70*/  IMAD.MOV.U32 R83, RZ, RZ, R108 ;  /* 0x000000ffff537224 */ /* 0x000fe400078e006c */
[----:B------:R-:W-:Y:S02]  /*bc80*/  IMAD.MOV.U32 R82, RZ, RZ, R109 ;  /* 0x000000ffff527224 */ /* 0x000fe400078e006d */
[----:B------:R-:W-:Y:S01]  /*bc90*/  IMAD.WIDE.U32 R10, R10, -0x2daee0ad, RZ ;  /* 0xd2511f530a0a7825 */ /* 0x000fe200078e00ff */
[----:B------:R-:W-:Y:S01]  /*bca0*/  LOP3.LUT R24, R33, UR27, R2, 0x96, !PT ;  /* 0x0000001b21187c12 */ /* 0x000fe2000f8e9602 */
[C---:B------:R-:W-:Y:S02]  /*bcb0*/  HMMA.16816.F32.BF16 R52, R4.reuse, R30, R212 ;  /* 0x0000001e0434723c */ /* 0x040fe400000418d4 */
[----:B------:R-:W-:Y:S01]  /*bcc0*/  IMAD.MOV.U32 R87, RZ, RZ, R19 ;  /* 0x000000ffff577224 */ /* 0x000fe200078e0013 */
[----:B------:R-:W-:Y:S01]  /*bcd0*/  LOP3.LUT R0, R11, UR22, R8, 0x96, !PT ;  /* 0x000000160b007c12 */ /* 0x000fe2000f8e9608 */
[----:B------:R-:W-:Y:S01]  /*bce0*/  IMAD.WIDE.U32 R8, R9, -0x326172a9, RZ ;  /* 0xcd9e8d5709087825 */ /* 0x000fe200078e00ff */
[----:B------:R-:W-:Y:S01]  /*bcf0*/  LOP3.LUT R11, R137, UR9, R118, 0x96, !PT ;  /* 0x00000009890b7c12 */ /* 0x000fe2000f8e9676 */
[----:B------:R-:W-:Y:S02]  /*bd00*/  HMMA.16816.F32.BF16 R212, R4, R26, R88 ;  /* 0x0000001a04d4723c */ /* 0x000fe40000041858 */
[----:B------:R-:W-:Y:S01]  /*bd10*/  IMAD.WIDE.U32 R18, R0, -0x326172a9, RZ ;  /* 0xcd9e8d5700127825 */ /* 0x000fe200078e00ff */
[----:B------:R-:W-:-:S03]  /*bd20*/  LOP3.LUT R3, R9, UR23, R32, 0x96, !PT ;  /* 0x0000001709037c12 */ /* 0x000fc6000f8e9620 */
[----:B------:R-:W-:Y:S01]  /*bd30*/  IMAD.WIDE.U32 R20, R11, -0x2daee0ad, RZ ;  /* 0xd2511f530b147825 */ /* 0x000fe200078e00ff */
[----:B------:R-:W-:Y:S01]  /*bd40*/  LOP3.LUT R0, R19, UR9, R8, 0x96, !PT ;  /* 0x0000000913007c12 */ /* 0x000fe2000f8e9608 */
[C---:B------:R-:W-:Y:S01]  /*bd50*/  HMMA.16816.F32.BF16 R124, R4.reuse, R28, R124 ;  /* 0x0000001c047c723c */ /* 0x040fe2000004187c */
[----:B------:R-:W-:Y:S01]  /*bd60*/  LOP3.LUT R19, R35, UR7, R136, 0x96, !PT ;  /* 0x0000000723137c12 */ /* 0x000fe2000f8e9688 */
[----:B------:R-:W-:Y:S01]  /*bd70*/  IMAD.WIDE.U32 R8, R3, -0x2daee0ad, RZ ;  /* 0xd2511f5303087825 */ /* 0x000fe200078e00ff */
[----:B------:R-:W-:Y:S01]  /*bd80*/  LOP3.LUT R11, R21, UR6, R152, 0x96, !PT ;  /* 0x00000006150b7c12 */ /* 0x000fe2000f8e9698 */
[----:B------:R-:W1:Y:S02]  /*bd90*/  LDSM.16.MT88.4 R28, [R181+0x10800] ;  /* 0x01080000b51c783b */ /* 0x000e640000004200 */
[----:B------:R-:W-:Y:S01]  /*bda0*/  IMAD.WIDE.U32 R108, R0, -0x2daee0ad, RZ ;  /* 0xd2511f53006c7825 */ /* 0x000fe200078e00ff */
[----:B------:R-:W-:Y:S01]  /*bdb0*/  LOP3.LUT R9, R9, UR8, R10, 0x96, !PT ;  /* 0x0000000809097c12 */ /* 0x000fe2000f8e960a */
[----:B----4-:R-:W-:Y:S02]  /*bdc0*/  HMMA.16816.F32.BF16 R152, R4, R36, R100 ;  /* 0x000000240498723c */ /* 0x010fe40000041864 */
[----:B------:R-:W-:Y:S01]  /*bdd0*/  IMAD.WIDE.U32 R2, R11, -0x326172a9, RZ ;  /* 0xcd9e8d570b027825 */ /* 0x000fe200078e00ff */
[----:B------:R-:W-:-:S03]  /*bde0*/  LOP3.LUT R10, R109, UR6, R8, 0x96, !PT ;  /* 0x000000066d0a7c12 */ /* 0x000fc6000f8e9608 */
[----:B------:R-:W-:Y:S01]  /*bdf0*/  IMAD.MOV.U32 R77, RZ, RZ, R17 ;  /* 0x000000ffff4d7224 */ /* 0x000fe200078e0011 */
[----:B------:R-:W-:Y:S01]  /*be00*/  LOP3.LUT R0, R3, UR31, R34, 0x96, !PT ;  /* 0x0000001f03007c12 */ /* 0x000fe2000f8e9622 */
[----:B------:R-:W-:Y:S01]  /*be10*/  IMAD.WIDE.U32 R8, R9, -0x326172a9, RZ ;  /* 0xcd9e8d5709087825 */ /* 0x000fe200078e00ff */
[C---:B------:R-:W-:Y:S01]  /*be20*/  LOP3.LUT R17, R2.reuse, 0xff, RZ, 0xc0, !PT ;  /* 0x000000ff02117812 */ /* 0x040fe200078ec0ff */
[----:B------:R-:W-:Y:S01]  /*be30*/  HMMA.16816.F32.BF16 R104, R4, R38, R104 ;  /* 0x000000260468723c */ /* 0x000fe20000041868 */
[----:B------:R-:W-:Y:S01]  /*be40*/  LOP3.LUT R26, R2, 0xffff, RZ, 0xc0, !PT ;  /* 0x0000ffff021a7812 */ /* 0x000fe200078ec0ff */
[----:B------:R-:W-:Y:S01]  /*be50*/  IMAD.MOV.U32 R80, RZ, RZ, R111 ;  /* 0x000000ffff507224 */ /* 0x000fe200078e006f */
[----:B------:R-:W-:Y:S01]  /*be60*/  SHF.R.U32.HI R25, RZ, 0x10, R2 ;  /* 0x00000010ff197819 */ /* 0x000fe20000011602 */
[----:B------:R-:W-:Y:S01]  /*be70*/  IMAD.MOV.U32 R78, RZ, RZ, R60 ;  /* 0x000000ffff4e7224 */ /* 0x000fe200078e003c */
[----:B------:R-:W-:Y:S01]  /*be80*/  SHF.R.U32.HI R11, RZ, 0x18, R2 ;  /* 0x00000018ff0b7819 */ /* 0x000fe20000011602 */
[----:B------:R-:W-:Y:S01]  /*be90*/  IMAD.WIDE.U32 R2, R10, -0x326172a9, RZ ;  /* 0xcd9e8d570a027825 */ /* 0x000fe200078e00ff */
[----:B------:R-:W-:-:S02]  /*bea0*/  LOP3.LUT R111, R9, UR7, R18, 0x96, !PT ;  /* 0x00000007096f7c12 */ /* 0x000fc4000f8e9612 */
[----:B------:R-:W-:Y:S01]  /*beb0*/  ISETP.LE.U32.AND P5, PT, R17, UR5, PT ;  /* 0x0000000511007c0c */ /* 0x000fe2000bfa3070 */
[----:B------:R-:W-:Y:S01]  /*bec0*/  IMAD.MOV.U32 R81, RZ, RZ, R110 ;  /* 0x000000ffff517224 */ /* 0x000fe200078e006e */
[----:B------:R-:W-:Y:S01]  /*bed0*/  LOP3.LUT R60, R3, UR31, R8, 0x96, !PT ;  /* 0x0000001f033c7c12 */ /* 0x000fe2000f8e9608 */
[----:B------:R-:W-:Y:S01]  /*bee0*/  IMAD.MOV.U32 R74, RZ, RZ, R48 ;  /* 0x000000ffff4a7224 */ /* 0x000fe200078e0030 */
[C---:B------:R-:W-:Y:S01]  /*bef0*/  LOP3.LUT R10, R2.reuse, 0xff, RZ, 0xc0, !PT ;  /* 0x000000ff020a7812 */ /* 0x040fe200078ec0ff */
[----:B------:R-:W-:Y:S01]  /*bf00*/  IMAD.MOV.U32 R73, RZ, RZ, R49 ;  /* 0x000000ffff497224 */ /* 0x000fe200078e0031 */
[----:B------:R-:W-:Y:S01]  /*bf10*/  LOP3.LUT R110, R2, 0xffff, RZ, 0xc0, !PT ;  /* 0x0000ffff026e7812 */ /* 0x000fe200078ec0ff */
[----:B------:R-:W-:Y:S01]  /*bf20*/  IMAD.MOV.U32 R72, RZ, RZ, R50 ;  /* 0x000000ffff487224 */ /* 0x000fe200078e0032 */
[--C-:B------:R-:W-:Y:S01]  /*bf30*/  SHF.R.U32.HI R109, RZ, 0x10, R2.reuse ;  /* 0x00000010ff6d7819 */ /* 0x100fe20000011602 */
[----:B------:R-:W-:Y:S01]  /*bf40*/  IMAD.MOV.U32 R79, RZ, RZ, R51 ;  /* 0x000000ffff4f7224 */ /* 0x000fe200078e0033 */
[----:B------:R-:W-:Y:S01]  /*bf50*/  SHF.R.U32.HI R9, RZ, 0x18, R2 ;  /* 0x00000018ff097819 */ /* 0x000fe20000011602 */
[----:B------:R-:W-:Y:S01]  /*bf60*/  IMAD.WIDE.U32 R2, R19, -0x2daee0ad, RZ ;  /* 0xd2511f5313027825 */ /* 0x000fe200078e00ff */
[----:B------:R-:W-:-:S02]  /*bf70*/  LOP3.LUT R8, R0, 0xff, RZ, 0xc0, !PT ;  /* 0x000000ff00087812 */ /* 0x000fc400078ec0ff */
[----:B------:R-:W-:Y:S01]  /*bf80*/  ISETP.LE.U32.AND P2, PT, R9, UR5, PT ;  /* 0x0000000509007c0c */ /* 0x000fe2000bf43070 */
[----:B------:R-:W-:Y:S01]  /*bf90*/  IMAD.MOV.U32 R71, RZ, RZ, R231 ;  /* 0x000000ffff477224 */ /* 0x000fe200078e00e7 */
[----:B------:R-:W-:Y:S01]  /*bfa0*/  ISETP.LE.U32.AND P3, PT, R8, UR5, PT ;  /* 0x0000000508007c0c */ /* 0x000fe2000bf63070 */
[----:B------:R-:W-:Y:S01]  /*bfb0*/  IMAD.MOV.U32 R68, RZ, RZ, R230 ;  /* 0x000000ffff447224 */ /* 0x000fe200078e00e6 */
[C---:B------:R-:W-:Y:S01]  /*bfc0*/  LOP3.LUT R49, R2.reuse, 0xff, RZ, 0xc0, !PT ;  /* 0x000000ff02317812 */ /* 0x040fe200078ec0ff */
[C---:B-1----:R-:W-:Y:S01]  /*bfd0*/  HMMA.16816.F32.BF16 R228, R4.reuse, R28, R92 ;  /* 0x0000001c04e4723c */ /* 0x042fe2000004185c */
[----:B------:R-:W-:Y:S01]  /*bfe0*/  LOP3.LUT R48, R2, 0xffff, RZ, 0xc0, !PT ;  /* 0x0000ffff02307812 */ /* 0x000fe200078ec0ff */
[----:B------:R-:W-:Y:S01]  /*bff0*/  IMAD.MOV.U32 R63, RZ, RZ, R235 ;  /* 0x000000ffff3f7224 */ /* 0x000fe200078e00eb */
[----:B------:R-:W-:Y:S01]  /*c000*/  SHF.R.U32.HI R51, RZ, 0x10, R2 ;  /* 0x00000010ff337819 */ /* 0x000fe20000011602 */
[----:B------:R-:W-:Y:S01]  /*c010*/  IMAD.MOV.U32 R70, RZ, RZ, R234 ;  /* 0x000000ffff467224 */ /* 0x000fe200078e00ea */
[----:B------:R-:W-:Y:S01]  /*c020*/  SHF.R.U32.HI R50, RZ, 0x18, R2 ;  /* 0x00000018ff327819 */ /* 0x000fe20000011602 */
[----:B------:R-:W-:Y:S01]  /*c030*/  IMAD.MOV.U32 R69, RZ, RZ, R233 ;  /* 0x000000ffff457224 */ /* 0x000fe200078e00e9 */
[----:B------:R-:W-:Y:S01]  /*c040*/  SHF.R.U32.HI R2, RZ, 0x10, R0 ;  /* 0x00000010ff027819 */ /* 0x000fe20000011600 */
[----:B------:R-:W-:Y:S01]  /*c050*/  HMMA.16816.F32.BF16 R232, R4, R30, R96 ;  /* 0x0000001e04e8723c */ /* 0x000fe20000041860 */
[----:B------:R-:W-:Y:S01]  /*c060*/  LOP3.LUT R17, R3, UR32, R20, 0x96, !PT ;  /* 0x0000002003117c12 */ /* 0x000fe2000f8e9614 */
[----:B------:R-:W-:Y:S01]  /*c070*/  @!P3 HFMA2.BF16_V2 R179, -RZ.H0_H0, RZ.H0_H0, -R178.H0_H0 ;  /* 0x200000ffffb3b231 */ /* 0x000fe200003409b2 */
[----:B------:R-:W-:Y:S01]  /*c080*/  LOP3.LUT R3, R2, 0xff, RZ, 0xc0, !PT ;  /* 0x000000ff02037812 */ /* 0x000fe200078ec0ff */
[----:B------:R-:W-:Y:S01]  /*c090*/  IMAD.MOV.U32 R93, RZ, RZ, R76 ;  /* 0x000000ffff5d7224 */ /* 0x000fe200078e004c */
[----:B------:R-:W-:Y:S01]  /*c0a0*/  LOP3.LUT R2, R0, 0xffff, RZ, 0xc0, !PT ;  /* 0x0000ffff00027812 */ /* 0x000fe200078ec0ff */
[----:B------:R-:W-:Y:S01]  /*c0b0*/  IMAD.MOV.U32 R92, RZ, RZ, R77 ;  /* 0x000000ffff5c7224 */ /* 0x000fe200078e004d */
[----:B------:R-:W-:Y:S01]  /*c0c0*/  @!P3 PRMT R178, R179, 0x5410, RZ ;  /* 0x00005410b3b2b816 */ /* 0x000fe200000000ff */
[----:B------:R-:W-:Y:S01]  /*c0d0*/  IMAD.MOV.U32 R91, RZ, RZ, R78 ;  /* 0x000000ffff5b7224 */ /* 0x000fe200078e004e */
[----:B------:R-:W-:Y:S01]  /*c0e0*/  SHF.R.U32.HI R8, RZ, 0x8, R2 ;  /* 0x00000008ff087819 */ /* 0x000fe20000011602 */
[----:B------:R-:W-:Y:S01]  /*c0f0*/  IMAD.MOV.U32 R78, RZ, RZ, R72 ;  /* 0x000000ffff4e7224 */ /* 0x000fe200078e0048 */
[----:B------:R-:W-:Y:S01]  /*c100*/  ISETP.LE.U32.AND P1, PT, R3, UR5, PT ;  /* 0x0000000503007c0c */ /* 0x000fe2000bf23070 */
[----:B------:R-:W-:Y:S01]  /*c110*/  IMAD.WIDE.U32 R2, R22, -0x2daee0ad, RZ ;  /* 0xd2511f5316027825 */ /* 0x000fe200078e00ff */
[----:B------:R-:W-:Y:S01]  /*c120*/  LOP3.LUT R8, R8, 0xffff, RZ, 0xc0, !PT ;  /* 0x0000ffff08087812 */ /* 0x000fe200078ec0ff */
[----:B------:R-:W1:Y:S01]  /*c130*/  LDSM.16.MT88.4 R20, [R184+0x10800] ;  /* 0x01080000b814783b */ /* 0x000e620000004200 */
[----:B------:R-:W-:Y:S01]  /*c140*/  ISETP.LE.U32.AND P4, PT, R11, UR5, PT ;  /* 0x000000050b007c0c */ /* 0x000fe2000bf83070 */
[----:B------:R-:W-:Y:S01]  /*c150*/  IMAD.MOV.U32 R77, RZ, RZ, R73 ;  /* 0x000000ffff4d7224 */ /* 0x000fe200078e0049 */
[----:B------:R-:W-:Y:S01]  /*c160*/  ISETP.LE.U32.AND P3, PT, R8, UR5, PT ;  /* 0x0000000508007c0c */ /* 0x000fe2000bf63070 */
[----:B------:R-:W-:Y:S01]  /*c170*/  IMAD.WIDE.U32 R8, R24, -0x2daee0ad, RZ ;  /* 0xd2511f5318087825 */ /* 0x000fe200078e00ff */
[----:B------:R-:W-:-:S02]  /*c180*/  LOP3.LUT R3, R3, UR26, R138, 0x96, !PT ;  /* 0x0000001a03037c12 */ /* 0x000fc4000f8e968a */
[----:B------:R-:W-:Y:S01]  /*c190*/  SHF.R.U32.HI R0, RZ, 0x18, R0 ;  /* 0x00000018ff007819 */ /* 0x000fe20000011600 */
[----:B------:R-:W-:Y:S01]  /*c1a0*/  IMAD.MOV.U32 R76, RZ, RZ, R74 ;  /* 0x000000ffff4c7224 */ /* 0x000fe200078e004a */
[----:B------:R-:W-:Y:S01]  /*c1b0*/  LOP3.LUT R9, R9, UR22, R2, 0x96, !PT ;  /* 0x0000001609097c12 */ /* 0x000fe2000f8e9602 */
[----:B------:R-:W-:-:S04]  /*c1c0*/  IMAD.WIDE.U32 R2, R3, -0x326172a9, RZ ;  /* 0xcd9e8d5703027825 */ /* 0x000fc800078e00ff */
[----:B------:R-:W-:Y:S01]  /*c1d0*/  @!P1 HFMA2.BF16_V2 R237, -RZ.H0_H0, RZ.H0_H0, -R176.H0_H0 ;  /* 0x200000ffffed9231 */ /* 0x000fe200003409b0 */
[----:B------:R-:W-:Y:S01]  /*c1e0*/  ISETP.LE.U32.AND P6, PT, R10, UR5, PT ;  /* 0x000000050a007c0c */ /* 0x000fe2000bfc3070 */
[----:B------:R-:W-:Y:S01]  /*c1f0*/  IMAD.WIDE.U32 R36, R9, -0x326172a9, RZ ;  /* 0xcd9e8d5709247825 */ /* 0x000fe200078e00ff */
[----:B------:R-:W-:-:S03]  /*c200*/  LOP3.LUT R3, R3, UR23, R32, 0x96, !PT ;  /* 0x0000001703037c12 */ /* 0x000fc6000f8e9620 */
[----:B------:R-:W-:Y:S01]  /*c210*/  @!P3 HFMA2.BF16_V2 R236, -RZ.H0_H0, RZ.H0_H0, -R177.H0_H0 ;  /* 0x200000ffffecb231 */ /* 0x000fe200003409b1 */
[----:B------:R-:W-:Y:S01]  /*c220*/  @!P1 PRMT R176, R237, 0x5410, RZ ;  /* 0x00005410edb09816 */ /* 0x000fe200000000ff */
[----:B------:R-:W-:Y:S01]  /*c230*/  IMAD.MOV.U32 R74, RZ, RZ, R68 ;  /* 0x000000ffff4a7224 */ /* 0x000fe200078e0044 */
[----:B------:R-:W-:Y:S01]  /*c240*/  LOP3.LUT R9, R37, UR9, R2, 0x96, !PT ;  /* 0x0000000925097c12 */ /* 0x000fe2000f8e9602 */
[----:B------:R-:W-:Y:S01]  /*c250*/  IMAD.WIDE.U32 R2, R3, -0x2daee0ad, RZ ;  /* 0xd2511f5303027825 */ /* 0x000fe200078e00ff */
[----:B------:R-:W-:Y:S01]  /*c260*/  @!P3 PRMT R177, R236, 0x5410, RZ ;  /* 0x00005410ecb1b816 */ /* 0x000fe200000000ff */
[----:B------:R-:W-:Y:S01]  /*c270*/  LDSM.16.MT88.4 R32, [R183+0xf000] ;  /* 0x00f00000b720783b */ /* 0x000fe20000004200 */
[----:B------:R-:W-:Y:S01]  /*c280*/  ISETP.LE.U32.AND P3, PT, R0, UR5, PT ;  /* 0x0000000500007c0c */ /* 0x000fe2000bf63070 */
[----:B------:R-:W-:Y:S01]  /*c290*/  IMAD.WIDE.U32 R38, R9, -0x2daee0ad, RZ ;  /* 0xd2511f5309267825 */ /* 0x000fe200078e00ff */
[----:B------:R-:W-:Y:S02]  /*c2a0*/  LOP3.LUT R11, R3, UR8, R8, 0x96, !PT ;  /* 0x00000008030b7c12 */ /* 0x000fe4000f8e9608 */
[----:B------:R-:W-:Y:S01]  /*c2b0*/  LOP3.LUT R9, R25, 0xff, RZ, 0xc0, !PT ;  /* 0x000000ff19097812 */ /* 0x000fe200078ec0ff */
[----:B------:R-:W-:Y:S01]  /*c2c0*/  IMAD.MOV.U32 R73, RZ, RZ, R69 ;  /* 0x000000ffff497224 */ /* 0x000fe200078e0045 */
[----:B------:R-:W-:Y:S01]  /*c2d0*/  LOP3.LUT R2, R39, UR6, R2, 0x96, !PT ;  /* 0x0000000627027c12 */ /* 0x000fe2000f8e9602 */
[----:B------:R-:W-:Y:S01]  /*c2e0*/  IMAD.WIDE.U32 R18, R11, -0x326172a9, RZ ;  /* 0xcd9e8d570b127825 */ /* 0x000fe200078e00ff */
[----:B------:R-:W-:-:S03]  /*c2f0*/  ISETP.LE.U32.AND P1, PT, R9, UR5, PT ;  /* 0x0000000509007c0c */ /* 0x000fc6000bf23070 */
[----:B------:R-:W-:-:S04]  /*c300*/  IMAD.WIDE.U32 R2, R2, -0x326172a9, RZ ;  /* 0xcd9e8d5702027825 */ /* 0x000fc800078e00ff */
[----:B------:R-:W-:Y:S02]  /*c310*/  @!P3 HFMA2.BF16_V2 R238, -RZ.H0_H0, RZ.H0_H0, -R175.H0_H0 ;  /* 0x200000ffffeeb231 */ /* 0x000fe400003409af */
[----:B------:R-:W-:Y:S01]  /*c320*/  IMAD.MOV.U32 R72, RZ, RZ, R70 ;  /* 0x000000ffff487224 */ /* 0x000fe200078e0046 */
[C---:B------:R-:W-:Y:S01]  /*c330*/  LOP3.LUT R0, R2.reuse, 0xffff, RZ, 0xc0, !PT ;  /* 0x0000ffff02007812 */ /* 0x040fe200078ec0ff */
[C---:B-1----:R-:W-:Y:S01]  /*c340*/  HMMA.16816.F32.BF16 R64, R4.reuse, R20, R64 ;  /* 0x000000140440723c */ /* 0x042fe20000041840 */
[----:B------:R-:W-:Y:S01]  /*c350*/  SHF.R.U32.HI R8, RZ, 0x10, R2 ;  /* 0x00000010ff087819 */ /* 0x000fe20000011602 */
[----:B------:R-:W-:Y:S01]  /*c360*/  IMAD.MOV.U32 R94, RZ, RZ, R83 ;  /* 0x000000ffff5e7224 */ /* 0x000fe200078e0053 */
[----:B------:R-:W-:Y:S01]  /*c370*/  LOP3.LUT R10, R2, 0xff, RZ, 0xc0, !PT ;  /* 0x000000ff020a7812 */ /* 0x000fe200078ec0ff */
[----:B------:R-:W-:Y:S01]  /*c380*/  IMAD.MOV.U32 R83, RZ, RZ, R71 ;  /* 0x000000ffff537224 */ /* 0x000fe200078e0047 */
[----:B------:R-:W-:Y:S01]  /*c390*/  SHF.R.U32.HI R9, RZ, 0x8, R0 ;  /* 0x00000008ff097819 */ /* 0x000fe20000011600 */
[----:B------:R-:W-:Y:S01]  /*c3a0*/  HMMA.16816.F32.BF16 R56, R4, R22, R56 ;  /* 0x000000160438723c */ /* 0x000fe20000041838 */
[----:B------:R-:W-:Y:S01]  /*c3b0*/  LOP3.LUT R0, R8, 0xff, RZ, 0xc0, !PT ;  /* 0x000000ff08007812 */ /* 0x000fe200078ec0ff */
[----:B------:R-:W-:Y:S01]  /*c3c0*/  FFMA.FTZ R8, R243, UR4, -R14 ;  /* 0x00000004f3087c23 */ /* 0x000fe2000801080e */
[----:B------:R-:W-:Y:S01]  /*c3d0*/  SHF.R.U32.HI R2, RZ, 0x18, R2 ;  /* 0x00000018ff027819 */ /* 0x000fe20000011602 */
[----:B------:R-:W1:Y:S01]  /*c3e0*/  LDSM.16.MT88.4 R20, [R183+0x10800] ;  /* 0x01080000b714783b */ /* 0x000e620000004200 */
[----:B------:R-:W-:Y:S01]  /*c3f0*/  @!P3 PRMT R175, R238, 0x5410, RZ ;  /* 0x00005410eeafb816 */ /* 0x000fe200000000ff */
[----:B------:R2:W-:Y:S01]  /*c400*/  MUFU.EX2 R27, R8 ;  /* 0x00000008001b7308 */ /* 0x0005e20000000800 */
[----:B------:R-:W-:Y:S01]  /*c410*/  PRMT R28, R0, 0x5410, R2 ;  /* 0x00005410001c7816 */ /* 0x000fe20000000002 */
[----:B------:R-:W-:Y:S01]  /*c420*/  IMAD.MOV.U32 R99, RZ, RZ, R80 ;  /* 0x000000ffff637224 */ /* 0x000fe200078e0050 */
[----:B------:R-:W-:Y:S01]  /*c430*/  LOP3.LUT R2, R3, UR31, R18, 0x96, !PT ;  /* 0x0000001f03027c12 */ /* 0x000fe2000f8e9612 */
[----:B------:R-:W-:Y:S01]  /*c440*/  FFMA.FTZ R3, R241, UR4, -R14 ;  /* 0x00000004f1037c23 */ /* 0x000fe2000801080e */
[----:B------:R-:W-:Y:S01]  /*c450*/  SHF.R.U32.HI R0, RZ, 0x8, R26 ;  /* 0x00000008ff007819 */ /* 0x000fe2000001161a */
[----:B------:R-:W-:Y:S01]  /*c460*/  @!P1 HFMA2.BF16_V2 R241, -RZ.H0_H0, RZ.H0_H0, -R173.H0_H0 ;  /* 0x200000fffff19231 */ /* 0x000fe200003409ad */
[----:B------:R-:W-:Y:S01]  /*c470*/  PRMT R10, R10, 0x5410, R9 ;  /* 0x000054100a0a7816 */ /* 0x000fe20000000009 */
[----:B------:R3:W-:Y:S01]  /*c480*/  MUFU.EX2 R29, R3 ;  /* 0x00000003001d7308 */ /* 0x0007e20000000800 */
[----:B------:R-:W-:-:S02]  /*c490*/  IMAD.MOV.U32 R98, RZ, RZ, R81 ;  /* 0x000000ffff627224 */ /* 0x000fc400078e0051 */
[----:B------:R-:W-:Y:S01]  /*c4a0*/  @!P1 PRMT R173, R241, 0x5410, RZ ;  /* 0x00005410f1ad9816 */ /* 0x000fe200000000ff */
[----:B------:R-:W-:Y:S02]  /*c4b0*/  IMAD.MOV.U32 R95, RZ, RZ, R82 ;  /* 0x000000ffff5f7224 */ /* 0x000fe400078e0052 */
[----:B------:R-:W-:Y:S02]  /*c4c0*/  IMAD.MOV.U32 R179, RZ, RZ, R87 ;  /* 0x000000ffffb37224 */ /* 0x000fe400078e0057 */
[----:B--2---:R-:W-:-:S04]  /*c4d0*/  FFMA.FTZ R8, R242, UR4, -R14 ;  /* 0x00000004f2087c23 */ /* 0x004fc8000801080e */
[----:B------:R-:W2:Y:S01]  /*c4e0*/  MUFU.EX2 R30, R8 ;  /* 0x00000008001e7308 */ /* 0x000ea20000000800 */
[----:B---3--:R-:W-:Y:S02]  /*c4f0*/  LOP3.LUT R3, R0, 0xffff, RZ, 0xc0, !PT ;  /* 0x0000ffff00037812 */ /* 0x008fe400078ec0ff */
[C---:B------:R-:W-:Y:S02]  /*c500*/  LOP3.LUT R0, R2.reuse, 0xffff, RZ, 0xc0, !PT ;  /* 0x0000ffff02007812 */ /* 0x040fe400078ec0ff */
[----:B------:R-:W-:Y:S02]  /*c510*/  ISETP.LE.U32.AND P3, PT, R3, UR5, PT ;  /* 0x0000000503007c0c */ /* 0x000fe4000bf63070 */
[----:B------:R-:W-:Y:S02]  /*c520*/  SHF.R.U32.HI R3, RZ, 0x8, R0 ;  /* 0x00000008ff037819 */ /* 0x000fe40000011600 */
[----:B------:R-:W-:-:S04]  /*c530*/  LOP3.LUT R0, R2, 0xff, RZ, 0xc0, !PT ;  /* 0x000000ff02007812 */ /* 0x000fc800078ec0ff */
[----:B------:R-:W-:Y:S01]  /*c540*/  PRMT R9, R0, 0x5410, R3 ;  /* 0x0000541000097816 */ /* 0x000fe20000000003 */
[----:B--2---:R-:W-:Y:S01]  /*c550*/  IMAD.MOV.U32 R241, RZ, RZ, R30 ;  /* 0x000000fffff17224 */ /* 0x004fe200078e001e */
[--C-:B------:R-:W-:Y:S01]  /*c560*/  SHF.R.U32.HI R0, RZ, 0x10, R2.reuse ;  /* 0x00000010ff007819 */ /* 0x100fe20000011602 */
[C---:B-1----:R-:W-:Y:S01]  /*c570*/  HMMA.16816.F32.BF16 R44, R4.reuse, R20, R44 ;  /* 0x00000014042c723c */ /* 0x042fe2000004182c */
[----:B------:R-:W-:Y:S01]  /*c580*/  SHF.R.U32.HI R3, RZ, 0x18, R2 ;  /* 0x00000018ff037819 */ /* 0x000fe20000011602 */
[----:B------:R-:W-:Y:S01]  /*c590*/  FFMA.FTZ R2, R239, UR4, -R14 ;  /* 0x00000004ef027c23 */ /* 0x000fe2000801080e */
[----:B------:R-:W-:Y:S01]  /*c5a0*/  LOP3.LUT R0, R0, 0xff, RZ, 0xc0, !PT ;  /* 0x000000ff00007812 */ /* 0x000fe200078ec0ff */
[----:B------:R-:W-:Y:S02]  /*c5b0*/  @!P5 HFMA2.BF16_V2 R239, -RZ.H0_H0, RZ.H0_H0, -R174.H0_H0 ;  /* 0x200000ffffefd231 */ /* 0x000fe400003409ae */
[----:B------:R1:W2:Y:S01]  /*c5c0*/  MUFU.EX2 R31, R2 ;  /* 0x00000002001f7308 */ /* 0x0002a20000000800 */
[----:B------:R-:W-:Y:S01]  /*c5d0*/  PRMT R8, R0, 0x5410, R3 ;  /* 0x0000541000087816 */ /* 0x000fe20000000003 */
[----:B------:R-:W-:Y:S01]  /*c5e0*/  FFMA.FTZ R3, R244, UR4, -R16 ;  /* 0x00000004f4037c23 */ /* 0x000fe20008010810 */
[----:B------:R-:W-:Y:S01]  /*c5f0*/  LOP3.LUT R0, R17, 0xff, RZ, 0xc0, !PT ;  /* 0x000000ff11007812 */ /* 0x000fe200078ec0ff */
[----:B------:R-:W-:Y:S01]  /*c600*/  @!P3 HFMA2.BF16_V2 R242, -RZ.H0_H0, RZ.H0_H0, -R172.H0_H0 ;  /* 0x200000fffff2b231 */ /* 0x000fe200003409ac */
[----:B------:R-:W-:Y:S01]  /*c610*/  @!P5 PRMT R174, R239, 0x5410, RZ ;  /* 0x00005410efaed816 */ /* 0x000fe200000000ff */
[----:B------:R-:W-:Y:S01]  /*c620*/  HMMA.16816.F32.BF16 R40, R4, R22, R40 ;  /* 0x000000160428723c */ /* 0x000fe20000041828 */
[----:B------:R-:W-:Y:S01]  /*c630*/  ISETP.LE.U32.AND P5, PT, R0, UR5, PT ;  /* 0x0000000500007c0c */ /* 0x000fe2000bfa3070 */
[----:B------:R3:W-:Y:S01]  /*c640*/  MUFU.EX2 R238, R3 ;  /* 0x0000000300ee7308 */ /* 0x0007e20000000800 */
[----:B------:R-:W-:Y:S01]  /*c650*/  LOP3.LUT R0, R17, 0xffff, RZ, 0xc0, !PT ;  /* 0x0000ffff11007812 */ /* 0x000fe200078ec0ff */
[----:B------:R-:W4:Y:S01]  /*c660*/  LDSM.16.MT88.4 R20, [R182+0xd000] ;  /* 0x00d00000b614783b */ /* 0x000f220000004200 */
[----:B------:R-:W-:-:S02]  /*c670*/  @!P3 PRMT R172, R242, 0x5410, RZ ;  /* 0x00005410f2acb816 */ /* 0x000fc400000000ff */
[----:B------:R-:W-:Y:S01]  /*c680*/  SHF.R.U32.HI R0, RZ, 0x8, R0 ;  /* 0x00000008ff007819 */ /* 0x000fe20000011600 */
[----:B-1----:R-:W-:Y:S01]  /*c690*/  FFMA.FTZ R2, R240, UR4, -R16 ;  /* 0x00000004f0027c23 */ /* 0x002fe20008010810 */
[----:B------:R-:W-:Y:S02]  /*c6a0*/  @!P4 HFMA2.BF16_V2 R240, -RZ.H0_H0, RZ.H0_H0, -R151.H0_H0 ;  /* 0x200000fffff0c231 */ /* 0x000fe40000340997 */
[----:B------:R-:W-:Y:S01]  /*c6b0*/  LOP3.LUT R0, R0, 0xffff, RZ, 0xc0, !PT ;  /* 0x0000ffff00007812 */ /* 0x000fe200078ec0ff */
[----:B--2---:R-:W-:Y:S01]  /*c6c0*/  IMAD.MOV.U32 R242, RZ, RZ, R31 ;  /* 0x000000fffff27224 */ /* 0x004fe200078e001f */
[----:B------:R1:W2:Y:S01]  /*c6d0*/  MUFU.EX2 R239, R2 ;  /* 0x0000000200ef7308 */ /* 0x0002a20000000800 */
[----:B------:R-:W-:Y:S01]  /*c6e0*/  @!P5 HFMA2.BF16_V2 R244, -RZ.H0_H0, RZ.H0_H0, -R148.H0_H0 ;  /* 0x200000fffff4d231 */ /* 0x000fe20000340994 */
[----:B------:R-:W-:Y:S01]  /*c6f0*/  @!P4 PRMT R151, R240, 0x5410, RZ ;  /* 0x00005410f097c816 */ /* 0x000fe200000000ff */
[----:B------:R-:W-:Y:S01]  /*c700*/  IMAD.MOV.U32 R240, RZ, RZ, R27 ;  /* 0x000000fffff07224 */ /* 0x000fe200078e001b */
[----:B------:R-:W-:Y:S01]  /*c710*/  ISETP.LE.U32.AND P1, PT, R0, UR5, PT ;  /* 0x0000000500007c0c */ /* 0x000fe2000bf23070 */
[----:B------:R-:W5:Y:S01]  /*c720*/  LDSM.16.MT88.4 R24, [R181+0xd000] ;  /* 0x00d00000b518783b */ /* 0x000f620000004200 */
[----:B------:R-:W-:-:S02]  /*c730*/  F2FP.BF16.F32.PACK_AB R0, R242, R241 ;  /* 0x000000f1f200723e */ /* 0x000fc400000010ff */
[----:B---3--:R-:W-:Y:S02]  /*c740*/  F2FP.BF16.F32.PACK_AB R3, R240, R29 ;  /* 0x0000001df003723e */ /* 0x008fe400000010ff */
[C---:B------:R-:W-:Y:S02]  /*c750*/  PRMT R138, R0.reuse, 0x7610, R138 ;  /* 0x00007610008a7816 */ /* 0x040fe4000000008a */
[----:B------:R-:W-:Y:S02]  /*c760*/  PRMT R137, R0, 0x7632, R137 ;  /* 0x0000763200897816 */ /* 0x000fe40000000089 */
[C---:B------:R-:W-:Y:S02]  /*c770*/  PRMT R140, R3.reuse, 0x7610, R140 ;  /* 0x00007610038c7816 */ /* 0x040fe4000000008c */
[----:B------:R-:W-:Y:S01]  /*c780*/  PRMT R139, R3, 0x7632, R139 ;  /* 0x00007632038b7816 */ /* 0x000fe2000000008b */
[----:B------:R-:W-:Y:S01]  /*c790*/  @!P1 HFMA2.BF16_V2 R243, -RZ.H0_H0, RZ.H0_H0, -R147.H0_H0 ;  /* 0x200000fffff39231 */ /* 0x000fe20000340993 */
[----:B-1----:R-:W-:-:S02]  /*c7a0*/  SHF.R.U32.HI R2, RZ, 0x10, R17 ;  /* 0x00000010ff027819 */ /* 0x002fc40000011611 */
[----:B--2---:R-:W-:Y:S02]  /*c7b0*/  F2FP.BF16.F32.PACK_AB R3, R238, R239 ;  /* 0x000000efee03723e */ /* 0x004fe400000010ff */
[----:B------:R-:W-:Y:S02]  /*c7c0*/  LOP3.LUT R2, R2, 0xff, RZ, 0xc0, !PT ;  /* 0x000000ff02027812 */ /* 0x000fe400078ec0ff */
[----:B------:R-:W-:Y:S02]  /*c7d0*/  HSET2.LE.AND R0, R10, R15, PT ;  /* 0x0000000f0a007233 */ /* 0x000fe40003803000 */
[----:B------:R-:W-:Y:S01]  /*c7e0*/  ISETP.LE.U32.AND P3, PT, R2, UR5, PT ;  /* 0x0000000502007c0c */ /* 0x000fe2000bf63070 */
[----:B------:R-:W-:Y:S01]  /*c7f0*/  FFMA.FTZ R2, R245, UR4, -R16 ;  /* 0x00000004f5027c23 */ /* 0x000fe20008010810 */
[C---:B------:R-:W-:Y:S02]  /*c800*/  PRMT R136, R3.reuse, 0x7632, R136 ;  /* 0x0000763203887816 */ /* 0x040fe40000000088 */
[----:B------:R-:W-:Y:S01]  /*c810*/  PRMT R119, R3, 0x7610, R119 ;  /* 0x0000761003777816 */ /* 0x000fe20000000077 */
[----:B------:R1:W-:Y:S01]  /*c820*/  MUFU.EX2 R237, R2 ;  /* 0x0000000200ed7308 */ /* 0x0003e20000000800 */
[----:B------:R-:W-:-:S02]  /*c830*/  @!P5 PRMT R148, R244, 0x5410, RZ ;  /* 0x00005410f494d816 */ /* 0x000fc400000000ff */
[----:B------:R-:W-:Y:S02]  /*c840*/  PRMT R3, R119, 0x5410, R136 ;  /* 0x0000541077037816 */ /* 0x000fe40000000088 */
[----:B------:R-:W-:Y:S02]  /*c850*/  ISETP.LE.U32.AND P5, PT, R49, UR5, PT ;  /* 0x0000000531007c0c */ /* 0x000fe4000bfa3070 */
[----:B------:R-:W-:Y:S01]  /*c860*/  @!P1 PRMT R147, R243, 0x5410, RZ ;  /* 0x00005410f3939816 */ /* 0x000fe200000000ff */
[----:B------:R-:W-:Y:S01]  /*c870*/  @!P3 HFMA2.BF16_V2 R245, -RZ.H0_H0, RZ.H0_H0, -R146.H0_H0 ;  /* 0x200000fffff5b231 */ /* 0x000fe20000340992 */
[----:B------:R-:W-:-:S04]  /*c880*/  ISETP.LE.U32.AND P1, PT, R50, UR5, PT ;  /* 0x0000000532007c0c */ /* 0x000fc8000bf23070 */
[----:B------:R-:W-:Y:S01]  /*c890*/  @!P3 PRMT R146, R245, 0x5410, RZ ;  /* 0x00005410f592b816 */ /* 0x000fe200000000ff */
[----:B-1----:R-:W-:-:S04]  /*c8a0*/  FFMA.FTZ R2, R246, UR4, -R16 ;  /* 0x00000004f6027c23 */ /* 0x002fc80008010810 */
[----:B------:R1:W2:Y:S02]  /*c8b0*/  MUFU.EX2 R236, R2 ;  /* 0x0000000200ec7308 */ /* 0x0002a40000000800 */
[----:B-1----:R-:W-:-:S04]  /*c8c0*/  PRMT R2, R138, 0x5410, R137 ;  /* 0x000054108a027816 */ /* 0x002fc80000000089 */
[----:B------:R-:W-:Y:S02]  /*c8d0*/  LOP3.LUT R6, R0, R2, RZ, 0xc0, !PT ;  /* 0x0000000200067212 */ /* 0x000fe400078ec0ff */
[--C-:B------:R-:W-:Y:S02]  /*c8e0*/  HSET2.LE.AND R0, R28, R15.reuse, PT ;  /* 0x0000000f1c007233 */ /* 0x100fe40003803000 */
[----:B------:R-:W-:-:S03]  /*c8f0*/  HSET2.LE.AND R2, R9, R15, PT ;  /* 0x0000000f09027233 */ /* 0x000fc60003803000 */
[----:B------:R-:W-:Y:S01]  /*c900*/  LOP3.LUT R7, R0, R3, RZ, 0xc0, !PT ;  /* 0x0000000300077212 */ /* 0x000fe200078ec0ff */
[----:B------:R-:W-:Y:S01]  /*c910*/  IMAD.MOV.U32 R3, RZ, RZ, R73 ;  /* 0x000000ffff037224 */ /* 0x000fe200078e0049 */
[----:B------:R-:W-:-:S04]  /*c920*/  PRMT R0, R140, 0x5410, R139 ;  /* 0x000054108c007816 */ /* 0x000fc8000000008b */
[----:B------:R-:W-:Y:S02]  /*c930*/  LOP3.LUT R4, R2, R0, RZ, 0xc0, !PT ;  /* 0x0000000002047212 */ /* 0x000fe400078ec0ff */
[----:B--2---:R-:W-:-:S04]  /*c940*/  F2FP.BF16.F32.PACK_AB R0, R236, R237 ;  /* 0x000000edec00723e */ /* 0x004fc800000010ff */
[C---:B------:R-:W-:Y:S02]  /*c950*/  PRMT R118, R0.reuse, 0x7632, R118 ;  /* 0x0000763200767816 */ /* 0x040fe40000000076 */
[----:B------:R-:W-:Y:S02]  /*c960*/  PRMT R18, R0, 0x7610, R18 ;  /* 0x0000761000127816 */ /* 0x000fe40000000012 */
[----:B------:R-:W-:Y:S02]  /*c970*/  HSET2.LE.AND R0, R8, R15, PT ;  /* 0x0000000f08007233 */ /* 0x000fe40003803000 */
[----:B------:R-:W1:Y:S01]  /*c980*/  LDSM.16.MT88.4 R8, [R184+0xd000] ;  /* 0x00d00000b808783b */ /* 0x000e620000004200 */
[----:B------:R-:W-:-:S04]  /*c990*/  PRMT R2, R18, 0x5410, R118 ;  /* 0x0000541012027816 */ /* 0x000fc80000000076 */
[----:B------:R-:W-:Y:S01]  /*c9a0*/  LOP3.LUT R5, R0, R2, RZ, 0xc0, !PT ;  /* 0x0000000200057212 */ /* 0x000fe200078ec0ff */
[----:B------:R-:W-:Y:S01]  /*c9b0*/  IMAD.MOV.U32 R2, RZ, RZ, R72 ;  /* 0x000000ffff027224 */ /* 0x000fe200078e0048 */
[----:B------:R-:W-:Y:S01]  /*c9c0*/  SHF.R.U32.HI R0, RZ, 0x18, R17 ;  /* 0x00000018ff007819 */ /* 0x000fe20000011611 */
[----:B------:R-:W-:-:S03]  /*c9d0*/  IMAD.MOV.U32 R17, RZ, RZ, R62 ;  /* 0x000000ffff117224 */ /* 0x000fc600078e003e */
[----:B------:R-:W-:Y:S01]  /*c9e0*/  ISETP.LE.U32.AND P4, PT, R0, UR5, PT ;  /* 0x0000000500007c0c */ /* 0x000fe2000bf83070 */
[----:B----4-:R-:W-:Y:S01]  /*c9f0*/  HMMA.16816.F32.BF16 R68, R4, R20, R112 ;  /* 0x000000140444723c */ /* 0x010fe20000041870 */
[----:B------:R-:W-:-:S04]  /*ca00*/  SHF.R.U32.HI R0, RZ, 0x8, R48 ;  /* 0x00000008ff007819 */ /* 0x000fc80000011630 */
[----:B------:R-:W-:Y:S01]  /*ca10*/  LOP3.LUT R0, R0, 0xffff, RZ, 0xc0, !PT ;  /* 0x0000ffff00007812 */ /* 0x000fe200078ec0ff */
[C---:B-----5:R-:W-:Y:S01]  /*ca20*/  HMMA.16816.F32.BF16 R124, R4.reuse, R24, R124 ;  /* 0x00000018047c723c */ /* 0x060fe2000004187c */
[----:B------:R-:W-:Y:S02]  /*ca30*/  IMAD.MOV.U32 R113, RZ, RZ, R74 ;  /* 0x000000ffff717224 */ /* 0x000fe400078e004a */
[----:B------:R-:W-:Y:S01]  /*ca40*/  IMAD.MOV.U32 R112, RZ, RZ, R75 ;  /* 0x000000ffff707224 */ /* 0x000fe200078e004b */
[----:B------:R-:W-:Y:S01]  /*ca50*/  ISETP.LE.U32.AND P3, PT, R0, UR5, PT ;  /* 0x0000000500007c0c */ /* 0x000fe2000bf63070 */
[----:B------:R-:W-:Y:S01]  /*ca60*/  IMAD.MOV.U32 R114, RZ, RZ, R83 ;  /* 0x000000ffff727224 */ /* 0x000fe200078e0053 */
[----:B------:R-:W-:Y:S01]  /*ca70*/  HMMA.16816.F32.BF16 R72, R4, R22, R120 ;  /* 0x000000160448723c */ /* 0x000fe20000041878 */
[----:B------:R-:W-:Y:S01]  /*ca80*/  IMAD.MOV.U32 R115, RZ, RZ, R29 ;  /* 0x000000ffff737224 */ /* 0x000fe200078e001d */
[----:B------:R-:W2:Y:S01]  /*ca90*/  LDSM.16.MT88.4 R20, [R182+0xf000] ;  /* 0x00f00000b614783b */ /* 0x000ea20000004200 */
[----:B------:R-:W-:Y:S01]  /*caa0*/  @!P4 HFMA2.BF16_V2 R246, -RZ.H0_H0, RZ.H0_H0, -R145.H0_H0 ;  /* 0x200000fffff6c231 */ /* 0x000fe20000340991 */
[----:B------:R-:W-:-:S02]  /*cab0*/  LOP3.LUT R0, R51, 0xff, RZ, 0xc0, !PT ;  /* 0x000000ff33007812 */ /* 0x000fc400078ec0ff */
[----:B------:R-:W3:Y:S01]  /*cac0*/  LDSM.16.MT88.4 R28, [R183+0xd000] ;  /* 0x00d00000b71c783b */ /* 0x000ee20000004200 */
[----:B------:R-:W-:Y:S01]  /*cad0*/  IMAD.MOV.U32 R123, RZ, RZ, R76 ;  /* 0x000000ffff7b7224 */ /* 0x000fe200078e004c */
[C---:B------:R-:W-:Y:S01]  /*cae0*/  HMMA.16816.F32.BF16 R52, R4.reuse, R26, R52 ;  /* 0x0000001a0434723c */ /* 0x040fe20000041834 */
[----:B------:R-:W-:Y:S01]  /*caf0*/  IMAD.MOV.U32 R122, RZ, RZ, R77 ;  /* 0x000000ffff7a7224 */ /* 0x000fe200078e004d */
[----:B------:R-:W-:Y:S01]  /*cb00*/  LDSM.16.MT88.4 R24, [R181+0xf000] ;  /* 0x00f00000b518783b */ /* 0x000fe20000004200 */
[----:B------:R-:W-:Y:S01]  /*cb10*/  IMAD.MOV.U32 R121, RZ, RZ, R78 ;  /* 0x000000ffff797224 */ /* 0x000fe200078e004e */
[----:B------:R-:W-:Y:S01]  /*cb20*/  @!P4 PRMT R145, R246, 0x5410, RZ ;  /* 0x00005410f691c816 */ /* 0x000fe200000000ff */
[----:B------:R-:W-:Y:S01]  /*cb30*/  IMAD.MOV.U32 R120, RZ, RZ, R79 ;  /* 0x000000ffff787224 */ /* 0x000fe200078e004f */
[----:B------:R-:W-:Y:S01]  /*cb40*/  ISETP.LE.U32.AND P4, PT, R0, UR5, PT ;  /* 0x0000000500007c0c */ /* 0x000fe2000bf83070 */
[----:B------:R-:W-:Y:S01]  /*cb50*/  LDSM.16.MT88.4 R48, [R184+0xd800] ;  /* 0x00d80000b830783b */ /* 0x000fe20000004200 */
[----:B-1----:R-:W-:Y:S01]  /*cb60*/  HMMA.16816.F32.BF16 R76, R4, R8, R128 ;  /* 0x00000008044c723c */ /* 0x002fe20000041880 */
[----:B------:R-:W-:-:S05]  /*cb70*/  LOP3.LUT R0, R60, 0xff, RZ, 0xc0, !PT ;  /* 0x000000ff3c007812 */ /* 0x000fca00078ec0ff */
[C---:B------:R-:W-:Y:S01]  /*cb80*/  HMMA.16816.F32.BF16 R80, R4.reuse, R10, R132 ;  /* 0x0000000a0450723c */ /* 0x040fe20000041884 */
[----:B------:R-:W1:Y:S05]  /*cb90*/  LDSM.16.MT88.4 R8, [R184+0xf000] ;  /* 0x00f00000b808783b */ /* 0x000e6a0000004200 */
[C---:B--2---:R-:W-:Y:S06]  /*cba0*/  HMMA.16816.F32.BF16 R100, R4.reuse, R20, R204 ;  /* 0x000000140464723c */ /* 0x044fec00000418cc */
[----:B---3--:R-:W-:Y:S01]  /*cbb0*/  HMMA.16816.F32.BF16 R84, R4, R28, R220 ;  /* 0x0000001c0454723c */ /* 0x008fe200000418dc */
[----:B------:R-:W-:-:S02]  /*cbc0*/  IMAD.MOV.U32 R207, RZ, RZ, R2 ;  /* 0x000000ffffcf7224 */ /* 0x000fc400078e0002 */
[----:B------:R-:W-:Y:S01]  /*cbd0*/  FFMA.FTZ R2, R247, UR4, -R14 ;  /* 0x00000004f7027c23 */ /* 0x000fe2000801080e */
[----:B------:R-:W-:Y:S02]  /*cbe0*/  @!P5 HFMA2.BF16_V2 R247, -RZ.H0_H0, RZ.H0_H0, -R144.H0_H0 ;  /* 0x200000fffff7d231 */ /* 0x000fe40000340990 */
[----:B------:R-:W-:Y:S01]  /*cbf0*/  IMAD.MOV.U32 R206, RZ, RZ, R3 ;  /* 0x000000ffffce7224 */ /* 0x000fe200078e0003 */
[----:B------:R-:W-:Y:S01]  /*cc00*/  LOP3.LUT R3, R19, UR7, R36, 0x96, !PT ;  /* 0x0000000713037c12 */ /* 0x000fe2000f8e9624 */
[C---:B------:R-:W-:Y:S01]  /*cc10*/  HMMA.16816.F32.BF16 R128, R4.reuse, R22, R168 ;  /* 0x000000160480723c */ /* 0x040fe200000418a8 */
[----:B------:R-:W-:Y:S01]  /*cc20*/  IMAD.MOV.U32 R223, RZ, RZ, R91 ;  /* 0x000000ffffdf7224 */ /* 0x000fe200078e005b */
[----:B------:R2:W-:Y:S01]  /*cc30*/  MUFU.EX2 R221, R2 ;  /* 0x0000000200dd7308 */ /* 0x0005e20000000800 */
[----:B------:R-:W-:Y:S01]  /*cc40*/  IMAD.MOV.U32 R222, RZ, RZ, R99 ;  /* 0x000000ffffde7224 */ /* 0x000fe200078e0063 */
[----:B------:R-:W3:Y:S01]  /*cc50*/  LDSM.16.MT88.4 R20, [R182+0x11000] ;  /* 0x01100000b614783b */ /* 0x000ee20000004200 */
[----:B------:R-:W-:Y:S01]  /*cc60*/  @!P5 PRMT R144, R247, 0x5410, RZ ;  /* 0x00005410f790d816 */ /* 0x000fe200000000ff */
[----:B------:R-:W-:Y:S01]  /*cc70*/  HMMA.16816.F32.BF16 R88, R4, R30, R224 ;  /* 0x0000001e0458723c */ /* 0x000fe200000418e0 */
[----:B------:R-:W-:Y:S01]  /*cc80*/  ISETP.LE.U32.AND P5, PT, R0, UR5, PT ;  /* 0x0000000500007c0c */ /* 0x000fe2000bfa3070 */
[----:B------:R-:W-:Y:S01]  /*cc90*/  LDSM.16.MT88.4 R28, [R184+0x11000] ;  /* 0x01100000b81c783b */ /* 0x000fe20000004200 */
[----:B------:R-:W-:Y:S01]  /*cca0*/  FFMA.FTZ R0, R248, UR4, -R14 ;  /* 0x00000004f8007c23 */ /* 0x000fe2000801080e */
[----:B------:R-:W-:-:S02]  /*ccb0*/  IMAD.MOV.U32 R19, RZ, RZ, R207 ;  /* 0x000000ffff137224 */ /* 0x000fc400078e00cf */
[----:B------:R-:W-:Y:S01]  /*ccc0*/  @!P4 HFMA2.BF16_V2 R248, -RZ.H0_H0, RZ.H0_H0, -R143.H0_H0 ;  /* 0x200000fffff8c231 */ /* 0x000fe2000034098f */
[C---:B-1----:R-:W-:Y:S01]  /*ccd0*/  HMMA.16816.F32.BF16 R132, R4.reuse, R8, R156 ;  /* 0x000000080484723c */ /* 0x042fe2000004189c */
[----:B------:R-:W-:Y:S02]  /*cce0*/  IMAD.MOV.U32 R227, RZ, RZ, R92 ;  /* 0x000000ffffe37224 */ /* 0x000fe400078e005c */
[----:B------:R-:W-:Y:S01]  /*ccf0*/  IMAD.MOV.U32 R226, RZ, RZ, R93 ;  /* 0x000000ffffe27224 */ /* 0x000fe200078e005d */
[----:B------:R-:W-:Y:S01]  /*cd00*/  @!P4 PRMT R143, R248, 0x5410, RZ ;  /* 0x00005410f88fc816 */ /* 0x000fe200000000ff */
[----:B------:R-:W-:Y:S01]  /*cd10*/  IMAD.MOV.U32 R225, RZ, RZ, R94 ;  /* 0x000000ffffe17224 */ /* 0x000fe200078e005e */
[C---:B------:R-:W-:Y:S01]  /*cd20*/  HMMA.16816.F32.BF16 R160, R4.reuse, R10, R160 ;  /* 0x0000000a04a0723c */ /* 0x040fe200000418a0 */
[----:B------:R-:W1:Y:S01]  /*cd30*/  LDSM.16.MT88.4 R8, [R181+0x11000] ;  /* 0x01100000b508783b */ /* 0x000e620000004200 */
[----:B------:R-:W-:Y:S02]  /*cd40*/  IMAD.MOV.U32 R224, RZ, RZ, R95 ;  /* 0x000000ffffe07224 */ /* 0x000fe400078e005f */
[----:B--2---:R-:W-:Y:S01]  /*cd50*/  FFMA.FTZ R2, R249, UR4, -R14 ;  /* 0x00000004f9027c23 */ /* 0x004fe2000801080e */
[----:B------:R-:W-:Y:S01]  /*cd60*/  @!P3 HFMA2.BF16_V2 R249, -RZ.H0_H0, RZ.H0_H0, -R142.H0_H0 ;  /* 0x200000fffff9b231 */ /* 0x000fe2000034098e */
[C---:B------:R-:W-:Y:S02]  /*cd70*/  HMMA.16816.F32.BF16 R92, R4.reuse, R24, R216 ;  /* 0x00000018045c723c */ /* 0x040fe400000418d8 */
[----:B------:R2:W-:Y:S01]  /*cd80*/  MUFU.EX2 R220, R2 ;  /* 0x0000000200dc7308 */ /* 0x0005e20000000800 */
[----:B------:R-:W-:Y:S01]  /*cd90*/  IMAD.MOV.U32 R37, RZ, RZ, R224 ;  /* 0x000000ffff257224 */ /* 0x000fe200078e00e0 */
[----:B------:R-:W-:Y:S01]  /*cda0*/  @!P3 PRMT R142, R249, 0x5410, RZ ;  /* 0x00005410f98eb816 */ /* 0x000fe200000000ff */
[----:B------:R-:W-:Y:S01]  /*cdb0*/  IMAD.MOV.U32 R224, RZ, RZ, R225 ;  /* 0x000000ffffe07224 */ /* 0x000fe200078e00e1 */
[----:B------:R-:W-:Y:S01]  /*cdc0*/  HMMA.16816.F32.BF16 R156, R4, R32, R164 ;  /* 0x00000020049c723c */ /* 0x000fe200000418a4 */
[----:B------:R-:W-:-:S03]  /*cdd0*/  IMAD.MOV.U32 R216, RZ, RZ, R98 ;  /* 0x000000ffffd87224 */ /* 0x000fc600078e0062 */
[----:B------:R4:W-:Y:S01]  /*cde0*/  MUFU.EX2 R219, R0 ;  /* 0x0000000000db7308 */ /* 0x0009e20000000800 */
[----:B------:R-:W-:Y:S01]  /*cdf0*/  IMAD.MOV.U32 R225, RZ, RZ, R226 ;  /* 0x000000ffffe17224 */ /* 0x000fe200078e00e2 */
[C---:B------:R-:W-:Y:S01]  /*ce00*/  HMMA.16816.F32.BF16 R96, R4.reuse, R26, R208 ;  /* 0x0000001a0460723c */ /* 0x040fe200000418d0 */
[----:B------:R-:W5:Y:S01]  /*ce10*/  LDSM.16.MT88.4 R24, [R183+0x11000] ;  /* 0x01100000b718783b */ /* 0x000f620000004200 */
[----:B------:R-:W-:Y:S02]  /*ce20*/  IMAD.MOV.U32 R226, RZ, RZ, R227 ;  /* 0x000000ffffe27224 */ /* 0x000fe400078e00e3 */
[----:B------:R-:W-:Y:S02]  /*ce30*/  IMAD.MOV.U32 R227, RZ, RZ, R223 ;  /* 0x000000ffffe37224 */ /* 0x000fe400078e00df */
[----:B--2---:R-:W-:Y:S01]  /*ce40*/  IMAD.WIDE.U32 R2, R3, -0x2daee0ad, RZ ;  /* 0xd2511f5303027825 */ /* 0x004fe200078e00ff */
[----:B------:R-:W-:Y:S03]  /*ce50*/  HMMA.16816.F32.BF16 R164, R4, R34, R212 ;  /* 0x0000002204a4723c */ /* 0x000fe600000418d4 */
[----:B------:R-:W-:-:S02]  /*ce60*/  IMAD.MOV.U32 R223, RZ, RZ, R120 ;  /* 0x000000ffffdf7224 */ /* 0x000fc400078e0078 */
[----:B------:R-:W-:Y:S01]  /*ce70*/  IMAD.MOV.U32 R120, RZ, RZ, R121 ;  /* 0x000000ffff787224 */ /* 0x000fe200078e0079 */
[C---:B---3--:R-:W-:Y:S01]  /*ce80*/  HMMA.16816.F32.BF16 R208, R4.reuse, R20, R152 ;  /* 0x0000001404d0723c */ /* 0x048fe20000041898 */
[----:B----4-:R-:W-:Y:S01]  /*ce90*/  LOP3.LUT R0, R3, UR32, R38, 0x96, !PT ;  /* 0x0000002003007c12 */ /* 0x010fe2000f8e9626 */
[----:B------:R-:W-:Y:S01]  /*cea0*/  IMAD.MOV.U32 R121, RZ, RZ, R122 ;  /* 0x000000ffff797224 */ /* 0x000fe200078e007a */
[----:B------:R-:W-:Y:S01]  /*ceb0*/  LOP3.LUT R3, R2, 0xffff, RZ, 0xc0, !PT ;  /* 0x0000ffff02037812 */ /* 0x000fe200078ec0ff */
[----:B------:R-:W-:Y:S02]  /*cec0*/  IMAD.MOV.U32 R36, RZ, RZ, R216 ;  /* 0x000000ffff247224 */ /* 0x000fe400078e00d8 */
[----:B------:R-:W-:Y:S02]  /*ced0*/  IMAD.MOV.U32 R122, RZ, RZ, R123 ;  /* 0x000000ffff7a7224 */ /* 0x000fe400078e007b */
[----:B------:R-:W-:Y:S01]  /*cee0*/  IMAD.MOV.U32 R244, RZ, RZ, R224 ;  /* 0x000000fffff47224 */ /* 0x000fe200078e00e0 */
[----:B-1----:R-:W-:Y:S01]  /*cef0*/  HMMA.16816.F32.BF16 R168, R4, R8, R228 ;  /* 0x0000000804a8723c */ /* 0x002fe200000418e4 */
[----:B------:R-:W-:-:S02]  /*cf00*/  IMAD.MOV.U32 R123, RZ, RZ, R112 ;  /* 0x000000ffff7b7224 */ /* 0x000fc400078e0070 */
[----:B------:R-:W-:Y:S02]  /*cf10*/  IMAD.MOV.U32 R112, RZ, RZ, R113 ;  /* 0x000000ffff707224 */ /* 0x000fe400078e0071 */
[----:B------:R-:W-:Y:S01]  /*cf20*/  IMAD.MOV.U32 R113, RZ, RZ, R114 ;  /* 0x000000ffff717224 */ /* 0x000fe200078e0072 */
[C---:B------:R-:W-:Y:S01]  /*cf30*/  HMMA.16816.F32.BF16 R212, R4.reuse, R10, R232 ;  /* 0x0000000a04d4723c */ /* 0x040fe200000418e8 */
[----:B------:R-:W-:Y:S01]  /*cf40*/  SHF.R.U32.HI R8, RZ, 0x18, R60 ;  /* 0x00000018ff087819 */ /* 0x000fe2000001163c */
[----:B------:R-:W-:Y:S01]  /*cf50*/  FFMA.FTZ R9, R250, UR4, -R14 ;  /* 0x00000004fa097c23 */ /* 0x000fe2000801080e */
[----:B------:R-:W-:Y:S01]  /*cf60*/  LOP3.LUT R14, R2, 0xff, RZ, 0xc0, !PT ;  /* 0x000000ff020e7812 */ /* 0x000fe200078ec0ff */
[----:B------:R-:W-:Y:S01]  /*cf70*/  IMAD.MOV.U32 R114, RZ, RZ, R115 ;  /* 0x000000ffff727224 */ /* 0x000fe200078e0073 */
[----:B------:R-:W-:Y:S01]  /*cf80*/  ISETP.LE.U32.AND P3, PT, R8, UR5, PT ;  /* 0x0000000508007c0c */ /* 0x000fe2000bf63070 */
[----:B------:R1:W-:Y:S01]  /*cf90*/  MUFU.EX2 R218, R9 ;  /* 0x0000000900da7308 */ /* 0x0003e20000000800 */
[----:B------:R-:W-:Y:S01]  /*cfa0*/  LOP3.LUT R8, R60, 0xffff, RZ, 0xc0, !PT ;  /* 0x0000ffff3c087812 */ /* 0x000fe200078ec0ff */
[----:B------:R-:W-:Y:S01]  /*cfb0*/  IMAD.MOV.U32 R115, RZ, RZ, R179 ;  /* 0x000000ffff737224 */ /* 0x000fe200078e00b3 */
[----:B------:R-:W-:Y:S01]  /*cfc0*/  SHF.R.U32.HI R11, RZ, 0x10, R2 ;  /* 0x00000010ff0b7819 */ /* 0x000fe20000011602 */
[----:B------:R-:W-:Y:S01]  /*cfd0*/  IMAD.MOV.U32 R243, RZ, RZ, R226 ;  /* 0x000000fffff37224 */ /* 0x000fe200078e00e2 */
[----:B------:R-:W-:Y:S01]  /*cfe0*/  SHF.R.U32.HI R8, RZ, 0x8, R8 ;  /* 0x00000008ff087819 */ /* 0x000fe20000011608 */
[----:B------:R-:W-:Y:S01]  /*cff0*/  IMAD.MOV.U32 R230, RZ, RZ, R227 ;  /* 0x000000ffffe67224 */ /* 0x000fe200078e00e3 */
[----:B------:R-:W-:Y:S01]  /*d000*/  SHF.R.U32.HI R10, RZ, 0x18, R2 ;  /* 0x00000018ff0a7819 */ /* 0x000fe20000011602 */
[----:B------:R-:W-:Y:S01]  /*d010*/  IMAD.MOV.U32 R224, RZ, RZ, R120 ;  /* 0x000000ffffe07224 */ /* 0x000fe200078e0078 */
[----:B------:R-:W-:Y:S01]  /*d020*/  LOP3.LUT R2, R8, 0xffff, RZ, 0xc0, !PT ;  /* 0x0000ffff08027812 */ /* 0x000fe200078ec0ff */
[----:B------:R-:W-:Y:S01]  /*d030*/  IMAD.MOV.U32 R227, RZ, RZ, R121 ;  /* 0x000000ffffe37224 */ /* 0x000fe200078e0079 */
[----:B------:R-:W-:Y:S01]  /*d040*/  SHF.R.U32.HI R8, RZ, 0x8, R3 ;  /* 0x00000008ff087819 */ /* 0x000fe20000011603 */
[----:B------:R-:W-:Y:S01]  /*d050*/  IMAD.MOV.U32 R226, RZ, RZ, R122 ;  /* 0x000000ffffe27224 */ /* 0x000fe200078e007a */
[----:B------:R-:W-:Y:S01]  /*d060*/  LOP3.LUT R3, R11, 0xff, RZ, 0xc0, !PT ;  /* 0x000000ff0b037812 */ /* 0x000fe200078ec0ff */
[----:B------:R-:W-:Y:S01]  /*d070*/  IMAD.MOV.U32 R235, RZ, RZ, R123 ;  /* 0x000000ffffeb7224 */ /* 0x000fe200078e007b */
[----:B------:R-:W-:Y:S01]  /*d080*/  ISETP.LE.U32.AND P4, PT, R2, UR5, PT ;  /* 0x0000000502007c0c */ /* 0x000fe2000bf83070 */
[----:B------:R-:W2:Y:S01]  /*d090*/  LDSM.16.MT88.4 R120, [R181+0xd800] ;  /* 0x00d80000b578783b */ /* 0x000ea20000004200 */
[----:B-1----:R-:W-:Y:S01]  /*d0a0*/  FFMA.FTZ R9, R251, UR4, -R16 ;  /* 0x00000004fb097c23 */ /* 0x002fe20008010810 */
[----:B------:R-:W-:Y:S01]  /*d0b0*/  PRMT R11, R3, 0x5410, R10 ;  /* 0x00005410030b7816 */ /* 0x000fe2000000000a */
[----:B------:R-:W-:Y:S01]  /*d0c0*/  FFMA.FTZ R3, R252, UR4, -R16 ;  /* 0x00000004fc037c23 */ /* 0x000fe20008010810 */
[C---:B------:R-:W-:Y:S01]  /*d0d0*/  HMMA.16816.F32.BF16 R32, R4.reuse, R30, R56 ;  /* 0x0000001e0420723c */ /* 0x040fe20000041838 */
[----:B------:R1:W-:Y:S01]  /*d0e0*/  MUFU.EX2 R217, R9 ;  /* 0x0000000900d97308 */ /* 0x0003e20000000800 */
[----:B------:R-:W-:Y:S01]  /*d0f0*/  LOP3.LUT R2, R0, 0xffff, RZ, 0xc0, !PT ;  /* 0x0000ffff00027812 */ /* 0x000fe200078ec0ff */
[----:B------:R-:W3:Y:S01]  /*d100*/  LDSM.16.MT88.4 R56, [R183+0xd800] ;  /* 0x00d80000b738783b */ /* 0x000ee20000004200 */
[----:B------:R-:W-:Y:S01]  /*d110*/  PRMT R14, R14, 0x5410, R8 ;  /* 0x000054100e0e7816 */ /* 0x000fe20000000008 */
[----:B------:R-:W-:Y:S01]  /*d120*/  IMAD.MOV.U32 R246, RZ, RZ, R115 ;  /* 0x000000fffff67224 */ /* 0x000fe200078e0073 */
[----:B------:R-:W-:Y:S01]  /*d130*/  SHF.R.U32.HI R8, RZ, 0x8, R2 ;  /* 0x00000008ff087819 */ /* 0x000fe20000011602 */
[----:B------:R-:W-:Y:S01]  /*d140*/  HMMA.16816.F32.BF16 R152, R4, R28, R64 ;  /* 0x0000001c0498723c */ /* 0x000fe20000041840 */
[----:B------:R-:W-:Y:S01]  /*d150*/  LOP3.LUT R10, R0, 0xff, RZ, 0xc0, !PT ;  /* 0x000000ff000a7812 */ /* 0x000fe200078ec0ff */
[----:B------:R4:W-:Y:S01]  /*d160*/  MUFU.EX2 R179, R3 ;  /* 0x0000000300b37308 */ /* 0x0009e20000000800 */
[----:B------:R-:W-:-:S02]  /*d170*/  IMAD.MOV.U32 R245, RZ, RZ, R225 ;  /* 0x000000fffff57224 */ /* 0x000fc400078e00e1 */
[----:B------:R-:W-:Y:S02]  /*d180*/  IMAD.MOV.U32 R249, RZ, RZ, R113 ;  /* 0x000000fffff97224 */ /* 0x000fe400078e0071 */
[----:B------:R-:W-:Y:S02]  /*d190*/  IMAD.MOV.U32 R229, RZ, RZ, R223 ;  /* 0x000000ffffe57224 */ /* 0x000fe400078e00df */
[----:B------:R-:W-:Y:S02]  /*d1a0*/  IMAD.MOV.U32 R247, RZ, RZ, R36 ;  /* 0x000000fffff77224 */ /* 0x000fe400078e0024 */
[----:B-1----:R-:W-:Y:S01]  /*d1b0*/  FFMA.FTZ R9, R206, UR4, -R16 ;  /* 0x00000004ce097c23 */ /* 0x002fe20008010810 */
[----:B------:R-:W-:Y:S01]  /*d1c0*/  SHF.R.U32.HI R2, RZ, 0x18, R0 ;  /* 0x00000018ff027819 */ /* 0x000fe20000011600 */
[----:B-----5:R-:W-:Y:S01]  /*d1d0*/  HMMA.16816.F32.BF16 R28, R4, R24, R44 ;  /* 0x00000018041c723c */ /* 0x020fe2000004182c */
[----:B------:R-:W-:Y:S01]  /*d1e0*/  IMAD.MOV.U32 R225, RZ, RZ, R112 ;  /* 0x000000ffffe17224 */ /* 0x000fe200078e0070 */
[----:B------:R1:W5:Y:S01]  /*d1f0*/  MUFU.EX2 R216, R9 ;  /* 0x0000000900d87308 */ /* 0x0003620000000800 */
[----:B------:R-:W-:-:S02]  /*d200*/  IMAD.MOV.U32 R223, RZ, RZ, R114 ;  /* 0x000000ffffdf7224 */ /* 0x000fc400078e0072 */
[----:B------:R-:W-:Y:S02]  /*d210*/  @!P4 HFMA2.BF16_V2 R252, -RZ.H0_H0, RZ.H0_H0, -R139.H0_H0 ;  /* 0x200000fffffcc231 */ /* 0x000fe4000034098b */
[----:B------:R-:W-:Y:S01]  /*d220*/  IMAD.MOV.U32 R231, RZ, RZ, R37 ;  /* 0x000000ffffe77224 */ /* 0x000fe200078e0025 */
[----:B----4-:R-:W-:Y:S01]  /*d230*/  SHF.R.U32.HI R3, RZ, 0x10, R0 ;  /* 0x00000010ff037819 */ /* 0x010fe20000011600 */
[----:B------:R-:W-:Y:S01]  /*d240*/  HMMA.16816.F32.BF16 R204, R4, R22, R104 ;  /* 0x0000001604cc723c */ /* 0x000fe20000041868 */
[----:B------:R4:W4:Y:S01]  /*d250*/  LDL.LU.S16 R106, [R1] ;  /* 0x00000000016a7983 */ /* 0x0009220000300600 */
[----:B------:R-:W-:Y:S02]  /*d260*/  @!P1 HFMA2.BF16_V2 R250, -RZ.H0_H0, RZ.H0_H0, -R141.H0_H0 ;  /* 0x200000fffffa9231 */ /* 0x000fe4000034098d */
[----:B------:R-:W-:Y:S02]  /*d270*/  IMAD.MOV.U32 R234, RZ, RZ, R63 ;  /* 0x000000ffffea7224 */ /* 0x000fe400078e003f */
[----:B------:R-:W-:-:S02]  /*d280*/  @!P5 HFMA2.BF16_V2 R251, -RZ.H0_H0, RZ.H0_H0, -R140.H0_H0 ;  /* 0x200000fffffbd231 */ /* 0x000fc4000034098c */
[----:B------:R-:W-:Y:S01]  /*d290*/  IMAD.MOV.U32 R228, RZ, RZ, R61 ;  /* 0x000000ffffe47224 */ /* 0x000fe200078e003d */
[----:B------:R-:W-:Y:S01]  /*d2a0*/  LDSM.16.MT88.4 R64, [R181+0xf800] ;  /* 0x00f80000b540783b */ /* 0x000fe20000004200 */
[----:B-1----:R-:W-:Y:S01]  /*d2b0*/  FFMA.FTZ R9, R19, UR4, -R16 ;  /* 0x0000000413097c23 */ /* 0x002fe20008010810 */
[----:B------:R-:W-:Y:S01]  /*d2c0*/  LOP3.LUT R0, R3, 0xff, RZ, 0xc0, !PT ;  /* 0x000000ff03007812 */ /* 0x000fe200078ec0ff */
[----:B------:R-:W-:Y:S01]  /*d2d0*/  HMMA.16816.F32.BF16 R24, R4, R26, R40 ;  /* 0x0000001a0418723c */ /* 0x000fe20000041828 */
[----:B------:R1:W4:Y:S01]  /*d2e0*/  LDL.LU.S16 R105, [R1+0x4] ;  /* 0x0000040001697983 */ /* 0x0003220000300600 */
[----:B------:R2:W3:Y:S01]  /*d2f0*/  MUFU.EX2 R19, R9 ;  /* 0x0000000900137308 */ /* 0x0004e20000000800 */
[----:B------:R-:W-:Y:S02]  /*d300*/  PRMT R2, R0, 0x5410, R2 ;  /* 0x0000541000027816 */ /* 0x000fe40000000002 */
[----:B------:R-:W-:Y:S01]  /*d310*/  PRMT R3, R10, 0x5410, R8 ;  /* 0x000054100a037816 */ /* 0x000fe20000000008 */
[----:B------:R1:W4:Y:S01]  /*d320*/  LDL.LU.S16 R104, [R1+0x8] ;  /* 0x0000080001687983 */ /* 0x0003220000300600 */
[----:B------:R-:W-:-:S02]  /*d330*/  HSET2.LE.AND R0, R11, R15, PT ;  /* 0x0000000f0b007233 */ /* 0x000fc40003803000 */
[----:B------:R-:W-:Y:S01]  /*d340*/  HSET2.LE.AND R8, R14, R15, PT ;  /* 0x0000000f0e087233 */ /* 0x000fe20003803000 */
[----:B------:R-:W1:Y:S01]  /*d350*/  LDSM.16.MT88.4 R40, [R182+0xd800] ;  /* 0x00d80000b628783b */ /* 0x000e620000004200 */
[----:B-----5:R-:W-:Y:S02]  /*d360*/  F2FP.BF16.F32.PACK_AB R5, R216, R217 ;  /* 0x000000d9d805723e */ /* 0x020fe400000010ff */
[----:B--2---:R-:W-:Y:S02]  /*d370*/  F2FP.BF16.F32.PACK_AB R9, R220, R221 ;  /* 0x000000dddc09723e */ /* 0x004fe400000010ff */
[----:B---3--:R-:W-:Y:S02]  /*d380*/  F2FP.BF16.F32.PACK_AB R6, R19, R179 ;  /* 0x000000b31306723e */ /* 0x008fe400000010ff */
[C---:B------:R-:W-:Y:S02]  /*d390*/  PRMT R14, R9.reuse, 0x7610, R14 ;  /* 0x00007610090e7816 */ /* 0x040fe4000000000e */
[----:B------:R-:W-:-:S02]  /*d3a0*/  PRMT R11, R9, 0x7632, R11 ;  /* 0x00007632090b7816 */ /* 0x000fc4000000000b */
[----:B------:R-:W-:Y:S02]  /*d3b0*/  HSET2.LE.AND R3, R3, R15, PT ;  /* 0x0000000f03037233 */ /* 0x000fe40003803000 */
[----:B------:R-:W-:Y:S02]  /*d3c0*/  LOP3.LUT R115, R0, R6, RZ, 0xc0, !PT ;  /* 0x0000000600737212 */ /* 0x000fe400078ec0ff */
[----:B------:R-:W-:Y:S02]  /*d3d0*/  PRMT R0, R14, 0x5410, R11 ;  /* 0x000054100e007816 */ /* 0x000fe4000000000b */
[----:B------:R-:W-:Y:S02]  /*d3e0*/  F2FP.BF16.F32.PACK_AB R4, R218, R219 ;  /* 0x000000dbda04723e */ /* 0x000fe400000010ff */
[C---:B------:R-:W-:Y:S02]  /*d3f0*/  PRMT R10, R5.reuse, 0x7610, R10 ;  /* 0x00007610050a7816 */ /* 0x040fe4000000000a */
[----:B------:R-:W-:-:S02]  /*d400*/  PRMT R9, R5, 0x7632, R9 ;  /* 0x0000763205097816 */ /* 0x000fc40000000009 */
[----:B------:R-:W-:Y:S02]  /*d410*/  HSET2.LE.AND R2, R2, R15, PT ;  /* 0x0000000f02027233 */ /* 0x000fe40003803000 */
[----:B------:R-:W-:Y:S02]  /*d420*/  LOP3.LUT R112, R3, R0, RZ, 0xc0, !PT ;  /* 0x0000000003707212 */ /* 0x000fe400078ec0ff */
[----:B------:R-:W-:Y:S02]  /*d430*/  PRMT R5, R4, 0x7610, R5 ;  /* 0x0000761004057816 */ /* 0x000fe40000000005 */
[----:B------:R-:W-:Y:S02]  /*d440*/  PRMT R0, R10, 0x5410, R9 ;  /* 0x000054100a007816 */ /* 0x000fe40000000009 */
[----:B------:R-:W-:Y:S02]  /*d450*/  PRMT R4, R4, 0x7632, R4 ;  /* 0x0000763204047816 */ /* 0x000fe40000000004 */
[----:B------:R-:W-:-:S02]  /*d460*/  LOP3.LUT R113, R2, R0, RZ, 0xc0, !PT ;  /* 0x0000000002717212 */ /* 0x000fc400078ec0ff */
[----:B------:R-:W-:-:S04]  /*d470*/  PRMT R0, R5, 0x5410, R4 ;  /* 0x0000541005007816 */ /* 0x000fc80000000004 */
[----:B------:R-:W-:-:S07]  /*d480*/  LOP3.LUT R114, R8, R0, RZ, 0xc0, !PT ;  /* 0x0000000008727212 */ /* 0x000fce00078ec0ff */
[C---:B------:R-:W-:Y:S06]  /*d490*/  HMMA.16816.F32.BF16 R124, R112.reuse, R120, R124 ;  /* 0x00000078707c723c */ /* 0x040fec000004187c */
[C---:B------:R-:W-:Y:S06]  /*d4a0*/  HMMA.16816.F32.BF16 R120, R112.reuse, R122, R52 ;  /* 0x0000007a7078723c */ /* 0x040fec0000041834 */
[----:B------:R-:W-:Y:S01]  /*d4b0*/  HMMA.16816.F32.BF16 R52, R112, R56, R84 ;  /* 0x000000387034723c */ /* 0x000fe20000041854 */
[----:B------:R3:W2:Y:S04]  /*d4c0*/  LDL.LU.S16 R85, [R1+0xc] ;  /* 0x00000c0001557983 */ /* 0x0006a80000300600 */
[----:B------:R3:W5:Y:S01]  /*d4d0*/  LDL.LU.S16 R84, [R1+0x10] ;  /* 0x0000100001547983 */ /* 0x0007620000300600 */
[----:B------:R-:W-:-:S04]  /*d4e0*/  SHF.R.U32.HI R7, RZ, 0x8, R110 ;  /* 0x00000008ff077819 */ /* 0x000fc8000001166e */
[----:B------:R-:W-:Y:S02]  /*d4f0*/  LOP3.LUT R7, R7, 0xffff, RZ, 0xc0, !PT ;  /* 0x0000ffff07077812 */ /* 0x000fe400078ec0ff */
[----:B------:R-:W-:Y:S02]  /*d500*/  @!P4 PRMT R139, R252, 0x5410, RZ ;  /* 0x00005410fc8bc816 */ /* 0x000fe400000000ff */
[----:B------:R-:W-:Y:S01]  /*d510*/  ISETP.LE.U32.AND P4, PT, R7, UR5, PT ;  /* 0x0000000507007c0c */ /* 0x000fe2000bf83070 */
[----:B------:R-:W-:Y:S01]  /*d520*/  IMAD.WIDE.U32 R2, R111, -0x2daee0ad, RZ ;  /* 0xd2511f536f027825 */ /* 0x000fe200078e00ff */
[----:B------:R-:W-:Y:S02]  /*d530*/  HMMA.16816.F32.BF16 R44, R112, R48, R76 ;  /* 0x00000030702c723c */ /* 0x000fe4000004184c */
[----:B------:R-:W-:Y:S01]  /*d540*/  LOP3.LUT R7, R2, 0xff, RZ, 0xc0, !PT ;  /* 0x000000ff02077812 */ /* 0x000fe200078ec0ff */
[----:B----4-:R-:W-:-:S05]  /*d550*/  @!P3 HFMA2.BF16_V2 R106, -RZ.H0_H0, RZ.H0_H0, -R118.H0_H0 ;  /* 0x200000ffff6ab231 */ /* 0x010fca0000340976 */
[----:B------:R-:W-:-:S04]  /*d560*/  PRMT R77, R106, 0x7610, R77 ;  /* 0x000076106a4d7816 */ /* 0x000fc8000000004d */
[----:B------:R-:W-:Y:S01]  /*d570*/  @!P3 PRMT R118, R77, 0x5410, RZ ;  /* 0x000054104d76b816 */ /* 0x000fe200000000ff */
[----:B------:R-:W-:-:S05]  /*d580*/  @!P6 HFMA2.BF16_V2 R104, -RZ.H0_H0, RZ.H0_H0, -R138.H0_H0 ;  /* 0x200000ffff68e231 */ /* 0x000fca000034098a */
[----:B------:R-:W-:Y:S02]  /*d590*/  PRMT R23, R104, 0x7610, R23 ;  /* 0x0000761068177816 */ /* 0x000fe40000000017 */
[----:B------:R-:W-:Y:S02]  /*d5a0*/  ISETP.LE.U32.AND P3, PT, R7, UR5, PT ;  /* 0x0000000507007c0c */ /* 0x000fe4000bf63070 */
[----:B------:R-:W-:Y:S02]  /*d5b0*/  @!P6 PRMT R138, R23, 0x5410, RZ ;  /* 0x00005410178ae816 */ /* 0x000fe400000000ff */
[----:B------:R3:W4:Y:S01]  /*d5c0*/  LDL.LU.S16 R23, [R1+0x18] ;  /* 0x0000180001177983 */ /* 0x0007220000300600 */
[----:B--2---:R-:W-:Y:S02]  /*d5d0*/  @!P4 HFMA2.BF16_V2 R85, -RZ.H0_H0, RZ.H0_H0, -R137.H0_H0 ;  /* 0x200000ffff55c231 */ /* 0x004fe40000340989 */
[----:B-----5:R-:W-:-:S03]  /*d5e0*/  @!P2 HFMA2.BF16_V2 R84, -RZ.H0_H0, RZ.H0_H0, -R136.H0_H0 ;  /* 0x200000ffff54a231 */ /* 0x020fc60000340988 */
[----:B------:R-:W-:Y:S02]  /*d5f0*/  PRMT R22, R85, 0x7610, R22 ;  /* 0x0000761055167816 */ /* 0x000fe40000000016 */
[----:B------:R-:W-:Y:S02]  /*d600*/  PRMT R7, R84, 0x7610, R7 ;  /* 0x0000761054077816 */ /* 0x000fe40000000007 */
[----:B------:R-:W-:Y:S02]  /*d610*/  @!P4 PRMT R137, R22, 0x5410, RZ ;  /* 0x000054101689c816 */ /* 0x000fe400000000ff */
[----:B------:R3:W2:Y:S01]  /*d620*/  LDL.LU.S16 R22, [R1+0x14] ;  /* 0x0000140001167983 */ /* 0x0006a20000300600 */
[----:B------:R-:W-:-:S03]  /*d630*/  @!P2 PRMT R136, R7, 0x5410, RZ ;  /* 0x000054100788a816 */ /* 0x000fc600000000ff */
[----:B------:R3:W5:Y:S01]  /*d640*/  LDL.LU.S16 R7, [R1+0x1c] ;  /* 0x00001c0001077983 */ /* 0x0007620000300600 */
[----:B------:R-:W-:-:S04]  /*d650*/  SHF.R.U32.HI R0, RZ, 0x10, R60 ;  /* 0x00000010ff007819 */ /* 0x000fc8000001163c */
[----:B------:R-:W-:Y:S02]  /*d660*/  LOP3.LUT R0, R0, 0xff, RZ, 0xc0, !PT ;  /* 0x000000ff00007812 */ /* 0x000fe400078ec0ff */
[----:B------:R-:W-:Y:S02]  /*d670*/  @!P1 PRMT R141, R250, 0x5410, RZ ;  /* 0x00005410fa8d9816 */ /* 0x000fe400000000ff */
[----:B------:R-:W-:Y:S01]  /*d680*/  ISETP.LE.U32.AND P1, PT, R0, UR5, PT ;  /* 0x0000000500007c0c */ /* 0x000fe2000bf23070 */
[C---:B-1----:R-:W-:Y:S06]  /*d690*/  HMMA.16816.F32.BF16 R36, R112.reuse, R40, R68 ;  /* 0x000000287024723c */ /* 0x042fec0000041844 */
[----:B------:R-:W-:Y:S01]  /*d6a0*/  HMMA.16816.F32.BF16 R40, R112, R42, R72 ;  /* 0x0000002a7028723c */ /* 0x000fe20000041848 */
[----:B------:R-:W1:Y:S05]  /*d6b0*/  LDSM.16.MT88.4 R72, [R182+0xf800] ;  /* 0x00f80000b648783b */ /* 0x000e6a0000004200 */
[----:B------:R-:W-:Y:S01]  /*d6c0*/  @!P1 HFMA2.BF16_V2 R105, -RZ.H0_H0, RZ.H0_H0, -R18.H0_H0 ;  /* 0x200000ffff699231 */ /* 0x000fe20000340912 */
[----:B------:R-:W-:-:S02]  /*d6d0*/  LOP3.LUT R0, R109, 0xff, RZ, 0xc0, !PT ;  /* 0x000000ff6d007812 */ /* 0x000fc400078ec0ff */
[----:B------:R-:W-:Y:S02]  /*d6e0*/  LOP3.LUT R15, R2, 0xffff, RZ, 0xc0, !PT ;  /* 0x0000ffff020f7812 */ /* 0x000fe400078ec0ff */
[----:B------:R-:W-:Y:S02]  /*d6f0*/  PRMT R76, R105, 0x7610, R76 ;  /* 0x00007610694c7816 */ /* 0x000fe4000000004c */
[--C-:B------:R-:W-:Y:S02]  /*d700*/  SHF.R.U32.HI R8, RZ, 0x10, R2.reuse ;  /* 0x00000010ff087819 */ /* 0x100fe40000011602 */
[----:B------:R-:W-:Y:S01]  /*d710*/  @!P5 PRMT R140, R251, 0x5410, RZ ;  /* 0x00005410fb8cd816 */ /* 0x000fe200000000ff */
[----:B------:R-:W-:Y:S01]  /*d720*/  HMMA.16816.F32.BF16 R48, R112, R50, R80 ;  /* 0x000000327030723c */ /* 0x000fe20000041850 */
[----:B------:R-:W-:Y:S01]  /*d730*/  SHF.R.U32.HI R2, RZ, 0x18, R2 ;  /* 0x00000018ff027819 */ /* 0x000fe20000011602 */
[----:B------:R-:W3:Y:S01]  /*d740*/  LDSM.16.MT88.4 R80, [R184+0xf800] ;  /* 0x00f80000b850783b */ /* 0x000ee20000004200 */
[----:B------:R-:W-:-:S02]  /*d750*/  ISETP.LE.U32.AND P5, PT, R0, UR5, PT ;  /* 0x0000000500007c0c */ /* 0x000fc4000bfa3070 */
[----:B------:R-:W-:Y:S01]  /*d760*/  @!P1 PRMT R18, R76, 0x5410, RZ ;  /* 0x000054104c129816 */ /* 0x000fe200000000ff */
[----:B------:R-:W-:Y:S01]  /*d770*/  HMMA.16816.F32.BF16 R60, R112, R64, R92 ;  /* 0x00000040703c723c */ /* 0x000fe2000004185c */
[----:B------:R-:W-:Y:S01]  /*d780*/  ISETP.LE.U32.AND P1, PT, R2, UR5, PT ;  /* 0x0000000502007c0c */ /* 0x000fe2000bf23070 */
[----:B------:R-:W-:Y:S01]  /*d790*/  LDSM.16.MT88.4 R104, [R182+0x11800] ;  /* 0x01180000b668783b */ /* 0x000fe20000004200 */
[----:B------:R-:W-:Y:S02]  /*d7a0*/  LOP3.LUT R2, R8, 0xff, RZ, 0xc0, !PT ;  /* 0x000000ff08027812 */ /* 0x000fe400078ec0ff */
[----:B------:R-:W-:Y:S02]  /*d7b0*/  LOP3.LUT R0, R3, UR32, R108, 0x96, !PT ;  /* 0x0000002003007c12 */ /* 0x000fe4000f8e966c */
[----:B------:R-:W-:Y:S02]  /*d7c0*/  ISETP.LE.U32.AND P2, PT, R2, UR5, PT ;  /* 0x0000000502007c0c */ /* 0x000fe4000bf43070 */
[----:B------:R-:W-:-:S02]  /*d7d0*/  LOP3.LUT R3, R0, 0xff, RZ, 0xc0, !PT ;  /* 0x000000ff00037812 */ /* 0x000fc400078ec0ff */
[----:B------:R-:W-:Y:S02]  /*d7e0*/  LOP3.LUT R2, R0, 0xffff, RZ, 0xc0, !PT ;  /* 0x0000ffff00027812 */ /* 0x000fe400078ec0ff */
[----:B------:R-:W-:Y:S02]  /*d7f0*/  ISETP.LE.U32.AND P6, PT, R3, UR5, PT ;  /* 0x0000000503007c0c */ /* 0x000fe4000bfc3070 */
[--C-:B------:R-:W-:Y:S02]  /*d800*/  SHF.R.U32.HI R3, RZ, 0x18, R0.reuse ;  /* 0x00000018ff037819 */ /* 0x100fe40000011600 */
[----:B------:R-:W-:Y:S02]  /*d810*/  SHF.R.U32.HI R0, RZ, 0x10, R0 ;  /* 0x00000010ff007819 */ /* 0x000fe40000011600 */
[----:B------:R-:W-:Y:S02]  /*d820*/  ISETP.LE.U32.AND P4, PT, R3, UR5, PT ;  /* 0x0000000503007c0c */ /* 0x000fe4000bf83070 */
[----:B------:R-:W-:-:S02]  /*d830*/  SHF.R.U32.HI R3, RZ, 0x8, R2 ;  /* 0x00000008ff037819 */ /* 0x000fc40000011602 */
[----:B------:R-:W-:Y:S01]  /*d840*/  LOP3.LUT R2, R0, 0xff, RZ, 0xc0, !PT ;  /* 0x000000ff00027812 */ /* 0x000fe200078ec0ff */
[C---:B-1----:R-:W-:Y:S01]  /*d850*/  HMMA.16816.F32.BF16 R68, R112.reuse, R72, R100 ;  /* 0x000000487044723c */ /* 0x042fe20000041864 */
[----:B------:R1:W3:Y:S05]  /*d860*/  LDL.LU.S16 R101, [R1+0x20] ;  /* 0x0000200001657983 */ /* 0x0002ea0000300600 */
[----:B------:R-:W-:Y:S01]  /*d870*/  HMMA.16816.F32.BF16 R72, R112, R74, R128 ;  /* 0x0000004a7048723c */ /* 0x000fe20000041880 */
[----:B------:R1:W3:Y:S01]  /*d880*/  LDL.LU.S16 R128, [R1+0x2c] ;  /* 0x00002c0001807983 */ /* 0x0002e20000300600 */
[----:B----4-:R-:W-:-:S05]  /*d890*/  @!P5 HFMA2.BF16_V2 R23, -RZ.H0_H0, RZ.H0_H0, -R119.H0_H0 ;  /* 0x200000ffff17d231 */ /* 0x010fca0000340977 */
[----:B------:R-:W-:-:S04]  /*d8a0*/  PRMT R21, R23, 0x7610, R21 ;  /* 0x0000761017157816 */ /* 0x000fc80000000015 */
[----:B------:R-:W-:Y:S02]  /*d8b0*/  @!P5 PRMT R119, R21, 0x5410, RZ ;  /* 0x000054101577d816 */ /* 0x000fe400000000ff */
[----:B------:R-:W-:Y:S01]  /*d8c0*/  ISETP.LE.U32.AND P5, PT, R2, UR5, PT ;  /* 0x0000000502007c0c */ /* 0x000fe2000bfa3070 */
[----:B-----5:R-:W-:-:S05]  /*d8d0*/  @!P2 HFMA2.BF16_V2 R7, -RZ.H0_H0, RZ.H0_H0, -R6.H0_H0 ;  /* 0x200000ffff07a231 */ /* 0x020fca0000340906 */
[----:B------:R-:W-:Y:S01]  /*d8e0*/  PRMT R2, R7, 0x7610, R2 ;  /* 0x0000761007027816 */ /* 0x000fe20000000002 */
[----:B------:R-:W-:Y:S02]  /*d8f0*/  FFMA.FTZ R7, R235, R117, R234 ;  /* 0x00000075eb077223 */ /* 0x000fe400000100ea */
[----:B------:R1:W4:Y:S04]  /*d900*/  LDL.LU.S16 R117, [R1+0x28] ;  /* 0x0000280001757983 */ /* 0x0003280000300600 */
[----:B------:R1:W5:Y:S04]  /*d910*/  LDL.LU.S16 R111, [R1+0x24] ;  /* 0x00002400016f7983 */ /* 0x0003680000300600 */
[----:B------:R1:W4:Y:S04]  /*d920*/  LDL.LU.S16 R110, [R1+0x3c] ;  /* 0x00003c00016e7983 */ /* 0x0003280000300600 */
[----:B------:R1:W4:Y:S01]  /*d930*/  LDL.LU.S16 R109, [R1+0x30] ;  /* 0x00003000016d7983 */ /* 0x0003220000300600 */
[----:B--2---:R-:W-:Y:S01]  /*d940*/  @!P6 HFMA2.BF16_V2 R22, -RZ.H0_H0, RZ.H0_H0, -R14.H0_H0 ;  /* 0x200000ffff16e231 */ /* 0x004fe2000034090e */
[----:B------:R-:W-:-:S04]  /*d950*/  LOP3.LUT R0, R3, 0xffff, RZ, 0xc0, !PT ;  /* 0x0000ffff03007812 */ /* 0x000fc800078ec0ff */
[----:B------:R-:W-:-:S04]  /*d960*/  PRMT R20, R22, 0x7610, R20 ;  /* 0x0000761016147816 */ /* 0x000fc80000000014 */
[----:B------:R-:W-:Y:S02]  /*d970*/  @!P6 PRMT R14, R20, 0x5410, RZ ;  /* 0x00005410140ee816 */ /* 0x000fe400000000ff */
[----:B------:R-:W-:Y:S02]  /*d980*/  ISETP.LE.U32.AND P6, PT, R0, UR5, PT ;  /* 0x0000000500007c0c */ /* 0x000fe4000bfc3070 */
[----:B------:R-:W-:Y:S01]  /*d990*/  @P2 PRMT R8, R6, 0x7610, R8 ;  /* 0x0000761006082816 */ /* 0x000fe20000000008 */
[----:B------:R-:W-:Y:S01]  /*d9a0*/  FFMA.FTZ R3, R228, R116, R249 ;  /* 0x00000074e4037223 */ /* 0x000fe200000100f9 */
[----:B------:R-:W-:Y:S01]  /*d9b0*/  SHF.R.U32.HI R0, RZ, 0x8, R15 ;  /* 0x00000008ff007819 */ /* 0x000fe2000001160f */
[C---:B------:R-:W-:Y:S01]  /*d9c0*/  HMMA.16816.F32.BF16 R56, R112.reuse, R58, R88 ;  /* 0x0000003a7038723c */ /* 0x040fe20000041858 */
[----:B------:R-:W-:Y:S01]  /*d9d0*/  @!P2 PRMT R8, R2, 0x5410, RZ ;  /* 0x000054100208a816 */ /* 0x000fe200000000ff */
[----:B------:R-:W-:Y:S01]  /*d9e0*/  FADD.FTZ R3, R230, R3 ;  /* 0x00000003e6037221 */ /* 0x000fe20000010000 */
[----:B------:R-:W-:Y:S01]  /*d9f0*/  LOP3.LUT R2, R0, 0xffff, RZ, 0xc0, !PT ;  /* 0x0000ffff00027812 */ /* 0x000fe200078ec0ff */
[----:B------:R-:W2:Y:S03]  /*da00*/  LDSM.16.MT88.4 R88, [R183+0xf800] ;  /* 0x00f80000b758783b */ /* 0x000ea60000004200 */
[----:B------:R-:W-:Y:S01]  /*da10*/  ISETP.LE.U32.AND P2, PT, R2, UR5, PT ;  /* 0x0000000502007c0c */ /* 0x000fe2000bf43070 */
[----:B------:R-:W-:Y:S01]  /*da20*/  FADD.FTZ R2, R229, R7 ;  /* 0x00000007e5027221 */ /* 0x000fe20000010000 */
[----:B------:R-:W-:Y:S01]  /*da30*/  FADD.FTZ R3, R247, R3 ;  /* 0x00000003f7037221 */ /* 0x000fe20000010000 */
[C---:B------:R-:W-:Y:S01]  /*da40*/  HMMA.16816.F32.BF16 R64, R112.reuse, R66, R96 ;  /* 0x000000427040723c */ /* 0x040fe20000041860 */
[----:B------:R-:W-:Y:S01]  /*da50*/  @P1 PRMT R0, R6, 0x7632, R0 ;  /* 0x0000763206001816 */ /* 0x000fe20000000000 */
[----:B------:R-:W-:Y:S01]  /*da60*/  FADD.FTZ R2, R231, R2 ;  /* 0x00000002e7027221 */ /* 0x000fe20000010000 */
[----:B------:R-:W-:Y:S01]  /*da70*/  FADD.FTZ R17, R17, R3 ;  /* 0x0000000311117221 */ /* 0x000fe20000010000 */
[----:B------:R-:W1:Y:S03]  /*da80*/  LDSM.16.MT88.4 R96, [R181+0x11800] ;  /* 0x01180000b560783b */ /* 0x000e660000004200 */
[----:B------:R-:W-:Y:S01]  /*da90*/  FADD.FTZ R17, R243, R17 ;  /* 0x00000011f3117221 */ /* 0x000fe20000010000 */
[----:B---3--:R-:W-:Y:S01]  /*daa0*/  HMMA.16816.F32.BF16 R76, R112, R80, R132 ;  /* 0x00000050704c723c */ /* 0x008fe20000041884 */
[----:B------:R-:W3:Y:S01]  /*dab0*/  LDSM.16.MT88.4 R132, [R184+0x11800] ;  /* 0x01180000b884783b */ /* 0x000ee20000004200 */
[----:B------:R-:W-:-:S02]  /*dac0*/  @!P1 HFMA2.BF16_V2 R101, -RZ.H0_H0, RZ.H0_H0, -R6.H1_H1 ;  /* 0x200000ffff659231 */ /* 0x000fc40000360906 */
[----:B------:R-:W-:Y:S01]  /*dad0*/  FADD.FTZ R17, R224, R17 ;  /* 0x00000011e0117221 */ /* 0x000fe20000010000 */
[----:B------:R-:W4:Y:S01]  /*dae0*/  LDSM.16.MT88.4 R20, [R183+0x11800] ;  /* 0x01180000b714783b */ /* 0x000f220000004200 */
[----:B------:R-:W-:Y:S01]  /*daf0*/  @!P6 HFMA2.BF16_V2 R128, -RZ.H0_H0, RZ.H0_H0, -R11.H0_H0 ;  /* 0x200000ffff80e231 */ /* 0x000fe2000034090b */
[----:B------:R-:W-:-:S04]  /*db00*/  PRMT R100, R101, 0x7610, R100 ;  /* 0x0000761065647816 */ /* 0x000fc80000000064 */
[----:B------:R-:W-:-:S04]  /*db10*/  PRMT R108, R128, 0x7610, R108 ;  /* 0x00007610806c7816 */ /* 0x000fc8000000006c */
[----:B------:R-:W-:Y:S02]  /*db20*/  @!P6 PRMT R11, R108, 0x5410, RZ ;  /* 0x000054106c0be816 */ /* 0x000fe400000000ff */
[----:B------:R-:W-:Y:S01]  /*db30*/  @!P1 PRMT R0, R100, 0x5410, RZ ;  /* 0x0000541064009816 */ /* 0x000fe200000000ff */
[----:B--2---:R-:W-:Y:S01]  /*db40*/  HMMA.16816.F32.BF16 R84, R112, R88, R156 ;  /* 0x000000587054723c */ /* 0x004fe2000004189c */
[----:B------:R-:W-:-:S05]  /*db50*/  @UP0 UIADD3 UR16, UR16, -0x3, URZ ;  /* 0xfffffffd10100890 */ /* 0x000fca000fffe03f */
[----:B------:R-:W-:Y:S01]  /*db60*/  HMMA.16816.F32.BF16 R100, R112, R104, R208 ;  /* 0x000000687064723c */ /* 0x000fe200000418d0 */
[----:B------:R-:W-:-:S05]  /*db70*/  IMAD.MOV.U32 R116, RZ, RZ, R150 ;  /* 0x000000ffff747224 */ /* 0x000fca00078e0096 */
[----:B-1----:R-:W-:Y:S01]  /*db80*/  HMMA.16816.F32.BF16 R92, R112, R96, R168 ;  /* 0x00000060705c723c */ /* 0x002fe200000418a8 */
[----:B------:R-:W-:-:S05]  /*db90*/  @P0 IMAD.MOV.U32 R116, RZ, RZ, R150 ;  /* 0x000000ffff740224 */ /* 0x000fca00078e0096 */
[C---:B------:R-:W-:Y:S06]  /*dba0*/  HMMA.16816.F32.BF16 R104, R112.reuse, R106, R204 ;  /* 0x0000006a7068723c */ /* 0x040fec00000418cc */
[----:B---3--:R-:W-:Y:S01]  /*dbb0*/  HMMA.16816.F32.BF16 R128, R112, R132, R152 ;  /* 0x000000847080723c */ /* 0x008fe20000041898 */
[----:B------:R-:W-:-:S05]  /*dbc0*/  IADD3 R205, P1, R12, -0x100, RZ ;  /* 0xffffff000ccd7810 */ /* 0x000fca0007f3e0ff */
[----:B------:R-:W-:Y:S01]  /*dbd0*/  HMMA.16816.F32.BF16 R80, R112, R82, R160 ;  /* 0x000000527050723c */ /* 0x000fe200000418a0 */
[----:B------:R-:W-:-:S05]  /*dbe0*/  IADD3.X R204, R13, -0x1, RZ, P1, !PT ;  /* 0xffffffff0dcc7810 */ /* 0x000fca0000ffe4ff */
[C---:B------:R-:W-:Y:S06]  /*dbf0*/  HMMA.16816.F32.BF16 R88, R112.reuse, R90, R164 ;  /* 0x0000005a7058723c */ /* 0x040fec00000418a4 */
[C---:B------:R-:W-:Y:S06]  /*dc00*/  HMMA.16816.F32.BF16 R96, R112.reuse, R98, R212 ;  /* 0x000000627060723c */ /* 0x040fec00000418d4 */
[----:B------:R-:W-:Y:S01]  /*dc10*/  HMMA.16816.F32.BF16 R132, R112, R134, R32 ;  /* 0x000000867084723c */ /* 0x000fe20000041820 */
[----:B-----5:R-:W-:-:S02]  /*dc20*/  @!P4 HFMA2.BF16_V2 R111, -RZ.H0_H0, RZ.H0_H0, -R9.H0_H0 ;  /* 0x200000ffff6fc231 */ /* 0x020fc40000340909 */
[----:B----4-:R-:W-:-:S03]  /*dc30*/  @!P5 HFMA2.BF16_V2 R117, -RZ.H0_H0, RZ.H0_H0, -R10.H0_H0 ;  /* 0x200000ffff75d231 */ /* 0x010fc6000034090a */
[----:B------:R-:W-:Y:S01]  /*dc40*/  PRMT R15, R111, 0x7610, R15 ;  /* 0x000076106f0f7816 */ /* 0x000fe2000000000f */
[----:B------:R-:W-:Y:S02]  /*dc50*/  @!P3 HFMA2.BF16_V2 R110, -RZ.H0_H0, RZ.H0_H0, -R5.H0_H0 ;  /* 0x200000ffff6eb231 */ /* 0x000fe40000340905 */
[----:B------:R-:W-:Y:S01]  /*dc60*/  @!P2 HFMA2.BF16_V2 R109, -RZ.H0_H0, RZ.H0_H0, -R4.H0_H0 ;  /* 0x200000ffff6da231 */ /* 0x000fe20000340904 */
[----:B------:R-:W-:Y:S01]  /*dc70*/  @!P4 PRMT R9, R15, 0x5410, RZ ;  /* 0x000054100f09c816 */ /* 0x000fe200000000ff */
[----:B------:R-:W-:Y:S01]  /*dc80*/  FADD.FTZ R15, R246, R2 ;  /* 0x00000002f60f7221 */ /* 0x000fe20000010000 */
[----:B------:R-:W-:Y:S02]  /*dc90*/  PRMT R16, R117, 0x7610, R16 ;  /* 0x0000761075107816 */ /* 0x000fe40000000010 */
[----:B------:R-:W-:Y:S02]  /*dca0*/  PRMT R7, R110, 0x7610, R7 ;  /* 0x000076106e077816 */ /* 0x000fe40000000007 */
[----:B------:R-:W-:Y:S01]  /*dcb0*/  PRMT R6, R109, 0x7610, R6 ;  /* 0x000076106d067816 */ /* 0x000fe20000000006 */
[----:B------:R-:W-:Y:S01]  /*dcc0*/  FADD.FTZ R15, R245, R15 ;  /* 0x0000000ff50f7221 */ /* 0x000fe20000010000 */
[----:B------:R-:W-:Y:S01]  /*dcd0*/  @!P5 PRMT R10, R16, 0x5410, RZ ;  /* 0x00005410100ad816 */ /* 0x000fe200000000ff */
[----:B------:R-:W-:Y:S01]  /*dce0*/  IMAD.U32 R16, RZ, RZ, UR17 ;  /* 0x00000011ff107e24 */ /* 0x000fe2000f8e00ff */
[----:B------:R-:W-:Y:S01]  /*dcf0*/  @!P3 PRMT R5, R7, 0x5410, RZ ;  /* 0x000054100705b816 */ /* 0x000fe200000000ff */
[----:B------:R-:W-:Y:S01]  /*dd00*/  IMAD.MOV.U32 R7, RZ, RZ, R13 ;  /* 0x000000ffff077224 */ /* 0x000fe200078e000d */
[----:B------:R-:W-:Y:S01]  /*dd10*/  @!P2 PRMT R4, R6, 0x5410, RZ ;  /* 0x000054100604a816 */ /* 0x000fe200000000ff */
[----:B------:R-:W-:-:S02]  /*dd20*/  IMAD.MOV.U32 R6, RZ, RZ, R12 ;  /* 0x000000ffff067224 */ /* 0x000fc400078e000c */
[----:B------:R-:W-:Y:S02]  /*dd30*/  FADD.FTZ R15, R244, R15 ;  /* 0x0000000ff40f7221 */ /* 0x000fe40000010000 */
[----:B------:R-:W-:-:S04]  /*dd40*/  IMAD.WIDE R2, R16, 0x2, R6 ;  /* 0x0000000210027825 */ /* 0x000fc800078e0206 */
[----:B------:R-:W-:Y:S01]  /*dd50*/  FADD.FTZ R16, R225, R15 ;  /* 0x0000000fe1107221 */ /* 0x000fe20000010000 */
[----:B------:R-:W-:-:S03]  /*dd60*/  FADD.FTZ R15, R226, R17 ;  /* 0x00000011e20f7221 */ /* 0x000fc60000010000 */
[----:B------:R-:W-:Y:S01]  /*dd70*/  FADD.FTZ R16, R227, R16 ;  /* 0x00000010e3107221 */ /* 0x000fe20000010000 */
[----:B------:R-:W-:-:S03]  /*dd80*/  FADD.FTZ R15, R222, R15 ;  /* 0x0000000fde0f7221 */ /* 0x000fc60000010000 */
[----:B------:R-:W-:Y:S01]  /*dd90*/  FADD.FTZ R17, R223, R16 ;  /* 0x00000010df117221 */ /* 0x000fe20000010000 */
[----:B------:R-:W-:Y:S01]  /*dda0*/  FADD.FTZ R15, R237, R15 ;  /* 0x0000000fed0f7221 */ /* 0x000fe20000010000 */
[----:B------:R-:W-:Y:S02]  /*ddb0*/  STG.E.U16 desc[UR20][R6.64+-0x80], R178 ;  /* 0xffff80b206007986 */ /* 0x000fe4000c101514 */
[----:B------:R-:W-:Y:S01]  /*ddc0*/  FADD.FTZ R17, R240, R17 ;  /* 0x00000011f0117221 */ /* 0x000fe20000010000 */
[----:B------:R-:W-:Y:S01]  /*ddd0*/  FADD.FTZ R15, R236, R15 ;  /* 0x0000000fec0f7221 */ /* 0x000fe20000010000 */
[----:B------:R-:W-:Y:S04]  /*dde0*/  STG.E.U16 desc[UR20][R6.64+-0x7e], R177 ;  /* 0xffff82b106007986 */ /* 0x000fe8000c101514 */
        /* <DEDUP_REMOVED lines=10> */
[----:B------:R-:W-:-:S03]  /*de90*/  FADD.FTZ R17, R242, R17 ;  /* 0x00000011f2117221 */ /* 0x000fc60000010000 */
[----:B------:R-:W-:Y:S04]  /*dea0*/  STG.E.U16 desc[UR20][R2.64+-0x60], R146 ;  /* 0xffffa09202007986 */ /* 0x000fe8000c101514 */
        /* <DEDUP_REMOVED lines=23> */
[----:B------:R1:W-:Y:S02]  /*e020*/  STG.E.U16 desc[UR20][R2.64+-0xe], R0 ;  /* 0xfffff20002007986 */ /* 0x0003e4000c101514 */
[----:B-1----:R-:W-:Y:S01]  /*e030*/  FADD.FTZ R2, R220, R15 ;  /* 0x0000000fdc027221 */ /* 0x002fe20000010000 */
[----:B------:R-:W-:-:S03]  /*e040*/  FADD.FTZ R0, R216, R16 ;  /* 0x00000010d8007221 */ /* 0x000fc60000010000 */
[----:B------:R-:W-:Y:S01]  /*e050*/  FADD.FTZ R2, R219, R2 ;  /* 0x00000002db027221 */ /* 0x000fe20000010000 */
[----:B------:R-:W-:-:S03]  /*e060*/  FADD.FTZ R0, R179, R0 ;  /* 0x00000000b3007221 */ /* 0x000fc60000010000 */
[----:B------:R-:W-:Y:S01]  /*e070*/  FADD.FTZ R2, R218, R2 ;  /* 0x00000002da027221 */ /* 0x000fe20000010000 */
[----:B------:R-:W-:-:S04]  /*e080*/  FADD.FTZ R0, R19, R0 ;  /* 0x0000000013007221 */ /* 0x000fc80000010000 */
[----:B------:R1:W-:Y:S04]  /*e090*/  STL [R1+0x24], R2 ;  /* 0x0000240201007387 */ /* 0x0003e80000100800 */
[----:B------:R1:W-:Y:S01]  /*e0a0*/  STL [R1+0x30], R0 ;  /* 0x0000300001007387 */ /* 0x0003e20000100800 */
[----:B------:R-:W-:Y:S01]  /*e0b0*/  HMMA.16816.F32.BF16 R108, R112, R20, R28 ;  /* 0x00000014706c723c */ /* 0x000fe2000004181c */
[--C-:B------:R-:W-:Y:S02]  /*e0c0*/  IMAD.MOV.U32 R3, RZ, RZ, R149.reuse ;  /* 0x000000ffff037224 */ /* 0x100fe400078e0095 */
[----:B------:R-:W-:-:S03]  /*e0d0*/  @P0 IMAD.MOV.U32 R3, RZ, RZ, R149 ;  /* 0x000000ffff030224 */ /* 0x000fc600078e0095 */
[----:B------:R-:W-:Y:S01]  /*e0e0*/  HMMA.16816.F32.BF16 R112, R112, R22, R24 ;  /* 0x000000167070723c */ /* 0x000fe20000041818 */
[----:B------:R-:W-:-:S08]  /*e0f0*/  NOP ;  /* 0x0000000000007918 */ /* 0x000fd00000000000 */
[----:B------:R-:W-:-:S15]  /*e100*/  @P0 BRA `(.L_x_569) ;  /* 0x0000000000040947 */ /* 0x000fde0003800000 */
.L_x_565:
[----:B------:R-:W-:-:S12]  /*e110*/  UIADD3 UR16, UR15, -0x1, URZ ;  /* 0xffffffff0f107890 */ /* 0x000fd8000fffe03f */
.L_x_569:
[----:B------:R-:W-:-:S13]  /*e120*/  ISETP.LE.AND P0, PT, RZ, UR16, PT ;  /* 0x00000010ff007c0c */ /* 0x000fda000bf03270 */
[----:B------:R-:W-:Y:S05]  /*e130*/  @!P0 BRA `(.L_x_570) ;  /* 0x0000004c00e88947 */ /* 0x000fea0003800000 */
[----:B--2---:R-:W2:Y:S01]  /*e140*/  LDL.LU R4, [R1+0x80] ;  /* 0x0000800001047983 */ /* 0x004ea20000300800 */
[----:B------:R-:W-:Y:S01]  /*e150*/  ULDC UR4, c[0x0][0x2d0] ;  /* 0x0000b40000047ab9 */ /* 0x000fe20000000800 */
[----:B-1----:R-:W1:Y:S01]  /*e160*/  S2R R2, SR_TID.X ;  /* 0x0000000000027919 */ /* 0x002e620000002100 */
[----:B------:R-:W-:Y:S01]  /*e170*/  MOV R117, R3 ;  /* 0x0000000300757202 */ /* 0x000fe20000000f00 */
[----:B------:R-:W-:Y:S01]  /*e180*/  USHF.R.S32.HI UR33, URZ, 0x1f, UR17 ;  /* 0x0000001f3f217899 */ /* 0x000fe20008011411 */
[----:B------:R-:W3:Y:S01]  /*e190*/  LDL.LU R6, [R1+0x84] ;  /* 0x0000840001067983 */ /* 0x000ee20000300800 */
[----:B------:R-:W-:Y:S02]  /*e1a0*/  USHF.L.U32 UR34, UR17, 0x1, URZ ;  /* 0x0000000111227899 */ /* 0x000fe4000800063f */
[----:B------:R-:W-:Y:S01]  /*e1b0*/  USHF.L.U64.HI UR33, UR17, 0x1, UR33 ;  /* 0x0000000111217899 */ /* 0x000fe20008010221 */
        /* <DEDUP_REMOVED lines=11> */
[----:B------:R-:W4:Y:S08]  /*e270*/  @!P4 LDC.64 R12, c[0x0][0x220] ;  /* 0x00008800ff0ccb82 */ /* 0x000f300000000a00 */
[----:B------:R-:W4:Y:S01]  /*e280*/  @!P4 LDC.64 R10, c[0x0][0x220] ;  /* 0x00008800ff0acb82 */ /* 0x000f220000000a00 */
[----:B-1----:R1:W-:Y:S04]  /*e290*/  @!P4 STL.64 [R1+0x60], R8 ;  /* 0x000060080100c387 */ /* 0x0023e80000100a00 */
[----:B----4-:R-:W-:Y:S04]  /*e2a0*/  @!P4 STL.64 [R1+0x58], R12 ;  /* 0x0000580c0100c387 */ /* 0x010fe80000100a00 */
[----:B------:R-:W-:Y:S01]  /*e2b0*/  @!P4 STL.64 [R1+0x50], R10 ;  /* 0x0000500a0100c387 */ /* 0x000fe20000100a00 */
[----:B-1----:R-:W1:Y:S03]  /*e2c0*/  @!P4 LDC.64 R8, c[0x0][0x220] ;  /* 0x00008800ff08cb82 */ /* 0x002e660000000a00 */
[----:B-1----:R-:W-:Y:S01]  /*e2d0*/  @!P4 STL.64 [R1+0x48], R8 ;  /* 0x000048080100c387 */ /* 0x002fe20000100a00 */
[----:B--2---:R-:W-:-:S05]  /*e2e0*/  IMAD.WIDE.U32 R4, R4, -0x326172a9, RZ ;  /* 0xcd9e8d5704047825 */ /* 0x004fca00078e00ff */
[----:B------:R1:W-:Y:S01]  /*e2f0*/  STL.64 [R1+0x28], R4 ;  /* 0x0000280401007387 */ /* 0x0003e20000100a00 */
[----:B---3--:R-:W-:-:S03]  /*e300*/  LOP3.LUT R212, R5, R6, RZ, 0x3c, !PT ;  /* 0x0000000605d47212 */ /* 0x008fc600078e3cff */
[----:B------:R-:W2:Y:S04]  /*e310*/  LDL.LU.64 R6, [R1+0x88] ;  /* 0x0000880001067983 */ /* 0x000ea80000300a00 */
[----:B-1----:R-:W3:Y:S04]  /*e320*/  LDL.LU.64 R4, [R1+0x90] ;  /* 0x0000900001047983 */ /* 0x002ee80000300a00 */
[----:B------:R-:W4:Y:S01]  /*e330*/  LDL.LU R8, [R1+0x98] ;  /* 0x0000980001087983 */ /* 0x000f220000300800 */
[----:B------:R-:W-:-:S04]  /*e340*/  IMAD.WIDE.U32 R212, R212, -0x2daee0ad, RZ ;  /* 0xd2511f53d4d47825 */ /* 0x000fc800078e00ff */
[----:B--2---:R-:W-:Y:S01]  /*e350*/  IMAD.MOV.U32 R3, RZ, RZ, R7 ;  /* 0x000000ffff037224 */ /* 0x004fe200078e0007 */
[----:B---3--:R-:W-:Y:S01]  /*e360*/  MOV R2, R4 ;  /* 0x0000000400027202 */ /* 0x008fe20000000f00 */
[----:B----4-:R-:W-:-:S04]  /*e370*/  IMAD.WIDE.U32 R214, R8, -0x2daee0ad, RZ ;  /* 0xd2511f5308d67825 */ /* 0x010fc800078e00ff */
[----:B------:R1:W-:Y:S01]  /*e380*/  STL.64 [R1+0x40], R2 ;  /* 0x0000400201007387 */ /* 0x0003e20000100a00 */
[----:B------:R-:W-:Y:S05]  /*e390*/  BRA `(.L_x_571) ;  /* 0x0000000400d47947 */ /* 0x000fea0003800000 */
.L_x_573:
[----:B------:R-:W2:Y:S01]  /*e3a0*/  LDL.64 R208, [R1+0x70] ;  /* 0x0000700001d07983 */ /* 0x000ea20000100a00 */
[----:B------:R-:W1:Y:S01]  /*e3b0*/  @!P4 LDC.64 R136, c[0x0][0x218] ;  /* 0x00008600ff88cb82 */ /* 0x000e620000000a00 */
[----:B------:R-:W-:Y:S02]  /*e3c0*/  UIADD3 UR9, UR16, -0x1, URZ ;  /* 0xffffffff10097890 */ /* 0x000fe4000fffe03f */
[----:B------:R-:W3:Y:S02]  /*e3d0*/  LDL.64 R206, [R1+0x68] ;  /* 0x0000680001ce7983 */ /* 0x000ee40000100a00 */
[----:B------:R-:W-:Y:S02]  /*e3e0*/  USHF.R.S32.HI UR8, URZ, 0x1f, UR9 ;  /* 0x0000001f3f087899 */ /* 0x000fe40008011409 */
[----:B------:R4:W-:Y:S01]  /*e3f0*/  @P4 STS.128 [R203+0x6000], RZ ;  /* 0x006000ffcb004388 */ /* 0x0009e20000000c00 */
[----:B------:R-:W-:Y:S01]  /*e400*/  UIMAD.WIDE.U32 UR22, UR9, UR6, URZ ;  /* 0x00000006091672a5 */ /* 0x000fe2000f8e003f */
[----:B------:R-:W5:Y:S01]  /*e410*/  @!P3 LDC.64 R118, c[0x0][0x218] ;  /* 0x00008600ff76bb82 */ /* 0x000f620000000a00 */
[----:B------:R-:W-:Y:S04]  /*e420*/  UIMAD UR8, UR8, UR6, URZ ;  /* 0x00000006080872a4 */ /* 0x000fe8000f8e023f */
[----:B------:R-:W-:Y:S01]  /*e430*/  UIMAD UR8, UR9, UR7, UR8 ;  /* 0x00000007090872a4 */ /* 0x000fe2000f8e0208 */
[----:B------:R-:W-:Y:S02]  /*e440*/  IMAD.U32 R2, RZ, RZ, UR22 ;  /* 0x00000016ff027e24 */ /* 0x000fe4000f8e00ff */
[----:B------:R-:W-:Y:S01]  /*e450*/  IMAD.U32 R3, RZ, RZ, UR22 ;  /* 0x00000016ff037e24 */ /* 0x000fe2000f8e00ff */
[----:B------:R-:W-:Y:S01]  /*e460*/  UIADD3 UR8, UR23, UR8, URZ ;  /* 0x0000000817087290 */ /* 0x000fe2000fffe03f */
[----:B------:R-:W4:Y:S05]  /*e470*/  @!P2 LDC.64 R138, c[0x0][0x218] ;  /* 0x00008600ff8aab82 */ /* 0x000f2a0000000a00 */
[----:B------:R-:W-:Y:S03]  /*e480*/  IMAD.U32 R116, RZ, RZ, UR8 ;  /* 0x00000008ff747e24 */ /* 0x000fe6000f8e00ff */
[----:B------:R-:W4:Y:S08]  /*e490*/  @!P4 LDC.64 R140, c[0x0][0x218] ;  /* 0x00008600ff8ccb82 */ /* 0x000f300000000a00 */
[----:B------:R-:W4:Y:S08]  /*e4a0*/  @!P3 LDC.64 R144, c[0x0][0x218] ;  /* 0x00008600ff90bb82 */ /* 0x000f300000000a00 */
[----:B------:R-:W4:Y:S08]  /*e4b0*/  @!P2 LDC.64 R150, c[0x0][0x218] ;  /* 0x00008600ff96ab82 */ /* 0x000f300000000a00 */
[----:B------:R-:W4:Y:S08]  /*e4c0*/  @!P4 LDC.64 R154, c[0x0][0x218] ;  /* 0x00008600ff9acb82 */ /* 0x000f300000000a00 */
[----:B------:R-:W4:Y:S08]  /*e4d0*/  @!P3 LDC.64 R148, c[0x0][0x218] ;  /* 0x00008600ff94bb82 */ /* 0x000f300000000a00 */
[----:B------:R-:W4:Y:S08]  /*e4e0*/  @!P2 LDC.64 R156, c[0x0][0x218] ;  /* 0x00008600ff9cab82 */ /* 0x000f300000000a00 */
[----:B------:R-:W4:Y:S08]  /*e4f0*/  @!P3 LDC.64 R146, c[0x0][0x218] ;  /* 0x00008600ff92bb82 */ /* 0x000f300000000a00 */
[----:B------:R-:W4:Y:S01]  /*e500*/  @!P2 LDC.64 R152, c[0x0][0x218] ;  /* 0x00008600ff98ab82 */ /* 0x000f220000000a00 */
[----:B--2---:R-:W-:Y:S04]  /*e510*/  LEA R2, P0, R2, R208, 0x6 ;  /* 0x000000d002027211 */ /* 0x004fe800078030ff */
[C---:B-1----:R-:W-:Y:S02]  /*e520*/  @!P4 LEA R136, P1, R2.reuse, R136, 0x1 ;  /* 0x000000880288c211 */ /* 0x042fe400078208ff */
[----:B---3--:R-:W-:Y:S02]  /*e530*/  LEA.HI.X R116, R3, R207, R116, 0x6, P0 ;  /* 0x000000cf03747211 */ /* 0x008fe400000f3474 */
[C---:B-----5:R-:W-:Y:S02]  /*e540*/  @!P3 LEA R118, P0, R2.reuse, R118, 0x1 ;  /* 0x000000760276b211 */ /* 0x060fe400078008ff */
[C-C-:B------:R-:W-:Y:S02]  /*e550*/  @!P4 LEA.HI.X R137, R2.reuse, R137, R116.reuse, 0x1, P1 ;  /* 0x000000890289c211 */ /* 0x140fe400008f0c74 */
[C-C-:B------:R-:W-:Y:S02]  /*e560*/  @!P3 LEA.HI.X R119, R2.reuse, R119, R116.reuse, 0x1, P0 ;  /* 0x000000770277b211 */ /* 0x140fe400000f0c74 */
        /* <DEDUP_REMOVED lines=11> */
[C---:B----4-:R-:W-:Y:S02]  /*e620*/  @!P2 LEA R136, P0, R2.reuse, R138, 0x1 ;  /* 0x0000008a0288a211 */ /* 0x050fe400078008ff */
[C---:B------:R-:W-:Y:S02]  /*e630*/  @!P4 LEA R138, P1, R3.reuse, R140, 0x1 ;  /* 0x0000008c038ac211 */ /* 0x040fe400078208ff */
[----:B------:R-:W-:Y:S02]  /*e640*/  @!P2 LEA.HI.X R137, R2, R139, R116, 0x1, P0 ;  /* 0x0000008b0289a211 */ /* 0x000fe400000f0c74 */
[C---:B------:R-:W-:Y:S02]  /*e650*/  @!P3 LEA R140, P0, R3.reuse, R144, 0x1 ;  /* 0x00000090038cb211 */ /* 0x040fe400078008ff */
[----:B------:R-:W-:Y:S01]  /*e660*/  IADD3.X R116, R116, UR28, RZ, P5, !PT ;  /* 0x0000001c74747c10 */ /* 0x000fe2000affe4ff */
[----:B------:R-:W-:Y:S01]  /*e670*/  @!PT LDS RZ, [RZ] ;  /* 0x00000000fffff984 */ /* 0x000fe20000000800 */
[----:B------:R-:W-:Y:S01]  /*e680*/  @!PT LDS RZ, [RZ] ;  /* 0x00000000fffff984 */ /* 0x000fe20000000800 */
[----:B------:R-:W-:Y:S01]  /*e690*/  @!PT LDS RZ, [RZ] ;  /* 0x00000000fffff984 */ /* 0x000fe20000000800 */
[----:B------:R3:W-:Y:S03]  /*e6a0*/  @!P2 LDGSTS.E.BYPASS.LTC128B.128 [R203+0xa000], desc[UR20][R136.64+0x100] ;  /* 0x0a00010088cbafae */ /* 0x0007e6000b901d54 */
[C-C-:B------:R-:W-:Y:S01]  /*e6b0*/  @!P4 LEA.HI.X R139, R3.reuse, R141, R116.reuse, 0x1, P1 ;  /* 0x0000008d038bc211 */ /* 0x140fe200008f0c74 */
[----:B------:R1:W-:Y:S01]  /*e6c0*/  @P4 STS.128 [R203+0x6800], RZ ;  /* 0x006800ffcb004388 */ /* 0x0003e20000000c00 */
[C-C-:B------:R-:W-:Y:S02]  /*e6d0*/  @!P3 LEA.HI.X R141, R3.reuse, R145, R116.reuse, 0x1, P0 ;  /* 0x00000091038db211 */ /* 0x140fe400000f0c74 */
[----:B------:R-:W4:Y:S01]  /*e6e0*/  @!P4 LDC.64 R144, c[0x0][0x218] ;  /* 0x00008600ff90cb82 */ /* 0x000f220000000a00 */
[----:B------:R-:W-:Y:S01]  /*e6f0*/  @!PT LDS RZ, [RZ] ;  /* 0x00000000fffff984 */ /* 0x000fe20000000800 */
[----:B------:R-:W-:Y:S01]  /*e700*/  @!PT LDS RZ, [RZ] ;  /* 0x00000000fffff984 */ /* 0x000fe20000000800 */
[----:B------:R-:W-:Y:S01]  /*e710*/  @!PT LDS RZ, [RZ] ;  /* 0x00000000fffff984 */ /* 0x000fe20000000800 */
[----:B------:R5:W-:Y:S01]  /*e720*/  @!P4 LDGSTS.E.BYPASS.LTC128B.128 [R203+0x6800], desc[UR20][R138.64] ;  /* 0x068000008acbcfae */ /* 0x000be2000b901d54 */
[C---:B--2---:R-:W-:Y:S02]  /*e730*/  @!P2 LEA R118, P0, R3.reuse, R150, 0x1 ;  /* 0x000000960376a211 */ /* 0x044fe400078008ff */
[C---:B------:R-:W-:Y:S01]  /*e740*/  IADD3 R2, P1, R3.reuse, UR29, RZ ;  /* 0x0000001d03027c10 */ /* 0x040fe2000ff3e0ff */
[----:B------:R1:W-:Y:S01]  /*e750*/  @P3 STS.128 [R203+0x8800], RZ ;  /* 0x008800ffcb003388 */ /* 0x0003e20000000c00 */
[----:B------:R-:W-:Y:S02]  /*e760*/  @!P2 LEA.HI.X R119, R3, R151, R116, 0x1, P0 ;  /* 0x000000970377a211 */ /* 0x000fe400000f0c74 */
[----:B------:R-:W-:Y:S01]  /*e770*/  IADD3.X R116, R116, UR28, RZ, P1, !PT ;  /* 0x0000001c74747c10 */ /* 0x000fe20008ffe4ff */
[----:B------:R-:W-:Y:S01]  /*e780*/  @!PT LDS RZ, [RZ] ;  /* 0x00000000fffff984 */ /* 0x000fe20000000800 */
[----:B------:R-:W-:Y:S01]  /*e790*/  @!PT LDS RZ, [RZ] ;  /* 0x00000000fffff984 */ /* 0x000fe20000000800 */
[----:B------:R-:W-:Y:S01]  /*e7a0*/  @!PT LDS RZ, [RZ] ;  /* 0x00000000fffff984 */ /* 0x000fe20000000800 */
[----:B------:R2:W-:Y:S01]  /*e7b0*/  @!P3 LDGSTS.E.BYPASS.LTC128B.128 [R203+0x8800], desc[UR20][R140.64+0x80] ;  /* 0x088000808ccbbfae */ /* 0x0005e2000b901d54 */
[C---:B------:R-:W-:Y:S03]  /*e7c0*/  IADD3 R3, P6, R2.reuse, UR29, RZ ;  /* 0x0000001d02037c10 */ /* 0x040fe6000ffde0ff */
[----:B------:R1:W-:Y:S04]  /*e7d0*/  @P2 STS.128 [R203+0xa800], RZ ;  /* 0x00a800ffcb002388 */ /* 0x0003e80000000c00 */
[----:B------:R-:W-:Y:S01]  /*e7e0*/  @!PT LDS RZ, [RZ] ;  /* 0x00000000fffff984 */ /* 0x000fe20000000800 */
[----:B------:R-:W-:Y:S01]  /*e7f0*/  @!PT LDS RZ, [RZ] ;  /* 0x00000000fffff984 */ /* 0x000fe20000000800 */
[----:B------:R-:W-:Y:S01]  /*e800*/  @!PT LDS RZ, [RZ] ;  /* 0x00000000fffff984 */ /* 0x000fe20000000800 */
[----:B------:R1:W-:Y:S01]  /*e810*/  @!P2 LDGSTS.E.BYPASS.LTC128B.128 [R203+0xa800], desc[UR20][R118.64+0x100] ;  /* 0x0a80010076cbafae */ /* 0x0003e2000b901d54 */
[C---:B---3--:R-:W-:Y:S03]  /*e820*/  @!P4 LEA R136, P0, R2.reuse, R154, 0x1 ;  /* 0x0000009a0288c211 */ /* 0x048fe600078008ff */
[----:B------:R3:W-:Y:S01]  /*e830*/  @P4 STS.128 [R203+0x7000], RZ ;  /* 0x007000ffcb004388 */ /* 0x0007e20000000c00 */
[C-C-:B------:R-:W-:Y:S02]  /*e840*/  @!P4 LEA.HI.X R137, R2.reuse, R155, R116.reuse, 0x1, P0 ;  /* 0x0000009b0289c211 */ /* 0x140fe400000f0c74 */
[C---:B-----5:R-:W-:Y:S03]  /*e850*/  @!P2 LEA R138, P0, R2.reuse, R156, 0x1 ;  /* 0x0000009c028aa211 */ /* 0x060fe600078008ff */
[----:B------:R-:W-:Y:S01]  /*e860*/  @!PT LDS RZ, [RZ] ;  /* 0x00000000fffff984 */ /* 0x000fe20000000800 */
[----:B------:R-:W-:Y:S01]  /*e870*/  @!PT LDS RZ, [RZ] ;  /* 0x00000000fffff984 */ /* 0x000fe20000000800 */
[----:B------:R-:W-:Y:S01]  /*e880*/  @!PT LDS RZ, [RZ] ;  /* 0x00000000fffff984 */ /* 0x000fe20000000800 */
[----:B------:R4:W-:Y:S01]  /*e890*/  @!P4 LDGSTS.E.BYPASS.LTC128B.128 [R203+0x7000], desc[UR20][R136.64] ;  /* 0x0700000088cbcfae */ /* 0x0009e2000b901d54 */
[C-C-:B------:R-:W-:Y:S03]  /*e8a0*/  @!P2 LEA.HI.X R139, R2.reuse, R157, R116.reuse, 0x1, P0 ;  /* 0x0000009d028ba211 */ /* 0x140fe600000f0c74 */
[----:B------:R3:W-:Y:S01]  /*e8b0*/  @P3 STS.128 [R203+0x9000], RZ ;  /* 0x009000ffcb003388 */ /* 0x0007e20000000c00 */
[C---:B--2---:R-:W-:Y:S04]  /*e8c0*/  @!P3 LEA R140, P1, R2.reuse, R148, 0x1 ;  /* 0x00000094028cb211 */ /* 0x044fe800078208ff */
[----:B------:R-:W-:Y:S02]  /*e8d0*/  @!P3 LEA.HI.X R141, R2, R149, R116, 0x1, P1 ;  /* 0x00000095028db211 */ /* 0x000fe400008f0c74 */
[C---:B------:R-:W-:Y:S02]  /*e8e0*/  @!P2 LEA R2, P0, R3.reuse, R152, 0x1 ;  /* 0x000000980302a211 */ /* 0x040fe400078008ff */
[C---:B-1----:R-:W-:Y:S01]  /*e8f0*/  @!P3 LEA R118, P1, R3.reuse, R146, 0x1 ;  /* 0x000000920376b211 */ /* 0x042fe200078208ff */
[----:B------:R-:W-:Y:S01]  /*e900*/  @!PT LDS RZ, [RZ] ;  /* 0x00000000fffff984 */ /* 0x000fe20000000800 */
[----:B------:R-:W-:Y:S01]  /*e910*/  @!PT LDS RZ, [RZ] ;  /* 0x00000000fffff984 */ /* 0x000fe20000000800 */
[----:B------:R-:W-:Y:S01]  /*e920*/  @!PT LDS RZ, [RZ] ;  /* 0x00000000fffff984 */ /* 0x000fe20000000800 */
[----:B------:R3:W-:Y:S01]  /*e930*/  @!P3 LDGSTS.E.BYPASS.LTC128B.128 [R203+0x9000], desc[UR20][R140.64+0x80] ;  /* 0x090000808ccbbfae */ /* 0x0007e2000b901d54 */
[----:B------:R-:W-:Y:S03]  /*e940*/  IADD3.X R116, R116, UR28, RZ, P6, !PT ;  /* 0x0000001c74747c10 */ /* 0x000fe6000b7fe4ff */
[----:B------:R3:W-:Y:S01]  /*e950*/  @P2 STS.128 [R203+0xb000], RZ ;  /* 0x00b000ffcb002388 */ /* 0x0007e20000000c00 */
[C-C-:B------:R-:W-:Y:S03]  /*e960*/  @!P3 LEA.HI.X R119, R3.reuse, R147, R116.reuse, 0x1, P1 ;  /* 0x000000930377b211 */ /* 0x140fe600008f0c74 */
[----:B------:R-:W-:Y:S01]  /*e970*/  @!PT LDS RZ, [RZ] ;  /* 0x00000000fffff984 */ /* 0x000fe20000000800 */
[----:B------:R-:W-:Y:S01]  /*e980*/  @!PT LDS RZ, [RZ] ;  /* 0x00000000fffff984 */ /* 0x000fe20000000800 */
[----:B------:R-:W-:Y:S01]  /*e990*/  @!PT LDS RZ, [RZ] ;  /* 0x00000000fffff984 */ /* 0x000fe20000000800 */
[----:B------:R3:W-:Y:S01]  /*e9a0*/  @!P2 LDGSTS.E.BYPASS.LTC128B.128 [R203+0xb000], desc[UR20][R138.64+0x100] ;  /* 0x0b0001008acbafae */ /* 0x0007e2000b901d54 */
[C---:B----4-:R-:W-:Y:S03]  /*e9b0*/  @!P4 LEA R136, P5, R3.reuse, R144, 0x1 ;  /* 0x000000900388c211 */ /* 0x050fe600078a08ff */
[----:B------:R3:W-:Y:S01]  /*e9c0*/  @P4 STS.128 [R203+0x7800], RZ ;  /* 0x007800ffcb004388 */ /* 0x0007e20000000c00 */
[C-C-:B------:R-:W-:Y:S02]  /*e9d0*/  @!P4 LEA.HI.X R137, R3.reuse, R145, R116.reuse, 0x1, P5 ;  /* 0x000000910389c211 */ /* 0x140fe400028f0c74 */
        /* <DEDUP_REMOVED lines=17> */
.L_x_571:
[----:B-1-3--:R-:W2:Y:S01]  /*eaf0*/  LDL R2, [R1+0x38] ;  /* 0x0000380001027983 */ /* 0x00aea20000100800 */
[----:B------:R-:W-:Y:S01]  /*eb00*/  USHF.R.S32.HI UR9, URZ, 0x1f, UR16 ;  /* 0x0000001f3f097899 */ /* 0x000fe20008011410 */
[----:B------:R-:W-:Y:S04]  /*eb10*/  DEPBAR.LE SB0, 0x0 ;  /* 0x000080000000791a */ /* 0x000fe80000000000 */
[----:B------:R-:W3:Y:S01]  /*eb20*/  LDL R3, [R1+0x34] ;  /* 0x0000340001037983 */ /* 0x000ee20000100800 */
[----:B------:R-:W-:Y:S02]  /*eb30*/  UIMAD UR8, UR10, UR16, URZ ;  /* 0x000000100a0872a4 */ /* 0x000fe4000f8e023f */
[----:B------:R-:W-:Y:S01]  /*eb40*/  UISETP.GE.AND UP0, UPT, UR16, 0x1, UPT ;  /* 0x000000011000788c */ /* 0x000fe2000bf06270 */
[----:B------:R-:W4:Y:S01]  /*eb50*/  LDL.64 R12, [R1+0x40] ;  /* 0x00004000010c7983 */ /* 0x000f220000100a00 */
[----:B------:R-:W-:Y:S03]  /*eb60*/  UIMAD UR8, UR9, UR11, UR8 ;  /* 0x0000000b090872a4 */ /* 0x000fe6000f8e0208 */
[----:B------:R-:W4:Y:S04]  /*eb70*/  LDL R8, [R1+0x60] ;  /* 0x0000600001087983 */ /* 0x000f280000100800 */
[----:B------:R-:W4:Y:S04]  /*eb80*/  LDL R5, [R1+0x64] ;  /* 0x0000640001057983 */ /* 0x000f280000100800 */
[----:B------:R-:W4:Y:S04]  /*eb90*/  LDL R21, [R1+0x58] ;  /* 0x0000580001157983 */ /* 0x000f280000100800 */
[----:B------:R-:W4:Y:S04]  /*eba0*/  LDL R20, [R1+0x5c] ;  /* 0x00005c0001147983 */ /* 0x000f280000100800 */
[----:B------:R-:W4:Y:S04]  /*ebb0*/  LDL R24, [R1+0x50] ;  /* 0x0000500001187983 */ /* 0x000f280000100800 */
[----:B------:R-:W4:Y:S04]  /*ebc0*/  LDL R23, [R1+0x54] ;  /* 0x0000540001177983 */ /* 0x000f280000100800 */
[----:B------:R-:W4:Y:S01]  /*ebd0*/  LDL R22, [R1+0x48] ;  /* 0x0000480001167983 */ /* 0x000f220000100800 */
[----:B------:R-:W-:Y:S06]  /*ebe0*/  BAR.SYNC.DEFER_BLOCKING 0x0 ;  /* 0x0000000000007b1d */ /* 0x000fec0000010000 */
[----:B------:R-:W-:Y:S01]  /*ebf0*/  @P4 STS.128 [R203+0xc000], RZ ;  /* 0x00c000ffcb004388 */ /* 0x000fe20000000c00 */
[----:B--2---:R-:W-:Y:S01]  /*ec00*/  ISETP.GE.AND P2, PT, R2, UR31, PT ;  /* 0x0000001f02007c0c */ /* 0x004fe2000bf46270 */
[----:B------:R-:W-:Y:S01]  /*ec10*/  IMAD.U32 R2, RZ, RZ, UR16 ;  /* 0x00000010ff027e24 */ /* 0x000fe2000f8e00ff */
[----:B---3--:R-:W-:Y:S03]  /*ec20*/  ISETP.GE.AND P3, PT, R3, UR31, PT ;  /* 0x0000001f03007c0c */ /* 0x008fe6000bf66270 */
[----:B----4-:R-:W-:Y:S08]  /*ec30*/  IMAD.WIDE.U32 R2, R2, UR11, R12 ;  /* 0x0000000b02027c25 */ /* 0x010ff0000f8e000c */
[----:B------:R-:W1:Y:S01]  /*ec40*/  @!P2 LDC.64 R10, c[0x0][0x220] ;  /* 0x00008800ff0aab82 */ /* 0x000e620000000a00 */
[----:B------:R-:W-:Y:S01]  /*ec50*/  VIADD R4, R3, UR8 ;  /* 0x0000000803047c36 */ /* 0x000fe20008000000 */
[C---:B------:R-:W-:Y:S04]  /*ec60*/  @!P4 LEA R8, P1, R2.reuse, R8, 0x1 ;  /* 0x000000080208c211 */ /* 0x040fe800078208ff */
[C-C-:B------:R-:W-:Y:S02]  /*ec70*/  @!P4 LEA.HI.X R9, R2.reuse, R5, R4.reuse, 0x1, P1 ;  /* 0x000000050209c211 */ /* 0x140fe400008f0c04 */
[----:B------:R-:W2:Y:S01]  /*ec80*/  LDL R5, [R1+0x4c] ;  /* 0x00004c0001057983 */ /* 0x000ea20000100800 */
[----:B------:R-:W3:Y:S01]  /*ec90*/  @!P3 LDC.64 R6, c[0x0][0x220] ;  /* 0x00008800ff06bb82 */ /* 0x000ee20000000a00 */
[C---:B------:R-:W-:Y:S02]  /*eca0*/  IADD3 R3, P1, R2.reuse, UR19, RZ ;  /* 0x0000001302037c10 */ /* 0x040fe4000ff3e0ff */
[----:B------:R-:W-:Y:S01]  /*ecb0*/  @!PT LDS RZ, [RZ] ;  /* 0x00000000fffff984 */ /* 0x000fe20000000800 */
[----:B------:R-:W-:Y:S01]  /*ecc0*/  @!PT LDS RZ, [RZ] ;  /* 0x00000000fffff984 */ /* 0x000fe20000000800 */
[----:B------:R-:W-:Y:S01]  /*ecd0*/  @!PT LDS RZ, [RZ] ;  /* 0x00000000fffff984 */ /* 0x000fe20000000800 */
[----:B------:R1:W-:Y:S04]  /*ece0*/  @!P4 LDGSTS.E.BYPASS.LTC128B.128 [R203+0xc000], desc[UR20][R8.64] ;  /* 0x0c00000008cbcfae */ /* 0x0003e8000b901d54 */
[----:B------:R-:W-:Y:S01]  /*ecf0*/  @P3 STS.128 [R203+0xe000], RZ ;  /* 0x00e000ffcb003388 */ /* 0x000fe20000000c00 */
[----:B------:R-:W4:Y:S08]  /*ed00*/  @!P3 LDC.64 R14, c[0x0][0x220] ;  /* 0x00008800ff0ebb82 */ /* 0x000f300000000a00 */
[----:B-----5:R-:W4:Y:S01]  /*ed10*/  @!P2 LDC.64 R18, c[0x0][0x220] ;  /* 0x00008800ff12ab82 */ /* 0x020f220000000a00 */
[C---:B---3--:R-:W-:Y:S07]  /*ed20*/  @!P3 LEA R6, P0, R2.reuse, R6, 0x1 ;  /* 0x000000060206b211 */ /* 0x048fee00078008ff */
[----:B------:R-:W3:Y:S01]  /*ed30*/  @!P3 LDC.64 R12, c[0x0][0x220] ;  /* 0x00008800ff0cbb82 */ /* 0x000ee20000000a00 */
[C-C-:B------:R-:W-:Y:S02]  /*ed40*/  @!P3 LEA.HI.X R7, R2.reuse, R7, R4.reuse, 0x1, P0 ;  /* 0x000000070207b211 */ /* 0x140fe400000f0c04 */
[C---:B-1----:R-:W-:Y:S03]  /*ed50*/  @!P2 LEA R8, P0, R2.reuse, R10, 0x1 ;  /* 0x0000000a0208a211 */ /* 0x042fe600078008ff */
[----:B------:R-:W-:Y:S01]  /*ed60*/  @!PT LDS RZ, [RZ] ;  /* 0x00000000fffff984 */ /* 0x000fe20000000800 */
[----:B------:R-:W-:Y:S01]  /*ed70*/  @!PT LDS RZ, [RZ] ;  /* 0x00000000fffff984 */ /* 0x000fe20000000800 */
[----:B------:R-:W-:Y:S01]  /*ed80*/  @!PT LDS RZ, [RZ] ;  /* 0x00000000fffff984 */ /* 0x000fe20000000800 */
[----:B------:R1:W-:Y:S01]  /*ed90*/  @!P3 LDGSTS.E.BYPASS.LTC128B.128 [R203+0xe000], desc[UR20][R6.64+0x80] ;  /* 0x0e00008006cbbfae */ /* 0x0003e2000b901d54 */
[----:B------:R-:W-:Y:S01]  /*eda0*/  @!P2 LEA.HI.X R9, R2, R11, R4, 0x1, P0 ;  /* 0x0000000b0209a211 */ /* 0x000fe200000f0c04 */
[----:B------:R-:W3:Y:S01]  /*edb0*/  @!P2 LDC.64 R16, c[0x0][0x220] ;  /* 0x00008800ff10ab82 */ /* 0x000ee20000000a00 */
[----:B------:R-:W-:Y:S01]  /*edc0*/  IADD3.X R4, R4, UR18, RZ, P1, !PT ;  /* 0x0000001204047c10 */ /* 0x000fe20008ffe4ff */
[----:B------:R-:W-:Y:S01]  /*edd0*/  @P2 STS.128 [R203+0x10000], RZ ;  /* 0x010000ffcb002388 */ /* 0x000fe20000000c00 */
[C---:B----4-:R-:W-:Y:S03]  /*ede0*/  @!P3 LEA R10, P0, R3.reuse, R14, 0x1 ;  /* 0x0000000e030ab211 */ /* 0x050fe600078008ff */
[----:B------:R-:W-:Y:S01]  /*edf0*/  @!PT LDS RZ, [RZ] ;  /* 0x00000000fffff984 */ /* 0x000fe20000000800 */
[----:B------:R-:W-:Y:S01]  /*ee00*/  @!PT LDS RZ, [RZ] ;  /* 0x00000000fffff984 */ /* 0x000fe20000000800 */
[----:B------:R-:W-:Y:S01]  /*ee10*/  @!PT LDS RZ, [RZ] ;  /* 0x00000000fffff984 */ /* 0x000fe20000000800 */
[----:B------:R4:W-:Y:S01]  /*ee20*/  @!P2 LDGSTS.E.BYPASS.LTC128B.128 [R203+0x10000], desc[UR20][R8.64+0x100] ;  /* 0x1000010008cbafae */ /* 0x0009e2000b901d54 */
[C-C-:B------:R-:W-:Y:S02]  /*ee30*/  @!P3 LEA.HI.X R11, R3.reuse, R15, R4.reuse, 0x1, P0 ;  /* 0x0000000f030bb211 */ /* 0x140fe400000f0c04 */
[----:B------:R-:W3:Y:S01]  /*ee40*/  @!P3 LDC.64 R14, c[0x0][0x220] ;  /* 0x00008800ff0ebb82 */ /* 0x000ee20000000a00 */
[----:B------:R-:W-:Y:S01]  /*ee50*/  @P4 STS.128 [R203+0xc800], RZ ;  /* 0x00c800ffcb004388 */ /* 0x000fe20000000c00 */
[C---:B-1----:R-:W-:Y:S04]  /*ee60*/  @!P4 LEA R6, P1, R3.reuse, R21, 0x1 ;  /* 0x000000150306c211 */ /* 0x042fe800078208ff */
[C-C-:B------:R-:W-:Y:S02]  /*ee70*/  @!P4 LEA.HI.X R7, R3.reuse, R20, R4.reuse, 0x1, P1 ;  /* 0x000000140307c211 */ /* 0x140fe400008f0c04 */
[C---:B------:R-:W-:Y:S01]  /*ee80*/  IADD3 R2, P1, R3.reuse, UR19, RZ ;  /* 0x0000001303027c10 */ /* 0x040fe2000ff3e0ff */
[----:B------:R-:W1:Y:S01]  /*ee90*/  @!P2 LDC.64 R20, c[0x0][0x220] ;  /* 0x00008800ff14ab82 */ /* 0x000e620000000a00 */
[C---:B----4-:R-:W-:Y:S01]  /*eea0*/  @!P2 LEA R8, P0, R3.reuse, R18, 0x1 ;  /* 0x000000120308a211 */ /* 0x050fe200078008ff */
[----:B------:R-:W-:Y:S01]  /*eeb0*/  @!PT LDS RZ, [RZ] ;  /* 0x00000000fffff984 */ /* 0x000fe20000000800 */
[----:B------:R-:W-:Y:S01]  /*eec0*/  @!PT LDS RZ, [RZ] ;  /* 0x00000000fffff984 */ /* 0x000fe20000000800 */
[----:B------:R-:W-:Y:S01]  /*eed0*/  @!PT LDS RZ, [RZ] ;  /* 0x00000000fffff984 */ /* 0x000fe20000000800 */
[----:B------:R4:W-:Y:S03]  /*eee0*/  @!P4 LDGSTS.E.BYPASS.LTC128B.128 [R203+0xc800], desc[UR20][R6.64] ;  /* 0x0c80000006cbcfae */ /* 0x0009e6000b901d54 */
[----:B------:R-:W-:Y:S01]  /*eef0*/  @!P2 LEA.HI.X R9, R3, R19, R4, 0x1, P0 ;  /* 0x000000130309a211 */ /* 0x000fe200000f0c04 */
[----:B------:R-:W-:Y:S01]  /*ef00*/  @P3 STS.128 [R203+0xe800], RZ ;  /* 0x00e800ffcb003388 */ /* 0x000fe20000000c00 */
[----:B------:R-:W-:Y:S02]  /*ef10*/  IADD3.X R4, R4, UR18, RZ, P1, !PT ;  /* 0x0000001204047c10 */ /* 0x000fe40008ffe4ff */
[C---:B---3--:R-:W-:Y:S01]  /*ef20*/  @!P3 LEA R12, P1, R2.reuse, R12, 0x1 ;  /* 0x0000000c020cb211 */ /* 0x048fe200078208ff */
[----:B------:R-:W-:Y:S01]  /*ef30*/  @!PT LDS RZ, [RZ] ;  /* 0x00000000fffff984 */ /* 0x000fe20000000800 */
[----:B------:R-:W-:Y:S01]  /*ef40*/  @!PT LDS RZ, [RZ] ;  /* 0x00000000fffff984 */ /* 0x000fe20000000800 */
[----:B------:R-:W-:Y:S01]  /*ef50*/  @!PT LDS RZ, [RZ] ;  /* 0x00000000fffff984 */ /* 0x000fe20000000800 */
[----:B------:R3:W-:Y:S01]  /*ef60*/  @!P3 LDGSTS.E.BYPASS.LTC128B.128 [R203+0xe800], desc[UR20][R10.64+0x80] ;  /* 0x0e8000800acbbfae */ /* 0x0007e2000b901d54 */
[C---:B------:R-:W-:Y:S02]  /*ef70*/  IADD3 R3, P5, R2.reuse, UR19, RZ ;  /* 0x0000001302037c10 */ /* 0x040fe4000ffbe0ff */
[C-C-:B------:R-:W-:Y:S01]  /*ef80*/  @!P3 LEA.HI.X R13, R2.reuse, R13, R4.reuse, 0x1, P1 ;  /* 0x0000000d020db211 */ /* 0x140fe200008f0c04 */
[----:B------:R-:W-:Y:S04]  /*ef90*/  @P2 STS.128 [R203+0x10800], RZ ;  /* 0x010800ffcb002388 */ /* 0x000fe80000000c00 */
[----:B------:R-:W-:Y:S01]  /*efa0*/  @!PT LDS RZ, [RZ] ;  /* 0x00000000fffff984 */ /* 0x000fe20000000800 */
[----:B------:R-:W-:Y:S01]  /*efb0*/  @!PT LDS RZ, [RZ] ;  /* 0x00000000fffff984 */ /* 0x000fe20000000800 */
[----:B------:R-:W-:Y:S01]  /*efc0*/  @!PT LDS RZ, [RZ] ;  /* 0x00000000fffff984 */ /* 0x000fe20000000800 */
[----:B------:R1:W-:Y:S04]  /*efd0*/  @!P2 LDGSTS.E.BYPASS.LTC128B.128 [R203+0x10800], desc[UR20][R8.64+0x100] ;  /* 0x1080010008cbafae */ /* 0x0003e8000b901d54 */
[----:B------:R-:W-:Y:S01]  /*efe0*/  @P4 STS.128 [R203+0xd000], RZ ;  /* 0x00d000ffcb004388 */ /* 0x000fe20000000c00 */
[C---:B----4-:R-:W-:Y:S04]  /*eff0*/  @!P4 LEA R6, P0, R2.reuse, R24, 0x1 ;  /* 0x000000180206c211 */ /* 0x050fe800078008ff */
[C-C-:B------:R-:W-:Y:S02]  /*f000*/  @!P4 LEA.HI.X R7, R2.reuse, R23, R4.reuse, 0x1, P0 ;  /* 0x000000170207c211 */ /* 0x140fe400000f0c04 */
[C---:B---3--:R-:W-:Y:S03]  /*f010*/  @!P2 LEA R10, P0, R2.reuse, R16, 0x1 ;  /* 0x00000010020aa211 */ /* 0x048fe600078008ff */
[----:B------:R-:W-:Y:S01]  /*f020*/  @!PT LDS RZ, [RZ] ;  /* 0x00000000fffff984 */ /* 0x000fe20000000800 */
[----:B------:R-:W-:Y:S01]  /*f030*/  @!PT LDS RZ, [RZ] ;  /* 0x00000000fffff984 */ /* 0x000fe20000000800 */
[----:B------:R-:W-:Y:S01]  /*f040*/  @!PT LDS RZ, [RZ] ;  /* 0x00000000fffff984 */ /* 0x000fe20000000800 */
[----:B------:R3:W-:Y:S01]  /*f050*/  @!P4 LDGSTS.E.BYPASS.LTC128B.128 [R203+0xd000], desc[UR20][R6.64] ;  /* 0x0d00000006cbcfae */ /* 0x0007e2000b901d54 */
[----:B------:R-:W-:Y:S03]  /*f060*/  @!P2 LEA.HI.X R11, R2, R17, R4, 0x1, P0 ;  /* 0x00000011020ba211 */ /* 0x000fe600000f0c04 */
[----:B------:R-:W-:Y:S01]  /*f070*/  @P3 STS.128 [R203+0xf000], RZ ;  /* 0x00f000ffcb003388 */ /* 0x000fe20000000c00 */
[----:B------:R-:W-:Y:S02]  /*f080*/  IADD3.X R4, R4, UR18, RZ, P5, !PT ;  /* 0x0000001204047c10 */ /* 0x000fe4000affe4ff */
[C---:B-1----:R-:W-:Y:S01]  /*f090*/  @!P4 LEA R8, P5, R3.reuse, R22, 0x1 ;  /* 0x000000160308c211 */ /* 0x042fe200078a08ff */
[----:B------:R-:W-:Y:S01]  /*f0a0*/  @!PT LDS RZ, [RZ] ;  /* 0x00000000fffff984 */ /* 0x000fe20000000800 */
[----:B------:R-:W-:Y:S01]  /*f0b0*/  @!PT LDS RZ, [RZ] ;  /* 0x00000000fffff984 */ /* 0x000fe20000000800 */
[----:B------:R-:W-:Y:S01]  /*f0c0*/  @!PT LDS RZ, [RZ] ;  /* 0x00000000fffff984 */ /* 0x000fe20000000800 */
[----:B------:R-:W-:Y:S01]  /*f0d0*/  @!P3 LDGSTS.E.BYPASS.LTC128B.128 [R203+0xf000], desc[UR20][R12.64+0x80] ;  /* 0x0f0000800ccbbfae */ /* 0x000fe2000b901d54 */
[C---:B------:R-:W-:Y:S03]  /*f0e0*/  @!P2 LEA R2, P0, R3.reuse, R20, 0x1 ;  /* 0x000000140302a211 */ /* 0x040fe600078008ff */
[----:B------:R-:W-:Y:S04]  /*f0f0*/  @P2 STS.128 [R203+0x11000], RZ ;  /* 0x011000ffcb002388 */ /* 0x000fe80000000c00 */
[----:B------:R-:W-:Y:S01]  /*f100*/  @!PT LDS RZ, [RZ] ;  /* 0x00000000fffff984 */ /* 0x000fe20000000800 */
[----:B------:R-:W-:Y:S01]  /*f110*/  @!PT LDS RZ, [RZ] ;  /* 0x00000000fffff984 */ /* 0x000fe20000000800 */
[----:B------:R-:W-:Y:S01]  /*f120*/  @!PT LDS RZ, [RZ] ;  /* 0x00000000fffff984 */ /* 0x000fe20000000800 */
[----:B------:R-:W-:Y:S04]  /*f130*/  @!P2 LDGSTS.E.BYPASS.LTC128B.128 [R203+0x11000], desc[UR20][R10.64+0x100] ;  /* 0x110001000acbafae */ /* 0x000fe8000b901d54 */
[----:B------:R-:W-:Y:S01]  /*f140*/  @P4 STS.128 [R203+0xd800], RZ ;  /* 0x00d800ffcb004388 */ /* 0x000fe20000000c00 */
[C---:B---3--:R-:W-:Y:S04]  /*f150*/  @!P3 LEA R6, P1, R3.reuse, R14, 0x1 ;  /* 0x0000000e0306b211 */ /* 0x048fe800078208ff */
[C-C-:B------:R-:W-:Y:S02]  /*f160*/  @!P3 LEA.HI.X R7, R3.reuse, R15, R4.reuse, 0x1, P1 ;  /* 0x0000000f0307b211 */ /* 0x140fe400008f0c04 */
[C-C-:B--2---:R-:W-:Y:S02]  /*f170*/  @!P4 LEA.HI.X R9, R3.reuse, R5, R4.reuse, 0x1, P5 ;  /* 0x000000050309c211 */ /* 0x144fe400028f0c04 */
[----:B------:R-:W-:Y:S02]  /*f180*/  @!P2 LEA.HI.X R3, R3, R21, R4, 0x1, P0 ;  /* 0x000000150303a211 */ /* 0x000fe400000f0c04 */
[----:B------:R-:W-:Y:S01]  /*f190*/  PLOP3.LUT P0, PT, PT, PT, UP0, 0x80, 0x0 ;  /* 0x000000000000781c */ /* 0x000fe20003f0f008 */
        /* <DEDUP_REMOVED lines=14> */
[----:B------:R-:W-:Y:S04]  /*f280*/  LDSM.16.M88.4 R32, [R187] ;  /* 0x00000000bb20783b */ /* 0x000fe80000000200 */
[----:B------:R-:W-:Y:S04]  /*f290*/  LDSM.16.M88.4 R16, [R180+0x6800] ;  /* 0x00680000b410783b */ /* 0x000fe80000000200 */
[----:B-1----:R-:W2:Y:S04]  /*f2a0*/  LDSM.16.M88.4 R8, [R180+0x6000] ;  /* 0x00600000b408783b */ /* 0x002ea80000000200 */
[----:B------:R-:W1:Y:S04]  /*f2b0*/  LDSM.16.M88.4 R24, [R180+0x7000] ;  /* 0x00700000b418783b */ /* 0x000e680000000200 */
[----:B------:R-:W4:Y:S04]  /*f2c0*/  LDSM.16.M88.4 R136, [R180+0x7800] ;  /* 0x00780000b488783b */ /* 0x000f280000000200 */
[----:B------:R-:W0:Y:S04]  /*f2d0*/  LDGDEPBAR ;  /* 0x00000000000079af */ /* 0x000e280000000000 */
[----:B------:R-:W-:Y:S04]  /*f2e0*/  LDSM.16.M88.4 R140, [R188] ;  /* 0x00000000bc8c783b */ /* 0x000fe80000000200 */
[----:B------:R-:W3:Y:S04]  /*f2f0*/  LDSM.16.M88.4 R144, [R191] ;  /* 0x00000000bf90783b */ /* 0x000ee80000000200 */
[----:B------:R-:W3:Y:S04]  /*f300*/  LDSM.16.M88.4 R148, [R202] ;  /* 0x00000000ca94783b */ /* 0x000ee80000000200 */
[----:B------:R-:W3:Y:S04]  /*f310*/  LDSM.16.M88.4 R152, [R201] ;  /* 0x00000000c998783b */ /* 0x000ee80000000200 */
[----:B------:R-:W3:Y:S04]  /*f320*/  LDSM.16.M88.4 R156, [R200] ;  /* 0x00000000c89c783b */ /* 0x000ee80000000200 */
[----:B------:R-:W-:Y:S01]  /*f330*/  LDSM.16.M88.4 R160, [R190] ;  /* 0x00000000bea0783b */ /* 0x000fe20000000200 */
[C---:B--2---:R-:W-:Y:S03]  /*f340*/  HMMA.16816.F32.BF16 R4, R32.reuse, R8, RZ ;  /* 0x000000082004723c */ /* 0x044fe600000418ff */
[----:B------:R-:W2:Y:S04]  /*f350*/  LDSM.16.M88.4 R164, [R186+0x6000] ;  /* 0x00600000baa4783b */ /* 0x000ea80000000200 */
[----:B------:R-:W2:Y:S01]  /*f360*/  LDSM.16.M88.4 R168, [R186+0x6800] ;  /* 0x00680000baa8783b */ /* 0x000ea20000000200 */
[C---:B------:R-:W-:Y:S03]  /*f370*/  HMMA.16816.F32.BF16 R8, R32.reuse, R10, RZ ;  /* 0x0000000a2008723c */ /* 0x040fe600000418ff */
[----:B------:R-:W-:Y:S03]  /*f380*/  LDSM.16.M88.4 R172, [R189] ;  /* 0x00000000bdac783b */ /* 0x000fe60000000200 */
[C---:B------:R-:W-:Y:S01]  /*f390*/  HMMA.16816.F32.BF16 R12, R32.reuse, R16, RZ ;  /* 0x00000010200c723c */ /* 0x040fe200000418ff */
[----:B------:R-:W-:Y:S05]  /*f3a0*/  LDSM.16.M88.4 R176, [R185] ;  /* 0x00000000b9b0783b */ /* 0x000fea0000000200 */
[C---:B------:R-:W-:Y:S06]  /*f3b0*/  HMMA.16816.F32.BF16 R16, R32.reuse, R18, RZ ;  /* 0x000000122010723c */ /* 0x040fec00000418ff */
[C---:B-1----:R-:W-:Y:S06]  /*f3c0*/  HMMA.16816.F32.BF16 R20, R32.reuse, R24, RZ ;  /* 0x000000182014723c */ /* 0x042fec00000418ff */
[C---:B------:R-:W-:Y:S06]  /*f3d0*/  HMMA.16816.F32.BF16 R24, R32.reuse, R26, RZ ;  /* 0x0000001a2018723c */ /* 0x040fec00000418ff */
[C---:B----4-:R-:W-:Y:S06]  /*f3e0*/  HMMA.16816.F32.BF16 R28, R32.reuse, R136, RZ ;  /* 0x00000088201c723c */ /* 0x050fec00000418ff */
[----:B------:R-:W-:Y:S01]  /*f3f0*/  HMMA.16816.F32.BF16 R32, R32, R138, RZ ;  /* 0x0000008a2020723c */ /* 0x000fe200000418ff */
[----:B------:R-:W1:Y:S05]  /*f400*/  LDSM.16.M88.4 R136, [R186+0x7000] ;  /* 0x00700000ba88783b */ /* 0x000e6a0000000200 */
[C---:B---3--:R-:W-:Y:S06]  /*f410*/  HMMA.16816.F32.BF16 R4, R140.reuse, R144, R4 ;  /* 0x000000908c04723c */ /* 0x048fec0000041804 */
[C---:B------:R-:W-:Y:S01]  /*f420*/  HMMA.16816.F32.BF16 R8, R140.reuse, R146, R8 ;  /* 0x000000928c08723c */ /* 0x040fe20000041808 */
[----:B------:R-:W3:Y:S05]  /*f430*/  LDSM.16.M88.4 R144, [R186+0x7800] ;  /* 0x00780000ba90783b */ /* 0x000eea0000000200 */
[C---:B------:R-:W-:Y:S06]  /*f440*/  HMMA.16816.F32.BF16 R12, R140.reuse, R148, R12 ;  /* 0x000000948c0c723c */ /* 0x040fec000004180c */
[C---:B------:R-:W-:Y:S01]  /*f450*/  HMMA.16816.F32.BF16 R16, R140.reuse, R150, R16 ;  /* 0x000000968c10723c */ /* 0x040fe20000041810 */
[----:B------:R-:W4:Y:S05]  /*f460*/  LDSM.16.M88.4 R148, [R185+0x800] ;  /* 0x00080000b994783b */ /* 0x000f2a0000000200 */
[C---:B------:R-:W-:Y:S06]  /*f470*/  HMMA.16816.F32.BF16 R20, R140.reuse, R152, R20 ;  /* 0x000000988c14723c */ /* 0x040fec0000041814 */
[C---:B------:R-:W-:Y:S01]  /*f480*/  HMMA.16816.F32.BF16 R24, R140.reuse, R154, R24 ;  /* 0x0000009a8c18723c */ /* 0x040fe20000041818 */
[----:B------:R-:W-:Y:S05]  /*f490*/  LDSM.16.M88.4 R152, [R185+0x1800] ;  /* 0x00180000b998783b */ /* 0x000fea0000000200 */
[C---:B------:R-:W-:Y:S06]  /*f4a0*/  HMMA.16816.F32.BF16 R28, R140.reuse, R156, R28 ;  /* 0x0000009c8c1c723c */ /* 0x040fec000004181c */
[----:B------:R-:W-:Y:S01]  /*f4b0*/  HMMA.16816.F32.BF16 R32, R140, R158, R32 ;  /* 0x0000009e8c20723c */ /* 0x000fe20000041820 */
[----:B------:R-:W4:Y:S04]  /*f4c0*/  LDSM.16.M88.4 R140, [R185+0x1000] ;  /* 0x00100000b98c783b */ /* 0x000f280000000200 */
[----:B------:R-:W-:Y:S01]  /*f4d0*/  LDSM.16.M88.4 R156, [R187+0x2000] ;  /* 0x00200000bb9c783b */ /* 0x000fe20000000200 */
[C---:B--2---:R-:W-:Y:S06]  /*f4e0*/  HMMA.16816.F32.BF16 R4, R160.reuse, R164, R4 ;  /* 0x000000a4a004723c */ /* 0x044fec0000041804 */
[C---:B------:R-:W-:Y:S01]  /*f4f0*/  HMMA.16816.F32.BF16 R8, R160.reuse, R166, R8 ;  /* 0x000000a6a008723c */ /* 0x040fe20000041808 */
[----:B------:R-:W2:Y:S05]  /*f500*/  LDSM.16.M88.4 R164, [R180+0x8000] ;  /* 0x00800000b4a4783b */ /* 0x000eaa0000000200 */
[C---:B------:R-:W-:Y:S06]  /*f510*/  HMMA.16816.F32.BF16 R12, R160.reuse, R168, R12 ;  /* 0x000000a8a00c723c */ /* 0x040fec000004180c */
[C---:B------:R-:W-:Y:S01]  /*f520*/  HMMA.16816.F32.BF16 R16, R160.reuse, R170, R16 ;  /* 0x000000aaa010723c */ /* 0x040fe20000041810 */
[----:B------:R-:W2:Y:S05]  /*f530*/  LDSM.16.M88.4 R168, [R180+0x8800] ;  /* 0x00880000b4a8783b */ /* 0x000eaa0000000200 */
[C---:B-1----:R-:W-:Y:S06]  /*f540*/  HMMA.16816.F32.BF16 R20, R160.reuse, R136, R20 ;  /* 0x00000088a014723c */ /* 0x042fec0000041814 */
[C---:B------:R-:W-:Y:S01]  /*f550*/  HMMA.16816.F32.BF16 R24, R160.reuse, R138, R24 ;  /* 0x0000008aa018723c */ /* 0x040fe20000041818 */
[----:B------:R-:W1:Y:S05]  /*f560*/  LDSM.16.M88.4 R136, [R180+0x9000] ;  /* 0x00900000b488783b */ /* 0x000e6a0000000200 */
[C---:B---3--:R-:W-:Y:S06]  /*f570*/  HMMA.16816.F32.BF16 R28, R160.reuse, R144, R28 ;  /* 0x00000090a01c723c */ /* 0x048fec000004181c */
[----:B------:R-:W-:Y:S01]  /*f580*/  HMMA.16816.F32.BF16 R32, R160, R146, R32 ;  /* 0x00000092a020723c */ /* 0x000fe20000041820 */
[----:B------:R-:W3:Y:S04]  /*f590*/  LDSM.16.M88.4 R144, [R180+0x9800] ;  /* 0x00980000b490783b */ /* 0x000ee80000000200 */
[----:B------:R-:W-:Y:S01]  /*f5a0*/  LDSM.16.M88.4 R160, [R188+0x2000] ;  /* 0x00200000bca0783b */ /* 0x000fe20000000200 */
[C---:B------:R-:W-:Y:S06]  /*f5b0*/  HMMA.16816.F32.BF16 R4, R172.reuse, R176, R4 ;  /* 0x000000b0ac04723c */ /* 0x040fec0000041804 */
[C---:B------:R-:W-:Y:S01]  /*f5c0*/  HMMA.16816.F32.BF16 R8, R172.reuse, R178, R8 ;  /* 0x000000b2ac08723c */ /* 0x040fe20000041808 */
[----:B------:R-:W3:Y:S05]  /*f5d0*/  LDSM.16.M88.4 R176, [R199] ;  /* 0x00000000c7b0783b */ /* 0x000eea0000000200 */
[C---:B----4-:R-:W-:Y:S06]  /*f5e0*/  HMMA.16816.F32.BF16 R12, R172.reuse, R148, R12 ;  /* 0x00000094ac0c723c */ /* 0x050fec000004180c */
[C---:B------:R-:W-:Y:S01]  /*f5f0*/  HMMA.16816.F32.BF16 R16, R172.reuse, R150, R16 ;  /* 0x00000096ac10723c */ /* 0x040fe20000041810 */
[----:B------:R-:W4:Y:S05]  /*f600*/  LDSM.16.M88.4 R148, [R198] ;  /* 0x00000000c694783b */ /* 0x000f2a0000000200 */
[C---:B------:R-:W-:Y:S06]  /*f610*/  HMMA.16816.F32.BF16 R20, R172.reuse, R140, R20 ;  /* 0x0000008cac14723c */ /* 0x040fec0000041814 */
[C---:B------:R-:W-:Y:S01]  /*f620*/  HMMA.16816.F32.BF16 R24, R172.reuse, R142, R24 ;  /* 0x0000008eac18723c */ /* 0x040fe20000041818 */
[----:B------:R-:W4:Y:S05]  /*f630*/  LDSM.16.M88.4 R140, [R197] ;  /* 0x00000000c58c783b */ /* 0x000f2a0000000200 */
[C---:B------:R-:W-:Y:S06]  /*f640*/  HMMA.16816.F32.BF16 R28, R172.reuse, R152, R28 ;  /* 0x00000098ac1c723c */ /* 0x040fec000004181c */
[----:B------:R-:W-:Y:S01]  /*f650*/  HMMA.16816.F32.BF16 R32, R172, R154, R32 ;  /* 0x0000009aac20723c */ /* 0x000fe20000041820 */
[----:B------:R-:W4:Y:S04]  /*f660*/  LDSM.16.M88.4 R152, [R196] ;  /* 0x00000000c498783b */ /* 0x000f280000000200 */
        /* <DEDUP_REMOVED lines=16> */
[----:B------:R-:W3:Y:S05]  /*f770*/  LDSM.16.M88.4 R176, [R185+0x2000] ;  /* 0x00200000b9b0783b */ /* 0x000eea0000000200 */
[C---:B----4-:R-:W-:Y:S06]  /*f780*/  HMMA.16816.F32.BF16 R12, R160.reuse, R148, R12 ;  /* 0x00000094a00c723c */ /* 0x050fec000004180c */
        /* <DEDUP_REMOVED lines=37> */
[----:B------:R-:W-:Y:S05]  /*f9e0*/  LDSM.16.M88.4 R172, [R185+0x4000] ;  /* 0x00400000b9ac783b */ /* 0x000fea0000000200 */
        /* <DEDUP_REMOVED lines=9> */
[----:B------:R-:W3:Y:S01]  /*fa80*/  LDSM.16.M88.4 R160, [R186+0xb800] ;  /* 0x00b80000baa0783b */ /* 0x000ee20000000200 */
[C---:B------:R-:W-:Y:S06]  /*fa90*/  HMMA.16816.F32.BF16 R4, R164.reuse, R176, R4 ;  /* 0x000000b0a404723c */ /* 0x040fec0000041804 */
[C---:B------:R-:W-:Y:S06]  /*faa0*/  HMMA.16816.F32.BF16 R8, R164.reuse, R178, R8 ;  /* 0x000000b2a408723c */ /* 0x040fec0000041808 */
[C---:B----4-:R-:W-:Y:S06]  /*fab0*/  HMMA.16816.F32.BF16 R12, R164.reuse, R148, R12 ;  /* 0x00000094a40c723c */ /* 0x050fec000004180c */
[C---:B------:R-:W-:Y:S01]  /*fac0*/  HMMA.16816.F32.BF16 R16, R164.reuse, R150, R16 ;  /* 0x00000096a410723c */ /* 0x040fe20000041810 */
[----:B------:R-:W4:Y:S05]  /*fad0*/  LDSM.16.M88.4 R148, [R189+0x4000] ;  /* 0x00400000bd94783b */ /* 0x000f2a0000000200 */
[C---:B------:R-:W-:Y:S06]  /*fae0*/  HMMA.16816.F32.BF16 R20, R164.reuse, R140, R20 ;  /* 0x0000008ca414723c */ /* 0x040fec0000041814 */
[C---:B------:R-:W-:Y:S01]  /*faf0*/  HMMA.16816.F32.BF16 R24, R164.reuse, R142, R24 ;  /* 0x0000008ea418723c */ /* 0x040fe20000041818 */
[----:B------:R-:W4:Y:S05]  /*fb00*/  LDSM.16.M88.4 R140, [R185+0x4800] ;  /* 0x00480000b98c783b */ /* 0x000f2a0000000200 */
[C---:B------:R-:W-:Y:S06]  /*fb10*/  HMMA.16816.F32.BF16 R28, R164.reuse, R152, R28 ;  /* 0x00000098a41c723c */ /* 0x040fec000004181c */
[----:B------:R-:W-:Y:S06]  /*fb20*/  HMMA.16816.F32.BF16 R32, R164, R154, R32 ;  /* 0x0000009aa420723c */ /* 0x000fec0000041820 */
[C---:B--2---:R-:W-:Y:S06]  /*fb30*/  HMMA.16816.F32.BF16 R4, R156.reuse, R168, R4 ;  /* 0x000000a89c04723c */ /* 0x044fec0000041804 */
[C---:B------:R-:W-:Y:S06]  /*fb40*/  HMMA.16816.F32.BF16 R8, R156.reuse, R170, R8 ;  /* 0x000000aa9c08723c */ /* 0x040fec0000041808 */
[C---:B-1----:R-:W-:Y:S06]  /*fb50*/  HMMA.16816.F32.BF16 R12, R156.reuse, R136, R12 ;  /* 0x000000889c0c723c */ /* 0x042fec000004180c */
[C---:B------:R-:W-:Y:S01]  /*fb60*/  HMMA.16816.F32.BF16 R16, R156.reuse, R138, R16 ;  /* 0x0000008a9c10723c */ /* 0x040fe20000041810 */
[----:B------:R-:W1:Y:S05]  /*fb70*/  LDSM.16.M88.4 R136, [R185+0x5000] ;  /* 0x00500000b988783b */ /* 0x000e6a0000000200 */
[C---:B---3--:R-:W-:Y:S06]  /*fb80*/  HMMA.16816.F32.BF16 R20, R156.reuse, R144, R20 ;  /* 0x000000909c14723c */ /* 0x048fec0000041814 */
[C---:B------:R-:W-:Y:S01]  /*fb90*/  HMMA.16816.F32.BF16 R24, R156.reuse, R146, R24 ;  /* 0x000000929c18723c */ /* 0x040fe20000041818 */
[----:B------:R-:W2:Y:S01]  /*fba0*/  LDSM.16.M88.4 R144, [R185+0x5800] ;  /* 0x00580000b990783b */ /* 0x000ea20000000200 */
[----:B------:R-:W-:Y:S04]  /*fbb0*/  DEPBAR.LE SB0, 0x0 ;  /* 0x000080000000791a */ /* 0x000fe80000000000 */
[C---:B------:R-:W-:Y:S01]  /*fbc0*/  HMMA.16816.F32.BF16 R28, R156.reuse, R160, R28 ;  /* 0x000000a09c1c723c */ /* 0x040fe2000004181c */
[----:B------:R-:W-:Y:S05]  /*fbd0*/  BAR.SYNC.DEFER_BLOCKING 0x0 ;  /* 0x0000000000007b1d */ /* 0x000fea0000010000 */
[----:B------:R-:W-:Y:S06]  /*fbe0*/  HMMA.16816.F32.BF16 R32, R156, R162, R32 ;  /* 0x000000a29c20723c */ /* 0x000fec0000041820 */
[C---:B----4-:R-:W-:Y:S06]  /*fbf0*/  HMMA.16816.F32.BF16 R4, R148.reuse, R172, R4 ;  /* 0x000000ac9404723c */ /* 0x050fec0000041804 */
[C---:B------:R-:W-:Y:S06]  /*fc00*/  HMMA.16816.F32.BF16 R8, R148.reuse, R174, R8 ;  /* 0x000000ae9408723c */ /* 0x040fec0000041808 */
[C---:B------:R-:W-:Y:S06]  /*fc10*/  HMMA.16816.F32.BF16 R12, R148.reuse, R140, R12 ;  /* 0x0000008c940c723c */ /* 0x040fec000004180c */
[C---:B------:R-:W-:Y:S06]  /*fc20*/  HMMA.16816.F32.BF16 R16, R148.reuse, R142, R16 ;  /* 0x0000008e9410723c */ /* 0x040fec0000041810 */
[----:B------:R-:W-:Y:S01]  /*fc30*/  FMNMX.FTZ R2, R4, R0, !PT ;  /* 0x0000000004027209 */ /* 0x000fe20007810000 */
[C---:B-1----:R-:W-:Y:S04]  /*fc40*/  HMMA.16816.F32.BF16 R20, R148.reuse, R136, R20 ;  /* 0x000000889414723c */ /* 0x042fe80000041814 */
[----:B------:R-:W-:Y:S02]  /*fc50*/  FMNMX.FTZ R2, R5, R2, !PT ;  /* 0x0000000205027209 */ /* 0x000fe40007810000 */
[C---:B------:R-:W-:Y:S05]  /*fc60*/  HMMA.16816.F32.BF16 R24, R148.reuse, R138, R24 ;  /* 0x0000008a9418723c */ /* 0x040fea0000041818 */
[----:B------:R-:W-:Y:S01]  /*fc70*/  FMNMX.FTZ R3, R8, R2, !PT ;  /* 0x0000000208037209 */ /* 0x000fe20007810000 */
[C---:B--2---:R-:W-:Y:S05]  /*fc80*/  HMMA.16816.F32.BF16 R28, R148.reuse, R144, R28 ;  /* 0x00000090941c723c */ /* 0x044fea000004181c */
        /* <DEDUP_REMOVED lines=28> */
.L_x_572:
[----:B---3--:R-:W-:Y:S01]  /*fe50*/  FMNMX.FTZ R2, R31, R143, !PT ;  /* 0x0000008f1f027209 */ /* 0x008fe20007810000 */
[----:B------:R-:W2:Y:S01]  /*fe60*/  LDL.64 R164, [R1+0x28] ;  /* 0x0000280001a47983 */ /* 0x000ea20000100a00 */
[----:B------:R-:W-:Y:S01]  /*fe70*/  UIADD3 UR22, UR25, 0x76cf5d0a, URZ ;  /* 0x76cf5d0a19167890 */ /* 0x000fe2000fffe03f */
[----:B------:R-:W-:Y:S01]  /*fe80*/  IMAD.MOV.U32 R139, RZ, RZ, 0x7054 ;  /* 0x00007054ff8b7424 */ /* 0x000fe200078e00ff */
[----:B------:R-:W-:Y:S01]  /*fe90*/  FMNMX.FTZ R2, R34, R2, !PT ;  /* 0x0000000222027209 */ /* 0x000fe20007810000 */
[----:B------:R-:W-:Y:S01]  /*fea0*/  UIADD3 UR30, UR25, 0x32370b8f, URZ ;  /* 0x32370b8f191e7890 */ /* 0x000fe2000fffe03f */
[----:B------:R-:W-:Y:S01]  /*feb0*/  IMAD.U32 R171, RZ, RZ, UR5 ;  /* 0x00000005ffab7e24 */ /* 0x000fe2000f8e00ff */
[----:B------:R-:W1:Y:S01]  /*fec0*/  SHFL.BFLY PT, R116, R142, 0x2, 0x1f ;  /* 0x0c401f008e747f89 */ /* 0x000e6200000e0000 */
[----:B------:R-:W-:Y:S01]  /*fed0*/  FMNMX.FTZ R2, R35, R2, !PT ;  /* 0x0000000223027209 */ /* 0x000fe20007810000 */
[----:B------:R-:W-:Y:S02]  /*fee0*/  UIADD3 UR27, UR24, 0x78dde6e4, URZ ;  /* 0x78dde6e4181b7890 */ /* 0x000fe4000fffe03f */
[----:B------:R-:W-:Y:S04]  /*fef0*/  PRMT R171, R171, R139, UR5 ;  /* 0x00000005abab7e16 */ /* 0x000fe8000800008b */
[----:B------:R-:W-:Y:S01]  /*ff00*/  LDSM.16.MT88.4 R144, [R182+0xc000] ;  /* 0x00c00000b690783b */ /* 0x000fe20000004200 */
[----:B------:R-:W-:Y:S02]  /*ff10*/  UIADD3 UR17, UR25, -0x56f99767, URZ ;  /* 0xa906689919117890 */ /* 0x000fe4000fffe03f */
[----:B------:R-:W-:Y:S02]  /*ff20*/  UIADD3 UR23, UR25, -0x126145ec, URZ ;  /* 0xed9eba1419177890 */ /* 0x000fe4000fffe03f */
[----:B------:R-:W-:Y:S02]  /*ff30*/  UIADD3 UR15, UR24, -0x61c88647, URZ ;  /* 0x9e3779b9180f7890 */ /* 0x000fe4000fffe03f */
[----:B------:R-:W-:Y:S01]  /*ff40*/  UIADD3 UR26, UR24, -0x4ab325aa, URZ ;  /* 0xb54cda56181a7890 */ /* 0x000fe2000fffe03f */
[----:B------:R-:W-:Y:S01]  /*ff50*/  LDSM.16.MT88.4 R148, [R184+0xc000] ;  /* 0x00c00000b894783b */ /* 0x000fe20000004200 */
[----:B------:R-:W-:Y:S02]  /*ff60*/  USHF.L.U32 UR32, UR16, 0x1, URZ ;  /* 0x0000000110207899 */ /* 0x000fe4000800063f */
[----:B------:R-:W-:Y:S02]  /*ff70*/  UIADD3 UR8, UR25, -0x4498517b, URZ ;  /* 0xbb67ae8519087890 */ /* 0x000fe4000fffe03f */
[----:B------:R-:W-:Y:S02]  /*ff80*/  ULOP3.LUT UR9, UR32, UR25, URZ, 0x3c, !UPT ;  /* 0x0000001920097292 */ /* 0x000fe4000f8e3c3f */
[----:B------:R-:W-:Y:S01]  /*ff90*/  UIADD3 UR32, UR32, 0x1, URZ ;  /* 0x0000000120207890 */ /* 0x000fe2000fffe03f */
[----:B------:R-:W-:Y:S01]  /*ffa0*/  STL [R1+0x9c], R180 ;  /* 0x00009cb401007387 */ /* 0x000fe20000100800 */
[----:B-1----:R-:W-:Y:S03]  /*ffb0*/  FMNMX.FTZ R116, R142, R116, !PT ;  /* 0x000000748e747209 */ /* 0x002fe60007810000 */
[----:B------:R-:W1:Y:S01]  /*ffc0*/  SHFL.BFLY PT, R118, R2, 0x2, 0x1f ;  /* 0x0c401f0002767f89 */ /* 0x000e6200000e0000 */
[----:B------:R-:W-:Y:S01]  /*ffd0*/  LOP3.LUT R3, R215, UR9, RZ, 0x3c, !PT ;  /* 0x00000009d7037c12 */ /* 0x000fe2000f8e3cff */
[----:B------:R-:W-:Y:S06]  /*ffe0*/  UIADD3 UR9, UR24, -0x255992d5, URZ ;  /* 0xdaa66d2b18097890 */ /* 0x000fec000fffe03f */
[----:B------:R-:W3:Y:S01]  /*fff0*/  SHFL.BFLY PT, R119, R116, 0x1, 0x1f ;  /* 0x0c201f0074777f89 */ /* 0x000ee200000e0000 */
[----:B------:R-:W-:Y:S01]  /*10000*/  ULOP3.LUT UR32, UR32, UR25, URZ, 0x3c, !UPT ;  /* 0x0000001920207292 */ /* 0x000fe2000f8e3c3f */
[----:B------:R-:W-:Y:S06]  /*10010*/  IMAD.WIDE.U32 R136, R3, -0x326172a9, RZ ;  /* 0xcd9e8d5703887825 */ /* 0x000fec00078e00ff */
[----:B------:R-:W-:Y:S01]  /*10020*/  LDSM.16.MT88.4 R140, [R181+0xc000] ;  /* 0x00c00000b58c783b */ /* 0x000fe20000004200 */
[----:B-1----:R-:W-:Y:S02]  /*10030*/  FMNMX.FTZ R118, R2, R118, !PT ;  /* 0x0000007602767209 */ /* 0x002fe40007810000 */
[----:B------:R-:W-:Y:S01]  /*10040*/  LOP3.LUT R2, R213, UR8, R214, 0x96, !PT ;  /* 0x00000008d5027c12 */ /* 0x000fe2000f8e96d6 */
[----:B------:R-:W-:Y:S01]  /*10050*/  UIADD3 UR8, UR24, 0x3c6ef372, URZ ;  /* 0x3c6ef37218087890 */ /* 0x000fe2000fffe03f */
[----:B---3--:R-:W-:Y:S03]  /*10060*/  FMNMX.FTZ R116, R116, R119, !PT ;  /* 0x0000007774747209 */ /* 0x008fe60007810000 */
[----:B------:R-:W1:Y:S01]  /*10070*/  SHFL.BFLY PT, R138, R118, 0x1, 0x1f ;  /* 0x0c201f00768a7f89 */ /* 0x000e6200000e0000 */
[----:B------:R-:W-:Y:S01]  /*10080*/  IMAD.WIDE.U32 R168, R2, -0x326172a9, RZ ;  /* 0xcd9e8d5702a87825 */ /* 0x000fe200078e00ff */
[C---:B------:R-:W-:Y:S03]  /*10090*/  FSETP.NEU.FTZ.AND P0, PT, R116.reuse, -INF , PT ;  /* 0xff8000007400780b */ /* 0x040fe60003f1d000 */
[C---:B------:R-:W-:Y:S01]  /*100a0*/  FMUL.FTZ R163, R116.reuse, UR4 ;  /* 0x0000000474a37c20 */ /* 0x040fe20008410000 */
[----:B------:R-:W-:Y:S01]  /*100b0*/  FADD.FTZ R0, -R116, R0 ;  /* 0x0000000074007221 */ /* 0x000fe20000010100 */
[----:B------:R-:W-:Y:S03]  /*100c0*/  LOP3.LUT R136, R169, UR8, R136, 0x96, !PT ;  /* 0x00000008a9887c12 */ /* 0x000fe6000f8e9688 */
[----:B------:R-:W-:Y:S05]  /*100d0*/  FSEL R163, R163, RZ, P0 ;  /* 0x000000ffa3a37208 */ /* 0x000fea0000000000 */
        /* <DEDUP_REMOVED lines=13> */
[--C-:B------:R-:W-:Y:S01]  /*101b0*/  FFMA.FTZ R13, R13, UR4, -R163.reuse ;  /* 0x000000040d0d7c23 */ /* 0x100fe200080108a3 */
[----:B------:R-:W-:Y:S08]  /*101c0*/  FFMA.FTZ R20, R20, UR4, -R163 ;  /* 0x0000000414147c23 */ /* 0x000ff000080108a3 */
[----:B------:R-:W3:Y:S10]  /*101d0*/  MUFU.EX2 R179, R5 ;  /* 0x0000000500b37308 */ /* 0x000ef40000000800 */
[----:B------:R-:W4:Y:S10]  /*101e0*/  MUFU.EX2 R209, R9 ;  /* 0x0000000900d17308 */ /* 0x000f340000000800 */
[----:B------:R-:W-:Y:S01]  /*101f0*/  MUFU.EX2 R220, R16 ;  /* 0x0000001000dc7308 */ /* 0x000fe20000000800 */
[----:B---3--:R-:W-:Y:S04]  /*10200*/  F2FP.BF16.F32.PACK_AB R160, R179, R216 ;  /* 0x000000d8b3a0723e */ /* 0x008fe800000010ff */
[----:B------:R-:W-:Y:S05]  /*10210*/  PRMT R159, R160, 0x7632, R159 ;  /* 0x00007632a09f7816 */ /* 0x000fea000000009f */
[----:B------:R-:W-:Y:S01]  /*10220*/  MUFU.EX2 R206, R17 ;  /* 0x0000001100ce7308 */ /* 0x000fe20000000800 */
[----:B----4-:R-:W-:Y:S04]  /*10230*/  F2FP.BF16.F32.PACK_AB R158, R209, R180 ;  /* 0x000000b4d19e723e */ /* 0x010fe800000010ff */
[----:B------:R-:W-:Y:S05]  /*10240*/  PRMT R157, R158, 0x7632, R157 ;  /* 0x000076329e9d7816 */ /* 0x000fea000000009d */
[----:B------:R-:W-:Y:S10]  /*10250*/  MUFU.EX2 R211, R12 ;  /* 0x0000000c00d37308 */ /* 0x000ff40000000800 */
[----:B------:R-:W-:Y:S01]  /*10260*/  MUFU.EX2 R175, R13 ;  /* 0x0000000d00af7308 */ /* 0x000fe20000000800 */
[----:B--2---:R-:W-:Y:S01]  /*10270*/  LOP3.LUT R2, R137, UR15, R164, 0x96, !PT ;  /* 0x0000000f89027c12 */ /* 0x004fe2000f8e96a4 */
[----:B------:R-:W-:Y:S04]  /*10280*/  IMAD.WIDE.U32 R136, R136, -0x2daee0ad, RZ ;  /* 0xd2511f5388887825 */ /* 0x000fe800078e00ff */
[----:B------:R-:W-:Y:S05]  /*10290*/  IMAD.WIDE.U32 R2, R2, -0x2daee0ad, RZ ;  /* 0xd2511f5302027825 */ /* 0x000fea00078e00ff */
[----:B------:R-:W-:Y:S02]  /*102a0*/  LOP3.LUT R119, R3, UR22, R212, 0x96, !PT ;  /* 0x0000001603777c12 */ /* 0x000fe4000f8e96d4 */
[----:B------:R-:W-:Y:S02]  /*102b0*/  LOP3.LUT R2, R137, UR30, R2, 0x96, !PT ;  /* 0x0000001e89027c12 */ /* 0x000fe4000f8e9602 */
[----:B-1----:R-:W-:Y:S01]  /*102c0*/  FMNMX.FTZ R3, R118, R138, !PT ;  /* 0x0000008a76037209 */ /* 0x002fe20007810000 */
[----:B------:R-:W-:Y:S03]  /*102d0*/  IMAD.WIDE.U32 R118, R119, -0x326172a9, RZ ;  /* 0xcd9e8d5777767825 */ /* 0x000fe600078e00ff */
[----:B------:R-:W-:Y:S01]  /*102e0*/  FSETP.NEU.FTZ.AND P0, PT, R3, -INF , PT ;  /* 0xff8000000300780b */ /* 0x000fe20003f1d000 */
[----:B------:R-:W-:Y:S01]  /*102f0*/  IMAD.WIDE.U32 R152, R2, -0x326172a9, RZ ;  /* 0xcd9e8d5702987825 */ /* 0x000fe200078e00ff */
[----:B------:R-:W-:Y:S03]  /*10300*/  LOP3.LUT R4, R119, UR9, R168, 0x96, !PT ;  /* 0x0000000977047c12 */ /* 0x000fe6000f8e96a8 */
[----:B------:R-:W-:Y:S01]  /*10310*/  FMUL.FTZ R170, R3, UR4 ;  /* 0x0000000403aa7c20 */ /* 0x000fe20008410000 */
[----:B------:R-:W-:Y:S01]  /*10320*/  LOP3.LUT R118, R153, UR27, R118, 0x96, !PT ;  /* 0x0000001b99767c12 */ /* 0x000fe2000f8e9676 */
[----:B------:R-:W-:Y:S03]  /*10330*/  IMAD.WIDE.U32 R4, R4, -0x2daee0ad, RZ ;  /* 0xd2511f5304047825 */ /* 0x000fe600078e00ff */
[----:B------:R-:W-:Y:S01]  /*10340*/  FSEL R170, R170, RZ, P0 ;  /* 0x000000ffaaaa7208 */ /* 0x000fe20000000000 */
[----:B------:R-:W-:Y:S01]  /*10350*/  IMAD.WIDE.U32 R172, R118, -0x2daee0ad, RZ ;  /* 0xd2511f5376ac7825 */ /* 0x000fe200078e00ff */
[----:B------:R-:W-:Y:S03]  /*10360*/  LOP3.LUT R5, R5, UR23, R136, 0x96, !PT ;  /* 0x0000001705057c12 */ /* 0x000fe6000f8e9688 */
[----:B------:R-:W-:Y:S01]  /*10370*/  FFMA.FTZ R6, R6, UR4, -R170 ;  /* 0x0000000406067c23 */ /* 0x000fe200080108aa */
[----:B------:R-:W-:Y:S01]  /*10380*/  LOP3.LUT R118, R173, UR17, R4, 0x96, !PT ;  /* 0x00000011ad767c12 */ /* 0x000fe2000f8e9604 */
[--C-:B------:R-:W-:Y:S01]  /*10390*/  FFMA.FTZ R7, R7, UR4, -R170.reuse ;  /* 0x0000000407077c23 */ /* 0x100fe200080108aa */
[----:B------:R-:W-:Y:S01]  /*103a0*/  IMAD.WIDE.U32 R166, R5, -0x326172a9, RZ ;  /* 0xcd9e8d5705a67825 */ /* 0x000fe200078e00ff */
[----:B------:R1:W-:Y:S03]  /*103b0*/  MUFU.EX2 R178, R6 ;  /* 0x0000000600b27308 */ /* 0x0003e60000000800 */
[--C-:B------:R-:W-:Y:S01]  /*103c0*/  FFMA.FTZ R10, R10, UR4, -R170.reuse ;  /* 0x000000040a0a7c23 */ /* 0x100fe200080108aa */
[----:B------:R-:W-:Y:S04]  /*103d0*/  IMAD.WIDE.U32 R118, R118, -0x326172a9, RZ ;  /* 0xcd9e8d5776767825 */ /* 0x000fe800078e00ff */
[--C-:B------:R-:W-:Y:S01]  /*103e0*/  FFMA.FTZ R11, R11, UR4, -R170.reuse ;  /* 0x000000040b0b7c23 */ /* 0x100fe200080108aa */
[--C-:B------:R-:W-:Y:S01]  /*103f0*/  FFMA.FTZ R14, R14, UR4, -R170.reuse ;  /* 0x000000040e0e7c23 */ /* 0x100fe200080108aa */
[--C-:B------:R-:W-:Y:S01]  /*10400*/  FFMA.FTZ R15, R15, UR4, -R170.reuse ;  /* 0x000000040f0f7c23 */ /* 0x100fe200080108aa */
[C---:B------:R-:W-:Y:S01]  /*10410*/  LOP3.LUT R4, R118.reuse, 0xffff, RZ, 0xc0, !PT ;  /* 0x0000ffff76047812 */ /* 0x040fe200078ec0ff */
[----:B------:R2:W3:Y:S01]  /*10420*/  MUFU.EX2 R208, R7 ;  /* 0x0000000700d07308 */ /* 0x0004e20000000800 */
[----:B------:R-:W-:Y:S01]  /*10430*/  LOP3.LUT R2, R118, 0xff, RZ, 0xc0, !PT ;  /* 0x000000ff76027812 */ /* 0x000fe200078ec0ff */
[----:B------:R-:W-:Y:S01]  /*10440*/  FFMA.FTZ R18, R18, UR4, -R170 ;  /* 0x0000000412127c23 */ /* 0x000fe200080108aa */
[----:B------:R-:W-:Y:S01]  /*10450*/  SHF.R.U32.HI R4, RZ, 0x8, R4 ;  /* 0x00000008ff047819 */ /* 0x000fe20000011604 */
[----:B------:R-:W-:Y:S01]  /*10460*/  FFMA.FTZ R19, R19, UR4, -R170 ;  /* 0x0000000413137c23 */ /* 0x000fe200080108aa */
[----:B------:R-:W-:Y:S01]  /*10470*/  SHF.R.U32.HI R9, RZ, 0x18, R118 ;  /* 0x00000018ff097819 */ /* 0x000fe20000011676 */
[----:B------:R-:W-:Y:S01]  /*10480*/  FFMA.FTZ R22, R22, UR4, -R170 ;  /* 0x0000000416167c23 */ /* 0x000fe200080108aa */
[----:B------:R-:W-:Y:S03]  /*10490*/  PRMT R138, R2, 0x5410, R4 ;  /* 0x00005410028a7816 */ /* 0x000fe60000000004 */
[----:B------:R-:W-:Y:S01]  /*104a0*/  MUFU.EX2 R174, R10 ;  /* 0x0000000a00ae7308 */ /* 0x000fe20000000800 */
[----:B------:R-:W-:Y:S01]  /*104b0*/  SHF.R.U32.HI R4, RZ, 0x10, R118 ;  /* 0x00000010ff047819 */ /* 0x000fe20000011676 */
[----:B------:R-:W-:Y:S01]  /*104c0*/  FFMA.FTZ R26, R26, UR4, -R170 ;  /* 0x000000041a1a7c23 */ /* 0x000fe200080108aa */
[----:B------:R-:W-:Y:S02]  /*104d0*/  LOP3.LUT R2, R119, UR26, R166, 0x96, !PT ;  /* 0x0000001a77027c12 */ /* 0x000fe4000f8e96a6 */
[----:B------:R-:W-:Y:S02]  /*104e0*/  LOP3.LUT R8, R4, 0xff, RZ, 0xc0, !PT ;  /* 0x000000ff04087812 */ /* 0x000fe400078ec0ff */
[C---:B------:R-:W-:Y:S03]  /*104f0*/  LOP3.LUT R4, R2.reuse, 0xffff, RZ, 0xc0, !PT ;  /* 0x0000ffff02047812 */ /* 0x040fe600078ec0ff */
[----:B------:R-:W4:Y:S01]  /*10500*/  MUFU.EX2 R210, R11 ;  /* 0x0000000b00d27308 */ /* 0x000f220000000800 */
[----:B-1----:R-:W-:Y:S02]  /*10510*/  SHF.R.U32.HI R6, RZ, 0x10, R2 ;  /* 0x00000010ff067819 */ /* 0x002fe40000011602 */
[----:B------:R-:W-:Y:S02]  /*10520*/  SHF.R.U32.HI R5, RZ, 0x8, R4 ;  /* 0x00000008ff057819 */ /* 0x000fe40000011604 */
[----:B--2---:R-:W-:Y:S02]  /*10530*/  LOP3.LUT R7, R2, 0xff, RZ, 0xc0, !PT ;  /* 0x000000ff02077812 */ /* 0x004fe400078ec0ff */
[----:B------:R-:W-:Y:S03]  /*10540*/  SHF.R.U32.HI R4, RZ, 0x18, R2 ;  /* 0x00000018ff047819 */ /* 0x000fe60000011602 */
[----:B------:R-:W-:Y:S01]  /*10550*/  MUFU.EX2 R207, R14 ;  /* 0x0000000e00cf7308 */ /* 0x000fe20000000800 */
[----:B------:R-:W-:Y:S02]  /*10560*/  LOP3.LUT R2, R6, 0xff, RZ, 0xc0, !PT ;  /* 0x000000ff06027812 */ /* 0x000fe400078ec0ff */
[----:B------:R-:W-:Y:S02]  /*10570*/  PRMT R5, R7, 0x5410, R5 ;  /* 0x0000541007057816 */ /* 0x000fe40000000005 */
[----:B------:R-:W-:Y:S01]  /*10580*/  PRMT R4, R2, 0x5410, R4 ;  /* 0x0000541002047816 */ /* 0x000fe20000000004 */
[----:B------:R-:W-:Y:S01]  /*10590*/  FMUL.FTZ R2, R0, UR4 ;  /* 0x0000000400027c20 */ /* 0x000fe20008410000 */
[----:B------:R-:W-:Y:S01]  /*105a0*/  FADD.FTZ R0, -R3, R117 ;  /* 0x0000007503007221 */ /* 0x000fe20000010100 */
[----:B---3--:R-:W-:Y:S02]  /*105b0*/  F2FP.BF16.F32.PACK_AB R162, R208, R178 ;  /* 0x000000b2d0a2723e */ /* 0x008fe400000010ff */
[----:B------:R-:W-:Y:S01]  /*105c0*/  MUFU.EX2 R219, R15 ;  /* 0x0000000f00db7308 */ /* 0x000fe20000000800 */
[--C-:B------:R-:W-:Y:S01]  /*105d0*/  HSET2.LE.AND R136, R5, R171.reuse, PT ;  /* 0x000000ab05887233 */ /* 0x100fe20003803000 */
[----:B------:R-:W-:Y:S01]  /*105e0*/  FMUL.FTZ R0, R0, UR4 ;  /* 0x0000000400007c20 */ /* 0x000fe20008410000 */
[--C-:B------:R-:W-:Y:S02]  /*105f0*/  HSET2.LE.AND R137, R4, R171.reuse, PT ;  /* 0x000000ab04897233 */ /* 0x100fe40003803000 */
[----:B------:R-:W-:Y:S02]  /*10600*/  PRMT R4, R160, 0x5410, R159 ;  /* 0x00005410a0047816 */ /* 0x000fe4000000009f */
[----:B------:R-:W-:Y:S03]  /*10610*/  PRMT R161, R162, 0x7632, R161 ;  /* 0x00007632a2a17816 */ /* 0x000fe600000000a1 */
[----:B------:R-:W1:Y:S01]  /*10620*/  MUFU.EX2 R2, R2 ;  /* 0x0000000200027308 */ /* 0x000e620000000800 */
[----:B------:R-:W-:Y:S02]  /*10630*/  LOP3.LUT R136, R136, R4, RZ, 0xc0, !PT ;  /* 0x0000000488887212 */ /* 0x000fe400078ec0ff */
[----:B------:R-:W-:Y:S02]  /*10640*/  PRMT R4, R162, 0x5410, R161 ;  /* 0x00005410a2047816 */ /* 0x000fe400000000a1 */
[----:B----4-:R-:W-:Y:S02]  /*10650*/  F2FP.BF16.F32.PACK_AB R156, R210, R174 ;  /* 0x000000aed29c723e */ /* 0x010fe400000010ff */
[----:B------:R-:W-:Y:S03]  /*10660*/  LOP3.LUT R137, R137, R4, RZ, 0xc0, !PT ;  /* 0x0000000489897212 */ /* 0x000fe600078ec0ff */
[----:B------:R-:W2:Y:S01]  /*10670*/  MUFU.EX2 R0, R0 ;  /* 0x0000000000007308 */ /* 0x000ea20000000800 */
[----:B------:R-:W-:Y:S02]  /*10680*/  PRMT R8, R8, 0x5410, R9 ;  /* 0x0000541008087816 */ /* 0x000fe40000000009 */
[--C-:B------:R-:W-:Y:S02]  /*10690*/  HSET2.LE.AND R138, R138, R171.reuse, PT ;  /* 0x000000ab8a8a7233 */ /* 0x100fe40003803000 */
[----:B------:R-:W-:Y:S02]  /*106a0*/  PRMT R4, R158, 0x5410, R157 ;  /* 0x000054109e047816 */ /* 0x000fe4000000009d */
[----:B------:R-:W-:Y:S03]  /*106b0*/  PRMT R155, R156, 0x7632, R155 ;  /* 0x000076329c9b7816 */ /* 0x000fe6000000009b */
[----:B------:R3:W-:Y:S01]  /*106c0*/  MUFU.EX2 R218, R18 ;  /* 0x0000001200da7308 */ /* 0x0007e20000000800 */
[----:B------:R-:W-:Y:S01]  /*106d0*/  LOP3.LUT R138, R138, R4, RZ, 0xc0, !PT ;  /* 0x000000048a8a7212 */ /* 0x000fe200078ec0ff */
[C---:B-1----:R-:W-:Y:S01]  /*106e0*/  FMUL.FTZ R5, R2.reuse, R125 ;  /* 0x0000007d02057220 */ /* 0x042fe20000410000 */
[--C-:B------:R-:W-:Y:S01]  /*106f0*/  HSET2.LE.AND R139, R8, R171.reuse, PT ;  /* 0x000000ab088b7233 */ /* 0x100fe20003803000 */
[----:B------:R-:W-:Y:S01]  /*10700*/  FMUL.FTZ R8, R2, R120 ;  /* 0x0000007802087220 */ /* 0x000fe20000410000 */
[----:B------:R-:W-:Y:S01]  /*10710*/  PRMT R4, R156, 0x5410, R155 ;  /* 0x000054109c047816 */ /* 0x000fe2000000009b */
[C---:B------:R-:W-:Y:S01]  /*10720*/  FMUL.FTZ R9, R2.reuse, R121 ;  /* 0x0000007902097220 */ /* 0x040fe20000410000 */
[C---:B------:R-:W-:Y:S01]  /*10730*/  FMUL.FTZ R36, R2.reuse, R36 ;  /* 0x0000002402247220 */ /* 0x040fe20000410000 */
[C---:B------:R-:W-:Y:S01]  /*10740*/  FMUL.FTZ R37, R2.reuse, R37 ;  /* 0x0000002502257220 */ /* 0x040fe20000410000 */
[----:B------:R-:W-:Y:S01]  /*10750*/  LOP3.LUT R139, R139, R4, RZ, 0xc0, !PT ;  /* 0x000000048b8b7212 */ /* 0x000fe200078ec0ff */
[----:B------:R-:W-:Y:S01]  /*10760*/  FMUL.FTZ R4, R2, R124 ;  /* 0x0000007c02047220 */ /* 0x000fe20000410000 */
[C---:B--2---:R-:W-:Y:S01]  /*10770*/  FMUL.FTZ R6, R0.reuse, R126 ;  /* 0x0000007e00067220 */ /* 0x044fe20000410000 */
[C---:B------:R-:W-:Y:S01]  /*10780*/  FMUL.FTZ R7, R0.reuse, R127 ;  /* 0x0000007f00077220 */ /* 0x040fe20000410000 */
[C---:B------:R-:W-:Y:S01]  /*10790*/  FMUL.FTZ R10, R0.reuse, R122 ;  /* 0x0000007a000a7220 */ /* 0x040fe20000410000 */
[C---:B------:R-:W-:Y:S01]  /*107a0*/  FMUL.FTZ R11, R0.reuse, R123 ;  /* 0x0000007b000b7220 */ /* 0x040fe20000410000 */
[----:B------:R-:W-:Y:S01]  /*107b0*/  LDSM.16.MT88.4 R124, [R181+0xe000] ;  /* 0x00e00000b57c783b */ /* 0x000fe20000004200 */
[----:B------:R-:W-:Y:S01]  /*107c0*/  FMUL.FTZ R15, R0, R131 ;  /* 0x00000083000f7220 */ /* 0x000fe20000410000 */
[----:B------:R-:W-:Y:S01]  /*107d0*/  FMUL.FTZ R17, R2, R133 ;  /* 0x0000008502117220 */ /* 0x000fe20000410000 */
[C---:B---3--:R-:W-:Y:S01]  /*107e0*/  FMUL.FTZ R18, R0.reuse, R134 ;  /* 0x0000008600127220 */ /* 0x048fe20000410000 */
[C---:B------:R-:W-:Y:S01]  /*107f0*/  HMMA.16816.F32.BF16 R4, R136.reuse, R140, R4 ;  /* 0x0000008c8804723c */ /* 0x040fe20000041804 */
[----:B------:R1:W2:Y:S03]  /*10800*/  MUFU.EX2 R217, R19 ;  /* 0x0000001300d97308 */ /* 0x0002a60000000800 */
[----:B------:R-:W3:Y:S01]  /*10810*/  LDSM.16.MT88.4 R120, [R183+0xc000] ;  /* 0x00c00000b778783b */ /* 0x000ee20000004200 */
[C---:B------:R-:W-:Y:S01]  /*10820*/  FMUL.FTZ R38, R0.reuse, R38 ;  /* 0x0000002600267220 */ /* 0x040fe20000410000 */
[C---:B------:R-:W-:Y:S05]  /*10830*/  HMMA.16816.F32.BF16 R8, R136.reuse, R142, R8 ;  /* 0x0000008e8808723c */ /* 0x040fea0000041808 */
[----:B------:R-:W-:Y:S01]  /*10840*/  FMUL.FTZ R39, R0, R39 ;  /* 0x0000002700277220 */ /* 0x000fe20000410000 */
[C---:B------:R-:W-:Y:S01]  /*10850*/  FMUL.FTZ R40, R2.reuse, R40 ;  /* 0x0000002802287220 */ /* 0x040fe20000410000 */
[----:B------:R-:W-:Y:S01]  /*10860*/  FMUL.FTZ R41, R2, R41 ;  /* 0x0000002902297220 */ /* 0x000fe20000410000 */
[C---:B------:R-:W-:Y:S01]  /*10870*/  FMUL.FTZ R42, R0.reuse, R42 ;  /* 0x0000002a002a7220 */ /* 0x040fe20000410000 */
[----:B------:R-:W4:Y:S02]  /*10880*/  LDSM.16.MT88.4 R140, [R182+0xe000] ;  /* 0x00e00000b68c783b */ /* 0x000f240000004200 */
[----:B------:R-:W-:Y:S01]  /*10890*/  FMUL.FTZ R43, R0, R43 ;  /* 0x0000002b002b7220 */ /* 0x000fe20000410000 */
[C---:B------:R-:W-:Y:S03]  /*108a0*/  HMMA.16816.F32.BF16 R36, R136.reuse, R144, R36 ;  /* 0x000000908824723c */ /* 0x040fe60000041824 */
        /* <DEDUP_REMOVED lines=25> */
[C---:B------:R-:W-:Y:S01]  /*10a40*/  FMUL.FTZ R63, R0.reuse, R63 ;  /* 0x0000003f003f7220 */ /* 0x040fe20000410000 */
[----:B------:R-:W-:Y:S01]  /*10a50*/  LOP3.LUT R117, R215, UR32, RZ, 0x3c, !PT ;  /* 0x00000020d7757c12 */ /* 0x000fe2000f8e3cff */
[----:B-1----:R-:W-:Y:S01]  /*10a60*/  FMUL.FTZ R19, R0, R135 ;  /* 0x0000008700137220 */ /* 0x002fe20000410000 */
[C---:B------:R-:W-:Y:S03]  /*10a70*/  FMUL.FTZ R64, R2.reuse, R64 ;  /* 0x0000004002407220 */ /* 0x040fe60000410000 */
[----:B------:R-:W-:Y:S01]  /*10a80*/  IMAD.WIDE.U32 R146, R117, -0x326172a9, RZ ;  /* 0xcd9e8d5775927825 */ /* 0x000fe200078e00ff */
[C---:B------:R-:W-:Y:S03]  /*10a90*/  HMMA.16816.F32.BF16 R60, R136.reuse, R124, R60 ;  /* 0x0000007c883c723c */ /* 0x040fe6000004183c */
[----:B------:R-:W-:Y:S01]  /*10aa0*/  FMUL.FTZ R65, R2, R65 ;  /* 0x0000004102417220 */ /* 0x000fe20000410000 */
[C---:B------:R-:W-:Y:S01]  /*10ab0*/  FMUL.FTZ R66, R0.reuse, R66 ;  /* 0x0000004200427220 */ /* 0x040fe20000410000 */
[----:B------:R-:W-:Y:S01]  /*10ac0*/  FMUL.FTZ R67, R0, R67 ;  /* 0x0000004300437220 */ /* 0x000fe20000410000 */
[----:B------:R-:W-:Y:S01]  /*10ad0*/  LOP3.LUT R146, R169, UR8, R146, 0x96, !PT ;  /* 0x00000008a9927c12 */ /* 0x000fe2000f8e9692 */
[C---:B------:R-:W-:Y:S01]  /*10ae0*/  FMUL.FTZ R68, R2.reuse, R68 ;  /* 0x0000004402447220 */ /* 0x040fe20000410000 */
[----:B------:R-:W-:Y:S01]  /*10af0*/  LOP3.LUT R124, R147, UR15, R164, 0x96, !PT ;  /* 0x0000000f937c7c12 */ /* 0x000fe2000f8e96a4 */
[----:B------:R-:W-:Y:S02]  /*10b00*/  UIADD3 UR8, UR24, 0x1715609d, URZ ;  /* 0x1715609d18087890 */ /* 0x000fe4000fffe03f */
[----:B------:R-:W-:Y:S01]  /*10b10*/  FMUL.FTZ R69, R2, R69 ;  /* 0x0000004502457220 */ /* 0x000fe20000410000 */
[C---:B------:R-:W-:Y:S03]  /*10b20*/  HMMA.16816.F32.BF16 R64, R136.reuse, R126, R64 ;  /* 0x0000007e8840723c */ /* 0x040fe60000041840 */
[C---:B------:R-:W-:Y:S01]  /*10b30*/  FMUL.FTZ R70, R0.reuse, R70 ;  /* 0x0000004600467220 */ /* 0x040fe20000410000 */
[----:B------:R-:W-:Y:S01]  /*10b40*/  FMUL.FTZ R71, R0, R71 ;  /* 0x0000004700477220 */ /* 0x000fe20000410000 */
[----:B------:R-:W-:Y:S06]  /*10b50*/  IMAD.WIDE.U32 R124, R124, -0x2daee0ad, RZ ;  /* 0xd2511f537c7c7825 */ /* 0x000fec00078e00ff */
[C---:B------:R-:W-:Y:S01]  /*10b60*/  FMUL.FTZ R72, R2.reuse, R72 ;  /* 0x0000004802487220 */ /* 0x040fe20000410000 */
[----:B------:R-:W-:Y:S01]  /*10b70*/  FMUL.FTZ R73, R2, R73 ;  /* 0x0000004902497220 */ /* 0x000fe20000410000 */
[C---:B----4-:R-:W-:Y:S03]  /*10b80*/  HMMA.16816.F32.BF16 R68, R136.reuse, R140, R68 ;  /* 0x0000008c8844723c */ /* 0x050fe60000041844 */
[----:B------:R-:W-:Y:S01]  /*10b90*/  IMAD.WIDE.U32 R146, R146, -0x2daee0ad, RZ ;  /* 0xd2511f5392927825 */ /* 0x000fe200078e00ff */
[----:B------:R-:W-:Y:S03]  /*10ba0*/  LOP3.LUT R117, R125, UR22, R212, 0x96, !PT ;  /* 0x000000167d757c12 */ /* 0x000fe6000f8e96d4 */
[C---:B------:R-:W-:Y:S01]  /*10bb0*/  FMUL.FTZ R74, R0.reuse, R74 ;  /* 0x0000004a004a7220 */ /* 0x040fe20000410000 */
[----:B------:R-:W-:Y:S03]  /*10bc0*/  FMUL.FTZ R75, R0, R75 ;  /* 0x0000004b004b7220 */ /* 0x000fe60000410000 */
[----:B------:R-:W-:Y:S02]  /*10bd0*/  LOP3.LUT R144, R147, UR30, R124, 0x96, !PT ;  /* 0x0000001e93907c12 */ /* 0x000fe4000f8e967c */
[----:B------:R-:W1:Y:S01]  /*10be0*/  LDSM.16.MT88.4 R124, [R183+0xe000] ;  /* 0x00e00000b77c783b */ /* 0x000e620000004200 */
[----:B------:R-:W-:Y:S04]  /*10bf0*/  IMAD.WIDE.U32 R140, R117, -0x326172a9, RZ ;  /* 0xcd9e8d57758c7825 */ /* 0x000fe800078e00ff */
[----:B------:R-:W-:Y:S01]  /*10c00*/  FMUL.FTZ R76, R2, R76 ;  /* 0x0000004c024c7220 */ /* 0x000fe20000410000 */
[C---:B------:R-:W-:Y:S03]  /*10c10*/  HMMA.16816.F32.BF16 R72, R136.reuse, R142, R72 ;  /* 0x0000008e8848723c */ /* 0x040fe60000041848 */
[----:B------:R-:W-:Y:S01]  /*10c20*/  IMAD.WIDE.U32 R164, R144, -0x326172a9, RZ ;  /* 0xcd9e8d5790a47825 */ /* 0x000fe200078e00ff */
[----:B------:R-:W-:Y:S01]  /*10c30*/  LOP3.LUT R144, R141, UR9, R168, 0x96, !PT ;  /* 0x000000098d907c12 */ /* 0x000fe2000f8e96a8 */
[----:B------:R-:W-:Y:S02]  /*10c40*/  UIADD3 UR9, UR25, 0x646e171e, URZ ;  /* 0x646e171e19097890 */ /* 0x000fe4000fffe03f */
[----:B------:R-:W-:Y:S01]  /*10c50*/  FMUL.FTZ R77, R2, R77 ;  /* 0x0000004d024d7220 */ /* 0x000fe20000410000 */
[----:B------:R-:W-:Y:S03]  /*10c60*/  FMUL.FTZ R78, R0, R78 ;  /* 0x0000004e004e7220 */ /* 0x000fe60000410000 */
[----:B------:R-:W-:Y:S02]  /*10c70*/  LOP3.LUT R117, R165, UR27, R140, 0x96, !PT ;  /* 0x0000001ba5757c12 */ /* 0x000fe4000f8e968c */
[----:B------:R-:W4:Y:S01]  /*10c80*/  LDSM.16.MT88.4 R140, [R181+0x10000] ;  /* 0x01000000b58c783b */ /* 0x000f220000004200 */
[----:B------:R-:W-:Y:S04]  /*10c90*/  IMAD.WIDE.U32 R144, R144, -0x2daee0ad, RZ ;  /* 0xd2511f5390907825 */ /* 0x000fe800078e00ff */
[----:B------:R-:W-:Y:S01]  /*10ca0*/  FMUL.FTZ R79, R0, R79 ;  /* 0x0000004f004f7220 */ /* 0x000fe20000410000 */
[C---:B------:R-:W-:Y:S01]  /*10cb0*/  FMUL.FTZ R80, R2.reuse, R80 ;  /* 0x0000005002507220 */ /* 0x040fe20000410000 */
[----:B------:R-:W-:Y:S01]  /*10cc0*/  IMAD.WIDE.U32 R176, R117, -0x2daee0ad, RZ ;  /* 0xd2511f5375b07825 */ /* 0x000fe200078e00ff */
[----:B------:R-:W-:Y:S03]  /*10cd0*/  LOP3.LUT R165, R145, UR23, R146, 0x96, !PT ;  /* 0x0000001791a57c12 */ /* 0x000fe6000f8e9692 */
[----:B------:R-:W-:Y:S01]  /*10ce0*/  FMUL.FTZ R81, R2, R81 ;  /* 0x0000005102517220 */ /* 0x000fe20000410000 */
[C---:B---3--:R-:W-:Y:S03]  /*10cf0*/  HMMA.16816.F32.BF16 R76, R136.reuse, R120, R76 ;  /* 0x00000078884c723c */ /* 0x048fe6000004184c */
[----:B------:R-:W-:Y:S01]  /*10d00*/  LOP3.LUT R168, R177, UR17, R144, 0x96, !PT ;  /* 0x00000011b1a87c12 */ /* 0x000fe2000f8e9690 */
[C---:B------:R-:W-:Y:S01]  /*10d10*/  FMUL.FTZ R82, R0.reuse, R82 ;  /* 0x0000005200527220 */ /* 0x040fe20000410000 */
[----:B------:R-:W3:Y:S01]  /*10d20*/  LDSM.16.MT88.4 R144, [R182+0x10000] ;  /* 0x01000000b690783b */ /* 0x000ee20000004200 */
[----:B------:R-:W-:Y:S01]  /*10d30*/  FMUL.FTZ R83, R0, R83 ;  /* 0x0000005300537220 */ /* 0x000fe20000410000 */
[C---:B------:R-:W-:Y:S01]  /*10d40*/  FMUL.FTZ R84, R2.reuse, R84 ;  /* 0x0000005402547220 */ /* 0x040fe20000410000 */
[----:B------:R-:W-:Y:S01]  /*10d50*/  FMUL.FTZ R85, R2, R85 ;  /* 0x0000005502557220 */ /* 0x000fe20000410000 */
[----:B------:R-:W-:Y:S02]  /*10d60*/  MUFU.EX2 R177, R28 ;  /* 0x0000001c00b17308 */ /* 0x000fe40000000800 */
[C---:B------:R-:W-:Y:S01]  /*10d70*/  FMUL.FTZ R86, R0.reuse, R86 ;  /* 0x0000005600567220 */ /* 0x040fe20000410000 */
[----:B------:R-:W-:Y:S01]  /*10d80*/  FMUL.FTZ R87, R0, R87 ;  /* 0x0000005700577220 */ /* 0x000fe20000410000 */
[C---:B------:R-:W-:Y:S01]  /*10d90*/  HMMA.16816.F32.BF16 R80, R136.reuse, R122, R80 ;  /* 0x0000007a8850723c */ /* 0x040fe20000041850 */
[----:B------:R-:W2:Y:S02]  /*10da0*/  LDSM.16.MT88.4 R120, [R184+0x10000] ;  /* 0x01000000b878783b */ /* 0x000ea40000004200 */
        /* <DEDUP_REMOVED lines=9> */
[C---:B------:R-:W-:Y:S03]  /*10e40*/  HMMA.16816.F32.BF16 R88, R136.reuse, R126, R88 ;  /* 0x0000007e8858723c */ /* 0x040fe60000041858 */
[----:B------:R-:W-:Y:S01]  /*10e50*/  LOP3.LUT R148, R167, UR8, R152, 0x96, !PT ;  /* 0x00000008a7947c12 */ /* 0x000fe2000f8e9698 */
[C---:B------:R-:W-:Y:S01]  /*10e60*/  FMUL.FTZ R96, R2.reuse, R96 ;  /* 0x0000006002607220 */ /* 0x040fe20000410000 */
[----:B------:R-:W-:Y:S01]  /*10e70*/  FMUL.FTZ R97, R2, R97 ;  /* 0x0000006102617220 */ /* 0x000fe20000410000 */
[C---:B----4-:R-:W-:Y:S05]  /*10e80*/  HMMA.16816.F32.BF16 R92, R136.reuse, R140, R92 ;  /* 0x0000008c885c723c */ /* 0x050fea000004185c */
[----:B------:R-:W-:Y:S01]  /*10e90*/  LOP3.LUT R166, R119, UR26, R166, 0x96, !PT ;  /* 0x0000001a77a67c12 */ /* 0x000fe2000f8e96a6 */
[----:B------:R-:W-:Y:S01]  /*10ea0*/  FMUL.FTZ R98, R0, R98 ;  /* 0x0000006200627220 */ /* 0x000fe20000410000 */
[----:B------:R-:W-:Y:S01]  /*10eb0*/  LOP3.LUT R117, R118, 0xff, RZ, 0xc0, !PT ;  /* 0x000000ff76757812 */ /* 0x000fe200078ec0ff */
[----:B------:R-:W-:Y:S03]  /*10ec0*/  FMUL.FTZ R99, R0, R99 ;  /* 0x0000006300637220 */ /* 0x000fe60000410000 */
[----:B------:R-:W-:Y:S01]  /*10ed0*/  SHF.R.U32.HI R124, RZ, 0x18, R118 ;  /* 0x00000018ff7c7819 */ /* 0x000fe20000011676 */
[----:B------:R-:W-:Y:S01]  /*10ee0*/  IMAD.MOV.U32 R169, RZ, RZ, R174 ;  /* 0x000000ffffa97224 */ /* 0x000fe200078e00ae */
[----:B------:R-:W-:Y:S01]  /*10ef0*/  LOP3.LUT R173, R118, 0xffff, RZ, 0xc0, !PT ;  /* 0x0000ffff76ad7812 */ /* 0x000fe200078ec0ff */
[C---:B------:R-:W-:Y:S01]  /*10f00*/  FMUL.FTZ R100, R2.reuse, R100 ;  /* 0x0000006402647220 */ /* 0x040fe20000410000 */
[C---:B------:R-:W-:Y:S03]  /*10f10*/  HMMA.16816.F32.BF16 R96, R136.reuse, R142, R96 ;  /* 0x0000008e8860723c */ /* 0x040fe60000041860 */
[----:B------:R-:W-:Y:S01]  /*10f20*/  SHF.R.U32.HI R174, RZ, 0x10, R118 ;  /* 0x00000010ffae7819 */ /* 0x000fe20000011676 */
[----:B------:R-:W-:Y:S01]  /*10f30*/  FMUL.FTZ R101, R2, R101 ;  /* 0x0000006502657220 */ /* 0x000fe20000410000 */
[----:B------:R-:W-:Y:S01]  /*10f40*/  ISETP.LE.U32.AND P1, PT, R124, UR5, PT ;  /* 0x000000057c007c0c */ /* 0x000fe2000bf23070 */
[C---:B------:R-:W-:Y:S01]  /*10f50*/  FMUL.FTZ R102, R0.reuse, R102 ;  /* 0x0000006600667220 */ /* 0x040fe20000410000 */
[----:B------:R-:W-:Y:S01]  /*10f60*/  FMUL.FTZ R103, R0, R103 ;  /* 0x0000006700677220 */ /* 0x000fe20000410000 */
[----:B------:R-:W1:Y:S01]  /*10f70*/  LDSM.16.MT88.4 R124, [R183+0x10000] ;  /* 0x01000000b77c783b */ /* 0x000e620000004200 */
[----:B------:R-:W-:Y:S02]  /*10f80*/  ISETP.LE.U32.AND P2, PT, R117, UR5, PT ;  /* 0x0000000575007c0c */ /* 0x000fe4000bf43070 */
[----:B------:R-:W-:Y:S04]  /*10f90*/  IMAD.WIDE.U32 R118, R148, -0x2daee0ad, RZ ;  /* 0xd2511f5394767825 */ /* 0x000fe800078e00ff */
[----:B------:R-:W-:Y:S01]  /*10fa0*/  FMUL.FTZ R104, R2, R104 ;  /* 0x0000006802687220 */ /* 0x000fe20000410000 */
[C---:B---3--:R-:W-:Y:S03]  /*10fb0*/  HMMA.16816.F32.BF16 R100, R136.reuse, R144, R100 ;  /* 0x000000908864723c */ /* 0x048fe60000041864 */
[----:B------:R-:W-:Y:S01]  /*10fc0*/  LOP3.LUT R13, R118, 0xffff, RZ, 0xc0, !PT ;  /* 0x0000ffff760d7812 */ /* 0x000fe200078ec0ff */
[----:B------:R-:W-:Y:S01]  /*10fd0*/  IMAD.MOV.U32 R167, RZ, RZ, R204 ;  /* 0x000000ffffa77224 */ /* 0x000fe200078e00cc */
[----:B------:R-:W-:Y:S01]  /*10fe0*/  SHF.R.U32.HI R14, RZ, 0x10, R118 ;  /* 0x00000010ff0e7819 */ /* 0x000fe20000011676 */
[----:B------:R-:W-:Y:S01]  /*10ff0*/  FMUL.FTZ R105, R2, R105 ;  /* 0x0000006902697220 */ /* 0x000fe20000410000 */
[----:B------:R-:W-:Y:S01]  /*11000*/  LOP3.LUT R12, R119, UR9, R172, 0x96, !PT ;  /* 0x00000009770c7c12 */ /* 0x000fe2000f8e96ac */
[C---:B------:R-:W-:Y:S03]  /*11010*/  FMUL.FTZ R106, R0.reuse, R106 ;  /* 0x0000006a006a7220 */ /* 0x040fe60000410000 */
[----:B------:R-:W-:Y:S01]  /*11020*/  SHF.R.U32.HI R143, RZ, 0x8, R13 ;  /* 0x00000008ff8f7819 */ /* 0x000fe2000001160d */
[----:B------:R-:W-:Y:S01]  /*11030*/  FMUL.FTZ R107, R0, R107 ;  /* 0x0000006b006b7220 */ /* 0x000fe20000410000 */
[----:B------:R-:W-:Y:S01]  /*11040*/  LOP3.LUT R142, R14, 0xff, RZ, 0xc0, !PT ;  /* 0x000000ff0e8e7812 */ /* 0x000fe200078ec0ff */
[----:B------:R-:W-:Y:S01]  /*11050*/  FMUL.FTZ R108, R2, R108 ;  /* 0x0000006c026c7220 */ /* 0x000fe20000410000 */
[----:B------:R-:W-:Y:S01]  /*11060*/  LOP3.LUT R13, R12, 0xffff, RZ, 0xc0, !PT ;  /* 0x0000ffff0c0d7812 */ /* 0x000fe200078ec0ff */
[----:B------:R-:W-:Y:S01]  /*11070*/  FMUL.FTZ R109, R2, R109 ;  /* 0x0000006d026d7220 */ /* 0x000fe20000410000 */
[--C-:B------:R-:W-:Y:S01]  /*11080*/  SHF.R.U32.HI R14, RZ, 0x10, R12.reuse ;  /* 0x00000010ff0e7819 */ /* 0x100fe2000001160c */
[----:B------:R-:W-:Y:S01]  /*11090*/  FMUL.FTZ R110, R0, R110 ;  /* 0x0000006e006e7220 */ /* 0x000fe20000410000 */
[C---:B------:R-:W-:Y:S03]  /*110a0*/  HMMA.16816.F32.BF16 R104, R136.reuse, R146, R104 ;  /* 0x000000928868723c */ /* 0x040fe60000041868 */
[----:B------:R-:W-:Y:S01]  /*110b0*/  LOP3.LUT R145, R118, 0xff, RZ, 0xc0, !PT ;  /* 0x000000ff76917812 */ /* 0x000fe200078ec0ff */
[----:B------:R-:W-:Y:S01]  /*110c0*/  FMUL.FTZ R111, R0, R111 ;  /* 0x0000006f006f7220 */ /* 0x000fe20000410000 */
[----:B------:R-:W-:Y:S01]  /*110d0*/  LOP3.LUT R141, R12, 0xff, RZ, 0xc0, !PT ;  /* 0x000000ff0c8d7812 */ /* 0x000fe200078ec0ff */
[C---:B------:R-:W-:Y:S01]  /*110e0*/  FMUL.FTZ R112, R2.reuse, R112 ;  /* 0x0000007002707220 */ /* 0x040fe20000410000 */
[----:B------:R-:W-:Y:S01]  /*110f0*/  SHF.R.U32.HI R140, RZ, 0x18, R12 ;  /* 0x00000018ff8c7819 */ /* 0x000fe2000001160c */
[C---:B------:R-:W-:Y:S03]  /*11100*/  FMUL.FTZ R12, R2.reuse, R128 ;  /* 0x00000080020c7220 */ /* 0x040fe60000410000 */
[----:B------:R-:W-:Y:S01]  /*11110*/  SHF.R.U32.HI R117, RZ, 0x8, R13 ;  /* 0x00000008ff757819 */ /* 0x000fe2000001160d */
[----:B------:R-:W-:Y:S01]  /*11120*/  FMUL.FTZ R13, R2, R129 ;  /* 0x00000081020d7220 */ /* 0x000fe20000410000 */
[----:B------:R-:W-:Y:S01]  /*11130*/  LOP3.LUT R16, R14, 0xff, RZ, 0xc0, !PT ;  /* 0x000000ff0e107812 */ /* 0x000fe200078ec0ff */
[----:B------:R-:W-:Y:S01]  /*11140*/  FMUL.FTZ R14, R0, R130 ;  /* 0x00000082000e7220 */ /* 0x000fe20000410000 */
[----:B------:R-:W-:Y:S01]  /*11150*/  PRMT R143, R145, 0x5410, R143 ;  /* 0x00005410918f7816 */ /* 0x000fe2000000008f */
[----:B------:R-:W3:Y:S01]  /*11160*/  LDSM.16.MT88.4 R128, [R181+0xc800] ;  /* 0x00c80000b580783b */ /* 0x000ee20000004200 */
[----:B------:R-:W-:Y:S01]  /*11170*/  IMAD.MOV.U32 R145, RZ, RZ, R175 ;  /* 0x000000ffff917224 */ /* 0x000fe200078e00af */
[----:B------:R-:W-:Y:S01]  /*11180*/  PRMT R140, R16, 0x5410, R140 ;  /* 0x00005410108c7816 */ /* 0x000fe2000000008c */
[----:B------:R-:W-:Y:S01]  /*11190*/  FMUL.FTZ R16, R2, R132 ;  /* 0x0000008402107220 */ /* 0x000fe20000410000 */
[----:B------:R-:W-:Y:S01]  /*111a0*/  F2FP.BF16.F32.PACK_AB R153, R219, R207 ;  /* 0x000000cfdb99723e */ /* 0x000fe200000010ff */
[C---:B--2---:R-:W-:Y:S03]  /*111b0*/  HMMA.16816.F32.BF16 R12, R136.reuse, R120, R12 ;  /* 0x00000078880c723c */ /* 0x044fe6000004180c */
[----:B------:R-:W-:Y:S01]  /*111c0*/  F2FP.BF16.F32.PACK_AB R152, R145, R211 ;  /* 0x000000d39198723e */ /* 0x000fe200000010ff */
[----:B------:R-:W2:Y:S01]  /*111d0*/  LDSM.16.MT88.4 R132, [R182+0xc800] ;  /* 0x00c80000b684783b */ /* 0x000ea20000004200 */
[----:B------:R-:W-:Y:S01]  /*111e0*/  PRMT R117, R141, 0x5410, R117 ;  /* 0x000054108d757816 */ /* 0x000fe20000000075 */
[C---:B------:R-:W-:Y:S05]  /*111f0*/  HMMA.16816.F32.BF16 R16, R136.reuse, R122, R16 ;  /* 0x0000007a8810723c */ /* 0x040fea0000041810 */
[----:B------:R-:W-:Y:S01]  /*11200*/  PRMT R151, R152, 0x7632, R151 ;  /* 0x0000763298977816 */ /* 0x000fe20000000097 */
[C---:B-1----:R-:W-:Y:S05]  /*11210*/  HMMA.16816.F32.BF16 R108, R136.reuse, R124, R108 ;  /* 0x0000007c886c723c */ /* 0x042fea000004186c */
[--C-:B------:R-:W-:Y:S01]  /*11220*/  HSET2.LE.AND R120, R117, R171.reuse, PT ;  /* 0x000000ab75787233 */ /* 0x100fe20003803000 */
[----:B------:R-:W-:Y:S01]  /*11230*/  FMUL.FTZ R113, R2, R113 ;  /* 0x0000007102717220 */ /* 0x000fe20000410000 */
[----:B------:R-:W-:Y:S01]  /*11240*/  PRMT R117, R152, 0x5410, R151 ;  /* 0x0000541098757816 */ /* 0x000fe20000000097 */
[C---:B------:R-:W-:Y:S03]  /*11250*/  FMUL.FTZ R114, R0.reuse, R114 ;  /* 0x0000007200727220 */ /* 0x040fe60000410000 */
[C---:B------:R-:W-:Y:S01]  /*11260*/  PRMT R154, R153.reuse, 0x7632, R154 ;  /* 0x00007632999a7816 */ /* 0x040fe2000000009a */
[----:B------:R-:W-:Y:S01]  /*11270*/  FMUL.FTZ R115, R0, R115 ;  /* 0x0000007300737220 */ /* 0x000fe20000410000 */
[----:B------:R-:W-:Y:S01]  /*11280*/  F2FP.BF16.F32.PACK_AB R148, R206, R220 ;  /* 0x000000dcce94723e */ /* 0x000fe200000010ff */
[----:B------:R-:W-:Y:S01]  /*11290*/  @!P2 HFMA2.BF16_V2 R240, -RZ.H0_H0, RZ.H0_H0, -R158.H0_H0 ;  /* 0x200000fffff0a231 */ /* 0x000fe2000034099e */
[----:B------:R-:W-:Y:S01]  /*112a0*/  LOP3.LUT R120, R120, R117, RZ, 0xc0, !PT ;  /* 0x0000007578787212 */ /* 0x000fe200078ec0ff */
[----:B------:R-:W-:Y:S01]  /*112b0*/  IMAD.MOV.U32 R204, RZ, RZ, R145 ;  /* 0x000000ffffcc7224 */ /* 0x000fe200078e0091 */
[----:B------:R-:W-:Y:S01]  /*112c0*/  HSET2.LE.AND R121, R140, R171, PT ;  /* 0x000000ab8c797233 */ /* 0x000fe20003803000 */
[----:B------:R-:W-:Y:S01]  /*112d0*/  @!P1 HFMA2.BF16_V2 R235, -RZ.H0_H0, RZ.H0_H0, -R155.H0_H0 ;  /* 0x200000ffffeb9231 */ /* 0x000fe2000034099b */
[----:B------:R-:W-:Y:S01]  /*112e0*/  HMMA.16816.F32.BF16 R112, R136, R126, R112 ;  /* 0x0000007e8870723c */ /* 0x000fe20000041870 */
[----:B------:R-:W1:Y:S02]  /*112f0*/  LDSM.16.MT88.4 R124, [R184+0xc800] ;  /* 0x00c80000b87c783b */ /* 0x000e640000004200 */
[----:B------:R-:W-:Y:S01]  /*11300*/  PRMT R117, R153, 0x5410, R154 ;  /* 0x0000541099757816 */ /* 0x000fe2000000009a */
[----:B------:R-:W-:Y:S01]  /*11310*/  IMAD.WIDE.U32 R140, R165, -0x326172a9, RZ ;  /* 0xcd9e8d57a58c7825 */ /* 0x000fe200078e00ff */
[----:B------:R-:W-:Y:S02]  /*11320*/  SHF.R.U32.HI R144, RZ, 0x18, R118 ;  /* 0x00000018ff907819 */ /* 0x000fe40000011676 */
[----:B------:R-:W-:Y:S04]  /*11330*/  PRMT R147, R148, 0x7632, R147 ;  /* 0x0000763294937816 */ /* 0x000fe80000000093 */
[----:B------:R-:W-:Y:S02]  /*11340*/  F2FP.BF16.F32.PACK_AB R150, R217, R218 ;  /* 0x000000dad996723e */ /* 0x000fe400000010ff */
[----:B------:R-:W-:Y:S02]  /*11350*/  LOP3.LUT R121, R121, R117, RZ, 0xc0, !PT ;  /* 0x0000007579797212 */ /* 0x000fe400078ec0ff */
[--C-:B------:R-:W-:Y:S02]  /*11360*/  HSET2.LE.AND R122, R143, R171.reuse, PT ;  /* 0x000000ab8f7a7233 */ /* 0x100fe40003803000 */
[----:B------:R-:W-:Y:S02]  /*11370*/  PRMT R142, R142, 0x5410, R144 ;  /* 0x000054108e8e7816 */ /* 0x000fe40000000090 */
[----:B------:R-:W-:Y:S02]  /*11380*/  PRMT R117, R148, 0x5410, R147 ;  /* 0x0000541094757816 */ /* 0x000fe40000000093 */
[----:B------:R-:W-:Y:S02]  /*11390*/  PRMT R149, R150, 0x7632, R149 ;  /* 0x0000763296957816 */ /* 0x000fe40000000095 */
[----:B------:R-:W-:Y:S02]  /*113a0*/  LOP3.LUT R122, R122, R117, RZ, 0xc0, !PT ;  /* 0x000000757a7a7212 */ /* 0x000fe400078ec0ff */
[----:B------:R-:W-:Y:S02]  /*113b0*/  HSET2.LE.AND R123, R142, R171, PT ;  /* 0x000000ab8e7b7233 */ /* 0x000fe40003803000 */
[----:B------:R-:W-:Y:S02]  /*113c0*/  PRMT R117, R150, 0x5410, R149 ;  /* 0x0000541096757816 */ /* 0x000fe40000000095 */
[C---:B------:R-:W-:Y:S02]  /*113d0*/  LOP3.LUT R136, R166.reuse, 0xff, RZ, 0xc0, !PT ;  /* 0x000000ffa6887812 */ /* 0x040fe400078ec0ff */
[----:B------:R-:W-:Y:S02]  /*113e0*/  LOP3.LUT R123, R123, R117, RZ, 0xc0, !PT ;  /* 0x000000757b7b7212 */ /* 0x000fe400078ec0ff */
[----:B------:R-:W-:Y:S02]  /*113f0*/  LOP3.LUT R117, R166, 0xffff, RZ, 0xc0, !PT ;  /* 0x0000ffffa6757812 */ /* 0x000fe400078ec0ff */
[----:B------:R-:W-:Y:S02]  /*11400*/  @!P2 PRMT R158, R240, 0x5410, RZ ;  /* 0x00005410f09ea816 */ /* 0x000fe400000000ff */
[----:B------:R-:W-:Y:S01]  /*11410*/  @!P1 PRMT R155, R235, 0x5410, RZ ;  /* 0x00005410eb9b9816 */ /* 0x000fe200000000ff */
[C---:B---3--:R-:W-:Y:S05]  /*11420*/  HMMA.16816.F32.BF16 R4, R120.reuse, R128, R4 ;  /* 0x000000807804723c */ /* 0x048fea0000041804 */
[----:B------:R-:W-:Y:S01]  /*11430*/  SHF.R.U32.HI R117, RZ, 0x8, R117 ;  /* 0x00000008ff757819 */ /* 0x000fe20000011675 */
[C---:B------:R-:W-:Y:S03]  /*11440*/  HMMA.16816.F32.BF16 R8, R120.reuse, R130, R8 ;  /* 0x000000827808723c */ /* 0x040fe60000041808 */
[----:B------:R-:W-:Y:S02]  /*11450*/  ISETP.LE.U32.AND P6, PT, R136, UR5, PT ;  /* 0x0000000588007c0c */ /* 0x000fe4000bfc3070 */
[--C-:B------:R-:W-:Y:S01]  /*11460*/  SHF.R.U32.HI R128, RZ, 0x18, R166.reuse ;  /* 0x00000018ff807819 */ /* 0x100fe200000116a6 */
[C---:B--2---:R-:W-:Y:S03]  /*11470*/  HMMA.16816.F32.BF16 R36, R120.reuse, R132, R36 ;  /* 0x000000847824723c */ /* 0x044fe60000041824 */
[----:B------:R-:W-:Y:S02]  /*11480*/  ISETP.LE.U32.AND P3, PT, R128, UR5, PT ;  /* 0x0000000580007c0c */ /* 0x000fe4000bf63070 */
[----:B------:R-:W-:Y:S01]  /*11490*/  LOP3.LUT R117, R117, 0xffff, RZ, 0xc0, !PT ;  /* 0x0000ffff75757812 */ /* 0x000fe200078ec0ff */
[C---:B------:R-:W-:Y:S01]  /*114a0*/  HMMA.16816.F32.BF16 R40, R120.reuse, R134, R40 ;  /* 0x000000867828723c */ /* 0x040fe20000041828 */
[----:B------:R-:W2:Y:S02]  /*114b0*/  LDSM.16.MT88.4 R128, [R183+0xc800] ;  /* 0x00c80000b780783b */ /* 0x000ea40000004200 */
[----:B------:R-:W-:Y:S02]  /*114c0*/  ISETP.LE.U32.AND P5, PT, R117, UR5, PT ;  /* 0x0000000575007c0c */ /* 0x000fe4000bfa3070 */
[----:B------:R-:W-:Y:S01]  /*114d0*/  SHF.R.U32.HI R117, RZ, 0x10, R166 ;  /* 0x00000010ff757819 */ /* 0x000fe200000116a6 */
[C---:B-1----:R-:W-:Y:S05]  /*114e0*/  HMMA.16816.F32.BF16 R44, R120.reuse, R124, R44 ;  /* 0x0000007c782c723c */ /* 0x042fea000004182c */
[----:B------:R-:W-:Y:S01]  /*114f0*/  IMAD.MOV.U32 R166, RZ, RZ, R205 ;  /* 0x000000ffffa67224 */ /* 0x000fe200078e00cd */
[----:B------:R-:W-:Y:S01]  /*11500*/  LOP3.LUT R175, R141, UR8, R164, 0x96, !PT ;  /* 0x000000088daf7c12 */ /* 0x000fe2000f8e96a4 */
[----:B------:R-:W-:Y:S01]  /*11510*/  IMAD.MOV.U32 R205, RZ, RZ, R169 ;  /* 0x000000ffffcd7224 */ /* 0x000fe200078e00a9 */
[----:B------:R-:W-:Y:S01]  /*11520*/  LOP3.LUT R136, R117, 0xff, RZ, 0xc0, !PT ;  /* 0x000000ff75887812 */ /* 0x000fe200078ec0ff */
[C---:B------:R-:W-:Y:S03]  /*11530*/  HMMA.16816.F32.BF16 R48, R120.reuse, R126, R48 ;  /* 0x0000007e7830723c */ /* 0x040fe60000041830 */
[----:B------:R-:W-:Y:S01]  /*11540*/  IMAD.WIDE.U32 R164, R168, -0x326172a9, RZ ;  /* 0xcd9e8d57a8a47825 */ /* 0x000fe200078e00ff */
[----:B------:R-:W-:Y:S03]  /*11550*/  IADD3 R168, P0, R166, UR34, RZ ;  /* 0x00000022a6a87c10 */ /* 0x000fe6000ff1e0ff */
[----:B------:R-:W-:Y:S01]  /*11560*/  @!P6 HFMA2.BF16_V2 R244, -RZ.H0_H0, RZ.H0_H0, -R160.H0_H0 ;  /* 0x200000fffff4e231 */ /* 0x000fe200003409a0 */
[----:B------:R-:W-:Y:S03]  /*11570*/  LOP3.LUT R132, R174, 0xff, RZ, 0xc0, !PT ;  /* 0x000000ffae847812 */ /* 0x000fe600078ec0ff */
[----:B------:R-:W-:Y:S01]  /*11580*/  @!P5 HFMA2.BF16_V2 R243, -RZ.H0_H0, RZ.H0_H0, -R159.H0_H0 ;  /* 0x200000fffff3d231 */ /* 0x000fe2000034099f */
[----:B------:R-:W-:Y:S01]  /*11590*/  IADD3.X R169, R167, UR33, RZ, P0, !PT ;  /* 0x00000021a7a97c10 */ /* 0x000fe200087fe4ff */
[----:B------:R-:W-:Y:S01]  /*115a0*/  @!P3 HFMA2.BF16_V2 R241, -RZ.H0_H0, RZ.H0_H0, -R161.H0_H0 ;  /* 0x200000fffff1b231 */ /* 0x000fe200003409a1 */
[----:B------:R-:W-:Y:S01]  /*115b0*/  ISETP.LE.U32.AND P0, PT, R136, UR5, PT ;  /* 0x0000000588007c0c */ /* 0x000fe2000bf03070 */
[----:B------:R-:W-:Y:S01]  /*115c0*/  IMAD.MOV.U32 R174, RZ, RZ, R209 ;  /* 0x000000ffffae7224 */ /* 0x000fe200078e00d1 */
[----:B------:R-:W1:Y:S01]  /*115d0*/  LDSM.16.MT88.4 R136, [R181+0xe800] ;  /* 0x00e80000b588783b */ /* 0x000e620000004200 */
[----:B------:R-:W-:Y:S01]  /*115e0*/  SHF.R.U32.HI R133, RZ, 0x8, R173 ;  /* 0x00000008ff857819 */ /* 0x000fe200000116ad */
[----:B------:R3:W-:Y:S01]  /*115f0*/  MUFU.EX2 R209, R21 ;  /* 0x0000001500d17308 */ /* 0x0007e20000000800 */
[----:B------:R-:W-:Y:S01]  /*11600*/  @!P6 PRMT R160, R244, 0x5410, RZ ;  /* 0x00005410f4a0e816 */ /* 0x000fe200000000ff */
[----:B------:R-:W-:Y:S01]  /*11610*/  IMAD.MOV.U32 R173, RZ, RZ, R208 ;  /* 0x000000ffffad7224 */ /* 0x000fe200078e00d0 */
[----:B------:R-:W-:Y:S02]  /*11620*/  ISETP.LE.U32.AND P6, PT, R132, UR5, PT ;  /* 0x0000000584007c0c */ /* 0x000fe4000bfc3070 */
[----:B------:R-:W-:Y:S01]  /*11630*/  LOP3.LUT R132, R133, 0xffff, RZ, 0xc0, !PT ;  /* 0x0000ffff85847812 */ /* 0x000fe200078ec0ff */
[----:B------:R-:W-:Y:S01]  /*11640*/  STG.E.U16 desc[UR20][R166.64], R160 ;  /* 0x000000a0a6007986 */ /* 0x000fe2000c101514 */
[----:B------:R-:W-:Y:S03]  /*11650*/  @!P5 PRMT R159, R243, 0x5410, RZ ;  /* 0x00005410f39fd816 */ /* 0x000fe600000000ff */
[----:B------:R-:W-:Y:S01]  /*11660*/  MUFU.EX2 R208, R22 ;  /* 0x0000001600d07308 */ /* 0x000fe20000000800 */
[C---:B--2---:R-:W-:Y:S01]  /*11670*/  HMMA.16816.F32.BF16 R52, R120.reuse, R128, R52 ;  /* 0x000000807834723c */ /* 0x044fe20000041834 */
[----:B------:R-:W-:Y:S02]  /*11680*/  STG.E.U16 desc[UR20][R166.64+0x2], R159 ;  /* 0x0000029fa6007986 */ /* 0x000fe4000c101514 */
[----:B------:R-:W-:Y:S01]  /*11690*/  ISETP.LE.U32.AND P5, PT, R132, UR5, PT ;  /* 0x0000000584007c0c */ /* 0x000fe2000bfa3070 */
[----:B------:R-:W-:Y:S02]  /*116a0*/  @!P0 HFMA2.BF16_V2 R242, -RZ.H0_H0, RZ.H0_H0, -R162.H0_H0 ;  /* 0x200000fffff28231 */ /* 0x000fe400003409a2 */
[C---:B------:R-:W-:Y:S01]  /*116b0*/  HMMA.16816.F32.BF16 R56, R120.reuse, R130, R56 ;  /* 0x000000827838723c */ /* 0x040fe20000041838 */
[----:B------:R-:W2:Y:S04]  /*116c0*/  LDSM.16.MT88.4 R132, [R182+0xe800] ;  /* 0x00e80000b684783b */ /* 0x000ea80000004200 */
[----:B------:R-:W-:Y:S01]  /*116d0*/  LOP3.LUT R117, R119, UR9, R172, 0x96, !PT ;  /* 0x0000000977757c12 */ /* 0x000fe2000f8e96ac */
[----:B------:R-:W-:Y:S01]  /*116e0*/  @!P6 HFMA2.BF16_V2 R229, -RZ.H0_H0, RZ.H0_H0, -R156.H0_H0 ;  /* 0x200000ffffe5e231 */ /* 0x000fe2000034099c */
[----:B------:R-:W-:Y:S01]  /*116f0*/  LOP3.LUT R142, R118, 0xff, RZ, 0xc0, !PT ;  /* 0x000000ff768e7812 */ /* 0x000fe200078ec0ff */
[----:B------:R-:W-:Y:S01]  /*11700*/  IMAD.MOV.U32 R172, RZ, RZ, R210 ;  /* 0x000000ffffac7224 */ /* 0x000fe200078e00d2 */
[----:B------:R-:W-:Y:S01]  /*11710*/  LDSM.16.MT88.4 R128, [R183+0xe800] ;  /* 0x00e80000b780783b */ /* 0x000fe20000004200 */
[----:B------:R-:W4:Y:S01]  /*11720*/  MUFU.EX2 R210, R20 ;  /* 0x0000001400d27308 */ /* 0x000f220000000800 */
[C---:B------:R-:W-:Y:S01]  /*11730*/  LOP3.LUT R124, R117.reuse, 0xff, RZ, 0xc0, !PT ;  /* 0x000000ff757c7812 */ /* 0x040fe200078ec0ff */
[----:B------:R-:W-:Y:S01]  /*11740*/  @!P5 HFMA2.BF16_V2 R230, -RZ.H0_H0, RZ.H0_H0, -R157.H0_H0 ;  /* 0x200000ffffe6d231 */ /* 0x000fe2000034099d */
[--C-:B------:R-:W-:Y:S02]  /*11750*/  SHF.R.U32.HI R143, RZ, 0x18, R118.reuse ;  /* 0x00000018ff8f7819 */ /* 0x100fe40000011676 */
[----:B------:R-:W-:Y:S02]  /*11760*/  ISETP.LE.U32.AND P2, PT, R124, UR5, PT ;  /* 0x000000057c007c0c */ /* 0x000fe4000bf43070 */
[----:B------:R-:W3:Y:S01]  /*11770*/  LDSM.16.MT88.4 R124, [R184+0xe800] ;  /* 0x00e80000b87c783b */ /* 0x000ee20000004200 */
[----:B------:R-:W-:Y:S02]  /*11780*/  LOP3.LUT R144, R118, 0xffff, RZ, 0xc0, !PT ;  /* 0x0000ffff76907812 */ /* 0x000fe400078ec0ff */
[----:B------:R-:W-:Y:S02]  /*11790*/  SHF.R.U32.HI R145, RZ, 0x10, R118 ;  /* 0x00000010ff917819 */ /* 0x000fe40000011676 */
[----:B------:R-:W-:Y:S01]  /*117a0*/  LOP3.LUT R118, R117, 0xffff, RZ, 0xc0, !PT ;  /* 0x0000ffff75767812 */ /* 0x000fe200078ec0ff */
[C---:B-1----:R-:W-:Y:S03]  /*117b0*/  HMMA.16816.F32.BF16 R60, R120.reuse, R136, R60 ;  /* 0x00000088783c723c */ /* 0x042fe6000004183c */
[----:B------:R-:W-:Y:S02]  /*117c0*/  SHF.R.U32.HI R118, RZ, 0x8, R118 ;  /* 0x00000008ff767819 */ /* 0x000fe40000011676 */
[----:B------:R-:W-:Y:S01]  /*117d0*/  @!P5 PRMT R157, R230, 0x5410, RZ ;  /* 0x00005410e69dd816 */ /* 0x000fe200000000ff */
[C---:B------:R-:W-:Y:S05]  /*117e0*/  HMMA.16816.F32.BF16 R64, R120.reuse, R138, R64 ;  /* 0x0000008a7840723c */ /* 0x040fea0000041840 */
[----:B------:R-:W-:Y:S01]  /*117f0*/  LOP3.LUT R118, R118, 0xffff, RZ, 0xc0, !PT ;  /* 0x0000ffff76767812 */ /* 0x000fe200078ec0ff */
[----:B------:R-:W-:Y:S01]  /*11800*/  @!P2 HFMA2.BF16_V2 R226, -RZ.H0_H0, RZ.H0_H0, -R152.H0_H0 ;  /* 0x200000ffffe2a231 */ /* 0x000fe20000340998 */
[----:B------:R-:W-:Y:S02]  /*11810*/  @!P0 PRMT R162, R242, 0x5410, RZ ;  /* 0x00005410f2a28816 */ /* 0x000fe400000000ff */
[----:B------:R-:W-:Y:S02]  /*11820*/  ISETP.LE.U32.AND P5, PT, R118, UR5, PT ;  /* 0x0000000576007c0c */ /* 0x000fe4000bfa3070 */
[--C-:B------:R-:W-:Y:S01]  /*11830*/  SHF.R.U32.HI R118, RZ, 0x18, R117.reuse ;  /* 0x00000018ff767819 */ /* 0x100fe20000011675 */
[C---:B--2---:R-:W-:Y:S01]  /*11840*/  HMMA.16816.F32.BF16 R68, R120.reuse, R132, R68 ;  /* 0x000000847844723c */ /* 0x044fe20000041844 */
[----:B------:R-:W-:Y:S02]  /*11850*/  STG.E.U16 desc[UR20][R168.64], R162 ;  /* 0x000000a2a8007986 */ /* 0x000fe4000c101514 */
[----:B------:R-:W-:Y:S02]  /*11860*/  ISETP.LE.U32.AND P1, PT, R118, UR5, PT ;  /* 0x0000000576007c0c */ /* 0x000fe4000bf23070 */
[----:B------:R-:W-:Y:S01]  /*11870*/  LOP3.LUT R141, R165, UR26, R140, 0x96, !PT ;  /* 0x0000001aa58d7c12 */ /* 0x000fe2000f8e968c */
[C---:B------:R-:W-:Y:S03]  /*11880*/  HMMA.16816.F32.BF16 R72, R120.reuse, R134, R72 ;  /* 0x000000867848723c */ /* 0x040fe60000041848 */
[----:B------:R-:W-:Y:S02]  /*11890*/  ISETP.LE.U32.AND P0, PT, R142, UR5, PT ;  /* 0x000000058e007c0c */ /* 0x000fe4000bf03070 */
[C---:B------:R-:W-:Y:S01]  /*118a0*/  LOP3.LUT R118, R164.reuse, 0xffff, RZ, 0xc0, !PT ;  /* 0x0000ffffa4767812 */ /* 0x040fe200078ec0ff */
[----:B------:R-:W-:Y:S01]  /*118b0*/  @!P5 HFMA2.BF16_V2 R225, -RZ.H0_H0, RZ.H0_H0, -R151.H0_H0 ;  /* 0x200000ffffe1d231 */ /* 0x000fe20000340997 */
[----:B------:R-:W-:Y:S01]  /*118c0*/  LOP3.LUT R133, R141, 0xff, RZ, 0xc0, !PT ;  /* 0x000000ff8d857812 */ /* 0x000fe200078ec0ff */
[C---:B---3--:R-:W-:Y:S03]  /*118d0*/  HMMA.16816.F32.BF16 R76, R120.reuse, R124, R76 ;  /* 0x0000007c784c723c */ /* 0x048fe6000004184c */
[----:B------:R-:W-:Y:S01]  /*118e0*/  SHF.R.U32.HI R132, RZ, 0x8, R118 ;  /* 0x00000008ff847819 */ /* 0x000fe20000011676 */
[----:B------:R-:W-:Y:S01]  /*118f0*/  @!P1 HFMA2.BF16_V2 R234, -RZ.H0_H0, RZ.H0_H0, -R154.H0_H0 ;  /* 0x200000ffffea9231 */ /* 0x000fe2000034099a */
[----:B------:R-:W-:Y:S01]  /*11900*/  LOP3.LUT R119, R164, 0xff, RZ, 0xc0, !PT ;  /* 0x000000ffa4777812 */ /* 0x000fe200078ec0ff */
[C---:B------:R-:W-:Y:S01]  /*11910*/  HMMA.16816.F32.BF16 R80, R120.reuse, R126, R80 ;  /* 0x0000007e7850723c */ /* 0x040fe20000041850 */
[----:B------:R-:W-:Y:S04]  /*11920*/  LDSM.16.MT88.4 R124, [R182+0x10800] ;  /* 0x01080000b67c783b */ /* 0x000fe80000004200 */
[----:B------:R-:W-:Y:S01]  /*11930*/  @!P5 PRMT R151, R225, 0x5410, RZ ;  /* 0x00005410e197d816 */ /* 0x000fe200000000ff */
[C---:B------:R-:W-:Y:S03]  /*11940*/  HMMA.16816.F32.BF16 R84, R120.reuse, R128, R84 ;  /* 0x000000807854723c */ /* 0x040fe60000041854 */
[----:B------:R-:W-:Y:S02]  /*11950*/  ISETP.LE.U32.AND P5, PT, R133, UR5, PT ;  /* 0x0000000585007c0c */ /* 0x000fe4000bfa3070 */
[----:B------:R-:W-:Y:S01]  /*11960*/  PRMT R137, R119, 0x5410, R132 ;  /* 0x0000541077897816 */ /* 0x000fe20000000084 */
[C---:B------:R-:W-:Y:S01]  /*11970*/  HMMA.16816.F32.BF16 R88, R120.reuse, R130, R88 ;  /* 0x000000827858723c */ /* 0x040fe20000041858 */
[----:B------:R-:W1:Y:S04]  /*11980*/  LDSM.16.MT88.4 R132, [R181+0x10800] ;  /* 0x01080000b584783b */ /* 0x000e680000004200 */
[----:B------:R-:W-:Y:S01]  /*11990*/  SHF.R.U32.HI R117, RZ, 0x10, R117 ;  /* 0x00000010ff757819 */ /* 0x000fe20000011675 */
[----:B------:R-:W-:Y:S01]  /*119a0*/  @!P0 HFMA2.BF16_V2 R224, -RZ.H0_H0, RZ.H0_H0, -R148.H0_H0 ;  /* 0x200000ffffe08231 */ /* 0x000fe20000340994 */
[----:B------:R-:W-:Y:S01]  /*119b0*/  @!P2 PRMT R152, R226, 0x5410, RZ ;  /* 0x00005410e298a816 */ /* 0x000fe200000000ff */
[----:B------:R-:W-:Y:S03]  /*119c0*/  IMAD.MOV.U32 R129, RZ, RZ, R207 ;  /* 0x000000ffff817224 */ /* 0x000fe600078e00cf */
[----:B------:R-:W-:Y:S02]  /*119d0*/  LOP3.LUT R117, R117, 0xff, RZ, 0xc0, !PT ;  /* 0x000000ff75757812 */ /* 0x000fe400078ec0ff */
[----:B------:R-:W-:Y:S02]  /*119e0*/  @!P3 PRMT R161, R241, 0x5410, RZ ;  /* 0x00005410f1a1b816 */ /* 0x000fe400000000ff */
[----:B------:R-:W-:Y:S02]  /*119f0*/  ISETP.LE.U32.AND P2, PT, R117, UR5, PT ;  /* 0x0000000575007c0c */ /* 0x000fe4000bf43070 */
[----:B------:R-:W-:Y:S01]  /*11a00*/  SHF.R.U32.HI R117, RZ, 0x10, R164 ;  /* 0x00000010ff757819 */ /* 0x000fe200000116a4 */
[----:B------:R-:W-:Y:S01]  /*11a10*/  STG.E.U16 desc[UR20][R168.64+0x2], R161 ;  /* 0x000002a1a8007986 */ /* 0x000fe2000c101514 */
[----:B------:R-:W-:Y:S02]  /*11a20*/  ISETP.LE.U32.AND P3, PT, R119, UR5, PT ;  /* 0x0000000577007c0c */ /* 0x000fe4000bf63070 */
[----:B------:R-:W-:Y:S01]  /*11a30*/  LOP3.LUT R117, R117, 0xff, RZ, 0xc0, !PT ;  /* 0x000000ff75757812 */ /* 0x000fe200078ec0ff */
[----:B------:R-:W-:Y:S01]  /*11a40*/  STG.E.U16 desc[UR20][R166.64+0x10], R158 ;  /* 0x0000109ea6007986 */ /* 0x000fe2000c101514 */
[----:B------:R-:W-:Y:S02]  /*11a50*/  @!P0 PRMT R148, R224, 0x5410, RZ ;  /* 0x00005410e0948816 */ /* 0x000fe400000000ff */
[----:B------:R-:W-:Y:S01]  /*11a60*/  @!P1 PRMT R154, R234, 0x5410, RZ ;  /* 0x00005410ea9a9816 */ /* 0x000fe200000000ff */
[----:B------:R-:W-:Y:S01]  /*11a70*/  STG.E.U16 desc[UR20][R166.64+0x12], R157 ;  /* 0x0000129da6007986 */ /* 0x000fe2000c101514 */
[----:B------:R-:W-:Y:S01]  /*11a80*/  @!P6 PRMT R156, R229, 0x5410, RZ ;  /* 0x00005410e59ce816 */ /* 0x000fe200000000ff */
[----:B------:R-:W-:Y:S01]  /*11a90*/  @!P2 HFMA2.BF16_V2 R228, -RZ.H0_H0, RZ.H0_H0, -R153.H0_H0 ;  /* 0x200000ffffe4a231 */ /* 0x000fe20000340999 */
[----:B------:R-:W-:Y:S01]  /*11aa0*/  SHF.R.U32.HI R119, RZ, 0x8, R144 ;  /* 0x00000008ff777819 */ /* 0x000fe20000011690 */
[----:B------:R-:W-:Y:S01]  /*11ab0*/  STG.E.U16 desc[UR20][R168.64+0x12], R155 ;  /* 0x0000129ba8007986 */ /* 0x000fe2000c101514 */
[----:B------:R-:W-:Y:S02]  /*11ac0*/  LOP3.LUT R140, R165, UR26, R140, 0x96, !PT ;  /* 0x0000001aa58c7c12 */ /* 0x000fe4000f8e968c */
[----:B------:R-:W-:Y:S01]  /*11ad0*/  @!P2 PRMT R153, R228, 0x5410, RZ ;  /* 0x00005410e499a816 */ /* 0x000fe200000000ff */
[----:B------:R-:W-:Y:S01]  /*11ae0*/  STG.E.U16 desc[UR20][R168.64+0x10], R156 ;  /* 0x0000109ca8007986 */ /* 0x000fe2000c101514 */
[----:B------:R-:W-:Y:S02]  /*11af0*/  LOP3.LUT R21, R140, 0xffff, RZ, 0xc0, !PT ;  /* 0x0000ffff8c157812 */ /* 0x000fe400078ec0ff */
[----:B------:R-:W-:Y:S01]  /*11b00*/  ISETP.LE.U32.AND P6, PT, R143, UR5, PT ;  /* 0x000000058f007c0c */ /* 0x000fe2000bfc3070 */
[----:B------:R-:W-:Y:S01]  /*11b10*/  STG.E.U16 desc[UR20][R166.64+0x20], R152 ;  /* 0x00002098a6007986 */ /* 0x000fe2000c101514 */
[----:B----4-:R-:W-:Y:S01]  /*11b20*/  F2FP.BF16.F32.PACK_AB R146, R209, R210 ;  /* 0x000000d2d192723e */ /* 0x010fe200000010ff */
[C---:B-1----:R-:W-:Y:S02]  /*11b30*/  HMMA.16816.F32.BF16 R92, R120.reuse, R132, R92 ;  /* 0x00000084785c723c */ /* 0x042fe4000004185c */
[----:B------:R-:W-:Y:S02]  /*11b40*/  STG.E.U16 desc[UR20][R166.64+0x22], R151 ;  /* 0x00002297a6007986 */ /* 0x000fe4000c101514 */
[----:B------:R-:W-:Y:S01]  /*11b50*/  @!P5 HFMA2.BF16_V2 R232, -RZ.H0_H0, RZ.H0_H0, -R146.H0_H0 ;  /* 0x200000ffffe8d231 */ /* 0x000fe20000340992 */
[----:B------:R-:W-:Y:S01]  /*11b60*/  LOP3.LUT R20, R145, 0xff, RZ, 0xc0, !PT ;  /* 0x000000ff91147812 */ /* 0x000fe200078ec0ff */
[----:B------:R-:W-:Y:S01]  /*11b70*/  STG.E.U16 desc[UR20][R168.64+0x20], R153 ;  /* 0x00002099a8007986 */ /* 0x000fe2000c101514 */
[C---:B------:R-:W-:Y:S03]  /*11b80*/  HMMA.16816.F32.BF16 R96, R120.reuse, R134, R96 ;  /* 0x000000867860723c */ /* 0x040fe60000041860 */
[----:B------:R-:W2:Y:S01]  /*11b90*/  LDL.LU R135, [R1+0x30] ;  /* 0x0000300001877983 */ /* 0x000ea20000300800 */
[----:B------:R-:W-:Y:S01]  /*11ba0*/  ISETP.LE.U32.AND P0, PT, R20, UR5, PT ;  /* 0x0000000514007c0c */ /* 0x000fe2000bf03070 */
[----:B------:R-:W-:Y:S01]  /*11bb0*/  @!P6 HFMA2.BF16_V2 R233, -RZ.H0_H0, RZ.H0_H0, -R149.H0_H0 ;  /* 0x200000ffffe9e231 */ /* 0x000fe20000340995 */
[C---:B------:R-:W-:Y:S01]  /*11bc0*/  HMMA.16816.F32.BF16 R100, R120.reuse, R124, R100 ;  /* 0x0000007c7864723c */ /* 0x040fe20000041864 */
[----:B------:R-:W-:Y:S04]  /*11bd0*/  STG.E.U16 desc[UR20][R168.64+0x22], R154 ;  /* 0x0000229aa8007986 */ /* 0x000fe8000c101514 */
[----:B------:R-:W-:Y:S01]  /*11be0*/  STG.E.U16 desc[UR20][R166.64+0x30], R148 ;  /* 0x00003094a6007986 */ /* 0x000fe2000c101514 */
[C---:B------:R-:W-:Y:S03]  /*11bf0*/  HMMA.16816.F32.BF16 R104, R120.reuse, R126, R104 ;  /* 0x0000007e7868723c */ /* 0x040fe60000041868 */
[----:B------:R-:W3:Y:S02]  /*11c00*/  LDL.LU R126, [R1+0x24] ;  /* 0x00002400017e7983 */ /* 0x000ee40000300800 */
[----:B------:R-:W-:Y:S01]  /*11c10*/  SHF.R.U32.HI R118, RZ, 0x18, R164 ;  /* 0x00000018ff767819 */ /* 0x000fe200000116a4 */
[----:B------:R-:W-:Y:S01]  /*11c20*/  IMAD.MOV.U32 R133, RZ, RZ, R206 ;  /* 0x000000ffff857224 */ /* 0x000fe200078e00ce */
[----:B------:R-:W-:Y:S01]  /*11c30*/  SHF.R.U32.HI R20, RZ, 0x10, R164 ;  /* 0x00000010ff147819 */ /* 0x000fe200000116a4 */
[----:B------:R1:W-:Y:S03]  /*11c40*/  MUFU.EX2 R206, R24 ;  /* 0x0000001800ce7308 */ /* 0x0003e60000000800 */
[----:B------:R-:W-:Y:S01]  /*11c50*/  PRMT R138, R117, 0x5410, R118 ;  /* 0x00005410758a7816 */ /* 0x000fe20000000076 */
[----:B------:R-:W-:Y:S01]  /*11c60*/  IMAD.MOV.U32 R125, RZ, RZ, R204 ;  /* 0x000000ffff7d7224 */ /* 0x000fe200078e00cc */
[----:B------:R-:W-:Y:S01]  /*11c70*/  LOP3.LUT R117, R119, 0xffff, RZ, 0xc0, !PT ;  /* 0x0000ffff77757812 */ /* 0x000fe200078ec0ff */
[----:B------:R-:W-:Y:S01]  /*11c80*/  FFMA.FTZ R119, R23, UR4, -R170 ;  /* 0x0000000417777c23 */ /* 0x000fe200080108aa */
[----:B------:R-:W-:Y:S03]  /*11c90*/  LOP3.LUT R20, R20, 0xff, RZ, 0xc0, !PT ;  /* 0x000000ff14147812 */ /* 0x000fe600078ec0ff */
[----:B------:R-:W-:Y:S01]  /*11ca0*/  MUFU.EX2 R204, R26 ;  /* 0x0000001a00cc7308 */ /* 0x000fe20000000800 */
[----:B------:R-:W-:Y:S01]  /*11cb0*/  ISETP.LE.U32.AND P2, PT, R117, UR5, PT ;  /* 0x0000000575007c0c */ /* 0x000fe2000bf43070 */
[----:B------:R-:W-:Y:S01]  /*11cc0*/  IMAD.MOV.U32 R127, RZ, RZ, R179 ;  /* 0x000000ffff7f7224 */ /* 0x000fe200078e00b3 */
[----:B------:R-:W-:Y:S01]  /*11cd0*/  SHF.R.U32.HI R117, RZ, 0x18, R141 ;  /* 0x00000018ff757819 */ /* 0x000fe2000001168d */
[----:B------:R-:W-:Y:S01]  /*11ce0*/  @!P0 HFMA2.BF16_V2 R238, -RZ.H0_H0, RZ.H0_H0, -R150.H0_H0 ;  /* 0x200000ffffee8231 */ /* 0x000fe20000340996 */
[----:B------:R-:W-:Y:S02]  /*11cf0*/  LOP3.LUT R118, R140, 0xff, RZ, 0xc0, !PT ;  /* 0x000000ff8c767812 */ /* 0x000fe400078ec0ff */
[----:B------:R-:W-:Y:S03]  /*11d00*/  ISETP.LE.U32.AND P1, PT, R117, UR5, PT ;  /* 0x0000000575007c0c */ /* 0x000fe6000bf23070 */
[----:B------:R4:W4:Y:S01]  /*11d10*/  MUFU.EX2 R207, R119 ;  /* 0x0000007700cf7308 */ /* 0x0009220000000800 */
[----:B------:R-:W-:Y:S02]  /*11d20*/  SHF.R.U32.HI R117, RZ, 0x8, R21 ;  /* 0x00000008ff757819 */ /* 0x000fe40000011615 */
[----:B------:R-:W-:Y:S02]  /*11d30*/  @!P0 PRMT R150, R238, 0x5410, RZ ;  /* 0x00005410ee968816 */ /* 0x000fe400000000ff */
[----:B------:R-:W-:Y:S01]  /*11d40*/  PRMT R136, R118, 0x5410, R117 ;  /* 0x0000541076887816 */ /* 0x000fe20000000075 */
[----:B------:R-:W-:Y:S01]  /*11d50*/  @!P2 HFMA2.BF16_V2 R223, -RZ.H0_H0, RZ.H0_H0, -R147.H0_H0 ;  /* 0x200000ffffdfa231 */ /* 0x000fe20000340993 */
[----:B------:R-:W-:Y:S02]  /*11d60*/  SHF.R.U32.HI R118, RZ, 0x10, R141 ;  /* 0x00000010ff767819 */ /* 0x000fe4000001168d */
[--C-:B------:R-:W-:Y:S02]  /*11d70*/  SHF.R.U32.HI R117, RZ, 0x10, R140.reuse ;  /* 0x00000010ff757819 */ /* 0x100fe4000001168c */
[----:B------:R-:W-:Y:S02]  /*11d80*/  @!P2 PRMT R147, R223, 0x5410, RZ ;  /* 0x00005410df93a816 */ /* 0x000fe400000000ff */
[----:B------:R-:W-:Y:S02]  /*11d90*/  ISETP.LE.U32.AND P2, PT, R20, UR5, PT ;  /* 0x0000000514007c0c */ /* 0x000fe4000bf43070 */
[----:B------:R-:W4:Y:S01]  /*11da0*/  LDSM.16.MT88.4 R20, [R184+0x10800] ;  /* 0x01080000b814783b */ /* 0x000f220000004200 */
[----:B-1----:R-:W-:Y:S01]  /*11db0*/  LOP3.LUT R24, R118, 0xff, RZ, 0xc0, !PT ;  /* 0x000000ff76187812 */ /* 0x002fe200078ec0ff */
[----:B----4-:R-:W-:Y:S01]  /*11dc0*/  IMAD.MOV.U32 R119, RZ, RZ, R129 ;  /* 0x000000ffff777224 */ /* 0x010fe200078e0081 */
[----:B------:R-:W-:Y:S01]  /*11dd0*/  SHF.R.U32.HI R140, RZ, 0x18, R140 ;  /* 0x00000018ff8c7819 */ /* 0x000fe2000001168c */
[----:B------:R-:W-:Y:S01]  /*11de0*/  IMAD.MOV.U32 R118, RZ, RZ, R133 ;  /* 0x000000ffff767224 */ /* 0x000fe200078e0085 */
[----:B------:R-:W-:Y:S01]  /*11df0*/  LOP3.LUT R117, R117, 0xff, RZ, 0xc0, !PT ;  /* 0x000000ff75757812 */ /* 0x000fe200078ec0ff */
[----:B------:R-:W-:Y:S01]  /*11e00*/  IMAD.MOV.U32 R133, RZ, RZ, R173 ;  /* 0x000000ffff857224 */ /* 0x000fe200078e00ad */
[----:B------:R-:W-:Y:S01]  /*11e10*/  ISETP.LE.U32.AND P0, PT, R24, UR5, PT ;  /* 0x0000000518007c0c */ /* 0x000fe2000bf03070 */
[----:B------:R-:W1:Y:S01]  /*11e20*/  LDSM.16.MT88.4 R128, [R183+0x10800] ;  /* 0x01080000b780783b */ /* 0x000e620000004200 */
[----:B------:R-:W-:Y:S01]  /*11e30*/  IMAD.MOV.U32 R173, RZ, RZ, R174 ;  /* 0x000000ffffad7224 */ /* 0x000fe200078e00ae */
[----:B------:R-:W-:Y:S01]  /*11e40*/  PRMT R132, R117, 0x5410, R140 ;  /* 0x0000541075847816 */ /* 0x000fe2000000008c */
[----:B------:R-:W-:Y:S01]  /*11e50*/  IMAD.MOV.U32 R174, RZ, RZ, R172 ;  /* 0x000000ffffae7224 */ /* 0x000fe200078e00ac */
[----:B------:R-:W-:Y:S01]  /*11e60*/  LOP3.LUT R117, R164, 0xffff, RZ, 0xc0, !PT ;  /* 0x0000ffffa4757812 */ /* 0x000fe200078ec0ff */
[----:B------:R-:W-:Y:S01]  /*11e70*/  IMAD.MOV.U32 R172, RZ, RZ, R205 ;  /* 0x000000ffffac7224 */ /* 0x000fe200078e00cd */
[----:B------:R-:W-:Y:S01]  /*11e80*/  @!P6 PRMT R149, R233, 0x5410, RZ ;  /* 0x00005410e995e816 */ /* 0x000fe200000000ff */
[----:B------:R4:W4:Y:S01]  /*11e90*/  MUFU.EX2 R205, R25 ;  /* 0x0000001900cd7308 */ /* 0x0009220000000800 */
[----:B------:R-:W-:Y:S02]  /*11ea0*/  IMAD.MOV.U32 R134, RZ, RZ, R119 ;  /* 0x000000ffff867224 */ /* 0x000fe400078e0077 */
[----:B------:R-:W-:Y:S01]  /*11eb0*/  FFMA.FTZ R119, R27, UR4, -R170 ;  /* 0x000000041b777c23 */ /* 0x000fe200080108aa */
[----:B------:R-:W-:Y:S01]  /*11ec0*/  SHF.R.U32.HI R117, RZ, 0x8, R117 ;  /* 0x00000008ff757819 */ /* 0x000fe20000011675 */
[----:B------:R-:W-:Y:S01]  /*11ed0*/  STG.E.U16 desc[UR20][R166.64+0x32], R147 ;  /* 0x00003293a6007986 */ /* 0x000fe2000c101514 */
[----:B------:R-:W-:Y:S01]  /*11ee0*/  IMAD.MOV.U32 R124, RZ, RZ, R118 ;  /* 0x000000ffff7c7224 */ /* 0x000fe200078e0076 */
[----:B------:R-:W-:Y:S03]  /*11ef0*/  PRMT R145, R146, 0x7632, R145 ;  /* 0x0000763292917816 */ /* 0x000fe60000000091 */
[----:B------:R-:W1:Y:S01]  /*11f00*/  MUFU.EX2 R179, R119 ;  /* 0x0000007700b37308 */ /* 0x000e620000000800 */
[----:B------:R-:W-:Y:S01]  /*11f10*/  STG.E.U16 desc[UR20][R168.64+0x30], R150 ;  /* 0x00003096a8007986 */ /* 0x000fe2000c101514 */
[----:B------:R-:W-:Y:S02]  /*11f20*/  LOP3.LUT R117, R117, 0xffff, RZ, 0xc0, !PT ;  /* 0x0000ffff75757812 */ /* 0x000fe400078ec0ff */
[----:B------:R-:W-:Y:S01]  /*11f30*/  F2FP.BF16.F32.PACK_AB R144, R207, R208 ;  /* 0x000000d0cf90723e */ /* 0x000fe200000010ff */
[----:B------:R-:W-:Y:S01]  /*11f40*/  STG.E.U16 desc[UR20][R168.64+0x32], R149 ;  /* 0x00003295a8007986 */ /* 0x000fe2000c101514 */
[----:B------:R-:W-:Y:S01]  /*11f50*/  ISETP.LE.U32.AND P6, PT, R117, UR5, PT ;  /* 0x0000000575007c0c */ /* 0x000fe2000bfc3070 */
[----:B------:R-:W-:Y:S01]  /*11f60*/  IMAD.MOV.U32 R117, RZ, RZ, R127 ;  /* 0x000000ffff757224 */ /* 0x000fe200078e007f */
[----:B------:R-:W-:Y:S01]  /*11f70*/  PRMT R143, R144, 0x7632, R143 ;  /* 0x00007632908f7816 */ /* 0x000fe2000000008f */
[----:B----4-:R-:W4:Y:S01]  /*11f80*/  LDSM.16.MT88.4 R24, [R181+0xd000] ;  /* 0x00d00000b518783b */ /* 0x010f220000004200 */
[----:B------:R-:W-:Y:S01]  /*11f90*/  F2FP.BF16.F32.PACK_AB R139, R205, R206 ;  /* 0x000000cecd8b723e */ /* 0x000fe200000010ff */
[----:B------:R-:W-:Y:S01]  /*11fa0*/  @!P0 HFMA2.BF16_V2 R231, -RZ.H0_H0, RZ.H0_H0, -R144.H0_H0 ;  /* 0x200000ffffe78231 */ /* 0x000fe20000340990 */
[----:B------:R-:W-:Y:S01]  /*11fb0*/  LOP3.LUT R118, R141, 0xffff, RZ, 0xc0, !PT ;  /* 0x0000ffff8d767812 */ /* 0x000fe200078ec0ff */
[----:B------:R-:W-:Y:S01]  /*11fc0*/  @!P1 HFMA2.BF16_V2 R222, -RZ.H0_H0, RZ.H0_H0, -R143.H0_H0 ;  /* 0x200000ffffde9231 */ /* 0x000fe2000034098f */
[----:B------:R-:W-:Y:S01]  /*11fd0*/  PRMT R140, R139, 0x7632, R140 ;  /* 0x000076328b8c7816 */ /* 0x000fe2000000008c */
[----:B------:R-:W-:Y:S01]  /*11fe0*/  @!P3 HFMA2.BF16_V2 R221, -RZ.H0_H0, RZ.H0_H0, -R139.H0_H0 ;  /* 0x200000ffffddb231 */ /* 0x000fe2000034098b */
[----:B------:R-:W-:Y:S01]  /*11ff0*/  SHF.R.U32.HI R164, RZ, 0x18, R164 ;  /* 0x00000018ffa47819 */ /* 0x000fe200000116a4 */
[C---:B------:R-:W-:Y:S03]  /*12000*/  HMMA.16816.F32.BF16 R12, R120.reuse, R20, R12 ;  /* 0x00000014780c723c */ /* 0x040fe6000004180c */
[----:B-1----:R-:W-:Y:S01]  /*12010*/  F2FP.BF16.F32.PACK_AB R142, R179, R204 ;  /* 0x000000ccb38e723e */ /* 0x002fe200000010ff */
[----:B------:R-:W-:Y:S01]  /*12020*/  @!P6 HFMA2.BF16_V2 R249, -RZ.H0_H0, RZ.H0_H0, -R140.H0_H0 ;  /* 0x200000fffff9e231 */ /* 0x000fe2000034098c */
[----:B------:R-:W-:Y:S01]  /*12030*/  SHF.R.U32.HI R118, RZ, 0x8, R118 ;  /* 0x00000008ff767819 */ /* 0x000fe20000011676 */
[C---:B------:R-:W-:Y:S05]  /*12040*/  HMMA.16816.F32.BF16 R16, R120.reuse, R22, R16 ;  /* 0x000000167810723c */ /* 0x040fea0000041810 */
[--C-:B------:R-:W-:Y:S01]  /*12050*/  HSET2.LE.AND R20, R136, R171.reuse, PT ;  /* 0x000000ab88147233 */ /* 0x100fe20003803000 */
[C---:B------:R-:W-:Y:S05]  /*12060*/  HMMA.16816.F32.BF16 R108, R120.reuse, R128, R108 ;  /* 0x00000080786c723c */ /* 0x040fea000004186c */
[----:B------:R-:W-:Y:S01]  /*12070*/  PRMT R21, R146, 0x5410, R145 ;  /* 0x0000541092157816 */ /* 0x000fe20000000091 */
[----:B------:R-:W-:Y:S01]  /*12080*/  HMMA.16816.F32.BF16 R112, R120, R130, R112 ;  /* 0x000000827870723c */ /* 0x000fe20000041870 */
[----:B------:R-:W-:Y:S04]  /*12090*/  LDSM.16.MT88.4 R120, [R184+0xd000] ;  /* 0x00d00000b878783b */ /* 0x000fe80000004200 */
[----:B------:R-:W-:Y:S01]  /*120a0*/  LOP3.LUT R20, R20, R21, RZ, 0xc0, !PT ;  /* 0x0000001514147212 */ /* 0x000fe200078ec0ff */
[----:B------:R-:W-:Y:S01]  /*120b0*/  @!P2 HFMA2.BF16_V2 R250, -RZ.H0_H0, RZ.H0_H0, -R142.H0_H0 ;  /* 0x200000fffffaa231 */ /* 0x000fe2000034098e */
[--C-:B------:R-:W-:Y:S01]  /*120c0*/  HSET2.LE.AND R21, R132, R171.reuse, PT ;  /* 0x000000ab84157233 */ /* 0x100fe20003803000 */
[----:B------:R-:W-:Y:S01]  /*120d0*/  FFMA.FTZ R132, R31, UR4, -R170 ;  /* 0x000000041f847c23 */ /* 0x000fe200080108aa */
[----:B------:R-:W-:Y:S02]  /*120e0*/  LDSM.16.MT88.4 R128, [R183+0xd000] ;  /* 0x00d00000b780783b */ /* 0x000fe40000004200 */
[--C-:B------:R-:W-:Y:S02]  /*120f0*/  HSET2.LE.AND R22, R137, R171.reuse, PT ;  /* 0x000000ab89167233 */ /* 0x100fe40003803000 */
[----:B------:R-:W-:Y:S02]  /*12100*/  PRMT R141, R142, 0x7632, R141 ;  /* 0x000076328e8d7816 */ /* 0x000fe4000000008d */
[----:B------:R-:W-:Y:S02]  /*12110*/  HSET2.LE.AND R23, R138, R171, PT ;  /* 0x000000ab8a177233 */ /* 0x000fe40003803000 */
[----:B------:R-:W-:Y:S02]  /*12120*/  LOP3.LUT R118, R118, 0xffff, RZ, 0xc0, !PT ;  /* 0x0000ffff76767812 */ /* 0x000fe400078ec0ff */
[----:B------:R-:W-:Y:S02]  /*12130*/  @!P5 PRMT R146, R232, 0x5410, RZ ;  /* 0x00005410e892d816 */ /* 0x000fe400000000ff */
[----:B------:R-:W-:Y:S01]  /*12140*/  ISETP.LE.U32.AND P5, PT, R118, UR5, PT ;  /* 0x0000000576007c0c */ /* 0x000fe2000bfa3070 */
[--C-:B------:R-:W-:Y:S01]  /*12150*/  FFMA.FTZ R118, R29, UR4, -R163.reuse ;  /* 0x000000041d767c23 */ /* 0x100fe200080108a3 */
[----:B------:R-:W-:Y:S02]  /*12160*/  IMAD.MOV.U32 R29, RZ, RZ, R134 ;  /* 0x000000ffff1d7224 */ /* 0x000fe400078e0086 */
[--C-:B------:R-:W-:Y:S01]  /*12170*/  FFMA.FTZ R134, R32, UR4, -R163.reuse ;  /* 0x0000000420867c23 */ /* 0x100fe200080108a3 */
[----:B------:R-:W-:Y:S01]  /*12180*/  FFMA.FTZ R163, R33, UR4, -R163 ;  /* 0x0000000421a37c23 */ /* 0x000fe200080108a3 */
[----:B------:R-:W-:Y:S01]  /*12190*/  IMAD.MOV.U32 R33, RZ, RZ, R133 ;  /* 0x000000ffff217224 */ /* 0x000fe200078e0085 */
[----:B------:R-:W-:Y:S01]  /*121a0*/  STG.E.U16 desc[UR20][R166.64+0x40], R146 ;  /* 0x00004092a6007986 */ /* 0x000fe2000c101514 */
[----:B------:R-:W-:Y:S05]  /*121b0*/  FFMA.FTZ R133, R34, UR4, -R170 ;  /* 0x0000000422857c23 */ /* 0x000fea00080108aa */
[----:B------:R-:W-:Y:S05]  /*121c0*/  @!P5 HFMA2.BF16_V2 R239, -RZ.H0_H0, RZ.H0_H0, -R145.H0_H0 ;  /* 0x200000ffffefd231 */ /* 0x000fea0000340991 */
[----:B------:R-:W-:Y:S02]  /*121d0*/  @!P5 PRMT R145, R239, 0x5410, RZ ;  /* 0x00005410ef91d816 */ /* 0x000fe400000000ff */
[----:B------:R-:W-:Y:S01]  /*121e0*/  ISETP.LE.U32.AND P5, PT, R164, UR5, PT ;  /* 0x00000005a4007c0c */ /* 0x000fe2000bfa3070 */
[----:B------:R-:W-:Y:S02]  /*121f0*/  IMAD.WIDE.U32 R164, R175, -0x2daee0ad, RZ ;  /* 0xd2511f53afa47825 */ /* 0x000fe400078e00ff */
[----:B------:R-:W-:Y:S01]  /*12200*/  STG.E.U16 desc[UR20][R166.64+0x42], R145 ;  /* 0x00004291a6007986 */ /* 0x000fe2000c101514 */
[----:B------:R1:W-:Y:S09]  /*12210*/  MUFU.EX2 R175, R132 ;  /* 0x0000008400af7308 */ /* 0x0003f20000000800 */
[----:B------:R-:W-:Y:S02]  /*12220*/  @!P5 HFMA2.BF16_V2 R248, -RZ.H0_H0, RZ.H0_H0, -R141.H0_H0 ;  /* 0x200000fffff8d231 */ /* 0x000fe4000034098d */
[----:B-1----:R-:W-:Y:S02]  /*12230*/  IMAD.MOV.U32 R132, RZ, RZ, R174 ;  /* 0x000000ffff847224 */ /* 0x002fe400078e00ae */
[----:B------:R1:W-:Y:S02]  /*12240*/  MUFU.EX2 R174, R134 ;  /* 0x0000008600ae7308 */ /* 0x0003e40000000800 */
[----:B-1----:R-:W-:Y:S08]  /*12250*/  IMAD.MOV.U32 R134, RZ, RZ, R173 ;  /* 0x000000ffff867224 */ /* 0x002ff000078e00ad */
[----:B------:R1:W-:Y:S02]  /*12260*/  MUFU.EX2 R173, R163 ;  /* 0x000000a300ad7308 */ /* 0x0003e40000000800 */
[----:B-1----:R-:W-:Y:S08]  /*12270*/  IMAD.MOV.U32 R163, RZ, RZ, R172 ;  /* 0x000000ffffa37224 */ /* 0x002ff000078e00ac */
[----:B------:R-:W-:Y:S01]  /*12280*/  MUFU.EX2 R172, R133 ;  /* 0x0000008500ac7308 */ /* 0x000fe20000000800 */
[----:B--2---:R-:W-:Y:S01]  /*12290*/  FFMA.FTZ R135, R0, R135, R178 ;  /* 0x0000008700877223 */ /* 0x004fe200000100b2 */
[----:B------:R-:W-:Y:S01]  /*122a0*/  IMAD.MOV.U32 R178, RZ, RZ, R125 ;  /* 0x000000ffffb27224 */ /* 0x000fe200078e007d */
[----:B------:R-:W-:Y:S02]  /*122b0*/  PRMT R0, R144, 0x5410, R143 ;  /* 0x0000541090007816 */ /* 0x000fe4000000008f */
[----:B------:R-:W-:Y:S02]  /*122c0*/  @!P0 PRMT R144, R231, 0x5410, RZ ;  /* 0x00005410e7908816 */ /* 0x000fe400000000ff */
[----:B------:R-:W-:Y:S02]  /*122d0*/  LOP3.LUT R21, R21, R0, RZ, 0xc0, !PT ;  /* 0x0000000015157212 */ /* 0x000fe400078ec0ff */
[----:B------:R-:W-:Y:S01]  /*122e0*/  PRMT R0, R139, 0x5410, R140 ;  /* 0x000054108b007816 */ /* 0x000fe2000000008c */
[----:B------:R-:W-:Y:S01]  /*122f0*/  STG.E.U16 desc[UR20][R168.64+0x40], R144 ;  /* 0x00004090a8007986 */ /* 0x000fe2000c101514 */
[----:B------:R-:W-:Y:S01]  /*12300*/  @!P1 PRMT R143, R222, 0x5410, RZ ;  /* 0x00005410de8f9816 */ /* 0x000fe200000000ff */
[----:B---3--:R-:W-:Y:S01]  /*12310*/  FFMA.FTZ R119, R2, R126, R216 ;  /* 0x0000007e02777223 */ /* 0x008fe200000100d8 */
[----:B------:R-:W-:Y:S01]  /*12320*/  IMAD.MOV.U32 R216, RZ, RZ, R124 ;  /* 0x000000ffffd87224 */ /* 0x000fe200078e007c */
[----:B------:R-:W-:Y:S01]  /*12330*/  LOP3.LUT R22, R22, R0, RZ, 0xc0, !PT ;  /* 0x0000000016167212 */ /* 0x000fe200078ec0ff */
[----:B------:R-:W1:Y:S01]  /*12340*/  LDSM.16.MT88.4 R124, [R182+0xd000] ;  /* 0x00d00000b67c783b */ /* 0x000e620000004200 */
[----:B------:R-:W-:Y:S02]  /*12350*/  PRMT R0, R142, 0x5410, R141 ;  /* 0x000054108e007816 */ /* 0x000fe4000000008d */
[----:B------:R-:W-:Y:S02]  /*12360*/  LOP3.LUT R2, R165, UR9, R176, 0x96, !PT ;  /* 0x00000009a5027c12 */ /* 0x000fe4000f8e96b0 */
[----:B------:R-:W-:Y:S01]  /*12370*/  LOP3.LUT R23, R23, R0, RZ, 0xc0, !PT ;  /* 0x0000000017177212 */ /* 0x000fe200078ec0ff */
[----:B------:R-:W-:Y:S02]  /*12380*/  IMAD.MOV.U32 R0, RZ, RZ, R117 ;  /* 0x000000ffff007224 */ /* 0x000fe400078e0075 */
[--C-:B------:R-:W-:Y:S01]  /*12390*/  FFMA.FTZ R117, R30, UR4, -R170.reuse ;  /* 0x000000041e757c23 */ /* 0x100fe200080108aa */
[----:B------:R-:W-:Y:S01]  /*123a0*/  STG.E.U16 desc[UR20][R168.64+0x42], R143 ;  /* 0x0000428fa8007986 */ /* 0x000fe2000c101514 */
[----:B------:R-:W-:Y:S01]  /*123b0*/  @!P3 PRMT R139, R221, 0x5410, RZ ;  /* 0x00005410dd8bb816 */ /* 0x000fe200000000ff */
[----:B------:R-:W-:Y:S01]  /*123c0*/  FFMA.FTZ R170, R35, UR4, -R170 ;  /* 0x0000000423aa7c23 */ /* 0x000fe200080108aa */
[----:B------:R-:W-:Y:S01]  /*123d0*/  @!P6 PRMT R140, R249, 0x5410, RZ ;  /* 0x00005410f98ce816 */ /* 0x000fe200000000ff */
[C---:B----4-:R-:W-:Y:S02]  /*123e0*/  HMMA.16816.F32.BF16 R4, R20.reuse, R24, R4 ;  /* 0x000000181404723c */ /* 0x050fe40000041804 */
[----:B------:R-:W-:Y:S03]  /*123f0*/  STG.E.U16 desc[UR20][R166.64+0x50], R139 ;  /* 0x0000508ba6007986 */ /* 0x000fe6000c101514 */
[----:B------:R-:W-:Y:S01]  /*12400*/  @!P2 PRMT R142, R250, 0x5410, RZ ;  /* 0x00005410fa8ea816 */ /* 0x000fe200000000ff */
[C---:B------:R-:W-:Y:S01]  /*12410*/  HMMA.16816.F32.BF16 R8, R20.reuse, R26, R8 ;  /* 0x0000001a1408723c */ /* 0x040fe20000041808 */
[----:B------:R-:W2:Y:S04]  /*12420*/  LDSM.16.MT88.4 R24, [R181+0xf000] ;  /* 0x00f00000b518783b */ /* 0x000ea80000004200 */
[----:B------:R-:W-:Y:S02]  /*12430*/  @!P5 PRMT R141, R248, 0x5410, RZ ;  /* 0x00005410f88dd816 */ /* 0x000fe400000000ff */
[----:B------:R-:W-:Y:S02]  /*12440*/  LOP3.LUT R32, R2, 0xffff, RZ, 0xc0, !PT ;  /* 0x0000ffff02207812 */ /* 0x000fe400078ec0ff */
[----:B------:R-:W-:Y:S02]  /*12450*/  STG.E.U16 desc[UR20][R166.64+0x52], R140 ;  /* 0x0000528ca6007986 */ /* 0x000fe4000c101514 */
[----:B------:R-:W-:Y:S02]  /*12460*/  SHF.R.U32.HI R32, RZ, 0x8, R32 ;  /* 0x00000008ff207819 */ /* 0x000fe40000011620 */
[----:B------:R-:W-:Y:S02]  /*12470*/  STG.E.U16 desc[UR20][R168.64+0x50], R142 ;  /* 0x0000508ea8007986 */ /* 0x000fe4000c101514 */
[----:B------:R-:W-:Y:S02]  /*12480*/  LOP3.LUT R32, R32, 0xffff, RZ, 0xc0, !PT ;  /* 0x0000ffff20207812 */ /* 0x000fe400078ec0ff */
[----:B------:R-:W-:Y:S02]  /*12490*/  STG.E.U16 desc[UR20][R168.64+0x52], R141 ;  /* 0x0000528da8007986 */ /* 0x000fe4000c101514 */
[----:B------:R-:W-:Y:S02]  /*124a0*/  ISETP.LE.U32.AND P1, PT, R32, UR5, PT ;  /* 0x0000000520007c0c */ /* 0x000fe4000bf23070 */
[----:B------:R-:W-:Y:S01]  /*124b0*/  LOP3.LUT R32, R164, 0xffff, RZ, 0xc0, !PT ;  /* 0x0000ffffa4207812 */ /* 0x000fe200078ec0ff */
[C---:B-1----:R-:W-:Y:S06]  /*124c0*/  HMMA.16816.F32.BF16 R36, R20.reuse, R124, R36 ;  /* 0x0000007c1424723c */ /* 0x042fec0000041824 */
[C---:B------:R-:W-:Y:S01]  /*124d0*/  HMMA.16816.F32.BF16 R40, R20.reuse, R126, R40 ;  /* 0x0000007e1428723c */ /* 0x040fe20000041828 */
[----:B------:R-:W1:Y:S05]  /*124e0*/  LDSM.16.MT88.4 R124, [R182+0xf000] ;  /* 0x00f00000b67c783b */ /* 0x000e6a0000004200 */
[C---:B------:R-:W-:Y:S06]  /*124f0*/  HMMA.16816.F32.BF16 R44, R20.reuse, R120, R44 ;  /* 0x00000078142c723c */ /* 0x040fec000004182c */
[C---:B------:R-:W-:Y:S01]  /*12500*/  HMMA.16816.F32.BF16 R48, R20.reuse, R122, R48 ;  /* 0x0000007a1430723c */ /* 0x040fe20000041830 */
[----:B------:R-:W3:Y:S05]  /*12510*/  LDSM.16.MT88.4 R120, [R184+0xf000] ;  /* 0x00f00000b878783b */ /* 0x000eea0000004200 */
[C---:B------:R-:W-:Y:S06]  /*12520*/  HMMA.16816.F32.BF16 R52, R20.reuse, R128, R52 ;  /* 0x000000801434723c */ /* 0x040fec0000041834 */
[C---:B------:R-:W-:Y:S01]  /*12530*/  HMMA.16816.F32.BF16 R56, R20.reuse, R130, R56 ;  /* 0x000000821438723c */ /* 0x040fe20000041838 */
[----:B------:R-:W4:Y:S05]  /*12540*/  LDSM.16.MT88.4 R128, [R183+0xf000] ;  /* 0x00f00000b780783b */ /* 0x000f2a0000004200 */
[C---:B--2---:R-:W-:Y:S06]  /*12550*/  HMMA.16816.F32.BF16 R60, R20.reuse, R24, R60 ;  /* 0x00000018143c723c */ /* 0x044fec000004183c */
[C---:B------:R-:W-:Y:S01]  /*12560*/  HMMA.16816.F32.BF16 R64, R20.reuse, R26, R64 ;  /* 0x0000001a1440723c */ /* 0x040fe20000041840 */
[----:B------:R-:W2:Y:S05]  /*12570*/  LDSM.16.MT88.4 R24, [R181+0x11000] ;  /* 0x01100000b518783b */ /* 0x000eaa0000004200 */
[C---:B-1----:R-:W-:Y:S06]  /*12580*/  HMMA.16816.F32.BF16 R68, R20.reuse, R124, R68 ;  /* 0x0000007c1444723c */ /* 0x042fec0000041844 */
[C---:B------:R-:W-:Y:S05]  /*12590*/  HMMA.16816.F32.BF16 R72, R20.reuse, R126, R72 ;  /* 0x0000007e1448723c */ /* 0x040fea0000041848 */
[----:B------:R-:W-:Y:S01]  /*125a0*/  FADD.FTZ R125, R0, R119 ;  /* 0x00000077007d7221 */ /* 0x000fe20000010000 */
[C---:B---3--:R-:W-:Y:S05]  /*125b0*/  HMMA.16816.F32.BF16 R76, R20.reuse, R120, R76 ;  /* 0x00000078144c723c */ /* 0x048fea000004184c */
[----:B------:R-:W-:Y:S01]  /*125c0*/  LOP3.LUT R0, R2, 0xff, RZ, 0xc0, !PT ;  /* 0x000000ff02007812 */ /* 0x000fe200078ec0ff */
[C---:B------:R-:W-:Y:S03]  /*125d0*/  HMMA.16816.F32.BF16 R80, R20.reuse, R122, R80 ;  /* 0x0000007a1450723c */ /* 0x040fe60000041850 */
[----:B------:R-:W-:Y:S02]  /*125e0*/  ISETP.LE.U32.AND P0, PT, R0, UR5, PT ;  /* 0x0000000500007c0c */ /* 0x000fe4000bf03070 */
[----:B------:R-:W-:Y:S01]  /*125f0*/  IMAD.MOV.U32 R126, RZ, RZ, R178 ;  /* 0x000000ffff7e7224 */ /* 0x000fe200078e00b2 */
[C---:B----4-:R-:W-:Y:S01]  /*12600*/  HMMA.16816.F32.BF16 R84, R20.reuse, R128, R84 ;  /* 0x000000801454723c */ /* 0x050fe20000041854 */
[----:B------:R1:W3:Y:S04]  /*12610*/  MUFU.EX2 R178, R118 ;  /* 0x0000007600b27308 */ /* 0x0002e80000000800 */
[----:B------:R-:W-:Y:S01]  /*12620*/  LOP3.LUT R0, R165, UR9, R176, 0x96, !PT ;  /* 0x00000009a5007c12 */ /* 0x000fe2000f8e96b0 */
[C---:B------:R-:W-:Y:S05]  /*12630*/  HMMA.16816.F32.BF16 R88, R20.reuse, R130, R88 ;  /* 0x000000821458723c */ /* 0x040fea0000041858 */
[----:B------:R4:W3:Y:S01]  /*12640*/  MUFU.EX2 R176, R117 ;  /* 0x0000007500b07308 */ /* 0x0008e20000000800 */
[----:B------:R-:W-:Y:S01]  /*12650*/  IMAD.MOV.U32 R129, RZ, RZ, R33 ;  /* 0x000000ffff817224 */ /* 0x000fe200078e0021 */
[C---:B--2---:R-:W-:Y:S04]  /*12660*/  HMMA.16816.F32.BF16 R92, R20.reuse, R24, R92 ;  /* 0x00000018145c723c */ /* 0x044fe8000004185c */
[----:B------:R-:W-:Y:S02]  /*12670*/  SHF.R.U32.HI R33, RZ, 0x10, R164 ;  /* 0x00000010ff217819 */ /* 0x000fe400000116a4 */
[C---:B------:R-:W-:Y:S05]  /*12680*/  HMMA.16816.F32.BF16 R96, R20.reuse, R26, R96 ;  /* 0x0000001a1460723c */ /* 0x040fea0000041860 */
[----:B------:R-:W-:Y:S01]  /*12690*/  LOP3.LUT R121, R164, 0xff, RZ, 0xc0, !PT ;  /* 0x000000ffa4797812 */ /* 0x000fe200078ec0ff */
[----:B------:R-:W-:Y:S01]  /*126a0*/  IMAD.MOV.U32 R127, RZ, RZ, R29 ;  /* 0x000000ffff7f7224 */ /* 0x000fe200078e001d */
[----:B------:R-:W-:Y:S01]  /*126b0*/  SHF.R.U32.HI R119, RZ, 0x8, R32 ;  /* 0x00000008ff777819 */ /* 0x000fe20000011620 */
[----:B------:R-:W2:Y:S03]  /*126c0*/  LDSM.16.MT88.4 R28, [R182+0x11000] ;  /* 0x01100000b61c783b */ /* 0x000ea60000004200 */
[----:B------:R-:W-:Y:S02]  /*126d0*/  SHF.R.U32.HI R120, RZ, 0x18, R164 ;  /* 0x00000018ff787819 */ /* 0x000fe400000116a4 */
[----:B-1----:R-:W-:Y:S02]  /*126e0*/  LOP3.LUT R118, R33, 0xff, RZ, 0xc0, !PT ;  /* 0x000000ff21767812 */ /* 0x002fe400078ec0ff */
[----:B------:R-:W-:Y:S01]  /*126f0*/  PRMT R124, R121, 0x5410, R119 ;  /* 0x00005410797c7816 */ /* 0x000fe20000000077 */
[----:B------:R-:W1:Y:S01]  /*12700*/  LDSM.16.MT88.4 R32, [R184+0x11000] ;  /* 0x01100000b820783b */ /* 0x000e620000004200 */
[----:B----4-:R-:W-:Y:S02]  /*12710*/  SHF.R.U32.HI R117, RZ, 0x18, R2 ;  /* 0x00000018ff757819 */ /* 0x010fe40000011602 */
[----:B------:R-:W-:Y:S02]  /*12720*/  PRMT R119, R118, 0x5410, R120 ;  /* 0x0000541076777816 */ /* 0x000fe40000000078 */
[----:B------:R-:W-:Y:S02]  /*12730*/  SHF.R.U32.HI R118, RZ, 0x10, R2 ;  /* 0x00000010ff767819 */ /* 0x000fe40000011602 */
[----:B------:R-:W-:Y:S01]  /*12740*/  ISETP.LE.U32.AND P3, PT, R117, UR5, PT ;  /* 0x0000000575007c0c */ /* 0x000fe2000bf63070 */
[----:B------:R-:W4:Y:S01]  /*12750*/  LDSM.16.MT88.4 R120, [R183+0x11000] ;  /* 0x01100000b778783b */ /* 0x000f220000004200 */
[C---:B------:R-:W-:Y:S02]  /*12760*/  LOP3.LUT R24, R0.reuse, 0xffff, RZ, 0xc0, !PT ;  /* 0x0000ffff00187812 */ /* 0x040fe400078ec0ff */
[--C-:B------:R-:W-:Y:S02]  /*12770*/  SHF.R.U32.HI R2, RZ, 0x10, R0.reuse ;  /* 0x00000010ff027819 */ /* 0x100fe40000011600 */
[----:B------:R-:W-:Y:S02]  /*12780*/  LOP3.LUT R25, R0, 0xff, RZ, 0xc0, !PT ;  /* 0x000000ff00197812 */ /* 0x000fe400078ec0ff */
[----:B------:R-:W-:Y:S02]  /*12790*/  SHF.R.U32.HI R117, RZ, 0x18, R0 ;  /* 0x00000018ff757819 */ /* 0x000fe40000011600 */
[----:B------:R-:W-:Y:S02]  /*127a0*/  LOP3.LUT R0, R118, 0xff, RZ, 0xc0, !PT ;  /* 0x000000ff76007812 */ /* 0x000fe400078ec0ff */
[----:B------:R-:W-:Y:S02]  /*127b0*/  SHF.R.U32.HI R24, RZ, 0x8, R24 ;  /* 0x00000008ff187819 */ /* 0x000fe40000011618 */
[----:B------:R-:W-:Y:S01]  /*127c0*/  ISETP.LE.U32.AND P6, PT, R0, UR5, PT ;  /* 0x0000000500007c0c */ /* 0x000fe2000bfc3070 */
[----:B------:R-:W-:Y:S01]  /*127d0*/  FADD.FTZ R0, R180, R125 ;  /* 0x0000007db4007221 */ /* 0x000fe20000010000 */
[----:B------:R-:W-:Y:S01]  /*127e0*/  LOP3.LUT R2, R2, 0xff, RZ, 0xc0, !PT ;  /* 0x000000ff02027812 */ /* 0x000fe200078ec0ff */
[----:B------:R4:W5:Y:S01]  /*127f0*/  LDL.LU R180, [R1+0x9c] ;  /* 0x00009c0001b47983 */ /* 0x0009620000300800 */
[----:B------:R-:W-:Y:S01]  /*12800*/  HSET2.LE.AND R26, R124, R171, PT ;  /* 0x000000ab7c1a7233 */ /* 0x000fe20003803000 */
[----:B------:R-:W-:Y:S01]  /*12810*/  FADD.FTZ R0, R134, R0 ;  /* 0x0000000086007221 */ /* 0x000fe20000010000 */
[----:B---3--:R-:W-:Y:S02]  /*12820*/  F2FP.BF16.F32.PACK_AB R137, R178, R177 ;  /* 0x000000b1b289723e */ /* 0x008fe400000010ff */
[----:B------:R-:W-:Y:S02]  /*12830*/  PRMT R24, R25, 0x5410, R24 ;  /* 0x0000541019187816 */ /* 0x000fe40000000018 */
[----:B------:R-:W-:Y:S01]  /*12840*/  PRMT R25, R2, 0x5410, R117 ;  /* 0x0000541002197816 */ /* 0x000fe20000000075 */
[C---:B--2---:R-:W-:Y:S03]  /*12850*/  HMMA.16816.F32.BF16 R100, R20.reuse, R28, R100 ;  /* 0x0000001c1464723c */ /* 0x044fe60000041864 */
[----:B------:R-:W-:Y:S01]  /*12860*/  FADD.FTZ R2, R129, R135 ;  /* 0x0000008781027221 */ /* 0x000fe20000010000 */
[----:B------:R-:W-:Y:S01]  /*12870*/  @!P0 HFMA2.BF16_V2 R252, -RZ.H0_H0, RZ.H0_H0, -R137.H0_H0 ;  /* 0x200000fffffc8231 */ /* 0x000fe20000340989 */
[----:B------:R-:W-:Y:S01]  /*12880*/  LDSM.16.MT88.4 R128, [R182+0xd800] ;  /* 0x00d80000b680783b */ /* 0x000fe20000004200 */
[C---:B------:R-:W-:Y:S05]  /*12890*/  HMMA.16816.F32.BF16 R104, R20.reuse, R30, R104 ;  /* 0x0000001e1468723c */ /* 0x040fea0000041868 */
[--C-:B------:R-:W-:Y:S01]  /*128a0*/  HSET2.LE.AND R27, R119, R171.reuse, PT ;  /* 0x000000ab771b7233 */ /* 0x100fe20003803000 */
[C---:B-1----:R-:W-:Y:S01]  /*128b0*/  HMMA.16816.F32.BF16 R12, R20.reuse, R32, R12 ;  /* 0x00000020140c723c */ /* 0x042fe2000004180c */
[----:B------:R-:W1:Y:S04]  /*128c0*/  LDSM.16.MT88.4 R28, [R181+0xd800] ;  /* 0x00d80000b51c783b */ /* 0x000e680000004200 */
[--C-:B------:R-:W-:Y:S01]  /*128d0*/  HSET2.LE.AND R24, R24, R171.reuse, PT ;  /* 0x000000ab18187233 */ /* 0x100fe20003803000 */
[C---:B------:R-:W-:Y:S03]  /*128e0*/  HMMA.16816.F32.BF16 R16, R20.reuse, R34, R16 ;  /* 0x000000221410723c */ /* 0x040fe60000041810 */
[----:B------:R-:W-:Y:S02]  /*128f0*/  LDSM.16.MT88.4 R32, [R183+0xd800] ;  /* 0x00d80000b720783b */ /* 0x000fe40000004200 */
[----:B------:R-:W-:Y:S01]  /*12900*/  HSET2.LE.AND R25, R25, R171, PT ;  /* 0x000000ab19197233 */ /* 0x000fe20003803000 */
[C---:B----4-:R-:W-:Y:S01]  /*12910*/  HMMA.16816.F32.BF16 R108, R20.reuse, R120, R108 ;  /* 0x00000078146c723c */ /* 0x050fe2000004186c */
[----:B------:R2:W3:Y:S04]  /*12920*/  MUFU.EX2 R171, R170 ;  /* 0x000000aa00ab7308 */ /* 0x0004e80000000800 */
[----:B------:R-:W-:Y:S01]  /*12930*/  PRMT R136, R137, 0x7632, R136 ;  /* 0x0000763289887816 */ /* 0x000fe20000000088 */
[----:B------:R-:W-:Y:S01]  /*12940*/  HMMA.16816.F32.BF16 R112, R20, R122, R112 ;  /* 0x0000007a1470723c */ /* 0x000fe20000041870 */
[----:B------:R-:W-:Y:S04]  /*12950*/  LDSM.16.MT88.4 R20, [R181+0xf800] ;  /* 0x00f80000b514783b */ /* 0x000fe80000004200 */
[----:B------:R-:W-:Y:S01]  /*12960*/  F2FP.BF16.F32.PACK_AB R119, R175, R176 ;  /* 0x000000b0af77723e */ /* 0x000fe200000010ff */
[----:B------:R-:W-:Y:S01]  /*12970*/  FADD.FTZ R2, R163, R2 ;  /* 0x00000002a3027221 */ /* 0x000fe20000010000 */
[----:B------:R-:W-:Y:S01]  /*12980*/  FADD.FTZ R163, R211, R0 ;  /* 0x00000000d3a37221 */ /* 0x000fe20000010000 */
[----:B------:R-:W-:Y:S03]  /*12990*/  PRMT R0, R137, 0x5410, R136 ;  /* 0x0000541089007816 */ /* 0x000fe60000000088 */
[----:B------:R-:W-:Y:S01]  /*129a0*/  F2FP.BF16.F32.PACK_AB R117, R173, R174 ;  /* 0x000000aead75723e */ /* 0x000fe200000010ff */
[----:B--2---:R-:W-:Y:S01]  /*129b0*/  FADD.FTZ R170, R132, R2 ;  /* 0x0000000284aa7221 */ /* 0x004fe20000010000 */
[----:B------:R-:W-:Y:S01]  /*129c0*/  PRMT R118, R119, 0x7632, R118 ;  /* 0x0000763277767816 */ /* 0x000fe20000000076 */
[----:B------:R-:W2:Y:S01]  /*129d0*/  LDSM.16.MT88.4 R132, [R184+0xd800] ;  /* 0x00d80000b884783b */ /* 0x000ea20000004200 */
[----:B------:R-:W-:Y:S01]  /*129e0*/  LOP3.LUT R24, R24, R0, RZ, 0xc0, !PT ;  /* 0x0000000018187212 */ /* 0x000fe200078ec0ff */
[----:B------:R-:W-:Y:S01]  /*129f0*/  IMAD.MOV.U32 R211, RZ, RZ, R126 ;  /* 0x000000ffffd37224 */ /* 0x000fe200078e007e */
[----:B------:R-:W-:Y:S01]  /*12a00*/  PRMT R138, R117, 0x7632, R138 ;  /* 0x00007632758a7816 */ /* 0x000fe2000000008a */
[----:B------:R-:W-:Y:S01]  /*12a10*/  IMAD.MOV.U32 R121, RZ, RZ, R127 ;  /* 0x000000ffff797224 */ /* 0x000fe200078e007f */
[----:B------:R-:W-:Y:S01]  /*12a20*/  PRMT R0, R119, 0x5410, R118 ;  /* 0x0000541077007816 */ /* 0x000fe20000000076 */
[----:B------:R-:W-:Y:S01]  /*12a30*/  @!P1 HFMA2.BF16_V2 R251, -RZ.H0_H0, RZ.H0_H0, -R136.H0_H0 ;  /* 0x200000fffffb9231 */ /* 0x000fe20000340988 */
[----:B---3--:R-:W-:Y:S01]  /*12a40*/  F2FP.BF16.F32.PACK_AB R2, R171, R172 ;  /* 0x000000acab02723e */ /* 0x008fe200000010ff */
[----:B------:R-:W-:Y:S01]  /*12a50*/  @!P6 HFMA2.BF16_V2 R237, -RZ.H0_H0, RZ.H0_H0, -R119.H0_H0 ;  /* 0x200000ffffede231 */ /* 0x000fe20000340977 */
[----:B------:R-:W-:Y:S01]  /*12a60*/  LOP3.LUT R25, R25, R0, RZ, 0xc0, !PT ;  /* 0x0000000019197212 */ /* 0x000fe200078ec0ff */
[----:B------:R-:W-:Y:S01]  /*12a70*/  @!P3 HFMA2.BF16_V2 R236, -RZ.H0_H0, RZ.H0_H0, -R118.H0_H0 ;  /* 0x200000ffffecb231 */ /* 0x000fe20000340976 */
[----:B------:R-:W-:Y:S02]  /*12a80*/  PRMT R120, R117, 0x5410, R138 ;  /* 0x0000541075787816 */ /* 0x000fe4000000008a */
[----:B------:R-:W-:Y:S02]  /*12a90*/  PRMT R0, R2, 0x7632, R0 ;  /* 0x0000763202007816 */ /* 0x000fe40000000000 */
[----:B------:R-:W-:Y:S02]  /*12aa0*/  LOP3.LUT R26, R26, R120, RZ, 0xc0, !PT ;  /* 0x000000781a1a7212 */ /* 0x000fe400078ec0ff */
[----:B------:R-:W-:Y:S02]  /*12ab0*/  PRMT R120, R2, 0x5410, R0 ;  /* 0x0000541002787816 */ /* 0x000fe40000000000 */
[----:B------:R-:W-:Y:S02]  /*12ac0*/  @!P0 PRMT R137, R252, 0x5410, RZ ;  /* 0x00005410fc898816 */ /* 0x000fe400000000ff */
[----:B------:R-:W-:Y:S02]  /*12ad0*/  LOP3.LUT R27, R27, R120, RZ, 0xc0, !PT ;  /* 0x000000781b1b7212 */ /* 0x000fe400078ec0ff */
[----:B------:R-:W-:Y:S01]  /*12ae0*/  @!P1 PRMT R136, R251, 0x5410, RZ ;  /* 0x00005410fb889816 */ /* 0x000fe200000000ff */
[----:B------:R-:W-:Y:S01]  /*12af0*/  STG.E.U16 desc[UR20][R166.64+0x60], R137 ;  /* 0x00006089a6007986 */ /* 0x000fe2000c101514 */
[----:B------:R-:W-:Y:S02]  /*12b00*/  @!P6 PRMT R119, R237, 0x5410, RZ ;  /* 0x00005410ed77e816 */ /* 0x000fe400000000ff */
[----:B------:R-:W-:Y:S01]  /*12b10*/  @!P3 PRMT R118, R236, 0x5410, RZ ;  /* 0x00005410ec76b816 */ /* 0x000fe200000000ff */
[C---:B-1----:R-:W-:Y:S01]  /*12b20*/  HMMA.16816.F32.BF16 R124, R24.reuse, R28, R4 ;  /* 0x0000001c187c723c */ /* 0x042fe20000041804 */
[----:B------:R-:W-:Y:S04]  /*12b30*/  STG.E.U16 desc[UR20][R166.64+0x62], R136 ;  /* 0x00006288a6007986 */ /* 0x000fe8000c101514 */
[----:B------:R-:W-:Y:S02]  /*12b40*/  STG.E.U16 desc[UR20][R168.64+0x60], R119 ;  /* 0x00006077a8007986 */ /* 0x000fe4000c101514 */
[----:B------:R-:W-:Y:S01]  /*12b50*/  IMAD.MOV.U32 R7, RZ, RZ, R121 ;  /* 0x000000ffff077224 */ /* 0x000fe200078e0079 */
[----:B------:R-:W-:Y:S01]  /*12b60*/  LOP3.LUT R28, R164, 0xff, RZ, 0xc0, !PT ;  /* 0x000000ffa41c7812 */ /* 0x000fe200078ec0ff */
[C---:B------:R-:W-:Y:S01]  /*12b70*/  HMMA.16816.F32.BF16 R120, R24.reuse, R30, R8 ;  /* 0x0000001e1878723c */ /* 0x040fe20000041808 */
[----:B------:R-:W-:Y:S02]  /*12b80*/  LDSM.16.MT88.4 R8, [R184+0xf800] ;  /* 0x00f80000b808783b */ /* 0x000fe40000004200 */
[----:B------:R-:W-:Y:S03]  /*12b90*/  ISETP.LE.U32.AND P2, PT, R28, UR5, PT ;  /* 0x000000051c007c0c */ /* 0x000fe6000bf43070 */
[C---:B------:R-:W-:Y:S03]  /*12ba0*/  HMMA.16816.F32.BF16 R36, R24.reuse, R128, R36 ;  /* 0x000000801824723c */ /* 0x040fe60000041824 */
[----:B------:R-:W-:Y:S03]  /*12bb0*/  LDSM.16.MT88.4 R28, [R183+0xf800] ;  /* 0x00f80000b71c783b */ /* 0x000fe60000004200 */
[C---:B------:R-:W-:Y:S05]  /*12bc0*/  HMMA.16816.F32.BF16 R40, R24.reuse, R130, R40 ;  /* 0x000000821828723c */ /* 0x040fea0000041828 */
[----:B------:R-:W-:Y:S01]  /*12bd0*/  IMAD.MOV.U32 R129, RZ, RZ, R7 ;  /* 0x000000ffff817224 */ /* 0x000fe200078e0007 */
[C---:B--2---:R-:W-:Y:S01]  /*12be0*/  HMMA.16816.F32.BF16 R44, R24.reuse, R132, R44 ;  /* 0x00000084182c723c */ /* 0x044fe2000004182c */
[----:B------:R-:W1:Y:S04]  /*12bf0*/  LDSM.16.MT88.4 R4, [R182+0xf800] ;  /* 0x00f80000b604783b */ /* 0x000e680000004200 */
[----:B------:R-:W-:Y:S01]  /*12c00*/  @!P2 HFMA2.BF16_V2 R227, -RZ.H0_H0, RZ.H0_H0, -R117.H0_H0 ;  /* 0x200000ffffe3a231 */ /* 0x000fe20000340975 */
[C---:B------:R-:W-:Y:S03]  /*12c10*/  HMMA.16816.F32.BF16 R48, R24.reuse, R134, R48 ;  /* 0x000000861830723c */ /* 0x040fe60000041830 */
[----:B------:R-:W-:Y:S02]  /*12c20*/  LDSM.16.MT88.4 R132, [R184+0x11800] ;  /* 0x01180000b884783b */ /* 0x000fe40000004200 */
[----:B------:R-:W-:Y:S01]  /*12c30*/  @!P2 PRMT R117, R227, 0x5410, RZ ;  /* 0x00005410e375a816 */ /* 0x000fe200000000ff */
[C---:B------:R-:W-:Y:S05]  /*12c40*/  HMMA.16816.F32.BF16 R52, R24.reuse, R32, R52 ;  /* 0x000000201834723c */ /* 0x040fea0000041834 */
[----:B------:R-:W-:Y:S01]  /*12c50*/  STG.E.U16 desc[UR20][R168.64+0x62], R118 ;  /* 0x00006276a8007986 */ /* 0x000fe2000c101514 */
[C---:B------:R-:W-:Y:S03]  /*12c60*/  HMMA.16816.F32.BF16 R56, R24.reuse, R34, R56 ;  /* 0x000000221838723c */ /* 0x040fe60000041838 */
[----:B------:R-:W-:Y:S02]  /*12c70*/  STG.E.U16 desc[UR20][R166.64+0x70], R117 ;  /* 0x00007075a6007986 */ /* 0x000fe4000c101514 */
[----:B------:R-:W-:Y:S01]  /*12c80*/  LOP3.LUT R32, R164, 0xffff, RZ, 0xc0, !PT ;  /* 0x0000ffffa4207812 */ /* 0x000fe200078ec0ff */
[C---:B------:R-:W-:Y:S05]  /*12c90*/  HMMA.16816.F32.BF16 R60, R24.reuse, R20, R60 ;  /* 0x00000014183c723c */ /* 0x040fea000004183c */
[----:B------:R-:W-:Y:S01]  /*12ca0*/  SHF.R.U32.HI R32, RZ, 0x8, R32 ;  /* 0x00000008ff207819 */ /* 0x000fe20000011620 */
[C---:B------:R-:W-:Y:S05]  /*12cb0*/  HMMA.16816.F32.BF16 R64, R24.reuse, R22, R64 ;  /* 0x000000161840723c */ /* 0x040fea0000041840 */
[----:B------:R-:W-:Y:S02]  /*12cc0*/  LOP3.LUT R20, R32, 0xffff, RZ, 0xc0, !PT ;  /* 0x0000ffff20147812 */ /* 0x000fe400078ec0ff */
[--C-:B------:R-:W-:Y:S02]  /*12cd0*/  SHF.R.U32.HI R33, RZ, 0x10, R164.reuse ;  /* 0x00000010ff217819 */ /* 0x100fe400000116a4 */
[----:B------:R-:W-:Y:S01]  /*12ce0*/  ISETP.LE.U32.AND P0, PT, R20, UR5, PT ;  /* 0x0000000514007c0c */ /* 0x000fe2000bf03070 */
[C---:B-1----:R-:W-:Y:S01]  /*12cf0*/  HMMA.16816.F32.BF16 R68, R24.reuse, R4, R68 ;  /* 0x000000041844723c */ /* 0x042fe20000041844 */
[----:B------:R-:W1:Y:S02]  /*12d00*/  LDSM.16.MT88.4 R20, [R181+0x11800] ;  /* 0x01180000b514783b */ /* 0x000e640000004200 */
[----:B------:R-:W-:Y:S02]  /*12d10*/  SHF.R.U32.HI R164, RZ, 0x18, R164 ;  /* 0x00000018ffa47819 */ /* 0x000fe400000116a4 */
[----:B------:R-:W-:Y:S01]  /*12d20*/  LOP3.LUT R33, R33, 0xff, RZ, 0xc0, !PT ;  /* 0x000000ff21217812 */ /* 0x000fe200078ec0ff */
[C---:B------:R-:W-:Y:S03]  /*12d30*/  HMMA.16816.F32.BF16 R72, R24.reuse, R6, R72 ;  /* 0x000000061848723c */ /* 0x040fe60000041848 */
[----:B------:R-:W2:Y:S01]  /*12d40*/  LDSM.16.MT88.4 R4, [R182+0x11800] ;  /* 0x01180000b604783b */ /* 0x000ea20000004200 */
[----:B------:R-:W-:Y:S02]  /*12d50*/  ISETP.LE.U32.AND P5, PT, R33, UR5, PT ;  /* 0x0000000521007c0c */ /* 0x000fe4000bfa3070 */
[----:B------:R-:W-:Y:S01]  /*12d60*/  @!P0 HFMA2.BF16_V2 R247, -RZ.H0_H0, RZ.H0_H0, -R138.H0_H0 ;  /* 0x200000fffff78231 */ /* 0x000fe2000034098a */
[C---:B------:R-:W-:Y:S03]  /*12d70*/  HMMA.16816.F32.BF16 R76, R24.reuse, R8, R76 ;  /* 0x00000008184c723c */ /* 0x040fe6000004184c */
[----:B------:R-:W-:Y:S02]  /*12d80*/  ISETP.LE.U32.AND P1, PT, R164, UR5, PT ;  /* 0x00000005a4007c0c */ /* 0x000fe4000bf23070 */
[----:B------:R-:W-:Y:S01]  /*12d90*/  @!P0 PRMT R138, R247, 0x5410, RZ ;  /* 0x00005410f78a8816 */ /* 0x000fe200000000ff */
[C---:B------:R-:W-:Y:S04]  /*12da0*/  HMMA.16816.F32.BF16 R80, R24.reuse, R10, R80 ;  /* 0x0000000a1850723c */ /* 0x040fe80000041850 */
[----:B------:R-:W-:Y:S01]  /*12db0*/  STG.E.U16 desc[UR20][R166.64+0x72], R138 ;  /* 0x0000728aa6007986 */ /* 0x000fe2000c101514 */
[----:B------:R-:W-:Y:S01]  /*12dc0*/  FADD.FTZ R8, R129, R170 ;  /* 0x000000aa81087221 */ /* 0x000fe20000010000 */
[C---:B------:R-:W-:Y:S05]  /*12dd0*/  HMMA.16816.F32.BF16 R84, R24.reuse, R28, R84 ;  /* 0x0000001c1854723c */ /* 0x040fea0000041854 */
[----:B------:R-:W-:Y:S01]  /*12de0*/  FADD.FTZ R9, R211, R163 ;  /* 0x000000a3d3097221 */ /* 0x000fe20000010000 */
[C---:B------:R-:W-:Y:S05]  /*12df0*/  HMMA.16816.F32.BF16 R88, R24.reuse, R30, R88 ;  /* 0x0000001e1858723c */ /* 0x040fea0000041858 */
[----:B------:R-:W-:Y:S01]  /*12e00*/  FADD.FTZ R8, R219, R8 ;  /* 0x00000008db087221 */ /* 0x000fe20000010000 */
[----:B------:R-:W-:Y:S02]  /*12e10*/  @!P5 HFMA2.BF16_V2 R246, -RZ.H0_H0, RZ.H0_H0, -R2.H0_H0 ;  /* 0x200000fffff6d231 */ /* 0x000fe40000340902 */
[----:B------:R-:W-:Y:S03]  /*12e20*/  FADD.FTZ R9, R220, R9 ;  /* 0x00000009dc097221 */ /* 0x000fe60000010000 */
[----:B------:R-:W-:Y:S01]  /*12e30*/  @!P1 HFMA2.BF16_V2 R245, -RZ.H0_H0, RZ.H0_H0, -R0.H0_H0 ;  /* 0x200000fffff59231 */ /* 0x000fe20000340900 */
[C---:B-1----:R-:W-:Y:S03]  /*12e40*/  HMMA.16816.F32.BF16 R92, R24.reuse, R20, R92 ;  /* 0x00000014185c723c */ /* 0x042fe6000004185c */
[----:B------:R-:W-:Y:S01]  /*12e50*/  FADD.FTZ R8, R218, R8 ;  /* 0x00000008da087221 */ /* 0x000fe20000010000 */
[----:B------:R-:W-:Y:S01]  /*12e60*/  @!P5 PRMT R2, R246, 0x5410, RZ ;  /* 0x00005410f602d816 */ /* 0x000fe200000000ff */
[----:B------:R-:W-:Y:S01]  /*12e70*/  FADD.FTZ R28, R216, R9 ;  /* 0x00000009d81c7221 */ /* 0x000fe20000010000 */
[C---:B------:R-:W-:Y:S03]  /*12e80*/  HMMA.16816.F32.BF16 R96, R24.reuse, R22, R96 ;  /* 0x000000161860723c */ /* 0x040fe60000041860 */
[----:B------:R1:W-:Y:S02]  /*12e90*/  STG.E.U16 desc[UR20][R168.64+0x70], R2 ;  /* 0x00007002a8007986 */ /* 0x0003e4000c101514 */
[----:B------:R-:W-:Y:S01]  /*12ea0*/  @!P1 PRMT R0, R245, 0x5410, RZ ;  /* 0x00005410f5009816 */ /* 0x000fe200000000ff */
[C---:B--2---:R-:W-:Y:S01]  /*12eb0*/  HMMA.16816.F32.BF16 R100, R24.reuse, R4, R100 ;  /* 0x000000041864723c */ /* 0x044fe20000041864 */
[----:B------:R-:W-:Y:S01]  /*12ec0*/  ISETP.LT.AND P1, PT, RZ, UR16, PT ;  /* 0x00000010ff007c0c */ /* 0x000fe2000bf21270 */
[----:B------:R-:W-:Y:S02]  /*12ed0*/  UIADD3 UR16, UR16, -0x1, URZ ;  /* 0xffffffff10107890 */ /* 0x000fe4000fffe03f */
[----:B------:R2:W-:Y:S01]  /*12ee0*/  STG.E.U16 desc[UR20][R168.64+0x72], R0 ;  /* 0x00007200a8007986 */ /* 0x0005e2000c101514 */
[----:B------:R-:W-:Y:S01]  /*12ef0*/  FADD.FTZ R29, R217, R8 ;  /* 0x00000008d91d7221 */ /* 0x000fe20000010000 */
[C---:B------:R-:W-:Y:S02]  /*12f00*/  HMMA.16816.F32.BF16 R104, R24.reuse, R6, R104 ;  /* 0x000000061868723c */ /* 0x040fe40000041868 */
[----:B------:R-:W3:Y:S03]  /*12f10*/  LDSM.16.MT88.4 R8, [R183+0x11800] ;  /* 0x01180000b708783b */ /* 0x000ee60000004200 */
[----:B------:R-:W-:Y:S01]  /*12f20*/  FADD.FTZ R28, R210, R28 ;  /* 0x0000001cd21c7221 */ /* 0x000fe20000010000 */
[C---:B------:R-:W-:Y:S05]  /*12f30*/  HMMA.16816.F32.BF16 R128, R24.reuse, R132, R12 ;  /* 0x000000841880723c */ /* 0x040fea000004180c */
[----:B------:R-:W-:Y:S01]  /*12f40*/  FADD.FTZ R20, R209, R28 ;  /* 0x0000001cd1147221 */ /* 0x000fe20000010000 */
[C---:B------:R-:W-:Y:S05]  /*12f50*/  HMMA.16816.F32.BF16 R132, R24.reuse, R134, R16 ;  /* 0x000000861884723c */ /* 0x040fea0000041810 */
[----:B------:R-:W-:Y:S01]  /*12f60*/  FADD.FTZ R20, R206, R20 ;  /* 0x00000014ce147221 */ /* 0x000fe20000010000 */
[----:B------:R-:W-:Y:S01]  /*12f70*/  FADD.FTZ R29, R208, R29 ;  /* 0x0000001dd01d7221 */ /* 0x000fe20000010000 */
[----:B------:R-:W-:Y:S04]  /*12f80*/  IMAD.MOV.U32 R117, RZ, RZ, R3 ;  /* 0x000000ffff757224 */ /* 0x000fe800078e0003 */
[----:B------:R-:W-:Y:S01]  /*12f90*/  FADD.FTZ R4, R205, R20 ;  /* 0x00000014cd047221 */ /* 0x000fe20000010000 */
[----:B------:R-:W-:Y:S01]  /*12fa0*/  FADD.FTZ R21, R207, R29 ;  /* 0x0000001dcf157221 */ /* 0x000fe20000010000 */
[----:B------:R-:W-:Y:S02]  /*12fb0*/  IADD3 R205, P0, R166, -0x80, RZ ;  /* 0xffffff80a6cd7810 */ /* 0x000fe40007f1e0ff */
[----:B------:R-:W-:Y:S01]  /*12fc0*/  FADD.FTZ R4, R177, R4 ;  /* 0x00000004b1047221 */ /* 0x000fe20000010000 */
[----:B------:R-:W-:Y:S01]  /*12fd0*/  FADD.FTZ R21, R204, R21 ;  /* 0x00000015cc157221 */ /* 0x000fe20000010000 */
[----:B------:R-:W-:Y:S02]  /*12fe0*/  IADD3.X R204, R167, -0x1, RZ, P0, !PT ;  /* 0xffffffffa7cc7810 */ /* 0x000fe400007fe4ff */
[----:B-1----:R-:W-:Y:S01]  /*12ff0*/  FADD.FTZ R2, R178, R4 ;  /* 0x00000004b2027221 */ /* 0x002fe20000010000 */
[----:B------:R-:W-:Y:S03]  /*13000*/  FADD.FTZ R21, R179, R21 ;  /* 0x00000015b3157221 */ /* 0x000fe60000010000 */
[----:B------:R-:W-:Y:S01]  /*13010*/  FADD.FTZ R2, R174, R2 ;  /* 0x00000002ae027221 */ /* 0x000fe20000010000 */
[----:B--2---:R-:W-:Y:S03]  /*13020*/  FADD.FTZ R0, R176, R21 ;  /* 0x00000015b0007221 */ /* 0x004fe60000010000 */
[----:B------:R-:W-:Y:S01]  /*13030*/  FADD.FTZ R4, R173, R2 ;  /* 0x00000002ad047221 */ /* 0x000fe20000010000 */
[----:B------:R-:W-:Y:S01]  /*13040*/  FADD.FTZ R0, R175, R0 ;  /* 0x00000000af007221 */ /* 0x000fe20000010000 */
[C---:B---3--:R-:W-:Y:S03]  /*13050*/  HMMA.16816.F32.BF16 R108, R24.reuse, R8, R108 ;  /* 0x00000008186c723c */ /* 0x048fe6000004186c */
[----:B------:R3:W-:Y:S01]  /*13060*/  STL [R1+0x24], R4 ;  /* 0x0000240401007387 */ /* 0x0007e20000100800 */
[----:B------:R-:W-:Y:S02]  /*13070*/  FADD.FTZ R0, R172, R0 ;  /* 0x00000000ac007221 */ /* 0x000fe40000010000 */
[----:B------:R-:W-:Y:S05]  /*13080*/  HMMA.16816.F32.BF16 R112, R24, R10, R112 ;  /* 0x0000000a1870723c */ /* 0x000fea0000041870 */
[----:B------:R-:W-:Y:S01]  /*13090*/  FADD.FTZ R2, R171, R0 ;  /* 0x00000000ab027221 */ /* 0x000fe20000010000 */
[----:B------:R-:W-:Y:S04]  /*130a0*/  IMAD.MOV.U32 R0, RZ, RZ, R116 ;  /* 0x000000ffff007224 */ /* 0x000fe800078e0074 */
[----:B------:R3:W-:Y:S01]  /*130b0*/  STL [R1+0x30], R2 ;  /* 0x0000300201007387 */ /* 0x0007e20000100800 */
[----:B------:R-:W-:Y:S02]  /*130c0*/  @!UPT UIADD3 URZ, URZ, URZ, URZ ;  /* 0x0000003f3f3ff290 */ /* 0x000fe4000fffe03f */
[----:B------:R-:W-:Y:S11]  /*130d0*/  @P1 BRA `(.L_x_571) ;  /* 0xffffffb800841947 */ /* 0x000ff6000383ffff */
.L_x_570:
[----:B--2---:R-:W1:Y:S01]  /*130e0*/  LDL.LU R5, [R1+0x24] ;  /* 0x0000240001057983 */ /* 0x004e620000300800 */
[----:B------:R-:W-:-:S03]  /*130f0*/  ULDC UR4, c[0x0][0x38c] ;  /* 0x0000e30000047ab9 */ /* 0x000fc60000000800 */
[----:B---3--:R-:W2:Y:S01]  /*13100*/  LDL.LU R4, [R1+0x30] ;  /* 0x0000300001047983 */ /* 0x008ea20000300800 */
[----:B------:R-:W-:Y:S01]  /*13110*/  UMOV UR5, 0x400 ;  /* 0x0000040000057882 */ /* 0x000fe20000000000 */
[----:B------:R-:W-:Y:S01]  /*13120*/  UISETP.NE.AND UP0, UPT, UR12, -0x1, UPT ;  /* 0xffffffff0c00788c */ /* 0x000fe2000bf05270 */
[----:B------:R-:W3:Y:S02]  /*13130*/  S2R R137, SR_TID.X ;  /* 0x0000000000897919 */ /* 0x000ee40000002100 */
[----:B---3--:R-:W-:-:S04]  /*13140*/  SHF.R.S32.HI R138, RZ, 0x1f, R137 ;  /* 0x0000001fff8a7819 */ /* 0x008fc80000011489 */
[CC--:B------:R-:W-:Y:S02]  /*13150*/  LEA.HI R6, R138.reuse, R137.reuse, RZ, 0x2 ;  /* 0x000000898a067211 */ /* 0x0c0fe400078f10ff */
[----:B------:R-:W-:-:S04]  /*13160*/  LEA.HI R136, R138, R137, RZ, 0x5 ;  /* 0x000000898a887211 */ /* 0x000fc800078f28ff */
[----:B------:R-:W-:Y:S01]  /*13170*/  SHF.R.S32.HI R7, RZ, 0x5, R136 ;  /* 0x00000005ff077819 */ /* 0x000fe20000011488 */
[----:B-1----:R-:W1:Y:S04]  /*13180*/  SHFL.BFLY PT, R2, R5, 0x2, 0x1f ;  /* 0x0c401f0005027f89 */ /* 0x002e6800000e0000 */
[----:B--2---:R-:W2:Y:S01]  /*13190*/  SHFL.BFLY PT, R0, R4, 0x2, 0x1f ;  /* 0x0c401f0004007f89 */ /* 0x004ea200000e0000 */
[----:B-1----:R-:W-:Y:S01]  /*131a0*/  FADD.FTZ R2, R2, R5 ;  /* 0x0000000502027221 */ /* 0x002fe20000010000 */
[----:B--2---:R-:W-:-:S04]  /*131b0*/  FADD.FTZ R0, R0, R4 ;  /* 0x0000000400007221 */ /* 0x004fc80000010000 */
[----:B------:R-:W1:Y:S04]  /*131c0*/  SHFL.BFLY PT, R5, R2, 0x1, 0x1f ;  /* 0x0c201f0002057f89 */ /* 0x000e6800000e0000 */
[----:B------:R-:W2:Y:S01]  /*131d0*/  SHFL.BFLY PT, R4, R0, 0x1, 0x1f ;  /* 0x0c201f0000047f89 */ /* 0x000ea200000e0000 */
[----:B-1----:R-:W-:Y:S01]  /*131e0*/  FADD.FTZ R117, R2, R5 ;  /* 0x0000000502757221 */ /* 0x002fe20000010000 */
[----:B------:R-:W-:Y:S02]  /*131f0*/  MOV R2, 0x3f800000 ;  /* 0x3f80000000027802 */ /* 0x000fe40000000f00 */
[----:B------:R-:W-:Y:S01]  /*13200*/  SHF.R.S32.HI R5, RZ, 0x1f, R6 ;  /* 0x0000001fff057819 */ /* 0x000fe20000011406 */
[----:B--2---:R-:W-:Y:S01]  /*13210*/  FADD.FTZ R118, R0, R4 ;  /* 0x0000000400767221 */ /* 0x004fe20000010000 */
[----:B------:R-:W-:-:S02]  /*13220*/  FSETP.NE.FTZ.AND P3, PT, R117, RZ, PT ;  /* 0x000000ff7500720b */ /* 0x000fc40003f75000 */
[----:B------:R-:W-:Y:S02]  /*13230*/  MOV R4, 0x3f800000 ;  /* 0x3f80000000047802 */ /* 0x000fe40000000f00 */
[----:B------:R-:W-:Y:S02]  /*13240*/  FSETP.NE.FTZ.AND P0, PT, R118, RZ, PT ;  /* 0x000000ff7600720b */ /* 0x000fe40003f15000 */
[----:B------:R-:W-:Y:S02]  /*13250*/  SHF.R.S32.HI R0, RZ, 0x2, R6 ;  /* 0x00000002ff007819 */ /* 0x000fe40000011406 */
[----:B------:R-:W-:Y:S02]  /*13260*/  LOP3.LUT R6, R6, 0x3ffffffc, RZ, 0xc0, !PT ;  /* 0x3ffffffc06067812 */ /* 0x000fe400078ec0ff */
[----:B------:R-:W-:Y:S02]  /*13270*/  LEA.HI R5, R5, R0, RZ, 0x3 ;  /* 0x0000000005057211 */ /* 0x000fe400078f18ff */
[----:B------:R-:W-:Y:S01]  /*13280*/  IADD3 R6, -R6, R137, RZ ;  /* 0x0000008906067210 */ /* 0x000fe20007ffe1ff */
[----:B------:R-:W1:Y:S01]  /*13290*/  @P3 MUFU.RCP R2, R117 ;  /* 0x0000007500023308 */ /* 0x000e620000001000 */
[----:B------:R-:W-:-:S02]  /*132a0*/  LOP3.LUT R5, R5, 0xfffffff8, RZ, 0xc0, !PT ;  /* 0xfffffff805057812 */ /* 0x000fc400078ec0ff */
[----:B------:R-:W-:Y:S02]  /*132b0*/  LEA R119, R7, R6, 0x9 ;  /* 0x0000000607777211 */ /* 0x000fe400078e48ff */
[----:B------:R-:W-:-:S03]  /*132c0*/  IADD3 R21, R0, -R5, RZ ;  /* 0x8000000500157210 */ /* 0x000fc60007ffe0ff */
[----:B------:R-:W2:Y:S01]  /*132d0*/  @P0 MUFU.RCP R4, R118 ;  /* 0x0000007600040308 */ /* 0x000ea20000001000 */
[----:B------:R-:W-:Y:S01]  /*132e0*/  R2P PR, R21, 0x6 ;  /* 0x0000000615007804 */ /* 0x000fe20000000000 */
[----:B-1----:R-:W-:-:S04]  /*132f0*/  FMUL.FTZ R2, R2, UR4 ;  /* 0x0000000402027c20 */ /* 0x002fc80008410000 */
[C---:B------:R-:W-:Y:S01]  /*13300*/  FMUL.FTZ R8, R2.reuse, R37 ;  /* 0x0000002502087220 */ /* 0x040fe20000410000 */
[C---:B------:R-:W-:Y:S01]  /*13310*/  FMUL.FTZ R10, R2.reuse, R41 ;  /* 0x00000029020a7220 */ /* 0x040fe20000410000 */
[C---:B------:R-:W-:Y:S01]  /*13320*/  FMUL.FTZ R124, R2.reuse, R124 ;  /* 0x0000007c027c7220 */ /* 0x040fe20000410000 */
[----:B------:R-:W-:Y:S01]  /*13330*/  FMUL.FTZ R6, R2, R125 ;  /* 0x0000007d02067220 */ /* 0x000fe20000410000 */
        /* <DEDUP_REMOVED lines=11> */
[C---:B-----5:R-:W-:Y:S01]  /*133f0*/  FMUL.FTZ R19, R2.reuse, R53 ;  /* 0x0000003502137220 */ /* 0x060fe20000410000 */
        /* <DEDUP_REMOVED lines=82> */
[----:B------:R-:W-:Y:S01]  /*13920*/  SHF.L.U32 R0, R21, 0x6, RZ ;  /* 0x0000000615007819 */ /* 0x000fe200000006ff */
[----:B-1----:R-:W-:Y:S01]  /*13930*/  ULEA UR4, UR4, UR5, 0x18 ;  /* 0x0000000504047291 */ /* 0x002fe2000f8ec03f */
[----:B------:R-:W-:-:S02]  /*13940*/  F2FP.BF16.F32.PACK_AB R13, R13, R2 ;  /* 0x000000020d0d723e */ /* 0x000fc400000010ff */
[----:B------:R-:W-:Y:S02]  /*13950*/  LOP3.LUT R0, R0, 0x1c0, RZ, 0xc0, !PT ;  /* 0x000001c000007812 */ /* 0x000fe400078ec0ff */
[----:B------:R-:W-:Y:S02]  /*13960*/  LOP3.LUT R2, R21, 0x1, RZ, 0xc0, !PT ;  /* 0x0000000115027812 */ /* 0x000fe400078ec0ff */
[----:B------:R-:W-:Y:S02]  /*13970*/  LEA.HI R0, R0, R0, RZ, 0x1d ;  /* 0x0000000000007211 */ /* 0x000fe400078fe8ff */
[----:B------:R-:W-:Y:S02]  /*13980*/  ISETP.NE.U32.AND P4, PT, R2, 0x1, PT ;  /* 0x000000010200780c */ /* 0x000fe40003f85070 */
[----:B------:R-:W-:Y:S02]  /*13990*/  LEA R0, R119, R0, 0x1 ;  /* 0x0000000077007211 */ /* 0x000fe400078e08ff */
[----:B------:R-:W-:-:S02]  /*139a0*/  F2FP.BF16.F32.PACK_AB R6, R6, R124 ;  /* 0x0000007c0606723e */ /* 0x000fc400000010ff */
[----:B------:R-:W-:Y:S02]  /*139b0*/  F2FP.BF16.F32.PACK_AB R10, R10, R4 ;  /* 0x000000040a0a723e */ /* 0x000fe400000010ff */
[----:B------:R-:W-:Y:S01]  /*139c0*/  LEA R0, R0, UR4, 0x1 ;  /* 0x0000000400007c11 */ /* 0x000fe2000f8e08ff */
[----:B------:R-:W-:Y:S01]  /*139d0*/  @UP0 ULDC.64 UR4, c[0x0][0x298] ;  /* 0x0000a60000040ab9 */ /* 0x000fe20000000a00 */
[----:B------:R-:W-:Y:S01]  /*139e0*/  MOV R4, 0x20 ;  /* 0x0000002000047802 */ /* 0x000fe20000000f00 */
[----:B------:R-:W-:Y:S01]  /*139f0*/  @UP0 UIMAD.WIDE.U32 UR8, UR12, UR4, URZ ;  /* 0x000000040c0802a5 */ /* 0x000fe2000f8e003f */
[----:B------:R-:W-:Y:S01]  /*13a00*/  F2FP.BF16.F32.PACK_AB R5, R5, R126 ;  /* 0x0000007e0505723e */ /* 0x000fe200000010ff */
[----:B------:R1:W-:Y:S01]  /*13a10*/  STS [R0], R6 ;  /* 0x0000000600007388 */ /* 0x0003e20000000800 */
[----:B------:R-:W-:Y:S01]  /*13a20*/  SEL R4, R4, 0xffffffe0, !P1 ;  /* 0xffffffe004047807 */ /* 0x000fe20004800000 */
[----:B------:R-:W-:Y:S01]  /*13a30*/  @UP0 UIMAD UR6, UR12, UR5, UR9 ;  /* 0x000000050c0602a4 */ /* 0x000fe2000f8e0209 */
[----:B------:R-:W-:Y:S01]  /*13a40*/  IADD3 R2, R0, -0x10, RZ ;  /* 0xfffffff000027810 */ /* 0x000fe20007ffe0ff */
[----:B------:R2:W-:Y:S01]  /*13a50*/  STS [R0+0x400], R5 ;  /* 0x0004000500007388 */ /* 0x0005e20000000800 */
[----:B------:R-:W-:-:S02]  /*13a60*/  F2FP.BF16.F32.PACK_AB R7, R7, R120 ;  /* 0x000000780707723e */ /* 0x000fc400000010ff */
[----:B------:R-:W-:Y:S02]  /*13a70*/  F2FP.BF16.F32.PACK_AB R9, R9, R122 ;  /* 0x0000007a0909723e */ /* 0x000fe400000010ff */
[----:B------:R-:W-:Y:S02]  /*13a80*/  @P4 IADD3 R2, R0, 0x10, RZ ;  /* 0x0000001000024810 */ /* 0x000fe40007ffe0ff */
[----:B------:R-:W-:Y:S02]  /*13a90*/  F2FP.BF16.F32.PACK_AB R8, R8, R23 ;  /* 0x000000170808723e */ /* 0x000fe400000010ff */
[----:B------:R-:W-:Y:S01]  /*13aa0*/  F2FP.BF16.F32.PACK_AB R11, R11, R38 ;  /* 0x000000260b0b723e */ /* 0x000fe200000010ff */
[----:B------:R3:W-:Y:S01]  /*13ab0*/  STS [R2], R7 ;  /* 0x0000000702007388 */ /* 0x0007e20000000800 */
[----:B------:R-:W-:Y:S02]  /*13ac0*/  F2FP.BF16.F32.PACK_AB R12, R12, R44 ;  /* 0x0000002c0c0c723e */ /* 0x000fe400000010ff */
[----:B------:R-:W-:Y:S01]  /*13ad0*/  F2FP.BF16.F32.PACK_AB R15, R15, R46 ;  /* 0x0000002e0f0f723e */ /* 0x000fe200000010ff */
[----:B------:R4:W-:Y:S01]  /*13ae0*/  STS [R2+0x400], R9 ;  /* 0x0004000902007388 */ /* 0x0009e20000000800 */
[----:B------:R-:W-:-:S02]  /*13af0*/  F2FP.BF16.F32.PACK_AB R14, R14, R48 ;  /* 0x000000300e0e723e */ /* 0x000fc400000010ff */
[----:B------:R-:W-:Y:S02]  /*13b00*/  F2FP.BF16.F32.PACK_AB R20, R20, R50 ;  /* 0x000000321414723e */ /* 0x000fe400000010ff */
[----:B------:R-:W-:Y:S02]  /*13b10*/  F2FP.BF16.F32.PACK_AB R19, R19, R52 ;  /* 0x000000341313723e */ /* 0x000fe400000010ff */
[----:B-1----:R-:W-:Y:S02]  /*13b20*/  MOV R6, 0x40 ;  /* 0x0000004000067802 */ /* 0x002fe40000000f00 */
[----:B------:R-:W-:Y:S02]  /*13b30*/  F2FP.BF16.F32.PACK_AB R18, R18, R54 ;  /* 0x000000361212723e */ /* 0x000fe400000010ff */
[----:B--2---:R-:W-:Y:S02]  /*13b40*/  IADD3 R5, R0, R4, RZ ;  /* 0x0000000400057210 */ /* 0x004fe40007ffe0ff */
[----:B------:R-:W-:-:S02]  /*13b50*/  SEL R6, R6, 0xffffffc0, !P2 ;  /* 0xffffffc006067807 */ /* 0x000fc40005000000 */
[----:B------:R-:W-:Y:S01]  /*13b60*/  IADD3 R4, R4, R2, RZ ;  /* 0x0000000204047210 */ /* 0x000fe20007ffe0ff */
[----:B------:R1:W-:Y:S01]  /*13b70*/  STS [R5], R8 ;  /* 0x0000000805007388 */ /* 0x0003e20000000800 */
[----:B------:R-:W-:Y:S02]  /*13b80*/  F2FP.BF16.F32.PACK_AB R16, R16, R58 ;  /* 0x0000003a1010723e */ /* 0x000fe400000010ff */
[----:B------:R-:W-:Y:S01]  /*13b90*/  PLOP3.LUT P1, PT, PT, PT, UP0, 0x80, 0x0 ;  /* 0x000000000000781c */ /* 0x000fe20003f2f008 */
[----:B------:R-:W-:Y:S01]  /*13ba0*/  STS [R5+0x400], R11 ;  /* 0x0004000b05007388 */ /* 0x000fe20000000800 */
[----:B---3--:R-:W-:Y:S02]  /*13bb0*/  IADD3 R7, R5, R6, RZ ;  /* 0x0000000605077210 */ /* 0x008fe40007ffe0ff */
[----:B------:R-:W-:Y:S01]  /*13bc0*/  F2FP.BF16.F32.PACK_AB R17, R17, R56 ;  /* 0x000000381111723e */ /* 0x000fe200000010ff */
[----:B------:R-:W-:Y:S01]  /*13bd0*/  STS [R4], R10 ;  /* 0x0000000a04007388 */ /* 0x000fe20000000800 */
[----:B----4-:R-:W-:-:S02]  /*13be0*/  IADD3 R9, R0, R6, RZ ;  /* 0x0000000600097210 */ /* 0x010fc40007ffe0ff */
[----:B------:R-:W-:Y:S01]  /*13bf0*/  F2FP.BF16.F32.PACK_AB R43, R61, R60 ;  /* 0x0000003c3d2b723e */ /* 0x000fe200000010ff */
[----:B------:R-:W-:Y:S01]  /*13c00*/  STS [R4+0x400], R13 ;  /* 0x0004000d04007388 */ /* 0x000fe20000000800 */
[----:B------:R-:W-:Y:S02]  /*13c10*/  F2FP.BF16.F32.PACK_AB R42, R42, R62 ;  /* 0x0000003e2a2a723e */ /* 0x000fe400000010ff */
[----:B------:R-:W-:Y:S01]  /*13c20*/  F2FP.BF16.F32.PACK_AB R41, R41, R64 ;  /* 0x000000402929723e */ /* 0x000fe200000010ff */
[----:B------:R-:W-:Y:S01]  /*13c30*/  STS [R9], R12 ;  /* 0x0000000c09007388 */ /* 0x000fe20000000800 */
[----:B------:R-:W-:Y:S02]  /*13c40*/  F2FP.BF16.F32.PACK_AB R40, R40, R66 ;  /* 0x000000422828723e */ /* 0x000fe400000010ff */
[----:B------:R-:W-:Y:S01]  /*13c50*/  F2FP.BF16.F32.PACK_AB R39, R69, R68 ;  /* 0x000000444527723e */ /* 0x000fe200000010ff */
[----:B------:R-:W-:Y:S01]  /*13c60*/  STS [R9+0x400], R15 ;  /* 0x0004000f09007388 */ /* 0x000fe20000000800 */
[----:B------:R-:W-:-:S02]  /*13c70*/  F2FP.BF16.F32.PACK_AB R38, R71, R70 ;  /* 0x000000464726723e */ /* 0x000fc400000010ff */
[----:B------:R-:W-:Y:S02]  /*13c80*/  F2FP.BF16.F32.PACK_AB R37, R37, R72 ;  /* 0x000000482525723e */ /* 0x000fe400000010ff */
[----:B-1----:R-:W-:Y:S02]  /*13c90*/  IADD3 R8, R6, R2, RZ ;  /* 0x0000000206087210 */ /* 0x002fe40007ffe0ff */
[----:B------:R-:W-:Y:S02]  /*13ca0*/  IADD3 R6, R4, R6, RZ ;  /* 0x0000000604067210 */ /* 0x000fe40007ffe0ff */
[----:B------:R-:W-:Y:S01]  /*13cb0*/  F2FP.BF16.F32.PACK_AB R36, R36, R74 ;  /* 0x0000004a2424723e */ /* 0x000fe200000010ff */
[----:B------:R-:W-:Y:S01]  /*13cc0*/  STS [R8], R14 ;  /* 0x0000000e08007388 */ /* 0x000fe20000000800 */
[----:B------:R-:W-:Y:S02]  /*13cd0*/  F2FP.BF16.F32.PACK_AB R35, R35, R76 ;  /* 0x0000004c2323723e */ /* 0x000fe400000010ff */
[----:B------:R-:W-:Y:S01]  /*13ce0*/  F2FP.BF16.F32.PACK_AB R34, R34, R78 ;  /* 0x0000004e2222723e */ /* 0x000fe200000010ff */
[----:B------:R-:W-:Y:S01]  /*13cf0*/  STS [R8+0x400], R20 ;  /* 0x0004001408007388 */ /* 0x000fe20000000800 */
[----:B------:R-:W-:-:S02]  /*13d00*/  F2FP.BF16.F32.PACK_AB R29, R29, R80 ;  /* 0x000000501d1d723e */ /* 0x000fc400000010ff */
[----:B------:R-:W-:Y:S01]  /*13d10*/  F2FP.BF16.F32.PACK_AB R31, R31, R82 ;  /* 0x000000521f1f723e */ /* 0x000fe200000010ff */
[----:B------:R1:W-:Y:S01]  /*13d20*/  STS [R7], R19 ;  /* 0x0000001307007388 */ /* 0x0003e20000000800 */
[----:B------:R-:W-:Y:S02]  /*13d30*/  F2FP.BF16.F32.PACK_AB R30, R30, R84 ;  /* 0x000000541e1e723e */ /* 0x000fe400000010ff */
[----:B------:R-:W-:Y:S01]  /*13d40*/  F2FP.BF16.F32.PACK_AB R28, R28, R86 ;  /* 0x000000561c1c723e */ /* 0x000fe200000010ff */
[----:B------:R2:W-:Y:S01]  /*13d50*/  STS [R7+0x400], R18 ;  /* 0x0004001207007388 */ /* 0x0005e20000000800 */
[----:B------:R-:W-:Y:S02]  /*13d60*/  F2FP.BF16.F32.PACK_AB R27, R27, R88 ;  /* 0x000000581b1b723e */ /* 0x000fe400000010ff */
[----:B------:R-:W-:Y:S01]  /*13d70*/  F2FP.BF16.F32.PACK_AB R26, R26, R90 ;  /* 0x0000005a1a1a723e */ /* 0x000fe200000010ff */
[----:B------:R-:W-:Y:S01]  /*13d80*/  STS [R6+0x400], R16 ;  /* 0x0004001006007388 */ /* 0x000fe20000000800 */
[----:B------:R-:W-:-:S02]  /*13d90*/  F2FP.BF16.F32.PACK_AB R25, R25, R92 ;  /* 0x0000005c1919723e */ /* 0x000fc400000010ff */
[----:B------:R-:W-:Y:S01]  /*13da0*/  F2FP.BF16.F32.PACK_AB R24, R24, R94 ;  /* 0x0000005e1818723e */ /* 0x000fe200000010ff */
[----:B------:R3:W-:Y:S01]  /*13db0*/  STS [R6], R17 ;  /* 0x0000001106007388 */ /* 0x0007e20000000800 */
[----:B------:R-:W-:Y:S02]  /*13dc0*/  F2FP.BF16.F32.PACK_AB R23, R97, R96 ;  /* 0x000000606117723e */ /* 0x000fe400000010ff */
[----:B------:R-:W-:Y:S02]  /*13dd0*/  F2FP.BF16.F32.PACK_AB R22, R22, R98 ;  /* 0x000000621616723e */ /* 0x000fe400000010ff */
[----:B-1----:R-:W-:Y:S02]  /*13de0*/  F2FP.BF16.F32.PACK_AB R19, R101, R100 ;  /* 0x000000646513723e */ /* 0x002fe400000010ff */
[----:B--2---:R-:W-:Y:S02]  /*13df0*/  F2FP.BF16.F32.PACK_AB R18, R103, R102 ;  /* 0x000000666712723e */ /* 0x004fe400000010ff */
[----:B---3--:R-:W-:Y:S01]  /*13e00*/  F2FP.BF16.F32.PACK_AB R17, R105, R104 ;  /* 0x000000686911723e */ /* 0x008fe200000010ff */
[----:B------:R-:W-:Y:S06]  /*13e10*/  @P1 BRA `(.L_x_574) ;  /* 0x00000000001c1947 */ /* 0x000fec0003800000 */
[----:B------:R-:W1:Y:S01]  /*13e20*/  S2UR UR7, SR_CTAID.Y ;  /* 0x00000000000779c3 */ /* 0x000e620000002600 */
[----:B------:R-:W-:Y:S01]  /*13e30*/  ULDC.64 UR4, c[0x0][0x290] ;  /* 0x0000a40000047ab9 */ /* 0x000fe20000000a00 */
[----:B-1----:R-:W-:Y:S02]  /*13e40*/  USHF.R.S32.HI UR6, URZ, 0x1f, UR7 ;  /* 0x0000001f3f067899 */ /* 0x002fe40008011407 */
[----:B------:R-:W-:Y:S02]  /*13e50*/  UIMAD.WIDE.U32 UR8, UR7, UR4, URZ ;  /* 0x00000004070872a5 */ /* 0x000fe4000f8e003f */
[----:B------:R-:W-:-:S04]  /*13e60*/  UIMAD UR6, UR6, UR4, URZ ;  /* 0x00000004060672a4 */ /* 0x000fc8000f8e023f */
[----:B------:R-:W-:-:S04]  /*13e70*/  UIMAD UR6, UR7, UR5, UR6 ;  /* 0x00000005070672a4 */ /* 0x000fc8000f8e0206 */
[----:B------:R-:W-:-:S12]  /*13e80*/  UIADD3 UR6, UR9, UR6, URZ ;  /* 0x0000000609067290 */ /* 0x000fd8000fffe03f */
.L_x_574:
[----:B------:R-:W-:Y:S01]  /*13e90*/  ULDC.U8 UR4, c[0x0][0x3d8] ;  /* 0x0000f60000047ab9 */ /* 0x000fe20000000000 */
[----:B------:R-:W-:Y:S01]  /*13ea0*/  ULDC.U8 UR7, c[0x0][0x3d9] ;  /* 0x0000f64000077ab9 */ /* 0x000fe20000000000 */
[----:B------:R-:W-:Y:S02]  /*13eb0*/  ISETP.NE.AND P4, PT, RZ, UR4, PT ;  /* 0x00000004ff007c0c */ /* 0x000fe4000bf85270 */
[----:B------:R-:W-:Y:S02]  /*13ec0*/  CS2R R20, SRZ ;  /* 0x0000000000147805 */ /* 0x000fe4000001ff00 */
        /* <DEDUP_REMOVED lines=20> */
.L_x_575:
[----:B------:R-:W-:Y:S01]  /*14010*/  ISETP.NE.AND P1, PT, RZ, UR7, PT ;  /* 0x00000007ff007c0c */ /* 0x000fe2000bf25270 */
[----:B------:R-:W-:Y:S01]  /*14020*/  STS [R0+0x2000], R43 ;  /* 0x0020002b00007388 */ /* 0x000fe20000000800 */
[----:B------:R-:W-:Y:S01]  /*14030*/  PLOP3.LUT P2, PT, PT, PT, PT, 0x8, 0x0 ;  /* 0x000000000000781c */ /* 0x000fe20003f4e170 */
[----:B------:R-:W1:Y:S01]  /*14040*/  S2UR UR4, SR_CTAID.X ;  /* 0x00000000000479c3 */ /* 0x000e620000002500 */
[----:B------:R-:W-:Y:S01]  /*14050*/  BSSY B0, `(.L_x_576) ;  /* 0x0000075000007945 */ /* 0x000fe20003800000 */
[----:B------:R-:W-:Y:S04]  /*14060*/  STS [R0+0x2400], R42 ;  /* 0x0024002a00007388 */ /* 0x000fe80000000800 */
[----:B------:R-:W-:Y:S04]  /*14070*/  STS [R2+0x2000], R41 ;  /* 0x0020002902007388 */ /* 0x000fe80000000800 */
[----:B------:R2:W-:Y:S01]  /*14080*/  STS [R2+0x2400], R40 ;  /* 0x0024002802007388 */ /* 0x0005e20000000800 */
[----:B------:R-:W-:-:S03]  /*14090*/  @!P1 PLOP3.LUT P2, PT, P4, PT, PT, 0x80, 0x0 ;  /* 0x000000000000981c */ /* 0x000fc6000274f070 */
[----:B------:R-:W-:Y:S04]  /*140a0*/  STS [R5+0x2000], R39 ;  /* 0x0020002705007388 */ /* 0x000fe80000000800 */
[----:B------:R-:W-:Y:S04]  /*140b0*/  STS [R5+0x2400], R38 ;  /* 0x0024002605007388 */ /* 0x000fe80000000800 */
[----:B------:R-:W-:Y:S01]  /*140c0*/  STS [R4+0x2000], R37 ;  /* 0x0020002504007388 */ /* 0x000fe20000000800 */
[----:B-1----:R-:W-:-:S03]  /*140d0*/  UIMAD UR7, UR4, -0x40, UR14 ;  /* 0xffffffc0040778a4 */ /* 0x002fc6000f8e020e */
[----:B------:R-:W-:Y:S04]  /*140e0*/  STS [R4+0x2400], R36 ;  /* 0x0024002404007388 */ /* 0x000fe80000000800 */
[----:B------:R-:W-:Y:S04]  /*140f0*/  STS [R9+0x2000], R35 ;  /* 0x0020002309007388 */ /* 0x000fe80000000800 */
[----:B------:R-:W-:Y:S04]  /*14100*/  STS [R9+0x2400], R34 ;  /* 0x0024002209007388 */ /* 0x000fe80000000800 */
[----:B------:R1:W-:Y:S04]  /*14110*/  STS [R8+0x2000], R29 ;  /* 0x0020001d08007388 */ /* 0x0003e80000000800 */
[----:B------:R-:W-:Y:S04]  /*14120*/  STS [R8+0x2400], R31 ;  /* 0x0024001f08007388 */ /* 0x000fe80000000800 */
[----:B------:R-:W-:Y:S04]  /*14130*/  STS [R7+0x2000], R30 ;  /* 0x0020001e07007388 */ /* 0x000fe80000000800 */
[----:B------:R-:W-:Y:S01]  /*14140*/  STS [R7+0x2400], R28 ;  /* 0x0024001c07007388 */ /* 0x000fe20000000800 */
[----:B--2---:R-:W2:Y:S03]  /*14150*/  S2R R40, SR_TID.X ;  /* 0x0000000000287919 */ /* 0x004ea60000002100 */
[----:B------:R-:W-:Y:S04]  /*14160*/  STS [R6+0x2000], R27 ;  /* 0x0020001b06007388 */ /* 0x000fe80000000800 */
[----:B------:R-:W-:Y:S01]  /*14170*/  STS [R6+0x2400], R26 ;  /* 0x0024001a06007388 */ /* 0x000fe20000000800 */
[----:B-1----:R-:W1:Y:S03]  /*14180*/  @!P1 LDC R29, c[0x0][0x2c4] ;  /* 0x0000b100ff1d9b82 */ /* 0x002e660000000800 */
[----:B------:R-:W-:Y:S04]  /*14190*/  STS [R0+0x4000], R25 ;  /* 0x0040001900007388 */ /* 0x000fe80000000800 */
[----:B------:R-:W-:Y:S04]  /*141a0*/  STS [R0+0x4400], R24 ;  /* 0x0044001800007388 */ /* 0x000fe80000000800 */
[----:B------:R-:W-:Y:S04]  /*141b0*/  STS [R2+0x4000], R23 ;  /* 0x0040001702007388 */ /* 0x000fe80000000800 */
[----:B------:R3:W-:Y:S04]  /*141c0*/  STS [R2+0x4400], R22 ;  /* 0x0044001602007388 */ /* 0x0007e80000000800 */
[----:B------:R-:W-:Y:S04]  /*141d0*/  STS [R5+0x4000], R19 ;  /* 0x0040001305007388 */ /* 0x000fe80000000800 */
[----:B------:R-:W-:Y:S01]  /*141e0*/  STS [R5+0x4400], R18 ;  /* 0x0044001205007388 */ /* 0x000fe20000000800 */
[----:B-1----:R-:W1:Y:S03]  /*141f0*/  @P2 LDC R29, c[0x0][0x2e4] ;  /* 0x0000b900ff1d2b82 */ /* 0x002e660000000800 */
[----:B------:R2:W-:Y:S04]  /*14200*/  STS [R4+0x4000], R17 ;  /* 0x0040001104007388 */ /* 0x0005e80000000800 */
[----:B------:R4:W-:Y:S04]  /*14210*/  STS [R4+0x4400], R16 ;  /* 0x0044001004007388 */ /* 0x0009e80000000800 */
[----:B------:R-:W-:Y:S04]  /*14220*/  STS [R9+0x4000], R15 ;  /* 0x0040000f09007388 */ /* 0x000fe80000000800 */
[----:B------:R5:W-:Y:S01]  /*14230*/  STS [R9+0x4400], R14 ;  /* 0x0044000e09007388 */ /* 0x000be20000000800 */
[----:B---3--:R-:W-:-:S03]  /*14240*/  @P1 IMAD.MOV.U32 R2, RZ, RZ, 0x1 ;  /* 0x00000001ff021424 */ /* 0x008fc600078e00ff */
[----:B------:R-:W-:Y:S04]  /*14250*/  STS [R8+0x4000], R13 ;  /* 0x0040000d08007388 */ /* 0x000fe80000000800 */
[----:B------:R3:W-:Y:S04]  /*14260*/  STS [R8+0x4400], R12 ;  /* 0x0044000c08007388 */ /* 0x0007e80000000800 */
[----:B------:R1:W-:Y:S01]  /*14270*/  STS [R7+0x4000], R11 ;  /* 0x0040000b07007388 */ /* 0x0003e20000000800 */
[----:B--2---:R-:W-:-:S03]  /*14280*/  SHF.R.S32.HI R17, RZ, 0x1f, R40 ;  /* 0x0000001fff117819 */ /* 0x004fc60000011428 */
[----:B------:R2:W-:Y:S01]  /*14290*/  STS [R7+0x4400], R10 ;  /* 0x0044000a07007388 */ /* 0x0005e20000000800 */
[----:B----4-:R-:W4:Y:S01]  /*142a0*/  @P1 LDC.64 R4, c[0x0][0x2c0] ;  /* 0x0000b000ff041b82 */ /* 0x010f220000000a00 */
[----:B------:R-:W-:Y:S02]  /*142b0*/  LEA.HI R17, R17, R40, RZ, 0x3 ;  /* 0x0000002811117211 */ /* 0x000fe400078f18ff */
[----:B------:R-:W-:Y:S01]  /*142c0*/  STS [R6+0x4000], R33 ;  /* 0x0040002106007388 */ /* 0x000fe20000000800 */
[----:B------:R-:W-:Y:S02]  /*142d0*/  LEA.HI R16, R138, R137, RZ, 0x3 ;  /* 0x000000898a107211 */ /* 0x000fe400078f18ff */
[----:B------:R-:W-:Y:S01]  /*142e0*/  LOP3.LUT R0, R17, 0xfffffff8, RZ, 0xc0, !PT ;  /* 0xfffffff811007812 */ /* 0x000fe200078ec0ff */
[----:B------:R4:W-:Y:S01]  /*142f0*/  STS [R6+0x4400], R32 ;  /* 0x0044002006007388 */ /* 0x0009e20000000800 */
[----:B-----5:R-:W5:Y:S08]  /*14300*/  @P0 LDC R14, c[0x0][0x2e8] ;  /* 0x0000ba00ff0e0b82 */ /* 0x020f700000000800 */
[----:B------:R-:W-:Y:S01]  /*14310*/  BAR.SYNC.DEFER_BLOCKING 0x0 ;  /* 0x0000000000007b1d */ /* 0x000fe20000010000 */
[----:B---3--:R-:W-:-:S07]  /*14320*/  SHF.R.S32.HI R12, RZ, 0x3, R16 ;  /* 0x00000003ff0c7819 */ /* 0x008fce0000011410 */
[----:B------:R-:W3:Y:S01]  /*14330*/  @!P1 LDC R13, c[0x0][0x270] ;  /* 0x00009c00ff0d9b82 */ /* 0x000ee20000000800 */
[----:B------:R-:W5:Y:S01]  /*14340*/  S2R R15, SR_CTAID.Y ;  /* 0x00000000000f7919 */ /* 0x000f620000002600 */
[----:B-1----:R-:W-:Y:S01]  /*14350*/  IMAD.IADD R11, R40, 0x1, -R0 ;  /* 0x00000001280b7824 */ /* 0x002fe200078e0a00 */
[----:B------:R-:W-:Y:S01]  /*14360*/  ISETP.GE.AND P4, PT, R12, UR7, PT ;  /* 0x000000070c007c0c */ /* 0x000fe2000bf86270 */
[----:B------:R-:W1:Y:S01]  /*14370*/  S2R R18, SR_CTAID.Z ;  /* 0x0000000000127919 */ /* 0x000e620000002700 */
[----:B--2---:R-:W2:Y:S03]  /*14380*/  @P3 MUFU.LG2 R7, R117 ;  /* 0x0000007500073308 */ /* 0x004ea60000000c00 */
[----:B------:R-:W1:Y:S01]  /*14390*/  @P1 LDC R8, c[0x0][0x2c0] ;  /* 0x0000b000ff081b82 */ /* 0x000e620000000800 */
[----:B----4-:R-:W-:Y:S01]  /*143a0*/  @P1 IMAD R0, R5, R4, RZ ;  /* 0x0000000405001224 */ /* 0x010fe200078e02ff */
[----:B------:R-:W-:Y:S01]  /*143b0*/  LEA.HI.SX32 R5, R16, 0x10, 0x1d ;  /* 0x0000001010057811 */ /* 0x000fe200078feaff */
[----:B------:R-:W-:-:S02]  /*143c0*/  @!P1 IMAD.MOV.U32 R0, RZ, RZ, R29 ;  /* 0x000000ffff009224 */ /* 0x000fc400078e001d */
[----:B------:R-:W-:Y:S01]  /*143d0*/  IMAD.SHL.U32 R24, R11, 0x8, RZ ;  /* 0x000000080b187824 */ /* 0x000fe200078e00ff */
[----:B------:R-:W-:Y:S02]  /*143e0*/  ISETP.GE.AND P2, PT, R5, UR7, PT ;  /* 0x0000000705007c0c */ /* 0x000fe4000bf46270 */
[----:B------:R-:W4:Y:S01]  /*143f0*/  @P3 LDC R10, c[0x0][0x2e8] ;  /* 0x0000ba00ff0a3b82 */ /* 0x000f220000000800 */
[----:B------:R-:W-:Y:S01]  /*14400*/  LOP3.LUT R6, R136, 0xffffffe0, RZ, 0xc0, !PT ;  /* 0xffffffe088067812 */ /* 0x000fe200078ec0ff */
[----:B------:R1:W1:Y:S04]  /*14410*/  LDS.128 R36, [R203+0x1800] ;  /* 0x00180000cb247984 */ /* 0x0002680000000c00 */
[----:B------:R1:W1:Y:S01]  /*14420*/  LDS.128 R32, [R203+0x3800] ;  /* 0x00380000cb207984 */ /* 0x0002620000000c00 */
[----:B------:R-:W-:-:S02]  /*14430*/  IMAD.IADD R9, R137, 0x1, -R6 ;  /* 0x0000000189097824 */ /* 0x000fc400078e0a06 */
[----:B--2---:R-:W-:Y:S01]  /*14440*/  @P3 FMUL.FTZ R5, R7, 0.69314718246459960938 ;  /* 0x3f31721807053820 */ /* 0x004fe20000410000 */
[----:B---3--:R-:W-:Y:S01]  /*14450*/  @!P1 IMAD R2, R29, R13, RZ ;  /* 0x0000000d1d029224 */ /* 0x008fe200078e02ff */
[----:B------:R-:W2:Y:S01]  /*14460*/  @P0 MUFU.LG2 R6, R118 ;  /* 0x0000007600060308 */ /* 0x000ea20000000c00 */
[----:B------:R-:W-:Y:S02]  /*14470*/  IMAD.MOV.U32 R13, RZ, RZ, 0x7f800000 ;  /* 0x7f800000ff0d7424 */ /* 0x000fe400078e00ff */
[----:B------:R-:W-:Y:S02]  /*14480*/  @!P1 IMAD.MOV.U32 R8, RZ, RZ, 0x1 ;  /* 0x00000001ff089424 */ /* 0x000fe400078e00ff */
[----:B-----5:R-:W-:Y:S01]  /*14490*/  IMAD R4, R15, R2, RZ ;  /* 0x000000020f047224 */ /* 0x020fe200078e02ff */
[----:B------:R-:W-:Y:S01]  /*144a0*/  LEA.HI.SX32 R2, R16, 0x20, 0x1d ;  /* 0x0000002010027811 */ /* 0x000fe200078feaff */
[----:B------:R-:W-:-:S03]  /*144b0*/  IMAD.MOV.U32 R15, RZ, RZ, 0x7f800000 ;  /* 0x7f800000ff0f7424 */ /* 0x000fc600078e00ff */
[----:B------:R-:W-:Y:S01]  /*144c0*/  ISETP.GE.AND P1, PT, R2, UR7, PT ;  /* 0x0000000702007c0c */ /* 0x000fe2000bf26270 */
[----:B----4-:R-:W-:Y:S01]  /*144d0*/  @P3 FFMA.FTZ R15, R116, R10, R5 ;  /* 0x0000000a740f3223 */ /* 0x010fe20000010005 */
[----:B------:R-:W-:Y:S01]  /*144e0*/  SEL R2, R4, RZ, !P5 ;  /* 0x000000ff04027207 */ /* 0x000fe20006800000 */
[----:B-1----:R-:W-:Y:S01]  /*144f0*/  IMAD R4, R8, UR4, RZ ;  /* 0x0000000408047c24 */ /* 0x002fe2000f8e02ff */
[----:B------:R-:W-:Y:S01]  /*14500*/  LOP3.LUT P5, RZ, R9, 0x3, RZ, 0xc0, !PT ;  /* 0x0000000309ff7812 */ /* 0x000fe200078ac0ff */
[----:B--2---:R-:W-:Y:S02]  /*14510*/  @P0 FMUL.FTZ R5, R6, 0.69314718246459960938 ;  /* 0x3f31721806050820 */ /* 0x004fe40000410000 */
[----:B------:R-:W-:Y:S02]  /*14520*/  IMAD R2, R18, R0, R2 ;  /* 0x0000000012027224 */ /* 0x000fe400078e0202 */
[----:B------:R-:W-:Y:S02]  /*14530*/  IMAD.SHL.U32 R0, R4, 0x40, RZ ;  /* 0x0000004004007824 */ /* 0x000fe400078e00ff */
[----:B------:R-:W-:-:S03]  /*14540*/  @P0 FFMA.FTZ R13, R3, R14, R5 ;  /* 0x0000000e030d0223 */ /* 0x000fc60000010005 */
[----:B------:R-:W-:Y:S02]  /*14550*/  IADD3 R12, P6, P3, R0, R20, R2 ;  /* 0x00000014000c7210 */ /* 0x000fe40007bde002 */
[----:B------:R-:W-:Y:S02]  /*14560*/  SHF.R.S32.HI R4, RZ, 0x1f, R0 ;  /* 0x0000001fff047819 */ /* 0x000fe40000011400 */
[----:B------:R-:W-:-:S04]  /*14570*/  SHF.R.S32.HI R2, RZ, 0x1f, R2 ;  /* 0x0000001fff027819 */ /* 0x000fc80000011402 */
[----:B------:R-:W-:Y:S01]  /*14580*/  IADD3.X R9, R4, R21, R2, P6, P3 ;  /* 0x0000001504097210 */ /* 0x000fe200037e6402 */
[----:B------:R-:W-:Y:S06]  /*14590*/  @P5 BRA `(.L_x_577) ;  /* 0x0000000000805947 */ /* 0x000fec0003800000 */
[----:B------:R-:W1:Y:S01]  /*145a0*/  S2R R4, SR_TID.X ;  /* 0x0000000000047919 */ /* 0x000e620000002100 */
[----:B------:R-:W-:Y:S01]  /*145b0*/  UIMAD UR5, UR4, -0x40, UR14 ;  /* 0xffffffc0040578a4 */ /* 0x000fe2000f8e020e */
[----:B-1----:R-:W-:-:S04]  /*145c0*/  SHF.R.S32.HI R2, RZ, 0x1f, R4 ;  /* 0x0000001fff027819 */ /* 0x002fc80000011404 */
[----:B------:R-:W-:-:S04]  /*145d0*/  LEA.HI R2, R2, R4, RZ, 0x5 ;  /* 0x0000000402027211 */ /* 0x000fc800078f28ff */
[----:B------:R-:W-:Y:S02]  /*145e0*/  LOP3.LUT R0, R2, 0xffffffe0, RZ, 0xc0, !PT ;  /* 0xffffffe002007812 */ /* 0x000fe400078ec0ff */
[--C-:B------:R-:W-:Y:S02]  /*145f0*/  SHF.R.S32.HI R3, RZ, 0x5, R2.reuse ;  /* 0x00000005ff037819 */ /* 0x100fe40000011402 */
[----:B------:R-:W-:Y:S01]  /*14600*/  SHF.R.S32.HI R2, RZ, 0x1f, R2 ;  /* 0x0000001fff027819 */ /* 0x000fe20000011402 */
[----:B------:R-:W-:-:S03]  /*14610*/  IMAD.IADD R0, R4, 0x1, -R0 ;  /* 0x0000000104007824 */ /* 0x000fc600078e0a00 */
[----:B------:R-:W-:Y:S02]  /*14620*/  LEA.HI R2, R2, R3, RZ, 0x2 ;  /* 0x0000000302027211 */ /* 0x000fe400078f10ff */
[----:B------:R-:W-:Y:S02]  /*14630*/  SHF.R.S32.HI R4, RZ, 0x1f, R0 ;  /* 0x0000001fff047819 */ /* 0x000fe40000011400 */
[----:B------:R-:W-:Y:S02]  /*14640*/  LOP3.LUT R2, R2, 0xffffffc, RZ, 0xc0, !PT ;  /* 0x0ffffffc02027812 */ /* 0x000fe400078ec0ff */
[----:B------:R-:W-:-:S03]  /*14650*/  LEA.HI R0, R4, R0, RZ, 0x2 ;  /* 0x0000000004007211 */ /* 0x000fc600078f10ff */
[----:B------:R-:W-:Y:S01]  /*14660*/  IMAD.IADD R2, R3, 0x1, -R2 ;  /* 0x0000000103027824 */ /* 0x000fe200078e0a02 */
[----:B------:R-:W-:-:S05]  /*14670*/  SHF.R.S32.HI R0, RZ, 0x2, R0 ;  /* 0x00000002ff007819 */ /* 0x000fca0000011400 */
[----:B------:R-:W-:-:S04]  /*14680*/  IMAD R0, R2, 0x10, R0 ;  /* 0x0000001002007824 */ /* 0x000fc800078e0200 */
[C---:B------:R-:W-:Y:S01]  /*14690*/  VIADD R2, R0.reuse, 0x8 ;  /* 0x0000000800027836 */ /* 0x040fe20000000000 */
[----:B------:R-:W-:-:S04]  /*146a0*/  ISETP.GE.AND P6, PT, R0, UR5, PT ;  /* 0x0000000500007c0c */ /* 0x000fc8000bfc6270 */
[----:B------:R-:W-:-:S09]  /*146b0*/  ISETP.GE.AND P5, PT, R2, UR5, PT ;  /* 0x0000000502007c0c */ /* 0x000fd2000bfa6270 */
[----:B------:R-:W1:Y:S01]  /*146c0*/  @!P6 LDC.64 R6, c[0x0][0x2b0] ;  /* 0x0000ac00ff06eb82 */ /* 0x000e620000000a00 */
[----:B------:R-:W-:-:S03]  /*146d0*/  @!P6 IMAD R0, R0, R8, RZ ;  /* 0x000000080000e224 */ /* 0x000fc600078e02ff */
[----:B------:R-:W-:Y:S02]  /*146e0*/  @!P5 IMAD R3, R2, R8, RZ ;  /* 0x000000080203d224 */ /* 0x000fe400078e02ff */
[CC--:B------:R-:W-:Y:S02]  /*146f0*/  @!P6 IADD3 R2, P0, R0.reuse, R12.reuse, RZ ;  /* 0x0000000c0002e210 */ /* 0x0c0fe40007f1e0ff */
[----:B------:R-:W2:Y:S02]  /*14700*/  @!P5 LDC.64 R10, c[0x0][0x2b0] ;  /* 0x0000ac00ff0adb82 */ /* 0x000ea40000000a00 */
[----:B------:R-:W-:Y:S02]  /*14710*/  @!P6 LEA.HI.X.SX32 R5, R0, R9, 0x1, P0 ;  /* 0x000000090005e211 */ /* 0x000fe400000f0eff */
[----:B------:R-:W-:-:S04]  /*14720*/  @!P5 IADD3 R0, P0, R3, R12, RZ ;  /* 0x0000000c0300d210 */ /* 0x000fc80007f1e0ff */
[----:B------:R-:W-:Y:S02]  /*14730*/  @!P5 LEA.HI.X.SX32 R3, R3, R9, 0x1, P0 ;  /* 0x000000090303d211 */ /* 0x000fe400000f0eff */
[----:B-1----:R-:W-:-:S04]  /*14740*/  @!P6 LEA R4, P3, R2, R6, 0x2 ;  /* 0x000000060204e211 */ /* 0x002fc800078610ff */
[----:B------:R-:W-:Y:S02]  /*14750*/  @!P6 LEA.HI.X R5, R2, R7, R5, 0x2, P3 ;  /* 0x000000070205e211 */ /* 0x000fe400018f1405 */
[----:B--2---:R-:W-:-:S03]  /*14760*/  @!P5 LEA R2, P0, R0, R10, 0x2 ;  /* 0x0000000a0002d211 */ /* 0x004fc600078010ff */
[----:B------:R1:W-:Y:S01]  /*14770*/  @!P6 STG.E desc[UR20][R4.64], R15 ;  /* 0x0000000f0400e986 */ /* 0x0003e2000c101914 */
[----:B------:R-:W-:-:S05]  /*14780*/  @!P5 LEA.HI.X R3, R0, R11, R3, 0x2, P0 ;  /* 0x0000000b0003d211 */ /* 0x000fca00000f1403 */
[----:B------:R1:W-:Y:S04]  /*14790*/  @!P5 STG.E desc[UR20][R2.64], R13 ;  /* 0x0000000d0200d986 */ /* 0x0003e8000c101914 */
.L_x_577:
[----:B------:R-:W-:Y:S05]  /*147a0*/  BSYNC B0 ;  /* 0x0000000000007941 */ /* 0x000fea0003800000 */
.L_x_576:
[----:B------:R2:W5:Y:S04]  /*147b0*/  LDL R26, [R1+0x34] ;  /* 0x00003400011a7983 */ /* 0x0005680000100800 */
[----:B------:R2:W5:Y:S01]  /*147c0*/  LDL R25, [R1+0x38] ;  /* 0x0000380001197983 */ /* 0x0005620000100800 */
[----:B------:R-:W-:Y:S01]  /*147d0*/  SHF.R.S32.HI R6, RZ, 0x1f, R18 ;  /* 0x0000001fff067819 */ /* 0x000fe20000011412 */
[----:B------:R-:W-:Y:S01]  /*147e0*/  ULDC.64 UR4, c[0x0][0x2a0] ;  /* 0x0000a80000047ab9 */ /* 0x000fe20000000a00 */
[----:B------:R-:W-:Y:S01]  /*147f0*/  SHF.R.S32.HI R0, RZ, 0x1f, R24 ;  /* 0x0000001fff007819 */ /* 0x000fe20000011418 */
[----:B------:R2:W3:Y:S01]  /*14800*/  LDS.128 R20, [R203] ;  /* 0x00000000cb147984 */ /* 0x0004e20000000c00 */
[----:B-1----:R-:W-:Y:S01]  /*14810*/  IADD3 R4, P0, R24, UR8, RZ ;  /* 0x0000000818047c10 */ /* 0x002fe2000ff1e0ff */
[----:B------:R-:W-:Y:S01]  /*14820*/  BSSY B0, `(.L_x_578) ;  /* 0x000001f000007945 */ /* 0x000fe20003800000 */
[----:B------:R-:W-:Y:S01]  /*14830*/  LEA.HI.SX32 R3, R16, 0x30, 0x1d ;  /* 0x0000003010037811 */ /* 0x000fe200078feaff */
[----:B------:R2:W1:Y:S01]  /*14840*/  LDS.128 R12, [R203+0x4000] ;  /* 0x00400000cb0c7984 */ /* 0x0004620000000c00 */
[----:B------:R-:W-:Y:S01]  /*14850*/  IADD3.X R5, R0, UR6, RZ, P0, !PT ;  /* 0x0000000600057c10 */ /* 0x000fe200087fe4ff */
[----:B------:R-:W-:Y:S01]  /*14860*/  IMAD R0, R6, UR4, RZ ;  /* 0x0000000406007c24 */ /* 0x000fe2000f8e02ff */
[----:B------:R-:W-:Y:S01]  /*14870*/  SHF.R.S32.HI R2, RZ, 0x3, R17 ;  /* 0x00000003ff027819 */ /* 0x000fe20000011411 */
[----:B------:R-:W-:Y:S01]  /*14880*/  IMAD.U32 R6, RZ, RZ, UR13 ;  /* 0x0000000dff067e24 */ /* 0x000fe2000f8e00ff */
[----:B------:R-:W-:Y:S01]  /*14890*/  ISETP.GE.AND P0, PT, R3, UR7, PT ;  /* 0x0000000703007c0c */ /* 0x000fe2000bf06270 */
[C---:B------:R-:W-:Y:S01]  /*148a0*/  IMAD R0, R18.reuse, UR5, R0 ;  /* 0x0000000512007c24 */ /* 0x040fe2000f8e0200 */
[----:B------:R-:W-:Y:S01]  /*148b0*/  SHF.R.S32.HI R3, RZ, 0x1f, R2 ;  /* 0x0000001fff037819 */ /* 0x000fe20000011402 */
[----:B------:R-:W-:-:S02]  /*148c0*/  IMAD.WIDE.U32 R10, R18, UR4, R4 ;  /* 0x00000004120a7c25 */ /* 0x000fc4000f8e0004 */
[----:B------:R2:W4:Y:S02]  /*148d0*/  LDS.128 R16, [R203+0x2000] ;  /* 0x00200000cb107984 */ /* 0x0005240000000c00 */
        /* <DEDUP_REMOVED lines=9> */
[----:B-----5:R-:W-:Y:S02]  /*14970*/  ISETP.GE.AND P5, PT, R26, UR6, PT ;  /* 0x000000061a007c0c */ /* 0x020fe4000bfa6270 */
        /* <DEDUP_REMOVED lines=8> */
[----:B-1----:R3:W-:Y:S02]  /*14a00*/  @!P4 STG.E.128 desc[UR20][R4.64+0x100], R12 ;  /* 0x0001000c0400c986 */ /* 0x0027e4000c101d14 */
.L_x_579:
[----:B------:R-:W-:Y:S05]  /*14a10*/  BSYNC B0 ;  /* 0x0000000000007941 */ /* 0x000fea0003800000 */
.L_x_578:
[----:B---3--:R3:W2:Y:S01]  /*14a20*/  LDS.128 R20, [R203+0x800] ;  /* 0x00080000cb147984 */ /* 0x0086a20000000c00 */
[----:B------:R-:W-:Y:S03]  /*14a30*/  BSSY B0, `(.L_x_580) ;  /* 0x0000017000007945 */ /* 0x000fe60003800000 */
[----:B----4-:R3:W4:Y:S04]  /*14a40*/  LDS.128 R16, [R203+0x2800] ;  /* 0x00280000cb107984 */ /* 0x0107280000000c00 */
[----:B-1----:R3:W1:Y:S01]  /*14a50*/  LDS.128 R12, [R203+0x4800] ;  /* 0x00480000cb0c7984 */ /* 0x0026620000000c00 */
        /* <DEDUP_REMOVED lines=9> */
[----:B-----5:R-:W-:Y:S02]  /*14af0*/  ISETP.GE.AND P3, PT, R26, UR6, PT ;  /* 0x000000061a007c0c */ /* 0x020fe4000bf66270 */
        /* <DEDUP_REMOVED lines=8> */
[----:B----4-:R2:W-:Y:S04]  /*14b80*/  @!P3 STG.E.128 desc[UR20][R4.64+0x80], R16 ;  /* 0x000080100400b986 */ /* 0x0105e8000c101d14 */
[----:B-1----:R2:W-:Y:S02]  /*14b90*/  @!P2 STG.E.128 desc[UR20][R4.64+0x100], R12 ;  /* 0x0001000c0400a986 */ /* 0x0025e4000c101d14 */
.L_x_581:
[----:B------:R-:W-:Y:S05]  /*14ba0*/  BSYNC B0 ;  /* 0x0000000000007941 */ /* 0x000fea0003800000 */
.L_x_580:
[----:B--2---:R2:W2:Y:S01]  /*14bb0*/  LDS.128 R20, [R203+0x1000] ;  /* 0x00100000cb147984 */ /* 0x0044a20000000c00 */
[----:B------:R-:W-:Y:S03]  /*14bc0*/  BSSY B0, `(.L_x_582) ;  /* 0x0000017000007945 */ /* 0x000fe60003800000 */
[----:B----4-:R4:W2:Y:S04]  /*14bd0*/  LDS.128 R16, [R203+0x3000] ;  /* 0x00300000cb107984 */ /* 0x0108a80000000c00 */
        /* <DEDUP_REMOVED lines=19> */
[----:B------:R2:W-:Y:S04]  /*14d10*/  @!P2 STG.E.128 desc[UR20][R4.64+0x80], R16 ;  /* 0x000080100400a986 */ /* 0x0005e8000c101d14 */
[----:B-1----:R2:W-:Y:S02]  /*14d20*/  @!P1 STG.E.128 desc[UR20][R4.64+0x100], R12 ;  /* 0x0001000c04009986 */ /* 0x0025e4000c101d14 */
.L_x_583:
[----:B------:R-:W-:Y:S05]  /*14d30*/  BSYNC B0 ;  /* 0x0000000000007941 */ /* 0x000fea0003800000 */
.L_x_582:
[----:B-12---:R1:W2:Y:S01]  /*14d40*/  LDS.128 R12, [R203+0x5800] ;  /* 0x00580000cb0c7984 */ /* 0x0062a20000000c00 */
[----:B------:R-:W-:Y:S05]  /*14d50*/  @P0 EXIT ;  /* 0x000000000000094d */ /* 0x000fea0003800000 */
[----:B------:R-:W-:Y:S01]  /*14d60*/  IADD3 R0, P0, R2, 0x30, RZ ;  /* 0x0000003002007810 */ /* 0x000fe20007f1e0ff */
[----:B------:R-:W-:Y:S01]  /*14d70*/  ULDC.64 UR4, c[0x0][0x298] ;  /* 0x0000a60000047ab9 */ /* 0x000fe20000000a00 */
[----:B------:R-:W-:Y:S02]  /*14d80*/  ULDC UR6, c[0x0][0x2d0] ;  /* 0x0000b40000067ab9 */ /* 0x000fe40000000800 */
[----:B------:R-:W-:Y:S01]  /*14d90*/  ISETP.GE.AND P2, PT, R24, UR6, PT ;  /* 0x0000000618007c0c */ /* 0x000fe2000bf46270 */
[----:B------:R-:W-:Y:S01]  /*14da0*/  IMAD.X R2, RZ, RZ, R3, P0 ;  /* 0x000000ffff027224 */ /* 0x000fe200000e0603 */
[----:B------:R-:W-:Y:S02]  /*14db0*/  MOV R3, R9 ;  /* 0x0000000900037202 */ /* 0x000fe40000000f00 */
[----:B-----5:R-:W-:Y:S01]  /*14dc0*/  ISETP.GE.AND P1, PT, R26, UR6, PT ;  /* 0x000000061a007c0c */ /* 0x020fe2000bf26270 */
[----:B------:R-:W-:Y:S01]  /*14dd0*/  IMAD R6, R2, UR4, RZ ;  /* 0x0000000402067c24 */ /* 0x000fe2000f8e02ff */
[----:B------:R-:W-:Y:S01]  /*14de0*/  ISETP.GE.AND P0, PT, R25, UR6, PT ;  /* 0x0000000619007c0c */ /* 0x000fe2000bf06270 */
[----:B------:R-:W-:-:S04]  /*14df0*/  IMAD.MOV.U32 R2, RZ, RZ, R10 ;  /* 0x000000ffff027224 */ /* 0x000fc800078e000a */
[----:B------:R-:W-:-:S04]  /*14e00*/  IMAD.WIDE.U32 R4, R0, UR4, R2 ;  /* 0x0000000400047c25 */ /* 0x000fc8000f8e0002 */
        /* <DEDUP_REMOVED lines=10> */
.L_x_535:
[----:B------:R-:W-:Y:S01]  /*14eb0*/  UISETP.NE.AND UP2, UPT, UR12, -0x1, UPT ;  /* 0xffffffff0c00788c */ /* 0x000fe2000bf45270 */
[----:B------:R-:W-:Y:S01]  /*14ec0*/  LEA.HI R10, R24, R109, RZ, 0x3 ;  /* 0x0000006d180a7211 */ /* 0x000fe200078f18ff */
[----:B------:R-:W-:Y:S01]  /*14ed0*/  ULDC.U8 UR8, c[0x0][0x3d8] ;  /* 0x0000f60000087ab9 */ /* 0x000fe20000000000 */
[----:B------:R-:W-:Y:S01]  /*14ee0*/  ULDC.U8 UR9, c[0x0][0x3d9] ;  /* 0x0000f64000097ab9 */ /* 0x000fe20000000000 */
[----:B------:R-:W-:Y:S01]  /*14ef0*/  UISETP.NE.AND UP3, UPT, UR8, URZ, UPT ;  /* 0x0000003f0800728c */ /* 0x000fe2000bf65270 */
[----:B------:R-:W-:Y:S01]  /*14f00*/  LOP3.LUT R0, R10, 0xfffffff8, RZ, 0xc0, !PT ;  /* 0xfffffff80a007812 */ /* 0x000fe200078ec0ff */
[----:B------:R-:W-:Y:S01]  /*14f10*/  UISETP.NE.AND UP1, UPT, UR9, URZ, UPT ;  /* 0x0000003f0900728c */ /* 0x000fe2000bf25270 */
[----:B------:R-:W-:Y:S01]  /*14f20*/  IMAD.U32 R6, RZ, RZ, UR13 ;  /* 0x0000000dff067e24 */ /* 0x000fe2000f8e00ff */
[----:B------:R-:W-:Y:S01]  /*14f30*/  UISETP.EQ.AND UP3, UPT, UR9, URZ, UP3 ;  /* 0x0000003f0900728c */ /* 0x000fe20009f62270 */
[----:B------:R-:W-:Y:S02]  /*14f40*/  SHF.R.S32.HI R10, RZ, 0x3, R10 ;  /* 0x00000003ff0a7819 */ /* 0x000fe4000001140a */
[----:B------:R-:W-:Y:S01]  /*14f50*/  @UP2 ULDC.64 UR6, c[0x0][0x298] ;  /* 0x0000a60000062ab9 */ /* 0x000fe20000000a00 */
[----:B------:R-:W-:Y:S01]  /*14f60*/  UISETP.NE.OR UP0, UPT, UR12, -0x1, !UP3 ;  /* 0xffffffff0c00788c */ /* 0x000fe2000df05670 */
[----:B------:R-:W-:Y:S01]  /*14f70*/  PLOP3.LUT P0, PT, PT, PT, UP1, 0x80, 0x0 ;  /* 0x000000000000781c */ /* 0x000fe20003f0f018 */
[----:B------:R-:W-:Y:S01]  /*14f80*/  @UP2 UIMAD.WIDE.U32 UR10, UR12, UR6, URZ ;  /* 0x000000060c0a22a5 */ /* 0x000fe2000f8e003f */
[----:B------:R-:W-:-:S02]  /*14f90*/  SHF.R.S32.HI R11, RZ, 0x1f, R10 ;  /* 0x0000001fff0b7819 */ /* 0x000fc4000001140a */
[----:B------:R-:W-:Y:S01]  /*14fa0*/  @UP1 ULDC UR15, c[0x0][0x2c0] ;  /* 0x0000b000000f1ab9 */ /* 0x000fe20000000800 */
[----:B------:R-:W-:Y:S02]  /*14fb0*/  @UP2 UIMAD UR5, UR12, UR7, UR11 ;  /* 0x000000070c0522a4 */ /* 0x000fe4000f8e020b */
[----:B------:R-:W-:Y:S01]  /*14fc0*/  @!UP2 USHF.R.S32.HI UR11, URZ, 0x1f, UR26 ;  /* 0x0000001f3f0ba899 */ /* 0x000fe2000801141a */
[----:B------:R-:W-:Y:S01]  /*14fd0*/  @!UP2 ULDC.64 UR6, c[0x0][0x290] ;  /* 0x0000a4000006aab9 */ /* 0x000fe20000000a00 */
[----:B------:R-:W-:Y:S02]  /*14fe0*/  @!UP3 UMOV UR22, URZ ;  /* 0x0000003f0016bc82 */ /* 0x000fe40008000000 */
[----:B------:R-:W-:Y:S02]  /*14ff0*/  @!UP2 UIMAD UR9, UR11, UR6, URZ ;  /* 0x000000060b09a2a4 */ /* 0x000fe4000f8e023f */
[----:B------:R-:W-:Y:S02]  /*15000*/  @!UP2 UIMAD.WIDE.U32 UR16, UR26, UR6, URZ ;  /* 0x000000061a10a2a5 */ /* 0x000fe4000f8e003f */
[----:B------:R-:W-:Y:S01]  /*15010*/  @!UP2 UIMAD UR9, UR26, UR7, UR9 ;  /* 0x000000071a09a2a4 */ /* 0x000fe2000f8e0209 */
[----:B------:R-:W-:-:S02]  /*15020*/  @!UP3 UMOV UR23, URZ ;  /* 0x0000003f0017bc82 */ /* 0x000fc40008000000 */
[----:B------:R-:W-:Y:S01]  /*15030*/  @UP1 ULDC.64 UR6, c[0x0][0x2c0] ;  /* 0x0000b00000061ab9 */ /* 0x000fe20000000a00 */
[----:B------:R-:W-:Y:S01]  /*15040*/  @UP1 UMOV UR13, 0x1 ;  /* 0x00000001000d1882 */ /* 0x000fe20000000000 */
[----:B------:R-:W-:Y:S02]  /*15050*/  @UP1 UIMAD UR11, UR7, UR6, URZ ;  /* 0x00000006070b12a4 */ /* 0x000fe4000f8e023f */
[----:B------:R-:W-:Y:S01]  /*15060*/  @!UP2 UIADD3 UR5, UR17, UR9, URZ ;  /* 0x000000091105a290 */ /* 0x000fe2000fffe03f */
[----:B------:R-:W-:Y:S01]  /*15070*/  @UP3 ULDC UR6, c[0x0][0x2c4] ;  /* 0x0000b10000063ab9 */ /* 0x000fe20000000800 */
[----:B------:R-:W-:Y:S01]  /*15080*/  @!UP2 UMOV UR10, UR16 ;  /* 0x00000010000aac82 */ /* 0x000fe20008000000 */
[----:B------:R-:W-:-:S04]  /*15090*/  @!UP0 UIMAD UR12, UR26, UR6, URZ ;  /* 0x000000061a0c82a4 */ /* 0x000fc8000f8e023f */
[----:B------:R-:W-:-:S03]  /*150a0*/  @UP3 USHF.R.S32.HI UR6, URZ, 0x1f, UR12 ;  /* 0x0000001f3f063899 */ /* 0x000fc6000801140c */
[----:B------:R-:W-:-:S04]  /*150b0*/  @UP3 UMOV UR22, UR12 ;  /* 0x0000000c00163c82 */ /* 0x000fc80008000000 */
[----:B------:R-:W-:Y:S01]  /*150c0*/  @UP3 UMOV UR23, UR6 ;  /* 0x0000000600173c82 */ /* 0x000fe20008000000 */
[----:B------:R-:W-:Y:S05]  /*150d0*/  @P0 BRA `(.L_x_584) ;  /* 0x0000000000180947 */ /* 0x000fea0003800000 */
[----:B------:R-:W-:Y:S01]  /*150e0*/  UISETP.NE.AND UP0, UPT, UR8, URZ, UPT ;  /* 0x0000003f0800728c */ /* 0x000fe2000bf05270 */
[----:B------:R-:W-:Y:S01]  /*150f0*/  ULDC UR11, c[0x0][0x2c4] ;  /* 0x0000b100000b7ab9 */ /* 0x000fe20000000800 */
[----:B------:R-:W-:Y:S01]  /*15100*/  ULDC UR13, c[0x0][0x270] ;  /* 0x00009c00000d7ab9 */ /* 0x000fe20000000800 */
[----:B------:R-:W-:-:S08]  /*15110*/  UMOV UR15, 0x1 ;  /* 0x00000001000f7882 */ /* 0x000fd00000000000 */
[----:B------:R-:W-:Y:S02]  /*15120*/  @UP0 ULDC UR11, c[0x0][0x2e4] ;  /* 0x0000b900000b0ab9 */ /* 0x000fe40000000800 */
[----:B------:R-:W-:-:S12]  /*15130*/  UIMAD UR13, UR11, UR13, URZ ;  /* 0x0000000d0b0d72a4 */ /* 0x000fd8000f8e023f */
.L_x_584:
[----:B------:R-:W-:Y:S01]  /*15140*/  IMAD.IADD R0, R109, 0x1, -R0 ;  /* 0x000000016d007824 */ /* 0x000fe200078e0a00 */
[----:B------:R-:W-:Y:S01]  /*15150*/  UIADD3 UR14, -UR19, UR14, URZ ;  /* 0x0000000e130e7290 */ /* 0x000fe2000fffe13f */
[C---:B------:R-:W-:Y:S01]  /*15160*/  VIADD R14, R10.reuse, 0x10 ;  /* 0x000000100a0e7836 */ /* 0x040fe20000000000 */
[----:B------:R-:W-:Y:S01]  /*15170*/  UIMAD UR13, UR26, UR13, URZ ;  /* 0x0000000d1a0d72a4 */ /* 0x000fe2000f8e023f */
[----:B------:R-:W-:Y:S01]  /*15180*/  IADD3 R15, R10, 0x20, RZ ;  /* 0x000000200a0f7810 */ /* 0x000fe20007ffe0ff */
[----:B------:R-:W-:Y:S01]  /*15190*/  USHF.R.S32.HI UR8, URZ, 0x1f, UR4 ;  /* 0x0000001f3f087899 */ /* 0x000fe20008011404 */
[C---:B------:R-:W-:Y:S01]  /*151a0*/  ISETP.NE.AND P3, PT, R0.reuse, RZ, PT ;  /* 0x000000ff0000720c */ /* 0x040fe20003f65270 */
[----:B------:R-:W-:Y:S01]  /*151b0*/  ULDC.64 UR6, c[0x0][0x2a0] ;  /* 0x0000a80000067ab9 */ /* 0x000fe20000000a00 */
[----:B------:R-:W-:Y:S01]  /*151c0*/  SHF.L.U32 R0, R0, 0x3, RZ ;  /* 0x0000000300007819 */ /* 0x000fe200000006ff */
[----:B------:R-:W-:Y:S01]  /*151d0*/  USEL UR13, UR13, URZ, !UP3 ;  /* 0x0000003f0d0d7287 */ /* 0x000fe2000d800000 */
[----:B------:R-:W-:Y:S01]  /*151e0*/  ISETP.GE.AND P0, PT, R10, UR14, PT ;  /* 0x0000000e0a007c0c */ /* 0x000fe2000bf06270 */
[----:B------:R-:W-:Y:S01]  /*151f0*/  UIMAD UR8, UR8, UR6, URZ ;  /* 0x00000006080872a4 */ /* 0x000fe2000f8e023f */
[C---:B------:R-:W-:Y:S01]  /*15200*/  IADD3 R2, P1, R0.reuse, UR10, RZ ;  /* 0x0000000a00027c10 */ /* 0x040fe2000ff3e0ff */
[----:B------:R-:W-:Y:S01]  /*15210*/  IMAD.U32 R12, RZ, RZ, UR6 ;  /* 0x00000006ff0c7e24 */ /* 0x000fe2000f8e00ff */
[----:B------:R-:W-:Y:S01]  /*15220*/  UIMAD UR6, UR19, UR15, URZ ;  /* 0x0000000f130672a4 */ /* 0x000fe2000f8e023f */
[----:B------:R-:W-:Y:S01]  /*15230*/  BSSY B0, `(.L_x_585) ;  /* 0x0000021000007945 */ /* 0x000fe20003800000 */
[----:B------:R-:W-:Y:S01]  /*15240*/  LEA.HI.X.SX32 R3, R0, UR5, 0x1, P1 ;  /* 0x0000000500037c11 */ /* 0x000fe200088f0eff */
[----:B------:R-:W-:Y:S01]  /*15250*/  UIMAD UR13, UR4, UR11, UR13 ;  /* 0x0000000b040d72a4 */ /* 0x000fe2000f8e020d */
[----:B------:R-:W-:Y:S01]  /*15260*/  IMAD.WIDE R6, R6, 0x40, R10 ;  /* 0x0000004006067825 */ /* 0x000fe200078e020a */
[----:B------:R-:W-:Y:S01]  /*15270*/  UIMAD UR7, UR4, UR7, UR8 ;  /* 0x00000007040772a4 */ /* 0x000fe2000f8e0208 */
[----:B------:R-:W-:Y:S01]  /*15280*/  ISETP.GE.AND P2, PT, R14, UR14, PT ;  /* 0x0000000e0e007c0c */ /* 0x000fe2000bf46270 */
[----:B------:R-:W-:Y:S01]  /*15290*/  USHF.R.S32.HI UR5, URZ, 0x1f, UR6 ;  /* 0x0000001f3f057899 */ /* 0x000fe20008011406 */
[----:B------:R-:W-:Y:S01]  /*152a0*/  IMAD.WIDE.U32 R12, R12, UR4, R2 ;  /* 0x000000040c0c7c25 */ /* 0x000fe2000f8e0002 */
[----:B------:R-:W-:Y:S01]  /*152b0*/  USHF.R.S32.HI UR8, URZ, 0x1f, UR13 ;  /* 0x0000001f3f087899 */ /* 0x000fe2000801140d */
[----:B------:R-:W-:Y:S01]  /*152c0*/  ISETP.GE.AND P1, PT, R15, UR14, PT ;  /* 0x0000000e0f007c0c */ /* 0x000fe2000bf26270 */
[----:B------:R-:W-:Y:S01]  /*152d0*/  UIADD3 UR6, UP1, UP0, UR6, UR22, UR13 ;  /* 0x0000001606067290 */ /* 0x000fe2000f83e00d */
[----:B------:R-:W-:Y:S01]  /*152e0*/  VIADD R16, R10, 0x30 ;  /* 0x000000300a107836 */ /* 0x000fe20000000000 */
[----:B------:R-:W-:Y:S01]  /*152f0*/  IADD3 R9, R13, UR7, RZ ;  /* 0x000000070d097c10 */ /* 0x000fe2000fffe0ff */
[C---:B------:R-:W-:Y:S01]  /*15300*/  VIADD R17, R0.reuse, 0x80 ;  /* 0x0000008000117836 */ /* 0x040fe20000000000 */
[----:B------:R-:W-:Y:S01]  /*15310*/  UIADD3.X UR22, UR5, UR23, UR8, UP1, UP0 ;  /* 0x0000001705167290 */ /* 0x000fe20008fe0408 */
[----:B------:R-:W-:Y:S01]  /*15320*/  IADD3 R18, R0, 0x40, RZ ;  /* 0x0000004000127810 */ /* 0x000fe20007ffe0ff */
[----:B------:R-:W-:Y:S10]  /*15330*/  @P0 BRA `(.L_x_586) ;  /* 0x0000000000400947 */ /* 0x000ff40003800000 */
        /* <DEDUP_REMOVED lines=16> */
.L_x_586:
[----:B------:R-:W-:Y:S05]  /*15440*/  BSYNC B0 ;  /* 0x0000000000007941 */ /* 0x000fea0003800000 */
.L_x_585:
[----:B------:R-:W-:Y:S01]  /*15450*/  BSSY B0, `(.L_x_587) ;  /* 0x0000016000007945 */ /* 0x000fe20003800000 */
[----:B------:R-:W-:-:S03]  /*15460*/  ISETP.GE.AND P0, PT, R16, UR14, PT ;  /* 0x0000000e10007c0c */ /* 0x000fc6000bf06270 */
[----:B------:R-:W-:Y:S10]  /*15470*/  @P2 BRA `(.L_x_588) ;  /* 0x00000000004c2947 */ /* 0x000ff40003800000 */
[----:B-1----:R-:W-:Y:S01]  /*15480*/  IADD3 R2, P2, R6, 0x10, RZ ;  /* 0x0000001006027810 */ /* 0x002fe20007f5e0ff */
        /* <DEDUP_REMOVED lines=18> */
.L_x_588:
[----:B------:R-:W-:Y:S05]  /*155b0*/  BSYNC B0 ;  /* 0x0000000000007941 */ /* 0x000fea0003800000 */
.L_x_587:
[----:B------:R-:W-:Y:S01]  /*155c0*/  BSSY B0, `(.L_x_589) ;  /* 0x0000016000007945 */ /* 0x000fe20003800000 */
[----:B------:R-:W-:-:S03]  /*155d0*/  ISETP.GE.OR P6, PT, R10, UR14, P3 ;  /* 0x0000000e0a007c0c */ /* 0x000fc60009fc6670 */
[----:B------:R-:W-:Y:S10]  /*155e0*/  @P1 BRA `(.L_x_590) ;  /* 0x00000000004c1947 */ /* 0x000ff40003800000 */
[----:B-12---:R-:W-:Y:S01]  /*155f0*/  IADD3 R2, P1, R6, 0x20, RZ ;  /* 0x0000002006027810 */ /* 0x006fe20007f3e0ff */
        /* <DEDUP_REMOVED lines=18> */
.L_x_590:
[----:B------:R-:W-:Y:S05]  /*15720*/  BSYNC B0 ;  /* 0x0000000000007941 */ /* 0x000fea0003800000 */
.L_x_589:
[----:B------:R-:W-:Y:S01]  /*15730*/  BSSY B0, `(.L_x_591) ;  /* 0x0000018000007945 */ /* 0x000fe20003800000 */
[----:B------:R-:W-:Y:S02]  /*15740*/  ISETP.GE.OR P5, PT, R14, UR14, P3 ;  /* 0x0000000e0e007c0c */ /* 0x000fe40009fa6670 */
[----:B------:R-:W-:Y:S02]  /*15750*/  ISETP.GE.OR P4, PT, R15, UR14, P3 ;  /* 0x0000000e0f007c0c */ /* 0x000fe40009f86670 */
[----:B------:R-:W-:Y:S01]  /*15760*/  ISETP.GE.OR P3, PT, R16, UR14, P3 ;  /* 0x0000000e10007c0c */ /* 0x000fe20009f66670 */
[----:B------:R-:W-:-:S12]  /*15770*/  @P0 BRA `(.L_x_592) ;  /* 0x00000000004c0947 */ /* 0x000fd80003800000 */
[----:B------:R-:W-:Y:S01]  /*15780*/  IADD3 R8, P0, R6, 0x30, RZ ;  /* 0x0000003006087810 */ /* 0x000fe20007f1e0ff */
[----:B------:R-:W-:Y:S01]  /*15790*/  ULDC.64 UR4, c[0x0][0x298] ;  /* 0x0000a60000047ab9 */ /* 0x000fe20000000a00 */
[----:B-123--:R-:W-:Y:S01]  /*157a0*/  MOV R3, R9 ;  /* 0x0000000900037202 */ /* 0x00efe20000000f00 */
[----:B------:R-:W-:Y:S01]  /*157b0*/  IMAD.MOV.U32 R2, RZ, RZ, R12 ;  /* 0x000000ffff027224 */ /* 0x000fe200078e000c */
[----:B------:R-:W-:Y:S01]  /*157c0*/  ULDC UR7, c[0x0][0x2d0] ;  /* 0x0000b40000077ab9 */ /* 0x000fe20000000800 */
[----:B------:R-:W-:Y:S01]  /*157d0*/  IMAD.X R6, RZ, RZ, R7, P0 ;  /* 0x000000ffff067224 */ /* 0x000fe200000e0607 */
        /* <DEDUP_REMOVED lines=13> */
.L_x_592:
[----:B------:R-:W-:Y:S05]  /*158b0*/  BSYNC B0 ;  /* 0x0000000000007941 */ /* 0x000fea0003800000 */
.L_x_591:
[----:B------:R-:W-:Y:S04]  /*158c0*/  BSSY B0, `(.L_x_593) ;  /* 0x000000a000007945 */ /* 0x000fe80003800000 */
[----:B------:R-:W-:Y:S05]  /*158d0*/  @P6 BRA `(.L_x_594) ;  /* 0x0000000000206947 */ /* 0x000fea0003800000 */
[----:B------:R-:W-:Y:S01]  /*158e0*/  IMAD R0, R10, UR15, RZ ;  /* 0x0000000f0a007c24 */ /* 0x000fe2000f8e02ff */
[----:B------:R-:W-:-:S04]  /*158f0*/  ULDC.64 UR4, c[0x0][0x2b0] ;  /* 0x0000ac0000047ab9 */ /* 0x000fc80000000a00 */
[----:B-1234-:R-:W-:-:S04]  /*15900*/  IADD3 R3, P0, R0, UR6, RZ ;  /* 0x0000000600037c10 */ /* 0x01efc8000ff1e0ff */
[----:B------:R-:W-:Y:S02]  /*15910*/  LEA.HI.X.SX32 R0, R0, UR22, 0x1, P0 ;  /* 0x0000001600007c11 */ /* 0x000fe400080f0eff */
[----:B------:R-:W-:-:S04]  /*15920*/  LEA R2, P0, R3, UR4, 0x2 ;  /* 0x0000000403027c11 */ /* 0x000fc8000f8010ff */
[----:B------:R-:W-:Y:S01]  /*15930*/  LEA.HI.X R3, R3, UR5, R0, 0x2, P0 ;  /* 0x0000000503037c11 */ /* 0x000fe200080f1400 */
[----:B------:R-:W-:-:S05]  /*15940*/  IMAD.MOV.U32 R0, RZ, RZ, 0x7f800000 ;  /* 0x7f800000ff007424 */ /* 0x000fca00078e00ff */
[----:B------:R1:W-:Y:S03]  /*15950*/  STG.E desc[UR20][R2.64], R0 ;  /* 0x0000000002007986 */ /* 0x0003e6000c101914 */
.L_x_594:
[----:B------:R-:W-:Y:S05]  /*15960*/  BSYNC B0 ;  /* 0x0000000000007941 */ /* 0x000fea0003800000 */
.L_x_593:
[----:B------:R-:W-:Y:S04]  /*15970*/  BSSY B0, `(.L_x_595) ;  /* 0x000000a000007945 */ /* 0x000fe80003800000 */
[----:B------:R-:W-:Y:S05]  /*15980*/  @P5 BRA `(.L_x_596) ;  /* 0x0000000000205947 */ /* 0x000fea0003800000 */
[----:B-1----:R-:W-:Y:S01]  /*15990*/  IMAD R0, R14, UR15, RZ ;  /* 0x0000000f0e007c24 */ /* 0x002fe2000f8e02ff */
[----:B------:R-:W-:-:S04]  /*159a0*/  ULDC.64 UR4, c[0x0][0x2b0] ;  /* 0x0000ac0000047ab9 */ /* 0x000fc80000000a00 */
[----:B--234-:R-:W-:-:S04]  /*159b0*/  IADD3 R3, P0, R0, UR6, RZ ;  /* 0x0000000600037c10 */ /* 0x01cfc8000ff1e0ff */
[----:B------:R-:W-:Y:S02]  /*159c0*/  LEA.HI.X.SX32 R0, R0, UR22, 0x1, P0 ;  /* 0x0000001600007c11 */ /* 0x000fe400080f0eff */
[----:B------:R-:W-:-:S04]  /*159d0*/  LEA R2, P0, R3, UR4, 0x2 ;  /* 0x0000000403027c11 */ /* 0x000fc8000f8010ff */
[----:B------:R-:W-:Y:S01]  /*159e0*/  LEA.HI.X R3, R3, UR5, R0, 0x2, P0 ;  /* 0x0000000503037c11 */ /* 0x000fe200080f1400 */
[----:B------:R-:W-:-:S05]  /*159f0*/  IMAD.MOV.U32 R0, RZ, RZ, 0x7f800000 ;  /* 0x7f800000ff007424 */ /* 0x000fca00078e00ff */
[----:B------:R1:W-:Y:S03]  /*15a00*/  STG.E desc[UR20][R2.64], R0 ;  /* 0x0000000002007986 */ /* 0x0003e6000c101914 */
.L_x_596:
[----:B------:R-:W-:Y:S05]  /*15a10*/  BSYNC B0 ;  /* 0x0000000000007941 */ /* 0x000fea0003800000 */
.L_x_595:
        /* <DEDUP_REMOVED lines=10> */
.L_x_598:
[----:B------:R-:W-:Y:S05]  /*15ac0*/  BSYNC B0 ;  /* 0x0000000000007941 */ /* 0x000fea0003800000 */
.L_x_597:
[----:B------:R-:W-:Y:S05]  /*15ad0*/  @P3 EXIT ;  /* 0x000000000000394d */ /* 0x000fea0003800000 */
[----:B-1----:R-:W-:Y:S01]  /*15ae0*/  IMAD R0, R16, UR15, RZ ;  /* 0x0000000f10007c24 */ /* 0x002fe2000f8e02ff */
[----:B------:R-:W-:-:S04]  /*15af0*/  ULDC.64 UR4, c[0x0][0x2b0] ;  /* 0x0000ac0000047ab9 */ /* 0x000fc80000000a00 */
[----:B--234-:R-:W-:-:S04]  /*15b00*/  IADD3 R3, P0, R0, UR6, RZ ;  /* 0x0000000600037c10 */ /* 0x01cfc8000ff1e0ff */
[----:B------:R-:W-:Y:S02]  /*15b10*/  LEA.HI.X.SX32 R0, R0, UR22, 0x1, P0 ;  /* 0x0000001600007c11 */ /* 0x000fe400080f0eff */
[----:B------:R-:W-:-:S04]  /*15b20*/  LEA R2, P0, R3, UR4, 0x2 ;  /* 0x0000000403027c11 */ /* 0x000fc8000f8010ff */
[----:B------:R-:W-:Y:S01]  /*15b30*/  LEA.HI.X R3, R3, UR5, R0, 0x2, P0 ;  /* 0x0000000503037c11 */ /* 0x000fe200080f1400 */
[----:B------:R-:W-:-:S05]  /*15b40*/  IMAD.MOV.U32 R0, RZ, RZ, 0x7f800000 ;  /* 0x7f800000ff007424 */ /* 0x000fca00078e00ff */
[----:B------:R-:W-:Y:S01]  /*15b50*/  STG.E desc[UR20][R2.64], R0 ;  /* 0x0000000002007986 */ /* 0x000fe2000c101914 */
[----:B------:R-:W-:Y:S05]  /*15b60*/  EXIT ;  /* 0x000000000000794d */ /* 0x000fea0003800000 */
.L_x_599:
        /* <DEDUP_REMOVED lines=9> */
.L_x_809:


//--------------------- .text._ZN5flash16flash_fwd_kernelI23Flash_fwd_kernel_traitsILi192ELi64ELi64ELi4ELb0ELb0EN7cutlass10bfloat16_tE19Flash_kernel_traitsILi192ELi64ELi64ELi4ES3_EELb0ELb1ELb0ELb0ELb0ELb0ELb1ELb0EEEvNS_16Flash_fwd_paramsE --------------------------
	.section	.text._ZN5flash16flash_fwd_kernelI23Flash_fwd_kernel_traitsILi192ELi64ELi64ELi4ELb0ELb0EN7cutlass10bfloat16_tE19Flash_kernel_traitsILi192ELi64ELi64ELi4ES3_EELb0ELb1ELb0ELb0ELb0ELb0ELb1ELb0EEEvNS_16Flash_fwd_paramsE,"ax",@progbits
	.align	128
        .global         _ZN5flash16flash_fwd_kernelI23Flash_fwd_kernel_traitsILi192ELi64ELi64ELi4ELb0ELb0EN7cutlass10bfloat16_tE19Flash_kernel_traitsILi192ELi64ELi64ELi4ES3_EELb0ELb1ELb0ELb0ELb0ELb0ELb1ELb0EEEvNS_16Flash_fwd_paramsE
        .type           _ZN5flash16flash_fwd_kernelI23Flash_fwd_kernel_traitsILi192ELi64ELi64ELi4ELb0ELb0EN7cutlass10bfloat16_tE19Flash_kernel_traitsILi192ELi64ELi64ELi4ES3_EELb0ELb1ELb0ELb0ELb0ELb0ELb1ELb0EEEvNS_16Flash_fwd_paramsE,@function
        .size           _ZN5flash16flash_fwd_kernelI23Flash_fwd_kernel_traitsILi192ELi64ELi64ELi4ELb0ELb0EN7cutlass10bfloat16_tE19Flash_kernel_traitsILi192ELi64ELi64ELi4ES3_EELb0ELb1ELb0ELb0ELb0ELb0ELb1ELb0EEEvNS_16Flash_fwd_paramsE,(.L_x_810 - _ZN5flash16flash_fwd_kernelI23Flash_fwd_kernel_traitsILi192ELi64ELi64ELi4ELb0ELb0EN7cutlass10bfloat16_tE19Flash_kernel_traitsILi192ELi64ELi64ELi4ES3_EELb0ELb1ELb0ELb0ELb0ELb0ELb1ELb0EEEvNS_16Flash_fwd_paramsE)
        .other          _ZN5flash16flash_fwd_kernelI23Flash_fwd_kernel_traitsILi192ELi64ELi64ELi4ELb0ELb0EN7cutlass10bfloat16_tE19Flash_kernel_traitsILi192ELi64ELi64ELi4ES3_EELb0ELb1ELb0ELb0ELb0ELb0ELb1ELb0EEEvNS_16Flash_fwd_paramsE,@"STO_CUDA_ENTRY STV_DEFAULT"
_ZN5flash16flash_fwd_kernelI23Flash_fwd_kernel_traitsILi192ELi64ELi64ELi4ELb0ELb0EN7cutlass10bfloat16_tE19Flash_kernel_traitsILi192ELi64ELi64ELi4ES3_EELb0ELb1ELb0ELb0ELb0ELb0ELb1ELb0EEEvNS_16Flash_fwd_paramsE:
.text._ZN5flash16flash_fwd_kernelI23Flash_fwd_kernel_traitsILi192ELi64ELi64ELi4ELb0ELb0EN7cutlass10bfloat16_tE19Flash_kernel_traitsILi192ELi64ELi64ELi4ES3_EELb0ELb1ELb0ELb0ELb0ELb0ELb1ELb0EEEvNS_16Flash_fwd_paramsE:
        /* <DEDUP_REMOVED lines=10> */
[----:B---3--:R-:W-:Y:S01]  /*00a0*/  ISETP.NE.U32.AND P1, PT, R2, RZ, PT ;  /* 0x000000ff0200720c */ /* 0x008fe20003f25070 */
[----:B------:R-:W-:-:S04]  /*00b0*/  IMAD.MOV.U32 R12, RZ, RZ, RZ ;  /* 0x000000ffff0c7224 */ /* 0x000fc800078e00ff */
[----:B------:R-:W3:Y:S01]  /*00c0*/  LDC.64 R4, c[0x0][0x2f8] ;  /* 0x0000be00ff047b82 */ /* 0x000ee20000000a00 */
[----:B------:R-:W-:Y:S01]  /*00d0*/  ISETP.NE.AND.EX P1, PT, R3, RZ, PT, P1 ;  /* 0x000000ff0300720c */ /* 0x000fe20003f25310 */
[----:B--2---:R-:W-:-:S06]  /*00e0*/  IMAD.WIDE R16, R11, 0x4, R6 ;  /* 0x000000040b107825 */ /* 0x004fcc00078e0206 */
[----:B------:R-:W2:Y:S01]  /*00f0*/  LDC.64 R8, c[0x0][0x2f8] ;  /* 0x0000be00ff087b82 */ /* 0x000ea20000000a00 */
[----:B------:R-:W4:Y:S04]  /*0100*/  @P2 LDG.E R219, desc[UR8][R16.64] ;  /* 0x0000000810db2981 */ /* 0x000f28000c1e1900 */
[----:B------:R-:W4:Y:S03]  /*0110*/  @P2 LDG.E R224, desc[UR8][R16.64+0x4] ;  /* 0x0000040810e02981 */ /* 0x000f26000c1e1900 */
[----:B------:R-:W1:Y:S02]  /*0120*/  @P1 LDC.64 R6, c[0x0][0x300] ;  /* 0x0000c000ff061b82 */ /* 0x000e640000000a00 */
[----:B-1----:R-:W-:-:S05]  /*0130*/  @P1 IMAD.WIDE R14, R11, 0x4, R6 ;  /* 0x000000040b0e1825 */ /* 0x002fca00078e0206 */
[----:B------:R1:W5:Y:S01]  /*0140*/  @P1 LDG.E R12, desc[UR8][R14.64] ;  /* 0x000000080e0c1981 */ /* 0x000362000c1e1900 */
[----:B------:R-:W-:Y:S02]  /*0150*/  ISETP.NE.AND P3, PT, R0, RZ, PT ;  /* 0x000000ff0000720c */ /* 0x000fe40003f65270 */
[----:B---3--:R-:W-:-:S04]  /*0160*/  ISETP.EQ.U32.AND P0, PT, R4, RZ, PT ;  /* 0x000000ff0400720c */ /* 0x008fc80003f02070 */
[----:B------:R-:W-:Y:S01]  /*0170*/  ISETP.EQ.OR.EX P0, PT, R5, RZ, !P3, P0 ;  /* 0x000000ff0500720c */ /* 0x000fe20005f02700 */
[----:B------:R-:W-:Y:S02]  /*0180*/  IMAD.MOV.U32 R3, RZ, RZ, -0x1 ;  /* 0xffffffffff037424 */ /* 0x000fe400078e00ff */
[----:B--2---:R-:W-:Y:S01]  /*0190*/  IMAD.WIDE R6, R11, 0x4, R8 ;  /* 0x000000040b067825 */ /* 0x004fe200078e0208 */
[----:B------:R-:W2:Y:S01]  /*01a0*/  S2R R220, SR_CTAID.X ;  /* 0x0000000000dc7919 */ /* 0x000ea20000002500 */
[----:B------:R-:W3:Y:S08]  /*01b0*/  S2R R21, SR_CTAID.Z ;  /* 0x0000000000157919 */ /* 0x000ef00000002700 */
[----:B------:R1:W5:Y:S01]  /*01c0*/  @!P0 LDG.E R3, desc[UR8][R6.64] ;  /* 0x0000000806038981 */ /* 0x000362000c1e1900 */
[----:B------:R-:W-:-:S04]  /*01d0*/  ISETP.NE.U32.AND P0, PT, R4, RZ, PT ;  /* 0x000000ff0400720c */ /* 0x000fc80003f05070 */
[----:B------:R-:W-:Y:S01]  /*01e0*/  ISETP.NE.AND.EX P0, PT, R5, RZ, PT, P0 ;  /* 0x000000ff0500720c */ /* 0x000fe20003f05300 */
[----:B----4-:R-:W-:-:S06]  /*01f0*/  @P2 IMAD.IADD R224, R224, 0x1, -R219 ;  /* 0x00000001e0e02824 */ /* 0x010fcc00078e0adb */
[----:B------:R-:W4:Y:S06]  /*0200*/  @!P2 LDC R224, c[0x0][0x2c4] ;  /* 0x0000b100ffe0ab82 */ /* 0x000f2c0000000800 */
[----:B-123--:R-:W-:Y:S05]  /*0210*/  @!P0 BRA `(.L_x_600) ;  /* 0x0000000000108947 */ /* 0x00efea0003800000 */
[----:B------:R-:W2:Y:S02]  /*0220*/  @P3 LDG.E R0, desc[UR8][R6.64+0x4] ;  /* 0x0000040806003981 */ /* 0x000ea4000c1e1900 */
[----:B--2--5:R-:W-:-:S06]  /*0230*/  @P3 IADD3 R9, R0, -R3, RZ ;  /* 0x8000000300093210 */ /* 0x024fcc0007ffe0ff */
[----:B------:R2:W5:Y:S01]  /*0240*/  @!P3 LDG.E R9, desc[UR8][R6.64] ;  /* 0x000000080609b981 */ /* 0x000562000c1e1900 */
[----:B------:R-:W-:Y:S05]  /*0250*/  BRA `(.L_x_601) ;  /* 0x0000000000047947 */ /* 0x000fea0003800000 */
.L_x_600:
[----:B------:R-:W1:Y:S02]  /*0260*/  LDC R9, c[0x0][0x2c8] ;  /* 0x0000b200ff097b82 */ /* 0x000e640000000800 */
.L_x_601:
[----:B------:R-:W3:Y:S02]  /*0270*/  LDC.64 R4, c[0x0][0x308] ;  /* 0x0000c200ff047b82 */ /* 0x000ee40000000a00 */
[----:B---3--:R-:W-:-:S04]  /*0280*/  ISETP.NE.U32.AND P1, PT, R4, RZ, PT ;  /* 0x000000ff0400720c */ /* 0x008fc80003f25070 */
[----:B------:R-:W-:-:S13]  /*0290*/  ISETP.NE.AND.EX P1, PT, R5, RZ, PT, P1 ;  /* 0x000000ff0500720c */ /* 0x000fda0003f25310 */
[----:B------:R-:W3:Y:S01]  /*02a0*/  @P1 LDC.64 R4, c[0x0][0x308] ;  /* 0x0000c200ff041b82 */ /* 0x000ee20000000a00 */
[----:B------:R-:W-:-:S07]  /*02b0*/  IMAD.SHL.U32 R129, R220, 0x40, RZ ;  /* 0x00000040dc817824 */ /* 0x000fce00078e00ff */
[----:B--2---:R-:W2:Y:S08]  /*02c0*/  @!P1 LDC.64 R6, c[0x0][0x318] ;  /* 0x0000c600ff069b82 */ /* 0x004eb00000000a00 */
[----:B------:R-:W1:Y:S01]  /*02d0*/  @!P1 LDC R0, c[0x0][0x2cc] ;  /* 0x0000b300ff009b82 */ /* 0x000e620000000800 */
[----:B---3--:R-:W-:-:S05]  /*02e0*/  @P1 IMAD.WIDE R4, R11, 0x4, R4 ;  /* 0x000000040b041825 */ /* 0x008fca00078e0204 */
[----:B------:R3:W5:Y:S01]  /*02f0*/  @P1 LDG.E R125, desc[UR8][R4.64] ;  /* 0x00000008047d1981 */ /* 0x000762000c1e1900 */
[----:B----4-:R-:W-:-:S13]  /*0300*/  ISETP.GT.AND P0, PT, R224, R129, PT ;  /* 0x00000081e000720c */ /* 0x010fda0003f04270 */
[----:B-12---:R-:W-:Y:S05]  /*0310*/  @!P0 EXIT ;  /* 0x000000000000894d */ /* 0x006fea0003800000 */
[----:B---3--:R-:W1:Y:S01]  /*0320*/  LDC R4, c[0x0][0x398] ;  /* 0x0000e600ff047b82 */ /* 0x008e620000000800 */
[----:B------:R-:W-:Y:S01]  /*0330*/  @!P1 ISETP.NE.U32.AND P0, PT, R6, RZ, PT ;  /* 0x000000ff0600920c */ /* 0x000fe20003f05070 */
[----:B-----5:R-:W-:Y:S01]  /*0340*/  @P1 IMAD.IADD R125, R125, 0x1, -R12 ;  /* 0x000000017d7d1824 */ /* 0x020fe200078e0a0c */
[----:B------:R-:W-:Y:S01]  /*0350*/  IADD3 R5, -R224, 0x7f, R129 ;  /* 0x0000007fe0057810 */ /* 0x000fe20007ffe181 */
[----:B------:R-:W2:Y:S01]  /*0360*/  S2R R6, SR_TID.X ;  /* 0x0000000000067919 */ /* 0x000ea20000002100 */
[----:B------:R-:W-:-:S04]  /*0370*/  @!P1 ISETP.NE.AND.EX P0, PT, R7, RZ, PT, P0 ;  /* 0x000000ff0700920c */ /* 0x000fc80003f05300 */
[----:B------:R-:W-:-:S04]  /*0380*/  @!P1 SEL R0, R0, RZ, P0 ;  /* 0x000000ff00009207 */ /* 0x000fc80000000000 */
[----:B------:R-:W-:-:S05]  /*0390*/  @!P1 IADD3 R125, R0, R9, -R12 ;  /* 0x00000009007d9210 */ /* 0x000fca0007ffe80c */
[----:B------:R-:W-:-:S05]  /*03a0*/  VIADD R7, R125, 0x3f ;  /* 0x0000003f7d077836 */ /* 0x000fca0000000000 */
[----:B------:R-:W-:Y:S02]  /*03b0*/  SHF.R.S32.HI R2, RZ, 0x1f, R7 ;  /* 0x0000001fff027819 */ /* 0x000fe40000011407 */
[----:B-1----:R-:W-:Y:S02]  /*03c0*/  IADD3 R5, R5, R4, R125 ;  /* 0x0000000405057210 */ /* 0x002fe40007ffe07d */
[----:B------:R-:W-:Y:S02]  /*03d0*/  LEA.HI R2, R2, R7, RZ, 0x6 ;  /* 0x0000000702027211 */ /* 0x000fe400078f30ff */
[----:B------:R-:W-:Y:S02]  /*03e0*/  SHF.R.S32.HI R0, RZ, 0x1f, R5 ;  /* 0x0000001fff007819 */ /* 0x000fe40000011405 */
[----:B------:R-:W-:Y:S02]  /*03f0*/  SHF.R.S32.HI R2, RZ, 0x6, R2 ;  /* 0x00000006ff027819 */ /* 0x000fe40000011402 */
[----:B------:R-:W-:-:S04]  /*0400*/  LEA.HI R0, R0, R5, RZ, 0x6 ;  /* 0x0000000500007211 */ /* 0x000fc800078f30ff */
[----:B------:R-:W-:-:S04]  /*0410*/  SHF.R.S32.HI R5, RZ, 0x6, R0 ;  /* 0x00000006ff057819 */ /* 0x000fc80000011400 */
[----:B------:R-:W-:-:S04]  /*0420*/  VIMNMX R212, R2, R5, PT ;  /* 0x0000000502d47248 */ /* 0x000fc80003fe0100 */
[----:B------:R-:W-:-:S13]  /*0430*/  ISETP.GE.AND P0, PT, R212, 0x1, PT ;  /* 0x00000001d400780c */ /* 0x000fda0003f06270 */
[----:B--2---:R-:W-:Y:S05]  /*0440*/  @!P0 BRA `(.L_x_602) ;  /* 0x000000e400f48947 */ /* 0x004fea0003800000 */
[----:B------:R-:W1:Y:S01]  /*0450*/  LDC R2, c[0x0][0x278] ;  /* 0x00009e00ff027b82 */ /* 0x000e620000000800 */
[----:B------:R-:W-:Y:S01]  /*0460*/  ISETP.NE.AND P0, PT, R219, -0x1, PT ;  /* 0xffffffffdb00780c */ /* 0x000fe20003f05270 */
[----:B------:R-:W-:Y:S01]  /*0470*/  IMAD.MOV.U32 R14, RZ, RZ, RZ ;  /* 0x000000ffff0e7224 */ /* 0x000fe200078e00ff */
[----:B------:R-:W-:Y:S02]  /*0480*/  IABS R7, R21 ;  /* 0x0000001500077213 */ /* 0x000fe40000000000 */
[----:B------:R-:W-:-:S09]  /*0490*/  ISETP.NE.AND P2, PT, R3, -0x1, PT ;  /* 0xffffffff0300780c */ /* 0x000fd20003f45270 */
[----:B------:R-:W2:Y:S08]  /*04a0*/  @!P0 LDC.64 R8, c[0x0][0x228] ;  /* 0x00008a00ff088b82 */ /* 0x000eb00000000a00 */
[----:B------:R-:W3:Y:S01]  /*04b0*/  @P2 LDC.64 R134, c[0x0][0x248] ;  /* 0x00009200ff862b82 */ /* 0x000ee20000000a00 */
[----:B-1----:R-:W-:-:S04]  /*04c0*/  IABS R0, R2 ;  /* 0x0000000200007213 */ /* 0x002fc80000000000 */
[----:B------:R-:W1:Y:S01]  /*04d0*/  I2F.RP R16, R0 ;  /* 0x0000000000107306 */ /* 0x000e620000209400 */
[----:B--2---:R-:W-:-:S07]  /*04e0*/  @!P0 IMAD.WIDE.U32 R18, R11, R8, RZ ;  /* 0x000000080b128225 */ /* 0x004fce00078e00ff */
[----:B-1----:R-:W1:Y:S02]  /*04f0*/  MUFU.RCP R13, R16 ;  /* 0x00000010000d7308 */ /* 0x002e640000001000 */
[----:B-1----:R-:W-:-:S06]  /*0500*/  VIADD R13, R13, 0xffffffe ;  /* 0x0ffffffe0d0d7836 */ /* 0x002fcc0000000000 */
[----:B------:R-:W1:Y:S02]  /*0510*/  F2I.FTZ.U32.TRUNC.NTZ R15, R13 ;  /* 0x0000000d000f7305 */ /* 0x000e64000021f000 */
[----:B-1----:R-:W-:Y:S01]  /*0520*/  IMAD.MOV R5, RZ, RZ, -R15 ;  /* 0x000000ffff057224 */ /* 0x002fe200078e0a0f */
[----:B------:R-:W-:-:S03]  /*0530*/  IADD3 R13, -R129, R224, RZ ;  /* 0x000000e0810d7210 */ /* 0x000fc60007ffe1ff */
[----:B------:R-:W-:-:S04]  /*0540*/  IMAD R10, R5, R0, RZ ;  /* 0x00000000050a7224 */ /* 0x000fc800078e02ff */
[----:B------:R-:W-:Y:S02]  /*0550*/  IMAD.HI.U32 R10, R15, R10, R14 ;  /* 0x0000000a0f0a7227 */ /* 0x000fe400078e000e */
[----:B------:R-:W1:Y:S04]  /*0560*/  @P0 LDC.64 R14, c[0x0][0x240] ;  /* 0x00009000ff0e0b82 */ /* 0x000e680000000a00 */
[----:B------:R-:W-:-:S04]  /*0570*/  IMAD.HI.U32 R239, R10, R7, RZ ;  /* 0x000000070aef7227 */ /* 0x000fc800078e00ff */
[----:B------:R-:W-:-:S04]  /*0580*/  IMAD.MOV R5, RZ, RZ, -R239 ;  /* 0x000000ffff057224 */ /* 0x000fc800078e0aef */
[----:B------:R-:W-:Y:S01]  /*0590*/  IMAD R5, R0, R5, R7 ;  /* 0x0000000500057224 */ /* 0x000fe200078e0207 */
[----:B------:R-:W-:-:S04]  /*05a0*/  @!P0 SHF.R.S32.HI R7, RZ, 0x1f, R11 ;  /* 0x0000001fff078819 */ /* 0x000fc8000001140b */
[----:B------:R-:W-:Y:S01]  /*05b0*/  ISETP.GT.U32.AND P3, PT, R0, R5, PT ;  /* 0x000000050000720c */ /* 0x000fe20003f64070 */
[----:B------:R-:W-:-:S04]  /*05c0*/  @!P0 IMAD R10, R7, R8, RZ ;  /* 0x00000008070a8224 */ /* 0x000fc800078e02ff */
[----:B------:R-:W-:Y:S02]  /*05d0*/  @!P0 IMAD R9, R11, R9, R10 ;  /* 0x000000090b098224 */ /* 0x000fe400078e020a */
[----:B-1----:R-:W-:-:S04]  /*05e0*/  @P0 IMAD.WIDE.U32 R16, R219, R14, RZ ;  /* 0x0000000edb100225 */ /* 0x002fc800078e00ff */
[----:B------:R-:W-:Y:S01]  /*05f0*/  @P0 IMAD R7, R219, R15, R17 ;  /* 0x0000000fdb070224 */ /* 0x000fe200078e0211 */
[----:B------:R-:W-:Y:S01]  /*0600*/  SHF.R.S32.HI R15, RZ, 0x1f, R6 ;  /* 0x0000001fff0f7819 */ /* 0x000fe20000011406 */
[----:B------:R-:W-:Y:S01]  /*0610*/  @!P3 IMAD.IADD R5, R5, 0x1, -R0 ;  /* 0x000000010505b824 */ /* 0x000fe200078e0a00 */
[----:B------:R-:W-:Y:S01]  /*0620*/  @P0 MOV R10, R16 ;  /* 0x00000010000a0202 */ /* 0x000fe20000000f00 */
[----:B------:R-:W-:Y:S01]  /*0630*/  @!P0 IMAD.IADD R7, R19, 0x1, R9 ;  /* 0x0000000113078824 */ /* 0x000fe200078e0209 */
[----:B------:R-:W-:Y:S01]  /*0640*/  LEA.HI R16, R15, R6, RZ, 0x3 ;  /* 0x000000060f107211 */ /* 0x000fe200078f18ff */
[----:B------:R-:W1:Y:S01]  /*0650*/  @P2 LDC.64 R8, c[0x0][0x250] ;  /* 0x00009400ff082b82 */ /* 0x000e620000000a00 */
[----:B------:R-:W-:Y:S01]  /*0660*/  ISETP.GE.U32.AND P4, PT, R5, R0, PT ;  /* 0x000000000500720c */ /* 0x000fe20003f86070 */
[----:B------:R-:W-:Y:S01]  /*0670*/  @!P3 VIADD R239, R239, 0x1 ;  /* 0x00000001efefb836 */ /* 0x000fe20000000000 */
[----:B------:R-:W-:Y:S01]  /*0680*/  LOP3.LUT R5, R16, 0xfffffff8, RZ, 0xc0, !PT ;  /* 0xfffffff810057812 */ /* 0x000fe200078ec0ff */
[----:B------:R-:W-:Y:S01]  /*0690*/  @!P0 IMAD.MOV.U32 R10, RZ, RZ, R18 ;  /* 0x000000ffff0a8224 */ /* 0x000fe200078e0012 */
[----:B------:R-:W-:-:S02]  /*06a0*/  SHF.R.S32.HI R16, RZ, 0x3, R16 ;  /* 0x00000003ff107819 */ /* 0x000fc40000011410 */
[----:B------:R-:W-:Y:S01]  /*06b0*/  LOP3.LUT R17, R21, R2, RZ, 0x3c, !PT ;  /* 0x0000000215117212 */ /* 0x000fe200078e3cff */
[----:B------:R-:W-:Y:S01]  /*06c0*/  IMAD.IADD R5, R6, 0x1, -R5 ;  /* 0x0000000106057824 */ /* 0x000fe200078e0a05 */
[C---:B------:R-:W-:Y:S01]  /*06d0*/  IADD3 R0, R16.reuse, 0x20, RZ ;  /* 0x0000002010007810 */ /* 0x040fe20007ffe0ff */
[C---:B------:R-:W-:Y:S01]  /*06e0*/  IMAD.SHL.U32 R221, R16.reuse, 0x40, RZ ;  /* 0x0000004010dd7824 */ /* 0x040fe200078e00ff */
[----:B------:R-:W-:Y:S01]  /*06f0*/  ISETP.GE.AND P3, PT, R17, RZ, PT ;  /* 0x000000ff1100720c */ /* 0x000fe20003f66270 */
[----:B------:R-:W-:Y:S01]  /*0700*/  IMAD.SHL.U32 R122, R5, 0x8, RZ ;  /* 0x00000008057a7824 */ /* 0x000fe200078e00ff */
[C---:B------:R-:W-:Y:S01]  /*0710*/  ISETP.GE.AND P5, PT, R16.reuse, R13, PT ;  /* 0x0000000d1000720c */ /* 0x040fe20003fa6270 */
[C---:B------:R-:W-:Y:S01]  /*0720*/  VIADD R18, R16.reuse, 0x10 ;  /* 0x0000001010127836 */ /* 0x040fe20000000000 */
[----:B------:R-:W-:Y:S01]  /*0730*/  LOP3.LUT R221, R221, 0x1c0, RZ, 0xc0, !PT ;  /* 0x000001c0dddd7812 */ /* 0x000fe200078ec0ff */
[----:B------:R-:W-:Y:S01]  /*0740*/  VIADD R14, R16, 0x30 ;  /* 0x00000030100e7836 */ /* 0x000fe20000000000 */
[----:B------:R-:W-:-:S02]  /*0750*/  @P4 IADD3 R239, R239, 0x1, RZ ;  /* 0x00000001efef4810 */ /* 0x000fc40007ffe0ff */
[----:B------:R-:W-:Y:S02]  /*0760*/  ISETP.NE.AND P4, PT, R2, RZ, PT ;  /* 0x000000ff0200720c */ /* 0x000fe40003f85270 */
[----:B------:R-:W-:Y:S02]  /*0770*/  LOP3.LUT R22, R221, 0x38, R122, 0xf8, !PT ;  /* 0x00000038dd167812 */ /* 0x000fe400078ef87a */
[-C--:B------:R-:W-:Y:S01]  /*0780*/  ISETP.GE.AND P1, PT, R18, R13.reuse, PT ;  /* 0x0000000d1200720c */ /* 0x080fe20003f26270 */
[----:B------:R-:W-:Y:S01]  /*0790*/  @!P3 IMAD.MOV R239, RZ, RZ, -R239 ;  /* 0x000000ffffefb224 */ /* 0x000fe200078e0aef */
[-C--:B------:R-:W-:Y:S02]  /*07a0*/  ISETP.GE.AND P0, PT, R0, R13.reuse, PT ;  /* 0x0000000d0000720c */ /* 0x080fe40003f06270 */
[----:B------:R-:W-:Y:S01]  /*07b0*/  ISETP.GE.AND P6, PT, R14, R13, PT ;  /* 0x0000000d0e00720c */ /* 0x000fe20003fc6270 */
[C---:B------:R-:W-:Y:S01]  /*07c0*/  @P2 IMAD.IADD R13, R12.reuse, 0x1, R3 ;  /* 0x000000010c0d2824 */ /* 0x040fe200078e0203 */
[----:B------:R-:W-:Y:S01]  /*07d0*/  SHF.R.U32.HI R221, RZ, 0x3, R221 ;  /* 0x00000003ffdd7819 */ /* 0x000fe200000116dd */
[----:B------:R-:W-:Y:S01]  /*07e0*/  @P2 IMAD.IADD R3, R12, 0x1, R3 ;  /* 0x000000010c032824 */ /* 0x000fe200078e0203 */
[----:B------:R-:W-:Y:S01]  /*07f0*/  LEA.HI R20, R15, R6, RZ, 0x6 ;  /* 0x000000060f147211 */ /* 0x000fe200078f30ff */
[C---:B-1----:R-:W-:Y:S01]  /*0800*/  @P2 IMAD R19, R13.reuse, R9, RZ ;  /* 0x000000090d132224 */ /* 0x042fe200078e02ff */
[----:B------:R-:W-:Y:S01]  /*0810*/  LOP3.LUT R221, R22, R221, RZ, 0x3c, !PT ;  /* 0x000000dd16dd7212 */ /* 0x000fe200078e3cff */
[----:B------:R-:W-:Y:S01]  /*0820*/  @P2 IMAD.WIDE.U32 R22, R13, R8, RZ ;  /* 0x000000080d162225 */ /* 0x000fe200078e00ff */
[----:B------:R-:W-:-:S02]  /*0830*/  SHF.L.U32 R20, R20, 0x3, RZ ;  /* 0x0000000314147819 */ /* 0x000fc400000006ff */
[----:B------:R-:W-:Y:S01]  /*0840*/  @!P4 LOP3.LUT R239, RZ, R2, RZ, 0x33, !PT ;  /* 0x00000002ffefc212 */ /* 0x000fe200078e33ff */
[----:B---3--:R-:W-:Y:S01]  /*0850*/  @P2 IMAD R13, R3, R135, RZ ;  /* 0x00000087030d2224 */ /* 0x008fe200078e02ff */
[----:B------:R-:W-:Y:S01]  /*0860*/  LOP3.LUT R221, R221, 0xfffffe00, R20, 0xf8, !PT ;  /* 0xfffffe00dddd7812 */ /* 0x000fe200078ef814 */
[----:B------:R-:W-:Y:S01]  /*0870*/  @P2 IMAD.WIDE.U32 R24, R3, R134, RZ ;  /* 0x0000008603182225 */ /* 0x000fe200078e00ff */
[----:B------:R-:W-:Y:S02]  /*0880*/  SHF.R.S32.HI R17, RZ, 0x1f, R16 ;  /* 0x0000001fff117819 */ /* 0x000fe40000011410 */
[----:B------:R-:W-:Y:S01]  /*0890*/  SHF.R.S32.HI R123, RZ, 0x1f, R122 ;  /* 0x0000001fff7b7819 */ /* 0x000fe2000001147a */
[----:B------:R-:W-:Y:S01]  /*08a0*/  @P2 IMAD.IADD R19, R23, 0x1, R19 ;  /* 0x0000000117132824 */ /* 0x000fe200078e0213 */
[----:B------:R-:W-:Y:S01]  /*08b0*/  @P2 IADD3 R13, R25, R13, RZ ;  /* 0x0000000d190d2210 */ /* 0x000fe20007ffe0ff */
        /* <DEDUP_REMOVED lines=14> */
[----:B------:R-:W-:Y:S02]  /*09a0*/  MOV R20, R26 ;  /* 0x0000001a00147202 */ /* 0x000fe40000000f00 */
.L_x_603:
[----:B------:R-:W-:Y:S05]  /*09b0*/  @P2 BRA `(.L_x_604) ;  /* 0x0000000000302947 */ /* 0x000fea0003800000 */
        /* <DEDUP_REMOVED lines=11> */
[----:B------:R-:W-:-:S07]  /*0a70*/  IADD3 R19, R23, R3, RZ ;  /* 0x0000000317137210 */ /* 0x000fce0007ffe0ff */
.L_x_604:
[----:B------:R-:W1:Y:S01]  /*0a80*/  S2UR UR10, SR_CgaCtaId ;  /* 0x00000000000a79c3 */ /* 0x000e620000008800 */
[--C-:B------:R-:W-:Y:S01]  /*0a90*/  IMAD.WIDE.U32 R28, R16, R134, R122.reuse ;  /* 0x00000086101c7225 */ /* 0x100fe200078e007a */
[----:B------:R-:W-:Y:S01]  /*0aa0*/  IADD3 R24, P2, R122, R10, RZ ;  /* 0x0000000a7a187210 */ /* 0x000fe20007f5e0ff */
[----:B------:R-:W-:Y:S01]  /*0ab0*/  ULDC.64 UR4, c[0x0][0x258] ;  /* 0x0000960000047ab9 */ /* 0x000fe20000000a00 */
[----:B------:R-:W-:Y:S01]  /*0ac0*/  ULDC.64 UR6, c[0x0][0x260] ;  /* 0x0000980000067ab9 */ /* 0x000fe20000000a00 */
[----:B------:R-:W-:Y:S01]  /*0ad0*/  IMAD R2, R17, R134, RZ ;  /* 0x0000008611027224 */ /* 0x000fe200078e02ff */
[----:B------:R-:W-:Y:S01]  /*0ae0*/  IADD3 R226, P4, R20, R28, RZ ;  /* 0x0000001c14e27210 */ /* 0x000fe20007f9e0ff */
[-C--:B------:R-:W-:Y:S01]  /*0af0*/  IMAD.WIDE.U32 R26, R16, R8.reuse, R122 ;  /* 0x00000008101a7225 */ /* 0x080fe200078e007a */
[----:B------:R-:W-:Y:S01]  /*0b00*/  SHF.R.S32.HI R20, RZ, 0x1f, R21 ;  /* 0x0000001fff147819 */ /* 0x000fe20000011415 */
[----:B------:R-:W-:Y:S01]  /*0b10*/  BSSY B0, `(.L_x_605) ;  /* 0x0000040000007945 */ /* 0x000fe20003800000 */
[----:B------:R-:W-:Y:S01]  /*0b20*/  IADD3.X R25, R123, R7, RZ, P2, !PT ;  /* 0x000000077b197210 */ /* 0x000fe200017fe4ff */
[----:B------:R-:W-:Y:S01]  /*0b30*/  IMAD R10, R17, R8, RZ ;  /* 0x00000008110a7224 */ /* 0x000fe200078e02ff */
[----:B------:R-:W-:Y:S01]  /*0b40*/  IADD3 R232, P3, R22, R26, RZ ;  /* 0x0000001a16e87210 */ /* 0x000fe20007f7e0ff */
[----:B------:R-:W-:Y:S01]  /*0b50*/  IMAD R2, R16, R135, R2 ;  /* 0x0000008710027224 */ /* 0x000fe200078e0202 */
[----:B------:R-:W-:Y:S01]  /*0b60*/  IADD3 R144, R212, -0x1, RZ ;  /* 0xffffffffd4907810 */ /* 0x000fe20007ffe0ff */
[----:B------:R-:W-:Y:S01]  /*0b70*/  IMAD R10, R16, R9, R10 ;  /* 0x00000009100a7224 */ /* 0x000fe200078e020a */
[----:B------:R-:W-:Y:S01]  /*0b80*/  IADD3 R223, R122, 0x40, RZ ;  /* 0x000000407adf7810 */ /* 0x000fe20007ffe0ff */
[----:B------:R-:W-:Y:S01]  /*0b90*/  IMAD R20, R20, UR4, RZ ;  /* 0x0000000414147c24 */ /* 0x000fe2000f8e02ff */
[----:B------:R-:W-:Y:S01]  /*0ba0*/  IADD3.X R227, R13, R29, R2, P4, !PT ;  /* 0x0000001d0de37210 */ /* 0x000fe200027fe402 */
[----:B------:R-:W-:Y:S01]  /*0bb0*/  IMAD.WIDE.U32 R12, R21, UR4, R24 ;  /* 0x00000004150c7c25 */ /* 0x000fe2000f8e0018 */
[----:B------:R-:W-:-:S02]  /*0bc0*/  SHF.R.S32.HI R2, RZ, 0x1f, R239 ;  /* 0x0000001fff027819 */ /* 0x000fc400000114ef */
[----:B------:R-:W-:Y:S01]  /*0bd0*/  IADD3.X R233, R19, R27, R10, P3, !PT ;  /* 0x0000001b13e97210 */ /* 0x000fe20001ffe40a */
[----:B------:R-:W-:Y:S01]  /*0be0*/  IMAD R21, R21, UR5, R20 ;  /* 0x0000000515157c24 */ /* 0x000fe2000f8e0214 */
[----:B------:R-:W-:Y:S01]  /*0bf0*/  ULDC.64 UR4, c[0x0][0x268] ;  /* 0x00009a0000047ab9 */ /* 0x000fe20000000a00 */
[----:B------:R-:W-:Y:S01]  /*0c00*/  IMAD R10, R2, UR6, RZ ;  /* 0x00000006020a7c24 */ /* 0x000fe2000f8e02ff */
[----:B------:R-:W-:Y:S01]  /*0c10*/  IADD3 R222, R122, 0x80, RZ ;  /* 0x000000807ade7810 */ /* 0x000fe20007ffe0ff */
[----:B------:R-:W-:Y:S01]  /*0c20*/  IMAD.WIDE.U32 R226, R239, UR6, R226 ;  /* 0x00000006efe27c25 */ /* 0x000fe2000f8e00e2 */
[----:B------:R-:W-:Y:S01]  /*0c30*/  UMOV UR6, 0x400 ;  /* 0x0000040000067882 */ /* 0x000fe20000000000 */
[----:B------:R-:W-:Y:S02]  /*0c40*/  IADD3 R21, R13, R21, RZ ;  /* 0x000000150d157210 */ /* 0x000fe40007ffe0ff */
[----:B------:R-:W-:Y:S02]  /*0c50*/  IMAD R2, R2, UR4, RZ ;  /* 0x0000000402027c24 */ /* 0x000fe4000f8e02ff */
[----:B------:R-:W-:Y:S01]  /*0c60*/  IMAD.WIDE.U32 R232, R239, UR4, R232 ;  /* 0x00000004efe87c25 */ /* 0x000fe2000f8e00e8 */
[----:B-1----:R-:W-:-:S03]  /*0c70*/  ULEA UR4, UR10, UR6, 0x18 ;  /* 0x000000060a047291 */ /* 0x002fc6000f8ec03f */
[C---:B------:R-:W-:Y:S02]  /*0c80*/  IMAD R229, R239.reuse, UR7, R10 ;  /* 0x00000007efe57c24 */ /* 0x040fe4000f8e020a */
[----:B------:R-:W-:Y:S01]  /*0c90*/  IMAD R239, R239, UR5, R2 ;  /* 0x00000005efef7c24 */ /* 0x000fe2000f8e0202 */
[----:B------:R-:W-:Y:S01]  /*0ca0*/  LEA R221, R221, UR4, 0x1 ;  /* 0x00000004dddd7c11 */ /* 0x000fe2000f8e08ff */
[----:B------:R-:W-:Y:S02]  /*0cb0*/  IMAD R7, R144, -0x40, R125 ;  /* 0xffffffc090077824 */ /* 0x000fe400078e027d */
[----:B------:R-:W-:Y:S01]  /*0cc0*/  IMAD.WIDE R24, R220, 0x40, R16 ;  /* 0x00000040dc187825 */ /* 0x000fe200078e0210 */
        /* <DEDUP_REMOVED lines=36> */
.L_x_606:
[----:B------:R-:W-:Y:S05]  /*0f10*/  BSYNC B0 ;  /* 0x0000000000007941 */ /* 0x000fea0003800000 */
.L_x_605:
[----:B------:R-:W-:Y:S01]  /*0f20*/  BSSY B0, `(.L_x_607) ;  /* 0x0000029000007945 */ /* 0x000fe20003800000 */
[----:B------:R-:W-:-:S03]  /*0f30*/  ISETP.GE.AND P5, PT, R18, R7, PT ;  /* 0x000000071200720c */ /* 0x000fc60003fa6270 */
        /* <DEDUP_REMOVED lines=39> */
.L_x_608:
[----:B------:R-:W-:Y:S05]  /*11b0*/  BSYNC B0 ;  /* 0x0000000000007941 */ /* 0x000fea0003800000 */
.L_x_607:
[----:B------:R-:W-:Y:S01]  /*11c0*/  LEA.HI R19, R15, R6, RZ, 0x4 ;  /* 0x000000060f137211 */ /* 0x000fe200078f20ff */
[----:B------:R-:W-:Y:S01]  /*11d0*/  BSSY B0, `(.L_x_609) ;  /* 0x000002a000007945 */ /* 0x000fe20003800000 */
[----:B------:R-:W-:Y:S02]  /*11e0*/  ISETP.GE.AND P4, PT, R18, R7, PT ;  /* 0x000000071200720c */ /* 0x000fe40003f86270 */
[----:B---3--:R-:W-:Y:S01]  /*11f0*/  LOP3.LUT R23, R19, 0xfffffff0, RZ, 0xc0, !PT ;  /* 0xfffffff013177812 */ /* 0x008fe200078ec0ff */
        /* <DEDUP_REMOVED lines=39> */
.L_x_610:
[----:B------:R-:W-:Y:S05]  /*1470*/  BSYNC B0 ;  /* 0x0000000000007941 */ /* 0x000fea0003800000 */
.L_x_609:
        /* <DEDUP_REMOVED lines=39> */
.L_x_612:
[----:B------:R-:W-:Y:S05]  /*16f0*/  BSYNC B0 ;  /* 0x0000000000007941 */ /* 0x000fea0003800000 */
.L_x_611:
[----:B------:R-:W-:Y:S01]  /*1700*/  ISETP.GE.AND P0, PT, R16, R7, PT ;  /* 0x000000071000720c */ /* 0x000fe20003f06270 */
[----:B-1234-:R-:W-:Y:S01]  /*1710*/  IMAD.IADD R2, R6, 0x1, -R23 ;  /* 0x0000000106027824 */ /* 0x01efe200078e0a17 */
[C---:B------:R-:W-:Y:S01]  /*1720*/  SHF.L.U64.HI R3, R134.reuse, 0x6, R135 ;  /* 0x0000000686037819 */ /* 0x040fe20000010287 */
[----:B------:R-:W-:Y:S01]  /*1730*/  IMAD.SHL.U32 R121, R134, 0x40, RZ ;  /* 0x0000004086797824 */ /* 0x000fe200078e00ff */
[----:B------:R-:W-:Y:S01]  /*1740*/  SHF.R.S32.HI R18, RZ, 0x1f, R144 ;  /* 0x0000001fff127819 */ /* 0x000fe20000011490 */
[----:B------:R-:W-:Y:S01]  /*1750*/  BSSY B0, `(.L_x_613) ;  /* 0x0000027000007945 */ /* 0x000fe20003800000 */
[----:B------:R-:W-:Y:S01]  /*1760*/  IADD3 R229, R227, R229, RZ ;  /* 0x000000e5e3e57210 */ /* 0x000fe20007ffe0ff */
[----:B------:R-:W-:Y:S01]  /*1770*/  IMAD R23, R3, R144, RZ ;  /* 0x0000009003177224 */ /* 0x000fe200078e02ff */
[----:B------:R-:W-:Y:S02]  /*1780*/  MOV R228, R226 ;  /* 0x000000e200e47202 */ /* 0x000fe40000000f00 */
[----:B------:R-:W-:Y:S01]  /*1790*/  ISETP.GE.AND P6, PT, R0, R7, PT ;  /* 0x000000070000720c */ /* 0x000fe20003fc6270 */
[-C--:B------:R-:W-:Y:S01]  /*17a0*/  IMAD R23, R18, R121.reuse, R23 ;  /* 0x0000007912177224 */ /* 0x080fe200078e0217 */
[----:B------:R-:W-:Y:S01]  /*17b0*/  SHF.R.S32.HI R25, RZ, 0x1f, R2 ;  /* 0x0000001fff197819 */ /* 0x000fe20000011402 */
[----:B------:R-:W-:-:S04]  /*17c0*/  IMAD.WIDE.U32 R20, R144, R121, R228 ;  /* 0x0000007990147225 */ /* 0x000fc800078e00e4 */
[----:B------:R-:W-:Y:S01]  /*17d0*/  IMAD.IADD R23, R21, 0x1, R23 ;  /* 0x0000000115177824 */ /* 0x000fe200078e0217 */
        /* <DEDUP_REMOVED lines=30> */
.L_x_614:
[----:B------:R-:W-:Y:S05]  /*19c0*/  BSYNC B0 ;  /* 0x0000000000007941 */ /* 0x000fea0003800000 */
.L_x_613:
[----:B------:R-:W-:Y:S01]  /*19d0*/  BSSY B0, `(.L_x_615) ;  /* 0x0000023000007945 */ /* 0x000fe20003800000 */
[C---:B------:R-:W-:Y:S02]  /*19e0*/  SHF.L.U64.HI R207, R134.reuse, 0x4, R135 ;  /* 0x0000000486cf7819 */ /* 0x040fe40000010287 */
[----:B------:R-:W-:Y:S01]  /*19f0*/  SHF.L.U32 R216, R134, 0x4, RZ ;  /* 0x0000000486d87819 */ /* 0x000fe200000006ff */
[----:B------:R-:W-:Y:S06]  /*1a00*/  @P5 BRA `(.L_x_616) ;  /* 0x00000000007c5947 */ /* 0x000fec0003800000 */
[----:B------:R-:W-:Y:S01]  /*1a10*/  ULDC UR5, c[0x0][0x2d0] ;  /* 0x0000b40000057ab9 */ /* 0x000fe20000000800 */
[----:B------:R-:W-:Y:S02]  /*1a20*/  IADD3 R27, P1, R216, R20, RZ ;  /* 0x00000014d81b7210 */ /* 0x000fe40007f3e0ff */
[----:B------:R-:W-:Y:S02]  /*1a30*/  ISETP.GE.AND P3, PT, R122, UR5, PT ;  /* 0x000000057a007c0c */ /* 0x000fe4000bf66270 */
[----:B------:R-:W-:Y:S01]  /*1a40*/  ISETP.GE.AND P2, PT, R223, UR5, PT ;  /* 0x00000005df007c0c */ /* 0x000fe2000bf46270 */
[----:B------:R-:W-:Y:S01]  /*1a50*/  IMAD.X R24, R207, 0x1, R23, P1 ;  /* 0x00000001cf187824 */ /* 0x000fe200008e0617 */
[----:B------:R-:W-:-:S09]  /*1a60*/  ISETP.GE.AND P0, PT, R222, UR5, PT ;  /* 0x00000005de007c0c */ /* 0x000fd2000bf06270 */
        /* <DEDUP_REMOVED lines=25> */
.L_x_616:
[----:B------:R-:W-:Y:S05]  /*1c00*/  BSYNC B0 ;  /* 0x0000000000007941 */ /* 0x000fea0003800000 */
.L_x_615:
[----:B------:R-:W-:Y:S01]  /*1c10*/  SHF.R.S32.HI R26, RZ, 0x4, R19 ;  /* 0x00000004ff1a7819 */ /* 0x000fe20000011413 */
[----:B------:R-:W-:Y:S01]  /*1c20*/  BSSY B0, `(.L_x_617) ;  /* 0x0000025000007945 */ /* 0x000fe20003800000 */
[----:B------:R-:W-:Y:S02]  /*1c30*/  LEA.HI R24, R25, R2, RZ, 0x3 ;  /* 0x0000000219187211 */ /* 0x000fe400078f18ff */
[----:B------:R-:W-:Y:S02]  /*1c40*/  ISETP.GE.AND P0, PT, R14, R7, PT ;  /* 0x000000070e00720c */ /* 0x000fe40003f06270 */
[----:B------:R-:W-:Y:S02]  /*1c50*/  LEA.HI R25, R19, R26, RZ, 0x1 ;  /* 0x0000001a13197211 */ /* 0x000fe400078f08ff */
[----:B------:R-:W-:Y:S01]  /*1c60*/  LOP3.LUT R27, R24, 0xfffffff8, RZ, 0xc0, !PT ;  /* 0xfffffff8181b7812 */ /* 0x000fe200078ec0ff */
[----:B------:R-:W-:Y:S08]  /*1c70*/  @P6 BRA `(.L_x_618) ;  /* 0x00000000007c6947 */ /* 0x000ff00003800000 */
[----:B------:R-:W-:Y:S01]  /*1c80*/  ULDC UR5, c[0x0][0x2d0] ;  /* 0x0000b40000057ab9 */ /* 0x000fe20000000800 */
[----:B------:R-:W-:Y:S02]  /*1c90*/  LEA R19, P2, R134, R20, 0x5 ;  /* 0x0000001486137211 */ /* 0x000fe400078428ff */
[----:B------:R-:W-:Y:S02]  /*1ca0*/  ISETP.GE.AND P5, PT, R122, UR5, PT ;  /* 0x000000057a007c0c */ /* 0x000fe4000bfa6270 */
[----:B------:R-:W-:Y:S02]  /*1cb0*/  ISETP.GE.AND P3, PT, R223, UR5, PT ;  /* 0x00000005df007c0c */ /* 0x000fe4000bf66270 */
[----:B------:R-:W-:Y:S02]  /*1cc0*/  ISETP.GE.AND P1, PT, R222, UR5, PT ;  /* 0x00000005de007c0c */ /* 0x000fe4000bf26270 */
[----:B------:R-:W-:-:S07]  /*1cd0*/  LEA.HI.X R28, R134, R23, R135, 0x5, P2 ;  /* 0x00000017861c7211 */ /* 0x000fce00010f2c87 */
        /* <DEDUP_REMOVED lines=25> */
.L_x_618:
[----:B------:R-:W-:Y:S05]  /*1e70*/  BSYNC B0 ;  /* 0x0000000000007941 */ /* 0x000fea0003800000 */
.L_x_617:
[----:B------:R-:W-:Y:S01]  /*1e80*/  LOP3.LUT R25, R25, 0xfffffffe, RZ, 0xc0, !PT ;  /* 0xfffffffe19197812 */ /* 0x000fe200078ec0ff */
[----:B------:R-:W-:Y:S01]  /*1e90*/  IMAD.IADD R2, R2, 0x1, -R27 ;  /* 0x0000000102027824 */ /* 0x000fe200078e0a1b */
[----:B------:R-:W-:Y:S01]  /*1ea0*/  BSSY B0, `(.L_x_619) ;  /* 0x0000026000007945 */ /* 0x000fe20003800000 */
[----:B------:R-:W-:Y:S02]  /*1eb0*/  ISETP.GE.AND P6, PT, R0, R7, PT ;  /* 0x000000070000720c */ /* 0x000fe40003fc6270 */
[----:B------:R-:W-:Y:S01]  /*1ec0*/  IADD3 R26, R26, -R25, RZ ;  /* 0x800000191a1a7210 */ /* 0x000fe20007ffe0ff */
[----:B------:R-:W-:Y:S01]  /*1ed0*/  IMAD.SHL.U32 R0, R2, 0x40, RZ ;  /* 0x0000004002007824 */ /* 0x000fe200078e00ff */
[----:B------:R-:W-:Y:S05]  /*1ee0*/  @P0 BRA `(.L_x_620) ;  /* 0x0000000000840947 */ /* 0x000fea0003800000 */
[----:B------:R-:W-:Y:S01]  /*1ef0*/  ULDC UR5, c[0x0][0x2d0] ;  /* 0x0000b40000057ab9 */ /* 0x000fe20000000800 */
[----:B------:R-:W-:Y:S01]  /*1f00*/  IMAD.MOV.U32 R22, RZ, RZ, R20 ;  /* 0x000000ffff167224 */ /* 0x000fe200078e0014 */
[----:B------:R-:W-:Y:S01]  /*1f10*/  ISETP.GE.AND P3, PT, R122, UR5, PT ;  /* 0x000000057a007c0c */ /* 0x000fe2000bf66270 */
[----:B------:R-:W-:Y:S01]  /*1f20*/  IMAD R19, R135, 0x30, RZ ;  /* 0x0000003087137824 */ /* 0x000fe200078e02ff */
[----:B------:R-:W-:Y:S01]  /*1f30*/  ISETP.GE.AND P2, PT, R223, UR5, PT ;  /* 0x00000005df007c0c */ /* 0x000fe2000bf46270 */
[----:B------:R-:W-:Y:S01]  /*1f40*/  IMAD.WIDE.U32 R22, R134, 0x30, R22 ;  /* 0x0000003086167825 */ /* 0x000fe200078e0016 */
[----:B------:R-:W-:-:S03]  /*1f50*/  ISETP.GE.AND P0, PT, R222, UR5, PT ;  /* 0x00000005de007c0c */ /* 0x000fc6000bf06270 */
[----:B------:R-:W-:-:S06]  /*1f60*/  IMAD.IADD R20, R23, 0x1, R19 ;  /* 0x0000000117147824 */ /* 0x000fcc00078e0213 */
        /* <DEDUP_REMOVED lines=25> */
.L_x_620:
[----:B------:R-:W-:Y:S05]  /*2100*/  BSYNC B0 ;  /* 0x0000000000007941 */ /* 0x000fea0003800000 */
.L_x_619:
[----:B------:R-:W0:Y:S01]  /*2110*/  LDGDEPBAR ;  /* 0x00000000000079af */ /* 0x000e220000000000 */
[----:B------:R-:W-:Y:S01]  /*2120*/  ISETP.GE.AND P0, PT, R16, R7, PT ;  /* 0x000000071000720c */ /* 0x000fe20003f06270 */
[----:B-1234-:R-:W-:Y:S01]  /*2130*/  IMAD.SHL.U32 R11, R26, 0x8, RZ ;  /* 0x000000081a0b7824 */ /* 0x01efe200078e00ff */
[----:B------:R-:W-:Y:S01]  /*2140*/  LOP3.LUT R0, R0, 0x1c0, RZ, 0xc0, !PT ;  /* 0x000001c000007812 */ /* 0x000fe200078ec0ff */
[----:B------:R-:W-:Y:S01]  /*2150*/  IMAD.SHL.U32 R10, R5, 0x40, RZ ;  /* 0x00000040050a7824 */ /* 0x000fe200078e00ff */
[----:B------:R-:W-:Y:S01]  /*2160*/  LEA.HI R120, R15, R6, RZ, 0x5 ;  /* 0x000000060f787211 */ /* 0x000fe200078f28ff */
[----:B------:R-:W-:Y:S01]  /*2170*/  IMAD.SHL.U32 R16, R16, 0x8, RZ ;  /* 0x0000000810107824 */ /* 0x000fe200078e00ff */
[----:B------:R-:W-:Y:S01]  /*2180*/  LOP3.LUT R11, R0, 0x8, R11, 0xf8, !PT ;  /* 0x00000008000b7812 */ /* 0x000fe200078ef80b */
[----:B------:R-:W-:Y:S01]  /*2190*/  IMAD.SHL.U32 R218, R8, 0x40, RZ ;  /* 0x0000004008da7824 */ /* 0x000fe200078e00ff */
[----:B------:R-:W-:Y:S01]  /*21a0*/  SHF.R.U32.HI R0, RZ, 0x3, R0 ;  /* 0x00000003ff007819 */ /* 0x000fe20000011600 */
[----:B------:R-:W-:Y:S01]  /*21b0*/  IMAD.IADD R239, R233, 0x1, R239 ;  /* 0x00000001e9ef7824 */ /* 0x000fe200078e02ef */
[----:B------:R-:W-:Y:S01]  /*21c0*/  LOP3.LUT R13, R10, 0x1c0, RZ, 0xc0, !PT ;  /* 0x000001c00a0d7812 */ /* 0x000fe200078ec0ff */
[----:B------:R-:W-:Y:S01]  /*21d0*/  IMAD.MOV.U32 R238, RZ, RZ, R232 ;  /* 0x000000ffffee7224 */ /* 0x000fe200078e00e8 */
[----:B------:R-:W-:Y:S01]  /*21e0*/  LOP3.LUT R0, R11, R0, RZ, 0x3c, !PT ;  /* 0x000000000b007212 */ /* 0x000fe200078e3cff */
[----:B------:R-:W-:Y:S01]  /*21f0*/  IMAD.SHL.U32 R11, R24, 0x40, RZ ;  /* 0x00000040180b7824 */ /* 0x000fe200078e00ff */
[----:B------:R-:W-:Y:S01]  /*2200*/  LOP3.LUT R16, R13, 0x8, R16, 0xf8, !PT ;  /* 0x000000080d107812 */ /* 0x000fe200078ef810 */
[----:B------:R-:W-:Y:S01]  /*2210*/  BSSY B0, `(.L_x_621) ;  /* 0x0000032000007945 */ /* 0x000fe20003800000 */
[----:B------:R-:W-:-:S02]  /*2220*/  SHF.R.U32.HI R13, RZ, 0x3, R13 ;  /* 0x00000003ff0d7819 */ /* 0x000fc4000001160d */
[----:B------:R-:W-:Y:S02]  /*2230*/  SHF.L.U64.HI R217, R8, 0x6, R9 ;  /* 0x0000000608d97819 */ /* 0x000fe40000010209 */
[----:B------:R-:W-:Y:S02]  /*2240*/  LOP3.LUT R13, R16, R13, RZ, 0x3c, !PT ;  /* 0x0000000d100d7212 */ /* 0x000fe400078e3cff */
[----:B------:R-:W-:Y:S01]  /*2250*/  LOP3.LUT R0, R0, 0xfffffe00, R11, 0xf8, !PT ;  /* 0xfffffe0000007812 */ /* 0x000fe200078ef80b */
[----:B------:R-:W-:-:S04]  /*2260*/  DEPBAR.LE SB0, 0x0 ;  /* 0x000080000000791a */ /* 0x000fc80000000000 */
[----:B------:R-:W-:Y:S01]  /*2270*/  BAR.SYNC.DEFER_BLOCKING 0x0 ;  /* 0x0000000000007b1d */ /* 0x000fe20000010000 */
[----:B------:R-:W-:Y:S01]  /*2280*/  SHF.R.S32.HI R127, RZ, 0x5, R120 ;  /* 0x00000005ff7f7819 */ /* 0x000fe20000011478 */
[----:B------:R-:W-:Y:S01]  /*2290*/  IMAD R17, R217, R144, RZ ;  /* 0x00000090d9117224 */ /* 0x000fe200078e02ff */
[----:B------:R-:W-:Y:S01]  /*22a0*/  ISETP.GE.AND P5, PT, R14, R7, PT ;  /* 0x000000070e00720c */ /* 0x000fe20003fa6270 */
[----:B------:R-:W-:Y:S02]  /*22b0*/  IMAD R205, R26, 0x200, R13 ;  /* 0x000002001acd7824 */ /* 0x000fe400078e020d */
[----:B------:R-:W-:Y:S02]  /*22c0*/  IMAD R206, R127, 0x400, R0 ;  /* 0x000004007fce7824 */ /* 0x000fe400078e0200 */
[-C--:B------:R-:W-:Y:S01]  /*22d0*/  IMAD R17, R18, R218.reuse, R17 ;  /* 0x000000da12117224 */ /* 0x080fe200078e0211 */
[----:B------:R-:W-:Y:S01]  /*22e0*/  LEA R205, R205, UR4, 0x1 ;  /* 0x00000004cdcd7c11 */ /* 0x000fe2000f8e08ff */
[----:B------:R-:W-:Y:S01]  /*22f0*/  IMAD.WIDE.U32 R14, R144, R218, R238 ;  /* 0x000000da900e7225 */ /* 0x000fe200078e00ee */
[----:B------:R-:W-:-:S03]  /*2300*/  LEA R206, R206, UR4, 0x1 ;  /* 0x00000004cece7c11 */ /* 0x000fc6000f8e08ff */
[----:B------:R-:W-:Y:S01]  /*2310*/  IMAD.IADD R17, R15, 0x1, R17 ;  /* 0x000000010f117824 */ /* 0x000fe200078e0211 */
        /* <DEDUP_REMOVED lines=33> */
.L_x_622:
[----:B------:R-:W-:Y:S05]  /*2530*/  BSYNC B0 ;  /* 0x0000000000007941 */ /* 0x000fea0003800000 */
.L_x_621:
[----:B------:R4:W-:Y:S01]  /*2540*/  @P4 STS.128 [R221+0xc800], RZ ;  /* 0x00c800ffdd004388 */ /* 0x0009e20000000c00 */
[----:B------:R-:W-:Y:S01]  /*2550*/  BSSY B0, `(.L_x_623) ;  /* 0x0000025000007945 */ /* 0x000fe20003800000 */
[C---:B------:R-:W-:Y:S02]  /*2560*/  SHF.L.U64.HI R225, R8.reuse, 0x4, R9 ;  /* 0x0000000408e17819 */ /* 0x040fe40000010209 */
[----:B------:R4:W-:Y:S01]  /*2570*/  @P4 STS.128 [R221+0xe800], RZ ;  /* 0x00e800ffdd004388 */ /* 0x0009e20000000c00 */
[----:B------:R-:W-:-:S03]  /*2580*/  SHF.L.U32 R230, R8, 0x4, RZ ;  /* 0x0000000408e67819 */ /* 0x000fc600000006ff */
[----:B------:R4:W-:Y:S01]  /*2590*/  @P4 STS.128 [R221+0x10800], RZ ;  /* 0x010800ffdd004388 */ /* 0x0009e20000000c00 */
[----:B------:R-:W-:Y:S05]  /*25a0*/  @P4 BRA `(.L_x_624) ;  /* 0x00000000007c4947 */ /* 0x000fea0003800000 */
[----:B------:R-:W-:Y:S01]  /*25b0*/  ULDC UR5, c[0x0][0x2d0] ;  /* 0x0000b40000057ab9 */ /* 0x000fe20000000800 */
[----:B------:R-:W-:Y:S02]  /*25c0*/  IADD3 R7, P1, R230, R14, RZ ;  /* 0x0000000ee6077210 */ /* 0x000fe40007f3e0ff */
[----:B------:R-:W-:Y:S02]  /*25d0*/  ISETP.GE.AND P3, PT, R122, UR5, PT ;  /* 0x000000057a007c0c */ /* 0x000fe4000bf66270 */
[----:B------:R-:W-:Y:S01]  /*25e0*/  ISETP.GE.AND P2, PT, R223, UR5, PT ;  /* 0x00000005df007c0c */ /* 0x000fe2000bf46270 */
[----:B------:R-:W-:Y:S01]  /*25f0*/  IMAD.X R18, R225, 0x1, R17, P1 ;  /* 0x00000001e1127824 */ /* 0x000fe200008e0611 */
[----:B------:R-:W-:-:S09]  /*2600*/  ISETP.GE.AND P0, PT, R222, UR5, PT ;  /* 0x00000005de007c0c */ /* 0x000fd2000bf06270 */
        /* <DEDUP_REMOVED lines=25> */
.L_x_624:
[----:B------:R-:W-:Y:S05]  /*27a0*/  BSYNC B0 ;  /* 0x0000000000007941 */ /* 0x000fea0003800000 */
.L_x_623:
[----:B------:R1:W-:Y:S01]  /*27b0*/  @P6 STS.128 [R221+0xd000], RZ ;  /* 0x00d000ffdd006388 */ /* 0x0003e20000000c00 */
[----:B------:R-:W-:Y:S03]  /*27c0*/  BSSY B0, `(.L_x_625) ;  /* 0x0000023000007945 */ /* 0x000fe60003800000 */
[----:B------:R1:W-:Y:S04]  /*27d0*/  @P6 STS.128 [R221+0xf000], RZ ;  /* 0x00f000ffdd006388 */ /* 0x0003e80000000c00 */
[----:B------:R1:W-:Y:S01]  /*27e0*/  @P6 STS.128 [R221+0x11000], RZ ;  /* 0x011000ffdd006388 */ /* 0x0003e20000000c00 */
[----:B------:R-:W-:Y:S05]  /*27f0*/  @P6 BRA `(.L_x_626) ;  /* 0x00000000007c6947 */ /* 0x000fea0003800000 */
[----:B------:R-:W-:Y:S01]  /*2800*/  ULDC UR5, c[0x0][0x2d0] ;  /* 0x0000b40000057ab9 */ /* 0x000fe20000000800 */
[----:B------:R-:W-:Y:S02]  /*2810*/  LEA R7, P1, R8, R14, 0x5 ;  /* 0x0000000e08077211 */ /* 0x000fe400078228ff */
[----:B------:R-:W-:Y:S02]  /*2820*/  ISETP.GE.AND P3, PT, R122, UR5, PT ;  /* 0x000000057a007c0c */ /* 0x000fe4000bf66270 */
[----:B------:R-:W-:Y:S02]  /*2830*/  ISETP.GE.AND P2, PT, R223, UR5, PT ;  /* 0x00000005df007c0c */ /* 0x000fe4000bf46270 */
[----:B------:R-:W-:Y:S02]  /*2840*/  ISETP.GE.AND P0, PT, R222, UR5, PT ;  /* 0x00000005de007c0c */ /* 0x000fe4000bf06270 */
[----:B------:R-:W-:-:S07]  /*2850*/  LEA.HI.X R18, R8, R17, R9, 0x5, P1 ;  /* 0x0000001108127211 */ /* 0x000fce00008f2c09 */
        /* <DEDUP_REMOVED lines=25> */
.L_x_626:
[----:B------:R-:W-:Y:S05]  /*29f0*/  BSYNC B0 ;  /* 0x0000000000007941 */ /* 0x000fea0003800000 */
.L_x_625:
[----:B------:R1:W-:Y:S01]  /*2a00*/  @P5 STS.128 [R221+0xd800], RZ ;  /* 0x00d800ffdd005388 */ /* 0x0003e20000000c00 */
[----:B------:R-:W-:Y:S03]  /*2a10*/  BSSY B0, `(.L_x_627) ;  /* 0x0000025000007945 */ /* 0x000fe60003800000 */
[----:B------:R1:W-:Y:S04]  /*2a20*/  @P5 STS.128 [R221+0xf800], RZ ;  /* 0x00f800ffdd005388 */ /* 0x0003e80000000c00 */
[----:B------:R1:W-:Y:S01]  /*2a30*/  @P5 STS.128 [R221+0x11800], RZ ;  /* 0x011800ffdd005388 */ /* 0x0003e20000000c00 */
[----:B------:R-:W-:Y:S05]  /*2a40*/  @P5 BRA `(.L_x_628) ;  /* 0x0000000000845947 */ /* 0x000fea0003800000 */
[----:B------:R-:W-:Y:S01]  /*2a50*/  ULDC UR5, c[0x0][0x2d0] ;  /* 0x0000b40000057ab9 */ /* 0x000fe20000000800 */
[----:B------:R-:W-:Y:S01]  /*2a60*/  IMAD.MOV.U32 R16, RZ, RZ, R14 ;  /* 0x000000ffff107224 */ /* 0x000fe200078e000e */
[----:B------:R-:W-:Y:S02]  /*2a70*/  ISETP.GE.AND P3, PT, R122, UR5, PT ;  /* 0x000000057a007c0c */ /* 0x000fe4000bf66270 */
[----:B------:R-:W-:Y:S01]  /*2a80*/  ISETP.GE.AND P2, PT, R223, UR5, PT ;  /* 0x00000005df007c0c */ /* 0x000fe2000bf46270 */
[----:B------:R-:W-:Y:S01]  /*2a90*/  IMAD.WIDE.U32 R16, R8, 0x30, R16 ;  /* 0x0000003008107825 */ /* 0x000fe200078e0010 */
[----:B------:R-:W-:-:S03]  /*2aa0*/  ISETP.GE.AND P0, PT, R222, UR5, PT ;  /* 0x00000005de007c0c */ /* 0x000fc6000bf06270 */
[----:B------:R-:W-:-:S04]  /*2ab0*/  IMAD R8, R9, 0x30, RZ ;  /* 0x0000003009087824 */ /* 0x000fc800078e02ff */
[----:B------:R-:W-:Y:S02]  /*2ac0*/  IMAD.IADD R8, R17, 0x1, R8 ;  /* 0x0000000111087824 */ /* 0x000fe400078e0208 */
        /* <DEDUP_REMOVED lines=25> */
.L_x_628:
[----:B------:R-:W-:Y:S05]  /*2c60*/  BSYNC B0 ;  /* 0x0000000000007941 */ /* 0x000fea0003800000 */
.L_x_627:
[----:B-1-3--:R-:W-:Y:S01]  /*2c70*/  LDSM.16.M88.4 R12, [R206] ;  /* 0x00000000ce0c783b */ /* 0x00afe20000000200 */
[----:B------:R-:W-:Y:S01]  /*2c80*/  R2P PR, R5, 0x6 ;  /* 0x0000000605007804 */ /* 0x000fe20000000000 */
[----:B------:R-:W-:Y:S01]  /*2c90*/  IMAD.MOV.U32 R7, RZ, RZ, 0x10 ;  /* 0x00000010ff077424 */ /* 0x000fe200078e00ff */
[C---:B------:R-:W-:Y:S01]  /*2ca0*/  LOP3.LUT P0, RZ, R2.reuse, 0x2, RZ, 0xc0, !PT ;  /* 0x0000000202ff7812 */ /* 0x040fe2000780c0ff */
[----:B------:R-:W1:Y:S01]  /*2cb0*/  LDSM.16.M88.4 R28, [R205+0x6000] ;  /* 0x00600000cd1c783b */ /* 0x000e620000000200 */
[----:B------:R-:W-:Y:S01]  /*2cc0*/  VIADD R5, R205, 0x6000 ;  /* 0x00006000cd057836 */ /* 0x000fe20000000000 */
[----:B------:R-:W-:Y:S01]  /*2cd0*/  ULDC UR5, c[0x0][0x39c] ;  /* 0x0000e70000057ab9 */ /* 0x000fe20000000800 */
[----:B------:R-:W-:Y:S01]  /*2ce0*/  SEL R7, R7, 0xfffffff0, !P0 ;  /* 0xfffffff007077807 */ /* 0x000fe20004000000 */
[----:B------:R-:W-:Y:S01]  /*2cf0*/  VIADD R203, R205, 0x6020 ;  /* 0x00006020cdcb7836 */ /* 0x000fe20000000000 */
[----:B------:R-:W-:Y:S01]  /*2d00*/  LOP3.LUT P0, RZ, R2, 0x4, RZ, 0xc0, !PT ;  /* 0x0000000402ff7812 */ /* 0x000fe2000780c0ff */
[----:B------:R-:W-:Y:S01]  /*2d10*/  IMAD.MOV.U32 R2, RZ, RZ, 0x40 ;  /* 0x00000040ff027424 */ /* 0x000fe200078e00ff */
[----:B------:R-:W3:Y:S01]  /*2d20*/  LDSM.16.M88.4 R52, [R205+0x6800] ;  /* 0x00680000cd34783b */ /* 0x000ee20000000200 */
[----:B------:R-:W-:-:S02]  /*2d30*/  IMAD R204, R7, 0x2, R206 ;  /* 0x0000000207cc7824 */ /* 0x000fc400078e02ce */
[----:B------:R-:W-:Y:S01]  /*2d40*/  @P1 VIADD R203, R5, 0xffffffe0 ;  /* 0xffffffe005cb1836 */ /* 0x000fe20000000000 */
[----:B------:R-:W-:Y:S01]  /*2d50*/  SEL R2, R2, 0xffffffc0, !P2 ;  /* 0xffffffc002027807 */ /* 0x000fe20005000000 */
[----:B------:R-:W-:Y:S01]  /*2d60*/  IMAD.MOV.U32 R5, RZ, RZ, 0x20 ;  /* 0x00000020ff057424 */ /* 0x000fe200078e00ff */
[----:B--2---:R-:W-:Y:S01]  /*2d70*/  LDSM.16.M88.4 R8, [R204] ;  /* 0x00000000cc08783b */ /* 0x004fe20000000200 */
[----:B------:R-:W-:Y:S02]  /*2d80*/  IMAD R127, R127, 0x10, R129 ;  /* 0x000000107f7f7824 */ /* 0x000fe400078e0281 */
[----:B------:R-:W-:Y:S01]  /*2d90*/  IMAD.IADD R199, R205, 0x1, R2 ;  /* 0x00000001cdc77824 */ /* 0x000fe200078e0202 */
[----:B------:R-:W2:Y:S01]  /*2da0*/  LDSM.16.M88.4 R24, [R203] ;  /* 0x00000000cb18783b */ /* 0x000ea20000000200 */
[----:B------:R-:W-:Y:S01]  /*2db0*/  SEL R5, R5, 0xffffffe0, !P0 ;  /* 0xffffffe005057807 */ /* 0x000fe20004000000 */
[----:B------:R-:W-:Y:S02]  /*2dc0*/  IMAD.IADD R192, R2, 0x1, R203 ;  /* 0x0000000102c07824 */ /* 0x000fe400078e02cb */
[----:B------:R-:W-:Y:S01]  /*2dd0*/  LDSM.16.M88.4 R36, [R199+0x6000] ;  /* 0x00600000c724783b */ /* 0x000fe20000000200 */
[----:B------:R-:W-:-:S02]  /*2de0*/  VIADD R195, R203, 0x800 ;  /* 0x00000800cbc37836 */ /* 0x000fc40000000000 */
[C---:B------:R-:W-:Y:S01]  /*2df0*/  IMAD R202, R5.reuse, 0x2, R206 ;  /* 0x0000000205ca7824 */ /* 0x040fe200078e02ce */
[----:B------:R-:W-:Y:S01]  /*2e00*/  LDSM.16.M88.4 R16, [R192] ;  /* 0x00000000c010783b */ /* 0x000fe20000000200 */
[----:B------:R-:W-:Y:S02]  /*2e10*/  IMAD R201, R5, 0x2, R204 ;  /* 0x0000000205c97824 */ /* 0x000fe400078e02cc */
[C---:B------:R-:W-:Y:S01]  /*2e20*/  VIADD R194, R203.reuse, 0x1000 ;  /* 0x00001000cbc27836 */ /* 0x040fe20000000000 */
[----:B------:R-:W-:Y:S01]  /*2e30*/  LDSM.16.M88.4 R88, [R202] ;  /* 0x00000000ca58783b */ /* 0x000fe20000000200 */
[C---:B------:R-:W-:Y:S02]  /*2e40*/  VIADD R193, R203.reuse, 0x1800 ;  /* 0x00001800cbc17836 */ /* 0x040fe40000000000 */
[C---:B------:R-:W-:Y:S01]  /*2e50*/  VIADD R191, R203.reuse, 0x2000 ;  /* 0x00002000cbbf7836 */ /* 0x040fe20000000000 */
[----:B------:R-:W-:Y:S01]  /*2e60*/  LDSM.16.M88.4 R100, [R201] ;  /* 0x00000000c964783b */ /* 0x000fe20000000200 */
[----:B------:R-:W-:-:S02]  /*2e70*/  VIADD R190, R203, 0x2800 ;  /* 0x00002800cbbe7836 */ /* 0x000fc40000000000 */
[C---:B------:R-:W-:Y:S01]  /*2e80*/  VIADD R189, R203.reuse, 0x3000 ;  /* 0x00003000cbbd7836 */ /* 0x040fe20000000000 */
[----:B------:R-:W5:Y:S01]  /*2e90*/  LDSM.16.M88.4 R44, [R203+0x800] ;  /* 0x00080000cb2c783b */ /* 0x000f620000000200 */
[C---:B------:R-:W-:Y:S01]  /*2ea0*/  VIADD R188, R203.reuse, 0x3800 ;  /* 0x00003800cbbc7836 */ /* 0x040fe20000000000 */
[C---:B-1----:R-:W-:Y:S02]  /*2eb0*/  HMMA.16816.F32.BF16 R20, R12.reuse, R28, RZ ;  /* 0x0000001c0c14723c */ /* 0x042fe400000418ff */
[----:B------:R-:W-:Y:S01]  /*2ec0*/  LDSM.16.M88.4 R84, [R206+0x2000] ;  /* 0x00200000ce54783b */ /* 0x000fe20000000200 */
[C---:B------:R-:W-:Y:S02]  /*2ed0*/  VIADD R187, R203.reuse, 0x4000 ;  /* 0x00004000cbbb7836 */ /* 0x040fe40000000000 */
[C---:B------:R-:W-:Y:S01]  /*2ee0*/  VIADD R186, R203.reuse, 0x4800 ;  /* 0x00004800cbba7836 */ /* 0x040fe20000000000 */
[----:B------:R-:W1:Y:S01]  /*2ef0*/  LDSM.16.M88.4 R32, [R199+0x6800] ;  /* 0x00680000c720783b */ /* 0x000e620000000200 */
[----:B------:R-:W-:Y:S01]  /*2f00*/  HMMA.16816.F32.BF16 R28, R12, R30, RZ ;  /* 0x0000001e0c1c723c */ /* 0x000fe200000418ff */
[----:B------:R-:W-:-:S02]  /*2f10*/  VIADD R185, R203, 0x5000 ;  /* 0x00005000cbb97836 */ /* 0x000fc40000000000 */
[----:B------:R-:W4:Y:S01]  /*2f20*/  LDSM.16.M88.4 R76, [R205+0x7000] ;  /* 0x00700000cd4c783b */ /* 0x000f220000000200 */
[----:B------:R-:W-:Y:S02]  /*2f30*/  VIADD R184, R203, 0x5800 ;  /* 0x00005800cbb87836 */ /* 0x000fe40000000000 */
[C---:B---3--:R-:W-:Y:S01]  /*2f40*/  HMMA.16816.F32.BF16 R40, R12.reuse, R52, RZ ;  /* 0x000000340c28723c */ /* 0x048fe200000418ff */
[----:B------:R-:W-:Y:S04]  /*2f50*/  LDSM.16.M88.4 R72, [R204+0x2000] ;  /* 0x00200000cc48783b */ /* 0x000fe80000000200 */
[----:B------:R-:W-:Y:S01]  /*2f60*/  LDSM.16.M88.4 R104, [R203+0x2000] ;  /* 0x00200000cb68783b */ /* 0x000fe20000000200 */
[----:B------:R-:W-:Y:S03]  /*2f70*/  HMMA.16816.F32.BF16 R52, R12, R54, RZ ;  /* 0x000000360c34723c */ /* 0x000fe600000418ff */
[----:B------:R-:W-:Y:S03]  /*2f80*/  LDSM.16.M88.4 R60, [R202+0x2000] ;  /* 0x00200000ca3c783b */ /* 0x000fe60000000200 */
[C---:B--2---:R-:W-:Y:S01]  /*2f90*/  HMMA.16816.F32.BF16 R20, R8.reuse, R24, R20 ;  /* 0x000000180814723c */ /* 0x044fe20000041814 */
[----:B------:R-:W-:Y:S04]  /*2fa0*/  LDSM.16.M88.4 R68, [R199+0x8000] ;  /* 0x00800000c744783b */ /* 0x000fe80000000200 */
[----:B------:R-:W-:Y:S01]  /*2fb0*/  LDSM.16.M88.4 R96, [R203+0x1000] ;  /* 0x00100000cb60783b */ /* 0x000fe20000000200 */
[C---:B------:R-:W-:Y:S03]  /*2fc0*/  HMMA.16816.F32.BF16 R28, R8.reuse, R26, R28 ;  /* 0x0000001a081c723c */ /* 0x040fe6000004181c */
[----:B------:R-:W2:Y:S03]  /*2fd0*/  LDSM.16.M88.4 R24, [R205+0x8000] ;  /* 0x00800000cd18783b */ /* 0x000ea60000000200 */
[C---:B-----5:R-:W-:Y:S01]  /*2fe0*/  HMMA.16816.F32.BF16 R40, R8.reuse, R44, R40 ;  /* 0x0000002c0828723c */ /* 0x060fe20000041828 */
        /* <DEDUP_REMOVED lines=8> */
[----:B------:R-:W3:Y:S03]  /*3070*/  LDSM.16.M88.4 R36, [R192+0x800] ;  /* 0x00080000c024783b */ /* 0x000ee60000000200 */
[----:B-1----:R-:W-:Y:S01]  /*3080*/  HMMA.16816.F32.BF16 R40, R88, R32, R40 ;  /* 0x000000205828723c */ /* 0x002fe20000041828 */
[----:B------:R-:W-:Y:S04]  /*3090*/  LDSM.16.M88.4 R108, [R199+0x8800] ;  /* 0x00880000c76c783b */ /* 0x000fe80000000200 */
[----:B------:R-:W-:Y:S01]  /*30a0*/  LDSM.16.M88.4 R112, [R205+0x9000] ;  /* 0x00900000cd70783b */ /* 0x000fe20000000200 */
[----:B----4-:R-:W-:Y:S03]  /*30b0*/  HMMA.16816.F32.BF16 R64, R12, R76, RZ ;  /* 0x0000004c0c40723c */ /* 0x010fe600000418ff */
[----:B------:R-:W0:Y:S03]  /*30c0*/  LDGDEPBAR ;  /* 0x00000000000079af */ /* 0x000e260000000000 */
[C---:B------:R-:W-:Y:S06]  /*30d0*/  HMMA.16816.F32.BF16 R20, R100.reuse, R16, R20 ;  /* 0x000000106414723c */ /* 0x040fec0000041814 */
[----:B------:R-:W-:Y:S01]  /*30e0*/  HMMA.16816.F32.BF16 R28, R100, R18, R28 ;  /* 0x00000012641c723c */ /* 0x000fe2000004181c */
[----:B------:R-:W1:Y:S05]  /*30f0*/  LDSM.16.M88.4 R16, [R205+0x7800] ;  /* 0x00780000cd10783b */ /* 0x000e6a0000000200 */
[----:B------:R-:W-:Y:S06]  /*3100*/  HMMA.16816.F32.BF16 R76, R12, R78, RZ ;  /* 0x0000004e0c4c723c */ /* 0x000fec00000418ff */
[----:B------:R-:W-:Y:S01]  /*3110*/  HMMA.16816.F32.BF16 R52, R88, R34, R52 ;  /* 0x000000225834723c */ /* 0x000fe20000041834 */
[----:B------:R-:W-:Y:S05]  /*3120*/  LDSM.16.M88.4 R32, [R203+0x2800] ;  /* 0x00280000cb20783b */ /* 0x000fea0000000200 */
[C---:B--2---:R-:W-:Y:S06]  /*3130*/  HMMA.16816.F32.BF16 R20, R84.reuse, R24, R20 ;  /* 0x000000185414723c */ /* 0x044fec0000041814 */
[----:B------:R-:W-:Y:S01]  /*3140*/  HMMA.16816.F32.BF16 R28, R84, R26, R28 ;  /* 0x0000001a541c723c */ /* 0x000fe2000004181c */
[----:B------:R-:W2:Y:S05]  /*3150*/  LDSM.16.M88.4 R24, [R203+0x1800] ;  /* 0x00180000cb18783b */ /* 0x000eaa0000000200 */
[----:B---3--:R-:W-:Y:S06]  /*3160*/  HMMA.16816.F32.BF16 R40, R100, R36, R40 ;  /* 0x000000246428723c */ /* 0x008fec0000041828 */
[----:B------:R-:W-:Y:S06]  /*3170*/  HMMA.16816.F32.BF16 R76, R8, R98, R76 ;  /* 0x00000062084c723c */ /* 0x000fec000004184c */
[----:B------:R-:W-:Y:S06]  /*3180*/  HMMA.16816.F32.BF16 R20, R72, R104, R20 ;  /* 0x000000684814723c */ /* 0x000fec0000041814 */
[----:B-1----:R-:W-:Y:S06]  /*3190*/  HMMA.16816.F32.BF16 R92, R12, R16, RZ ;  /* 0x000000100c5c723c */ /* 0x002fec00000418ff */
[----:B------:R-:W-:Y:S01]  /*31a0*/  HMMA.16816.F32.BF16 R28, R72, R106, R28 ;  /* 0x0000006a481c723c */ /* 0x000fe2000004181c */
[----:B------:R-:W-:Y:S05]  /*31b0*/  LDSM.16.M88.4 R104, [R205+0xa000] ;  /* 0x00a00000cd68783b */ /* 0x000fea0000000200 */
[----:B------:R-:W-:Y:S06]  /*31c0*/  HMMA.16816.F32.BF16 R40, R84, R44, R40 ;  /* 0x0000002c5428723c */ /* 0x000fec0000041828 */
[----:B------:R-:W-:Y:S06]  /*31d0*/  HMMA.16816.F32.BF16 R20, R60, R68, R20 ;  /* 0x000000443c14723c */ /* 0x000fec0000041814 */
[----:B------:R-:W-:Y:S01]  /*31e0*/  HMMA.16816.F32.BF16 R52, R100, R38, R52 ;  /* 0x000000266434723c */ /* 0x000fe20000041834 */
[----:B------:R-:W-:Y:S05]  /*31f0*/  LDSM.16.M88.4 R36, [R206+0x4000] ;  /* 0x00400000ce24783b */ /* 0x000fea0000000200 */
[----:B------:R-:W-:Y:S01]  /*3200*/  HMMA.16816.F32.BF16 R64, R8, R96, R64 ;  /* 0x000000600840723c */ /* 0x000fe20000041840 */
[----:B------:R-:W-:Y:S05]  /*3210*/  LDSM.16.M88.4 R96, [R192+0x1800] ;  /* 0x00180000c060783b */ /* 0x000fea0000000200 */
[----:B------:R-:W-:Y:S01]  /*3220*/  HMMA.16816.F32.BF16 R12, R12, R18, RZ ;  /* 0x000000120c0c723c */ /* 0x000fe200000418ff */
[----:B------:R-:W1:Y:S05]  /*3230*/  LDSM.16.M88.4 R16, [R199+0x7800] ;  /* 0x00780000c710783b */ /* 0x000e6a0000000200 */
[----:B--2---:R-:W-:Y:S06]  /*3240*/  HMMA.16816.F32.BF16 R92, R8, R24, R92 ;  /* 0x00000018085c723c */ /* 0x004fec000004185c */
[----:B------:R-:W-:Y:S01]  /*3250*/  HMMA.16816.F32.BF16 R28, R60, R70, R28 ;  /* 0x000000463c1c723c */ /* 0x000fe2000004181c */
[----:B------:R-:W-:Y:S05]  /*3260*/  LDSM.16.M88.4 R68, [R203+0x3000] ;  /* 0x00300000cb44783b */ /* 0x000fea0000000200 */
[----:B------:R-:W-:Y:S06]  /*3270*/  HMMA.16816.F32.BF16 R20, R48, R56, R20 ;  /* 0x000000383014723c */ /* 0x000fec0000041814 */
[----:B------:R-:W-:Y:S06]  /*3280*/  HMMA.16816.F32.BF16 R76, R88, R82, R76 ;  /* 0x00000052584c723c */ /* 0x000fec000004184c */
[----:B------:R-:W-:Y:S06]  /*3290*/  HMMA.16816.F32.BF16 R40, R72, R32, R40 ;  /* 0x000000204828723c */ /* 0x000fec0000041828 */
[----:B------:R-:W-:Y:S01]  /*32a0*/  HMMA.16816.F32.BF16 R52, R84, R46, R52 ;  /* 0x0000002e5434723c */ /* 0x000fe20000041834 */
[----:B------:R-:W-:Y:S05]  /*32b0*/  LDSM.16.M88.4 R44, [R192+0x2800] ;  /* 0x00280000c02c783b */ /* 0x000fea0000000200 */
[----:B------:R-:W-:Y:S01]  /*32c0*/  HMMA.16816.F32.BF16 R64, R88, R80, R64 ;  /* 0x000000505840723c */ /* 0x000fe20000041840 */
[----:B------:R-:W-:Y:S05]  /*32d0*/  LDSM.16.M88.4 R80, [R205+0x9800] ;  /* 0x00980000cd50783b */ /* 0x000fea0000000200 */
[----:B------:R-:W-:Y:S01]  /*32e0*/  HMMA.16816.F32.BF16 R8, R8, R26, R12 ;  /* 0x0000001a0808723c */ /* 0x000fe2000004180c */
[----:B------:R-:W-:Y:S04]  /*32f0*/  LDSM.16.M88.4 R12, [R204+0x4000] ;  /* 0x00400000cc0c783b */ /* 0x000fe80000000200 */
[----:B------:R-:W2:Y:S01]  /*3300*/  LDSM.16.M88.4 R24, [R203+0x4000] ;  /* 0x00400000cb18783b */ /* 0x000ea20000000200 */
[----:B-1----:R-:W-:Y:S06]  /*3310*/  HMMA.16816.F32.BF16 R92, R88, R16, R92 ;  /* 0x00000010585c723c */ /* 0x002fec000004185c */
[----:B------:R-:W-:Y:S01]  /*3320*/  HMMA.16816.F32.BF16 R28, R48, R58, R28 ;  /* 0x0000003a301c723c */ /* 0x000fe2000004181c */
[----:B------:R-:W-:Y:S05]  /*3330*/  LDSM.16.M88.4 R56, [R199+0x9000] ;  /* 0x00900000c738783b */ /* 0x000fea0000000200 */
[----:B------:R-:W-:Y:S06]  /*3340*/  HMMA.16816.F32.BF16 R20, R36, R104, R20 ;  /* 0x000000682414723c */ /* 0x000fec0000041814 */
[----:B------:R-:W-:Y:S06]  /*3350*/  HMMA.16816.F32.BF16 R76, R100, R118, R76 ;  /* 0x00000076644c723c */ /* 0x000fec000004184c */
[----:B------:R-:W-:Y:S06]  /*3360*/  HMMA.16816.F32.BF16 R40, R60, R108, R40 ;  /* 0x0000006c3c28723c */ /* 0x000fec0000041828 */
[----:B------:R-:W-:Y:S01]  /*3370*/  HMMA.16816.F32.BF16 R52, R72, R34, R52 ;  /* 0x000000224834723c */ /* 0x000fe20000041834 */
[----:B------:R-:W-:Y:S05]  /*3380*/  LDSM.16.M88.4 R32, [R205+0xa800] ;  /* 0x00a80000cd20783b */ /* 0x000fea0000000200 */
[----:B------:R-:W-:Y:S06]  /*3390*/  HMMA.16816.F32.BF16 R64, R100, R116, R64 ;  /* 0x000000746440723c */ /* 0x000fec0000041840 */
[----:B------:R-:W-:Y:S01]  /*33a0*/  HMMA.16816.F32.BF16 R88, R88, R18, R8 ;  /* 0x000000125858723c */ /* 0x000fe20000041808 */
[----:B------:R-:W-:Y:S04]  /*33b0*/  LDSM.16.M88.4 R8, [R202+0x4000] ;  /* 0x00400000ca08783b */ /* 0x000fe80000000200 */
[----:B------:R-:W1:Y:S01]  /*33c0*/  LDSM.16.M88.4 R16, [R199+0xa000] ;  /* 0x00a00000c710783b */ /* 0x000e620000000200 */
[----:B------:R-:W-:Y:S06]  /*33d0*/  HMMA.16816.F32.BF16 R92, R100, R96, R92 ;  /* 0x00000060645c723c */ /* 0x000fec000004185c */
[----:B------:R-:W-:Y:S01]  /*33e0*/  HMMA.16816.F32.BF16 R28, R36, R106, R28 ;  /* 0x0000006a241c723c */ /* 0x000fe2000004181c */
[----:B------:R-:W-:Y:S05]  /*33f0*/  LDSM.16.M88.4 R104, [R192+0x4000] ;  /* 0x00400000c068783b */ /* 0x000fea0000000200 */
[----:B--2---:R-:W-:Y:S06]  /*3400*/  HMMA.16816.F32.BF16 R20, R12, R24, R20 ;  /* 0x000000180c14723c */ /* 0x004fec0000041814 */
[----:B------:R-:W-:Y:S06]  /*3410*/  HMMA.16816.F32.BF16 R76, R84, R114, R76 ;  /* 0x00000072544c723c */ /* 0x000fec000004184c */
[----:B------:R-:W-:Y:S06]  /*3420*/  HMMA.16816.F32.BF16 R40, R48, R44, R40 ;  /* 0x0000002c3028723c */ /* 0x000fec0000041828 */
[----:B------:R-:W-:Y:S01]  /*3430*/  HMMA.16816.F32.BF16 R116, R60, R110, R52 ;  /* 0x0000006e3c74723c */ /* 0x000fe20000041834 */
[----:B------:R-:W-:Y:S04]  /*3440*/  LDSM.16.M88.4 R52, [R201+0x4000] ;  /* 0x00400000c934783b */ /* 0x000fe80000000200 */
[----:B------:R-:W-:Y:S01]  /*3450*/  LDSM.16.M88.4 R108, [R203+0x4800] ;  /* 0x00480000cb6c783b */ /* 0x000fe20000000200 */
[----:B------:R-:W-:Y:S06]  /*3460*/  HMMA.16816.F32.BF16 R64, R84, R112, R64 ;  /* 0x000000705440723c */ /* 0x000fec0000041840 */
[----:B------:R-:W-:Y:S01]  /*3470*/  HMMA.16816.F32.BF16 R88, R100, R98, R88 ;  /* 0x000000626458723c */ /* 0x000fe20000041858 */
[----:B------:R-:W2:Y:S04]  /*3480*/  LDSM.16.M88.4 R100, [R203+0x3800] ;  /* 0x00380000cb64783b */ /* 0x000ea80000000200 */
[----:B------:R-:W-:Y:S01]  /*3490*/  LDSM.16.M88.4 R96, [R192+0x3000] ;  /* 0x00300000c060783b */ /* 0x000fe20000000200 */
[----:B------:R-:W-:Y:S06]  /*34a0*/  HMMA.16816.F32.BF16 R92, R84, R80, R92 ;  /* 0x00000050545c723c */ /* 0x000fec000004185c */
[----:B------:R-:W-:Y:S01]  /*34b0*/  HMMA.16816.F32.BF16 R28, R12, R26, R28 ;  /* 0x0000001a0c1c723c */ /* 0x000fe2000004181c */
[----:B------:R-:W-:Y:S05]  /*34c0*/  LDSM.16.M88.4 R24, [R205+0xb000] ;  /* 0x00b00000cd18783b */ /* 0x000fea0000000200 */
[----:B-1----:R-:W-:Y:S06]  /*34d0*/  HMMA.16816.F32.BF16 R20, R8, R16, R20 ;  /* 0x000000100814723c */ /* 0x002fec0000041814 */
[----:B------:R-:W-:Y:S06]  /*34e0*/  HMMA.16816.F32.BF16 R76, R72, R70, R76 ;  /* 0x00000046484c723c */ /* 0x000fec000004184c */
[----:B------:R-:W-:Y:S06]  /*34f0*/  HMMA.16816.F32.BF16 R40, R36, R32, R40 ;  /* 0x000000202428723c */ /* 0x000fec0000041828 */
[----:B------:R-:W-:Y:S01]  /*3500*/  HMMA.16816.F32.BF16 R116, R48, R46, R116 ;  /* 0x0000002e3074723c */ /* 0x000fe20000041874 */
[----:B------:R-:W-:Y:S05]  /*3510*/  LDSM.16.M88.4 R44, [R199+0xa800] ;  /* 0x00a80000c72c783b */ /* 0x000fea0000000200 */
[----:B------:R-:W-:Y:S01]  /*3520*/  HMMA.16816.F32.BF16 R64, R72, R68, R64 ;  /* 0x000000444840723c */ /* 0x000fe20000041840 */
[----:B------:R-:W-:Y:S05]  /*3530*/  LDSM.16.M88.4 R68, [R199+0xb000] ;  /* 0x00b00000c744783b */ /* 0x000fea0000000200 */
[----:B------:R-:W-:Y:S01]  /*3540*/  HMMA.16816.F32.BF16 R88, R84, R82, R88 ;  /* 0x000000525458723c */ /* 0x000fe20000041858 */
        /* <DEDUP_REMOVED lines=10> */
[----:B------:R-:W2:Y:S01]  /*35f0*/  LDSM.16.M88.4 R56, [R192+0x3800] ;  /* 0x00380000c038783b */ /* 0x000ea20000000200 */
[----:B------:R-:W-:Y:S01]  /*3600*/  FMUL.FTZ R20, R20, UR5 ;  /* 0x0000000514147c20 */ /* 0x000fe20008410000 */
[----:B------:R-:W-:-:S03]  /*3610*/  FMUL.FTZ R21, R21, UR5 ;  /* 0x0000000515157c20 */ /* 0x000fc60008410000 */
[----:B------:R-:W-:Y:S01]  /*3620*/  HMMA.16816.F32.BF16 R88, R72, R102, R88 ;  /* 0x000000664858723c */ /* 0x000fe20000041858 */
[----:B------:R-:W3:Y:S05]  /*3630*/  MUFU.TANH R72, R21 ;  /* 0x0000001500487308 */ /* 0x000eea0000002400 */
[----:B-1----:R-:W-:Y:S01]  /*3640*/  HMMA.16816.F32.BF16 R92, R60, R80, R92 ;  /* 0x000000503c5c723c */ /* 0x002fe2000004185c */
[----:B------:R-:W-:-:S05]  /*3650*/  FMUL.FTZ R73, R23, UR5 ;  /* 0x0000000517497c20 */ /* 0x000fca0008410000 */
[----:B------:R-:W-:Y:S01]  /*3660*/  HMMA.16816.F32.BF16 R28, R52, R106, R28 ;  /* 0x0000006a341c723c */ /* 0x000fe2000004181c */
[----:B------:R-:W1:Y:S05]  /*3670*/  MUFU.TANH R73, R73 ;  /* 0x0000004900497308 */ /* 0x000e6a0000002400 */
[----:B------:R-:W-:Y:S06]  /*3680*/  HMMA.16816.F32.BF16 R76, R48, R98, R76 ;  /* 0x00000062304c723c */ /* 0x000fec000004184c */
[----:B------:R-:W-:Y:S01]  /*3690*/  HMMA.16816.F32.BF16 R40, R8, R44, R40 ;  /* 0x0000002c0828723c */ /* 0x000fe20000041828 */
[----:B------:R4:W-:Y:S05]  /*36a0*/  MUFU.TANH R44, R20 ;  /* 0x00000014002c7308 */ /* 0x0009ea0000002400 */
[----:B------:R-:W-:Y:S01]  /*36b0*/  HMMA.16816.F32.BF16 R116, R12, R110, R116 ;  /* 0x0000006e0c74723c */ /* 0x000fe20000041874 */
[----:B------:R-:W-:-:S05]  /*36c0*/  FMUL.FTZ R45, R22, UR5 ;  /* 0x00000005162d7c20 */ /* 0x000fca0008410000 */
[----:B------:R-:W-:Y:S01]  /*36d0*/  HMMA.16816.F32.BF16 R64, R48, R96, R64 ;  /* 0x000000603040723c */ /* 0x000fe20000041840 */
[----:B------:R-:W-:Y:S01]  /*36e0*/  FMUL.FTZ R28, R28, UR5 ;  /* 0x000000051c1c7c20 */ /* 0x000fe20008410000 */
[----:B------:R-:W-:Y:S01]  /*36f0*/  FMUL.FTZ R29, R29, UR5 ;  /* 0x000000051d1d7c20 */ /* 0x000fe20008410000 */
[----:B------:R-:W-:Y:S01]  /*3700*/  MUFU.TANH R45, R45 ;  /* 0x0000002d002d7308 */ /* 0x000fe20000002400 */
[----:B----4-:R-:W4:Y:S02]  /*3710*/  LDSM.16.M88.4 R20, [R205+0xb800] ;  /* 0x00b80000cd14783b */ /* 0x010f240000000200 */
[----:B------:R-:W-:Y:S06]  /*3720*/  HMMA.16816.F32.BF16 R88, R60, R82, R88 ;  /* 0x000000523c58723c */ /* 0x000fec0000041858 */
[----:B--2---:R-:W-:Y:S06]  /*3730*/  HMMA.16816.F32.BF16 R92, R48, R56, R92 ;  /* 0x00000038305c723c */ /* 0x004fec000004185c */
[----:B------:R-:W-:Y:S06]  /*3740*/  HMMA.16816.F32.BF16 R76, R36, R26, R76 ;  /* 0x0000001a244c723c */ /* 0x000fec000004184c */
[----:B------:R-:W-:Y:S01]  /*3750*/  HMMA.16816.F32.BF16 R40, R52, R32, R40 ;  /* 0x000000203428723c */ /* 0x000fe20000041828 */
[----:B------:R-:W2:Y:S05]  /*3760*/  MUFU.TANH R32, R28 ;  /* 0x0000001c00207308 */ /* 0x000eaa0000002400 */
[----:B------:R-:W-:Y:S03]  /*3770*/  HMMA.16816.F32.BF16 R116, R8, R46, R116 ;  /* 0x0000002e0874723c */ /* 0x000fe60000041874 */
[----:B------:R5:W-:Y:S03]  /*3780*/  MUFU.TANH R33, R29 ;  /* 0x0000001d00217308 */ /* 0x000be60000002400 */
[----:B------:R-:W-:Y:S01]  /*3790*/  HMMA.16816.F32.BF16 R64, R36, R24, R64 ;  /* 0x000000182440723c */ /* 0x000fe20000041840 */
[----:B------:R-:W-:Y:S01]  /*37a0*/  FMUL.FTZ R46, R30, UR5 ;  /* 0x000000051e2e7c20 */ /* 0x000fe20008410000 */
[----:B------:R-:W-:Y:S01]  /*37b0*/  FMUL.FTZ R47, R31, UR5 ;  /* 0x000000051f2f7c20 */ /* 0x000fe20008410000 */
[----:B------:R-:W-:Y:S03]  /*37c0*/  LDSM.16.M88.4 R24, [R192+0x5000] ;  /* 0x00500000c018783b */ /* 0x000fe60000000200 */
[----:B------:R-:W-:Y:S01]  /*37d0*/  HMMA.16816.F32.BF16 R88, R48, R58, R88 ;  /* 0x0000003a3058723c */ /* 0x000fe20000041858 */
[----:B------:R-:W2:Y:S05]  /*37e0*/  MUFU.TANH R46, R46 ;  /* 0x0000002e002e7308 */ /* 0x000eaa0000002400 */
[----:B----4-:R-:W-:Y:S01]  /*37f0*/  HMMA.16816.F32.BF16 R92, R36, R20, R92 ;  /* 0x00000014245c723c */ /* 0x010fe2000004185c */
[----:B------:R-:W-:Y:S01]  /*3800*/  FMUL.FTZ R2, R40, UR5 ;  /* 0x0000000528027c20 */ /* 0x000fe20008410000 */
[----:B-----5:R-:W4:Y:S01]  /*3810*/  LDSM.16.M88.4 R28, [R203+0x5800] ;  /* 0x00580000cb1c783b */ /* 0x020f220000000200 */
[----:B------:R-:W5:Y:S01]  /*3820*/  MUFU.TANH R47, R47 ;  /* 0x0000002f002f7308 */ /* 0x000f620000002400 */
[----:B------:R-:W-:-:S02]  /*3830*/  FMUL.FTZ R40, R42, UR5 ;  /* 0x000000052a287c20 */ /* 0x000fc40008410000 */
[----:B------:R-:W-:Y:S01]  /*3840*/  HMMA.16816.F32.BF16 R76, R12, R18, R76 ;  /* 0x000000120c4c723c */ /* 0x000fe2000004184c */
[----:B------:R-:W-:-:S04]  /*3850*/  LOP3.LUT R21, R120, 0xffffffe0, RZ, 0xc0, !PT ;  /* 0xffffffe078157812 */ /* 0x000fc800078ec0ff */
[----:B------:R-:W-:Y:S01]  /*3860*/  MUFU.TANH R40, R40 ;  /* 0x0000002800287308 */ /* 0x000fe20000002400 */
[----:B------:R-:W-:Y:S01]  /*3870*/  HMMA.16816.F32.BF16 R64, R12, R16, R64 ;  /* 0x000000100c40723c */ /* 0x000fe20000041840 */
[----:B------:R-:W3:Y:S05]  /*3880*/  LDSM.16.M88.4 R16, [R199+0xb800] ;  /* 0x00b80000c710783b */ /* 0x000eea0000000200 */
[----:B------:R-:W-:Y:S06]  /*3890*/  HMMA.16816.F32.BF16 R88, R36, R22, R88 ;  /* 0x000000162458723c */ /* 0x000fec0000041858 */
[----:B------:R-:W-:Y:S01]  /*38a0*/  HMMA.16816.F32.BF16 R116, R52, R34, R116 ;  /* 0x000000223474723c */ /* 0x000fe20000041874 */
[----:B------:R1:W5:Y:S05]  /*38b0*/  MUFU.TANH R34, R2 ;  /* 0x0000000200227308 */ /* 0x00036a0000002400 */
[----:B------:R-:W-:Y:S01]  /*38c0*/  HMMA.16816.F32.BF16 R76, R8, R70, R76 ;  /* 0x00000046084c723c */ /* 0x000fe2000004184c */
[----:B------:R-:W-:Y:S01]  /*38d0*/  FMUL.FTZ R35, R41, UR5 ;  /* 0x0000000529237c20 */ /* 0x000fe20008410000 */
[----:B------:R-:W-:-:S04]  /*38e0*/  FMUL.FTZ R41, R43, UR5 ;  /* 0x000000052b297c20 */ /* 0x000fc80008410000 */
[----:B------:R-:W-:Y:S01]  /*38f0*/  HMMA.16816.F32.BF16 R64, R8, R68, R64 ;  /* 0x000000440840723c */ /* 0x000fe20000041840 */
[----:B------:R-:W5:Y:S01]  /*3900*/  MUFU.TANH R35, R35 ;  /* 0x0000002300237308 */ /* 0x000f620000002400 */
[----:B-1----:R-:W-:-:S04]  /*3910*/  IMAD.IADD R2, R6, 0x1, -R21 ;  /* 0x0000000106027824 */ /* 0x002fc800078e0a15 */
[C---:B----4-:R-:W-:Y:S03]  /*3920*/  HMMA.16816.F32.BF16 R92, R12.reuse, R28, R92 ;  /* 0x0000001c0c5c723c */ /* 0x050fe6000004185c */
[----:B------:R-:W1:Y:S01]  /*3930*/  MUFU.TANH R41, R41 ;  /* 0x0000002900297308 */ /* 0x000e620000002400 */
[----:B------:R-:W-:Y:S02]  /*3940*/  SHF.R.S32.HI R21, RZ, 0x1f, R2 ;  /* 0x0000001fff157819 */ /* 0x000fe40000011402 */
[----:B------:R-:W-:Y:S01]  /*3950*/  FMUL.FTZ R42, R116, UR5 ;  /* 0x00000005742a7c20 */ /* 0x000fe20008410000 */
[----:B------:R-:W-:Y:S01]  /*3960*/  HMMA.16816.F32.BF16 R88, R12, R30, R88 ;  /* 0x0000001e0c58723c */ /* 0x000fe20000041858 */
[----:B------:R-:W-:Y:S01]  /*3970*/  FMUL.FTZ R28, R119, UR5 ;  /* 0x00000005771c7c20 */ /* 0x000fe20008410000 */
[----:B------:R-:W-:Y:S02]  /*3980*/  LEA.HI R2, R21, R2, RZ, 0x2 ;  /* 0x0000000215027211 */ /* 0x000fe400078f10ff */
[----:B------:R-:W4:Y:S01]  /*3990*/  LDSM.16.M88.4 R20, [R192+0x5800] ;  /* 0x00580000c014783b */ /* 0x000f220000000200 */
[----:B------:R-:W1:Y:S01]  /*39a0*/  MUFU.TANH R42, R42 ;  /* 0x0000002a002a7308 */ /* 0x000e620000002400 */
[----:B------:R-:W-:Y:S01]  /*39b0*/  SHF.R.S32.HI R2, RZ, 0x2, R2 ;  /* 0x00000002ff027819 */ /* 0x000fe20000011402 */
[----:B------:R-:W-:Y:S01]  /*39c0*/  HMMA.16816.F32.BF16 R76, R52, R26, R76 ;  /* 0x0000001a344c723c */ /* 0x000fe2000004184c */
[----:B------:R-:W-:-:S04]  /*39d0*/  DEPBAR.LE SB0, 0x0 ;  /* 0x000080000000791a */ /* 0x000fc80000000000 */
[----:B------:R-:W-:Y:S01]  /*39e0*/  IADD3 R2, R127, 0x1, R2 ;  /* 0x000000017f027810 */ /* 0x000fe20007ffe002 */
[----:B------:R-:W-:Y:S01]  /*39f0*/  HMMA.16816.F32.BF16 R64, R52, R24, R64 ;  /* 0x000000183440723c */ /* 0x000fe20000041840 */
[----:B------:R-:W-:Y:S01]  /*3a00*/  IMAD.SHL.U32 R27, R6, 0x2, RZ ;  /* 0x00000002061b7824 */ /* 0x000fe200078e00ff */
[----:B------:R-:W-:Y:S01]  /*3a10*/  MUFU.TANH R28, R28 ;  /* 0x0000001c001c7308 */ /* 0x000fe20000002400 */
[----:B------:R-:W-:-:S03]  /*3a20*/  IADD3 R29, R125, R2, -R224 ;  /* 0x000000027d1d7210 */ /* 0x000fc60007ffe8e0 */
[C---:B---3--:R-:W-:Y:S01]  /*3a30*/  HMMA.16816.F32.BF16 R92, R8.reuse, R16, R92 ;  /* 0x00000010085c723c */ /* 0x048fe2000004185c */
[----:B------:R-:W-:Y:S01]  /*3a40*/  LOP3.LUT R27, R27, 0x6, RZ, 0xc0, !PT ;  /* 0x000000061b1b7812 */ /* 0x000fe200078ec0ff */
[----:B------:R-:W-:Y:S02]  /*3a50*/  IMAD.IADD R2, R29, 0x1, R4 ;  /* 0x000000011d027824 */ /* 0x000fe400078e0204 */
[----:B------:R-:W-:Y:S01]  /*3a60*/  FMUL.FTZ R24, R117, UR5 ;  /* 0x0000000575187c20 */ /* 0x000fe20008410000 */
[----:B------:R-:W-:Y:S01]  /*3a70*/  FMUL.FTZ R25, R118, UR5 ;  /* 0x0000000576197c20 */ /* 0x000fe20008410000 */
[----:B------:R-:W-:Y:S01]  /*3a80*/  HMMA.16816.F32.BF16 R88, R8, R18, R88 ;  /* 0x000000120858723c */ /* 0x000fe20000041858 */
[----:B------:R-:W-:Y:S01]  /*3a90*/  IMAD R16, R144, 0x40, R27 ;  /* 0x0000004090107824 */ /* 0x000fe200078e021b */
[C---:B------:R-:W-:Y:S02]  /*3aa0*/  VIMNMX R133, R2.reuse, R125, PT ;  /* 0x0000007d02857248 */ /* 0x040fe40003fe0100 */
[----:B------:R-:W-:Y:S01]  /*3ab0*/  MUFU.TANH R24, R24 ;  /* 0x0000001800187308 */ /* 0x000fe20000002400 */
[----:B------:R-:W-:Y:S01]  /*3ac0*/  VIADDMNMX R2, R2, 0x8, R125, PT ;  /* 0x0000000802027846 */ /* 0x000fe2000380017d */
[----:B------:R-:W-:-:S02]  /*3ad0*/  VIADD R4, R16, 0x1 ;  /* 0x0000000110047836 */ /* 0x000fc40000000000 */
[----:B------:R-:W-:Y:S01]  /*3ae0*/  FMUL.FTZ R76, R76, UR5 ;  /* 0x000000054c4c7c20 */ /* 0x000fe20008410000 */
[C---:B------:R-:W-:Y:S02]  /*3af0*/  VIADD R6, R16.reuse, 0x8 ;  /* 0x0000000810067836 */ /* 0x040fe40000000000 */
[----:B------:R-:W-:Y:S01]  /*3b00*/  FMUL.FTZ R77, R77, UR5 ;  /* 0x000000054d4d7c20 */ /* 0x000fe20008410000 */
[----:B------:R-:W-:Y:S01]  /*3b10*/  VIADD R12, R16, 0x9 ;  /* 0x00000009100c7836 */ /* 0x000fe20000000000 */
[CC--:B------:R-:W-:Y:S01]  /*3b20*/  ISETP.GE.AND P6, PT, R4.reuse, R133.reuse, PT ;  /* 0x000000850400720c */ /* 0x0c0fe20003fc6270 */
[----:B------:R-:W3:Y:S01]  /*3b30*/  MUFU.TANH R25, R25 ;  /* 0x0000001900197308 */ /* 0x000ee20000002400 */
[-C--:B------:R-:W-:Y:S01]  /*3b40*/  ISETP.GE.AND P2, PT, R4, R2.reuse, PT ;  /* 0x000000020400720c */ /* 0x080fe20003f46270 */
[----:B------:R-:W-:Y:S01]  /*3b50*/  VIADD R4, R16, 0x10 ;  /* 0x0000001010047836 */ /* 0x000fe20000000000 */
[----:B------:R-:W-:Y:S01]  /*3b60*/  FSEL R72, R72, -INF , !P6 ;  /* 0xff80000048487808 */ /* 0x000fe20007000000 */
[----:B------:R-:W-:Y:S01]  /*3b70*/  FMUL.FTZ R64, R64, UR5 ;  /* 0x0000000540407c20 */ /* 0x000fe20008410000 */
[-C--:B------:R-:W-:Y:S01]  /*3b80*/  ISETP.GE.AND P3, PT, R6, R133.reuse, PT ;  /* 0x000000850600720c */ /* 0x080fe20003f66270 */
[----:B------:R-:W-:Y:S01]  /*3b90*/  FMUL.FTZ R67, R67, UR5 ;  /* 0x0000000543437c20 */ /* 0x000fe20008410000 */
[CC--:B------:R-:W-:Y:S01]  /*3ba0*/  ISETP.GE.AND P1, PT, R4.reuse, R133.reuse, PT ;  /* 0x000000850400720c */ /* 0x0c0fe20003f26270 */
[C---:B----4-:R-:W-:Y:S01]  /*3bb0*/  HMMA.16816.F32.BF16 R92, R52.reuse, R20, R92 ;  /* 0x00000014345c723c */ /* 0x050fe2000004185c */
[-C--:B------:R-:W-:Y:S01]  /*3bc0*/  ISETP.GE.AND P6, PT, R4, R2.reuse, PT ;  /* 0x000000020400720c */ /* 0x080fe20003fc6270 */
[----:B------:R-:W-:Y:S01]  /*3bd0*/  VIADD R4, R16, 0x11 ;  /* 0x0000001110047836 */ /* 0x000fe20000000000 */
[----:B------:R-:W-:Y:S01]  /*3be0*/  FSEL R73, R73, -INF , !P2 ;  /* 0xff80000049497808 */ /* 0x000fe20005000000 */
[----:B------:R-:W4:Y:S01]  /*3bf0*/  MUFU.TANH R160, R64 ;  /* 0x0000004000a07308 */ /* 0x000f220000002400 */
[----:B--2---:R-:W-:Y:S01]  /*3c00*/  FSEL R32, R32, -INF , !P3 ;  /* 0xff80000020207808 */ /* 0x004fe20005800000 */
[----:B------:R-:W-:Y:S01]  /*3c10*/  HMMA.16816.F32.BF16 R20, R52, R22, R88 ;  /* 0x000000163414723c */ /* 0x000fe20000041858 */
[-C--:B------:R-:W-:Y:S01]  /*3c20*/  ISETP.GE.AND P2, PT, R4, R133.reuse, PT ;  /* 0x000000850400720c */ /* 0x080fe20003f46270 */
[----:B------:R-:W-:Y:S01]  /*3c30*/  VIADD R9, R16, 0x28 ;  /* 0x0000002810097836 */ /* 0x000fe20000000000 */
[-C--:B------:R-:W-:Y:S01]  /*3c40*/  ISETP.GE.AND P3, PT, R4, R2.reuse, PT ;  /* 0x000000020400720c */ /* 0x080fe20003f66270 */
[----:B------:R-:W-:Y:S01]  /*3c50*/  VIADD R4, R16, 0x18 ;  /* 0x0000001810047836 */ /* 0x000fe20000000000 */
[-C--:B------:R-:W-:Y:S01]  /*3c60*/  ISETP.GE.AND P0, PT, R6, R2.reuse, PT ;  /* 0x000000020600720c */ /* 0x080fe20003f06270 */
[----:B------:R-:W2:Y:S01]  /*3c70*/  MUFU.TANH R162, R76 ;  /* 0x0000004c00a27308 */ /* 0x000ea20000002400 */
[-C--:B------:R-:W-:Y:S01]  /*3c80*/  ISETP.GE.AND P5, PT, R12, R133.reuse, PT ;  /* 0x000000850c00720c */ /* 0x080fe20003fa6270 */
[----:B------:R-:W-:Y:S01]  /*3c90*/  VIADD R6, R16, 0x21 ;  /* 0x0000002110067836 */ /* 0x000fe20000000000 */
[-C--:B------:R-:W-:Y:S01]  /*3ca0*/  ISETP.GE.AND P4, PT, R12, R2.reuse, PT ;  /* 0x000000020c00720c */ /* 0x080fe20003f86270 */
[----:B------:R-:W-:Y:S01]  /*3cb0*/  FMUL.FTZ R78, R78, UR5 ;  /* 0x000000054e4e7c20 */ /* 0x000fe20008410000 */
[----:B------:R-:W-:Y:S01]  /*3cc0*/  FSEL R31, R46, -INF , !P0 ;  /* 0xff8000002e1f7808 */ /* 0x000fe20004000000 */
[----:B------:R-:W-:Y:S01]  /*3cd0*/  FMUL.FTZ R65, R65, UR5 ;  /* 0x0000000541417c20 */ /* 0x000fe20008410000 */
[----:B------:R-:W-:Y:S01]  /*3ce0*/  FSEL R12, R33, -INF , !P5 ;  /* 0xff800000210c7808 */ /* 0x000fe20006800000 */
[----:B------:R-:W2:Y:S01]  /*3cf0*/  MUFU.TANH R167, R67 ;  /* 0x0000004300a77308 */ /* 0x000ea20000002400 */
[-C--:B------:R-:W-:Y:S01]  /*3d00*/  ISETP.GE.AND P0, PT, R4, R133.reuse, PT ;  /* 0x000000850400720c */ /* 0x080fe20003f06270 */
[----:B------:R-:W-:Y:S01]  /*3d10*/  FMUL.FTZ R66, R66, UR5 ;  /* 0x0000000542427c20 */ /* 0x000fe20008410000 */
[-C--:B------:R-:W-:Y:S01]  /*3d20*/  ISETP.GE.AND P5, PT, R4, R2.reuse, PT ;  /* 0x000000020400720c */ /* 0x080fe20003fa6270 */
[----:B------:R-:W-:Y:S01]  /*3d30*/  VIADD R4, R16, 0x19 ;  /* 0x0000001910047836 */ /* 0x000fe20000000000 */
[----:B-----5:R-:W-:Y:S01]  /*3d40*/  FSEL R47, R47, -INF , !P4 ;  /* 0xff8000002f2f7808 */ /* 0x020fe20006000000 */
[----:B------:R-:W-:Y:S01]  /*3d50*/  FMUL.FTZ R95, R95, UR5 ;  /* 0x000000055f5f7c20 */ /* 0x000fe20008410000 */
[----:B------:R-:W-:Y:S01]  /*3d60*/  FSEL R10, R34, -INF , !P1 ;  /* 0xff800000220a7808 */ /* 0x000fe20004800000 */
[----:B------:R-:W-:Y:S01]  /*3d70*/  VIADD R14, R16, 0x29 ;  /* 0x00000029100e7836 */ /* 0x000fe20000000000 */
[CC--:B------:R-:W-:Y:S01]  /*3d80*/  ISETP.GE.AND P4, PT, R4.reuse, R133.reuse, PT ;  /* 0x000000850400720c */ /* 0x0c0fe20003f86270 */
[----:B------:R-:W5:Y:S01]  /*3d90*/  MUFU.TANH R171, R95 ;  /* 0x0000005f00ab7308 */ /* 0x000f620000002400 */
[-C--:B------:R-:W-:Y:S01]  /*3da0*/  ISETP.GE.AND P1, PT, R4, R2.reuse, PT ;  /* 0x000000020400720c */ /* 0x080fe20003f26270 */
[----:B------:R-:W-:Y:S01]  /*3db0*/  VIADD R4, R16, 0x20 ;  /* 0x0000002010047836 */ /* 0x000fe20000000000 */
[----:B------:R-:W-:Y:S01]  /*3dc0*/  FSEL R15, R40, -INF , !P6 ;  /* 0xff800000280f7808 */ /* 0x000fe20007000000 */
[----:B------:R-:W-:Y:S01]  /*3dd0*/  FMUL.FTZ R79, R79, UR5 ;  /* 0x000000054f4f7c20 */ /* 0x000fe20008410000 */
[----:B------:R-:W-:Y:S01]  /*3de0*/  FSEL R8, R35, -INF , !P2 ;  /* 0xff80000023087808 */ /* 0x000fe20005000000 */
[----:B------:R-:W-:Y:S01]  /*3df0*/  FMUL.FTZ R92, R92, UR5 ;  /* 0x000000055c5c7c20 */ /* 0x000fe20008410000 */
[CC--:B------:R-:W-:Y:S01]  /*3e00*/  ISETP.GE.AND P6, PT, R4.reuse, R133.reuse, PT ;  /* 0x000000850400720c */ /* 0x0c0fe20003fc6270 */
[----:B------:R-:W-:Y:S01]  /*3e10*/  MUFU.TANH R164, R77 ;  /* 0x0000004d00a47308 */ /* 0x000fe20000002400 */
[-C--:B------:R-:W-:Y:S01]  /*3e20*/  ISETP.GE.AND P2, PT, R4, R2.reuse, PT ;  /* 0x000000020400720c */ /* 0x080fe20003f46270 */
[----:B------:R-:W-:Y:S01]  /*3e30*/  FMUL.FTZ R93, R93, UR5 ;  /* 0x000000055d5d7c20 */ /* 0x000fe20008410000 */
[----:B-1----:R-:W-:Y:S01]  /*3e40*/  FSEL R13, R41, -INF , !P3 ;  /* 0xff800000290d7808 */ /* 0x002fe20005800000 */
[----:B------:R-:W-:Y:S01]  /*3e50*/  FMUL.FTZ R94, R94, UR5 ;  /* 0x000000055e5e7c20 */ /* 0x000fe20008410000 */
[----:B------:R-:W-:Y:S01]  /*3e60*/  FSEL R4, R42, -INF , !P0 ;  /* 0xff8000002a047808 */ /* 0x000fe20004000000 */
[----:B------:R-:W-:Y:S01]  /*3e70*/  FMUL.FTZ R20, R20, UR5 ;  /* 0x0000000514147c20 */ /* 0x000fe20008410000 */
[CC--:B------:R-:W-:Y:S01]  /*3e80*/  ISETP.GE.AND P3, PT, R6.reuse, R133.reuse, PT ;  /* 0x000000850600720c */ /* 0x0c0fe20003f66270 */
[----:B------:R-:W1:Y:S01]  /*3e90*/  MUFU.TANH R179, R78 ;  /* 0x0000004e00b37308 */ /* 0x000e620000002400 */
[-C--:B------:R-:W-:Y:S01]  /*3ea0*/  ISETP.GE.AND P0, PT, R6, R2.reuse, PT ;  /* 0x000000020600720c */ /* 0x080fe20003f06270 */
[----:B------:R-:W-:Y:S01]  /*3eb0*/  FMUL.FTZ R21, R21, UR5 ;  /* 0x0000000515157c20 */ /* 0x000fe20008410000 */
[----:B---3--:R-:W-:Y:S01]  /*3ec0*/  FSEL R11, R25, -INF , !P5 ;  /* 0xff800000190b7808 */ /* 0x008fe20006800000 */
[----:B------:R-:W-:Y:S01]  /*3ed0*/  FMUL.FTZ R22, R22, UR5 ;  /* 0x0000000516167c20 */ /* 0x000fe20008410000 */
[----:B------:R-:W-:Y:S01]  /*3ee0*/  FSEL R6, R24, -INF , !P4 ;  /* 0xff80000018067808 */ /* 0x000fe20006000000 */
[----:B------:R-:W-:Y:S01]  /*3ef0*/  FMUL.FTZ R23, R23, UR5 ;  /* 0x0000000517177c20 */ /* 0x000fe20008410000 */
[C---:B------:R-:W-:Y:S01]  /*3f00*/  ISETP.GE.AND P5, PT, R9.reuse, R133, PT ;  /* 0x000000850900720c */ /* 0x040fe20003fa6270 */
[----:B------:R-:W-:Y:S01]  /*3f10*/  MUFU.TANH R168, R65 ;  /* 0x0000004100a87308 */ /* 0x000fe20000002400 */
[----:B------:R-:W-:Y:S01]  /*3f20*/  ISETP.GE.AND P4, PT, R9, R2, PT ;  /* 0x000000020900720c */ /* 0x000fe20003f86270 */
[----:B------:R-:W-:Y:S01]  /*3f30*/  VIADD R17, R16, 0x30 ;  /* 0x0000003010117836 */ /* 0x000fe20000000000 */
[----:B------:R-:W-:-:S02]  /*3f40*/  FSEL R9, R28, -INF , !P1 ;  /* 0xff8000001c097808 */ /* 0x000fc40004800000 */
[----:B----4-:R-:W-:Y:S02]  /*3f50*/  FSEL R160, R160, -INF , !P6 ;  /* 0xff800000a0a07808 */ /* 0x010fe40007000000 */
[CC--:B------:R-:W-:Y:S01]  /*3f60*/  ISETP.GE.AND P1, PT, R14.reuse, R133.reuse, PT ;  /* 0x000000850e00720c */ /* 0x0c0fe20003f26270 */
[----:B------:R-:W3:Y:S01]  /*3f70*/  MUFU.TANH R181, R66 ;  /* 0x0000004200b57308 */ /* 0x000ee20000002400 */
[-C--:B------:R-:W-:Y:S01]  /*3f80*/  ISETP.GE.AND P6, PT, R14, R2.reuse, PT ;  /* 0x000000020e00720c */ /* 0x080fe20003fc6270 */
[----:B------:R-:W-:Y:S01]  /*3f90*/  VIADD R14, R16, 0x31 ;  /* 0x00000031100e7836 */ /* 0x000fe20000000000 */
[----:B--2---:R-:W-:Y:S02]  /*3fa0*/  FSEL R162, R162, -INF , !P5 ;  /* 0xff800000a2a27808 */ /* 0x004fe40006800000 */
[----:B------:R-:W-:Y:S02]  /*3fb0*/  FSEL R167, R167, -INF , !P0 ;  /* 0xff800000a7a77808 */ /* 0x000fe40004000000 */
[C---:B------:R-:W-:Y:S01]  /*3fc0*/  ISETP.GE.AND P5, PT, R14.reuse, R2, PT ;  /* 0x000000020e00720c */ /* 0x040fe20003fa6270 */
[----:B------:R-:W2:Y:S01]  /*3fd0*/  MUFU.TANH R173, R79 ;  /* 0x0000004f00ad7308 */ /* 0x000ea20000002400 */
[----:B------:R-:W-:Y:S01]  /*3fe0*/  ISETP.GE.AND P0, PT, R14, R133, PT ;  /* 0x000000850e00720c */ /* 0x000fe20003f06270 */
[----:B------:R-:W-:Y:S01]  /*3ff0*/  VIADD R14, R16, 0x38 ;  /* 0x00000038100e7836 */ /* 0x000fe20000000000 */
[----:B-----5:R-:W-:-:S02]  /*4000*/  FSEL R171, R171, -INF , !P5 ;  /* 0xff800000abab7808 */ /* 0x020fc40006800000 */
[----:B------:R-:W-:Y:S02]  /*4010*/  ISETP.GE.AND P5, PT, R212, 0x2, PT ;  /* 0x00000002d400780c */ /* 0x000fe40003fa6270 */
[----:B-1----:R-:W-:Y:S01]  /*4020*/  FSEL R179, R179, -INF , !P4 ;  /* 0xff800000b3b37808 */ /* 0x002fe20006000000 */
[----:B------:R-:W1:Y:S01]  /*4030*/  MUFU.TANH R176, R92 ;  /* 0x0000005c00b07308 */ /* 0x000e620000002400 */
[----:B------:R-:W-:Y:S02]  /*4040*/  FSEL R164, R164, -INF , !P1 ;  /* 0xff800000a4a47808 */ /* 0x000fe40004800000 */
[----:B---3--:R-:W-:Y:S02]  /*4050*/  FSEL R181, R181, -INF , !P2 ;  /* 0xff800000b5b57808 */ /* 0x008fe40005000000 */
[----:B------:R-:W-:Y:S02]  /*4060*/  FSEL R168, R168, -INF , !P3 ;  /* 0xff800000a8a87808 */ /* 0x000fe40005800000 */
[CC--:B------:R-:W-:Y:S01]  /*4070*/  ISETP.GE.AND P4, PT, R14.reuse, R133.reuse, PT ;  /* 0x000000850e00720c */ /* 0x0c0fe20003f86270 */
[----:B------:R-:W3:Y:S01]  /*4080*/  MUFU.TANH R174, R93 ;  /* 0x0000005d00ae7308 */ /* 0x000ee20000002400 */
[----:B------:R-:W-:Y:S01]  /*4090*/  ISETP.GE.AND P1, PT, R14, R2, PT ;  /* 0x000000020e00720c */ /* 0x000fe20003f26270 */
[----:B------:R-:W-:Y:S01]  /*40a0*/  VIADD R14, R16, 0x39 ;  /* 0x00000039100e7836 */ /* 0x000fe20000000000 */
[----:B------:R-:W-:-:S02]  /*40b0*/  ISETP.GE.AND P2, PT, R17, R133, PT ;  /* 0x000000851100720c */ /* 0x000fc40003f46270 */
[-C--:B------:R-:W-:Y:S02]  /*40c0*/  ISETP.GE.AND P3, PT, R17, R2.reuse, PT ;  /* 0x000000021100720c */ /* 0x080fe40003f66270 */
[----:B--2---:R-:W-:Y:S01]  /*40d0*/  FSEL R173, R173, -INF , !P6 ;  /* 0xff800000adad7808 */ /* 0x004fe20007000000 */
[----:B------:R-:W2:Y:S01]  /*40e0*/  MUFU.TANH R175, R94 ;  /* 0x0000005e00af7308 */ /* 0x000ea20000002400 */
[----:B-1----:R-:W-:Y:S02]  /*40f0*/  FSEL R176, R176, -INF , !P2 ;  /* 0xff800000b0b07808 */ /* 0x002fe40005000000 */
[C---:B------:R-:W-:Y:S02]  /*4100*/  ISETP.GE.AND P6, PT, R16.reuse, R133, PT ;  /* 0x000000851000720c */ /* 0x040fe40003fc6270 */
[-C--:B------:R-:W-:Y:S02]  /*4110*/  ISETP.GE.AND P2, PT, R16, R2.reuse, PT ;  /* 0x000000021000720c */ /* 0x080fe40003f46270 */
[----:B------:R-:W-:Y:S01]  /*4120*/  FSEL R44, R44, -INF , !P6 ;  /* 0xff8000002c2c7808 */ /* 0x000fe20007000000 */
[----:B------:R-:W1:Y:S01]  /*4130*/  MUFU.TANH R172, R20 ;  /* 0x0000001400ac7308 */ /* 0x000e620000002400 */
[----:B---3--:R-:W-:Y:S01]  /*4140*/  FSEL R174, R174, -INF , !P0 ;  /* 0xff800000aeae7808 */ /* 0x008fe20004000000 */
[----:B------:R-:W-:Y:S01]  /*4150*/  BAR.SYNC.DEFER_BLOCKING 0x0 ;  /* 0x0000000000007b1d */ /* 0x000fe20000010000 */
[----:B------:R-:W-:-:S02]  /*4160*/  ISETP.GE.AND P0, PT, R14, R2, PT ;  /* 0x000000020e00720c */ /* 0x000fc40003f06270 */
[----:B------:R-:W-:-:S03]  /*4170*/  FSEL R45, R45, -INF , !P2 ;  /* 0xff8000002d2d7808 */ /* 0x000fc60005000000 */
[----:B------:R-:W3:Y:S01]  /*4180*/  MUFU.TANH R170, R21 ;  /* 0x0000001500aa7308 */ /* 0x000ee20000002400 */
[----:B--2---:R-:W-:Y:S02]  /*4190*/  FSEL R175, R175, -INF , !P3 ;  /* 0xff800000afaf7808 */ /* 0x004fe40005800000 */
[----:B------:R-:W-:-:S05]  /*41a0*/  ISETP.GE.AND P3, PT, R14, R133, PT ;  /* 0x000000850e00720c */ /* 0x000fca0003f66270 */
[----:B------:R-:W2:Y:S01]  /*41b0*/  MUFU.TANH R169, R22 ;  /* 0x0000001600a97308 */ /* 0x000ea20000002400 */
[----:B-1----:R-:W-:-:S07]  /*41c0*/  FSEL R172, R172, -INF , !P4 ;  /* 0xff800000acac7808 */ /* 0x002fce0006000000 */
[----:B------:R-:W1:Y:S01]  /*41d0*/  MUFU.TANH R165, R23 ;  /* 0x0000001700a57308 */ /* 0x000e620000002400 */
[----:B---3--:R-:W-:Y:S02]  /*41e0*/  FSEL R170, R170, -INF , !P3 ;  /* 0xff800000aaaa7808 */ /* 0x008fe40005800000 */
[----:B--2---:R-:W-:Y:S02]  /*41f0*/  FSEL R169, R169, -INF , !P1 ;  /* 0xff800000a9a97808 */ /* 0x004fe40004800000 */
[----:B-1----:R-:W-:Y:S01]  /*4200*/  FSEL R165, R165, -INF , !P0 ;  /* 0xff800000a5a57808 */ /* 0x002fe20004000000 */
[----:B------:R-:W-:Y:S06]  /*4210*/  @!P5 BRA `(.L_x_629) ;  /* 0x0000000400d0d947 */ /* 0x000fec0003800000 */
[----:B------:R-:W-:Y:S01]  /*4220*/  ULDC UR6, c[0x0][0x2d0] ;  /* 0x0000b40000067ab9 */ /* 0x000fe20000000800 */
[----:B------:R-:W-:Y:S01]  /*4230*/  VIADD R34, R212, 0xfffffffe ;  /* 0xfffffffed4227836 */ /* 0x000fe20000000000 */
[----:B------:R-:W-:Y:S01]  /*4240*/  ISETP.GE.AND P4, PT, R122, UR6, PT ;  /* 0x000000067a007c0c */ /* 0x000fe2000bf86270 */
[----:B------:R-:W-:Y:S01]  /*4250*/  BSSY B0, `(.L_x_630) ;  /* 0x000006f000007945 */ /* 0x000fe20003800000 */
[----:B------:R-:W-:Y:S01]  /*4260*/  ISETP.GE.AND P3, PT, R223, UR6, PT ;  /* 0x00000006df007c0c */ /* 0x000fe2000bf66270 */
[----:B------:R-:W-:Y:S01]  /*4270*/  IMAD R3, R3, R34, RZ ;  /* 0x0000002203037224 */ /* 0x000fe200078e02ff */
[----:B------:R-:W-:Y:S02]  /*4280*/  ISETP.GE.AND P2, PT, R222, UR6, PT ;  /* 0x00000006de007c0c */ /* 0x000fe4000bf46270 */
[----:B------:R-:W-:Y:S01]  /*4290*/  SHF.R.S32.HI R14, RZ, 0x1f, R34 ;  /* 0x0000001fff0e7819 */ /* 0x000fe20000011422 */
[----:B------:R-:W-:-:S04]  /*42a0*/  IMAD.WIDE.U32 R34, R34, R121, R228 ;  /* 0x0000007922227225 */ /* 0x000fc800078e00e4 */
[----:B------:R-:W-:Y:S01]  /*42b0*/  IMAD R121, R14, R121, R3 ;  /* 0x000000790e797224 */ /* 0x000fe200078e0203 */
[----:B------:R-:W-:Y:S01]  /*42c0*/  IADD3 R3, P6, R216, R34, RZ ;  /* 0x00000022d8037210 */ /* 0x000fe20007fde0ff */
[----:B------:R-:W1:Y:S01]  /*42d0*/  @!P4 LDC.64 R22, c[0x0][0x218] ;  /* 0x00008600ff16cb82 */ /* 0x000e620000000a00 */
[----:B------:R2:W-:Y:S01]  /*42e0*/  @P4 STS.128 [R221+0x6000], RZ ;  /* 0x006000ffdd004388 */ /* 0x0005e20000000c00 */
[----:B------:R-:W-:-:S04]  /*42f0*/  IMAD.IADD R14, R35, 0x1, R121 ;  /* 0x00000001230e7824 */ /* 0x000fc800078e0279 */
[----:B------:R-:W-:Y:S02]  /*4300*/  IMAD.X R30, R207, 0x1, R14, P6 ;  /* 0x00000001cf1e7824 */ /* 0x000fe400030e060e */
        /* <DEDUP_REMOVED lines=10> */
[----:B------:R2:W-:Y:S03]  /*43b0*/  @!P4 LDGSTS.E.BYPASS.LTC128B.128 [R221+0x6000], desc[UR8][R42.64] ;  /* 0x060000002addcfae */ /* 0x0005e6000b901d48 */
        /* <DEDUP_REMOVED lines=16> */
[C-C-:B------:R-:W-:Y:S01]  /*44c0*/  @!P4 LEA.HI.X R39, R3.reuse, R17, R30.reuse, 0x1, P1 ;  /* 0x000000110327c211 */ /* 0x140fe200008f0c1e */
[----:B------:R2:W-:Y:S02]  /*44d0*/  @P4 STS.128 [R221+0x6800], RZ ;  /* 0x006800ffdd004388 */ /* 0x0005e40000000c00 */
[----:B------:R-:W5:Y:S01]  /*44e0*/  @!P3 LDC.64 R22, c[0x0][0x218] ;  /* 0x00008600ff16bb82 */ /* 0x000f620000000a00 */
[C---:B-1----:R-:W-:Y:S01]  /*44f0*/  @!P3 LEA R34, P0, R3.reuse, R28, 0x1 ;  /* 0x0000001c0322b211 */ /* 0x042fe200078008ff */
[----:B------:R-:W-:Y:S01]  /*4500*/  @!PT LDS RZ, [RZ] ;  /* 0x00000000fffff984 */ /* 0x000fe20000000800 */
[----:B------:R-:W-:Y:S01]  /*4510*/  @!PT LDS RZ, [RZ] ;  /* 0x00000000fffff984 */ /* 0x000fe20000000800 */
[----:B------:R-:W-:Y:S01]  /*4520*/  @!PT LDS RZ, [RZ] ;  /* 0x00000000fffff984 */ /* 0x000fe20000000800 */
[----:B------:R2:W-:Y:S03]  /*4530*/  @!P4 LDGSTS.E.BYPASS.LTC128B.128 [R221+0x6800], desc[UR8][R38.64] ;  /* 0x0680000026ddcfae */ /* 0x0005e6000b901d48 */
[C-C-:B------:R-:W-:Y:S01]  /*4540*/  @!P3 LEA.HI.X R35, R3.reuse, R29, R30.reuse, 0x1, P0 ;  /* 0x0000001d0323b211 */ /* 0x140fe200000f0c1e */
[----:B------:R2:W-:Y:S01]  /*4550*/  @P3 STS.128 [R221+0x8800], RZ ;  /* 0x008800ffdd003388 */ /* 0x0005e20000000c00 */
[C---:B------:R-:W-:Y:S01]  /*4560*/  IADD3 R29, P6, R216.reuse, R3, RZ ;  /* 0x00000003d81d7210 */ /* 0x040fe20007fde0ff */
[----:B------:R-:W1:Y:S01]  /*4570*/  @!P2 LDC.64 R20, c[0x0][0x218] ;  /* 0x00008600ff14ab82 */ /* 0x000e620000000a00 */
[----:B---3--:R-:W-:Y:S01]  /*4580*/  @!P2 LEA R26, P0, R3, R26, 0x1 ;  /* 0x0000001a031aa211 */ /* 0x008fe200078008ff */
[----:B------:R-:W-:Y:S01]  /*4590*/  @!PT LDS RZ, [RZ] ;  /* 0x00000000fffff984 */ /* 0x000fe20000000800 */
[----:B------:R-:W-:Y:S01]  /*45a0*/  @!PT LDS RZ, [RZ] ;  /* 0x00000000fffff984 */ /* 0x000fe20000000800 */
[----:B------:R-:W-:Y:S01]  /*45b0*/  @!PT LDS RZ, [RZ] ;  /* 0x00000000fffff984 */ /* 0x000fe20000000800 */
[----:B------:R2:W-:Y:S02]  /*45c0*/  @!P3 LDGSTS.E.BYPASS.LTC128B.128 [R221+0x8800], desc[UR8][R34.64+0x80] ;  /* 0x0880008022ddbfae */ /* 0x0005e4000b901d48 */
[--C-:B------:R-:W-:Y:S01]  /*45d0*/  IMAD.X R14, R207, 0x1, R30.reuse, P6 ;  /* 0x00000001cf0e7824 */ /* 0x100fe200030e061e */
[----:B------:R-:W-:Y:S01]  /*45e0*/  @!P2 LEA.HI.X R27, R3, R27, R30, 0x1, P0 ;  /* 0x0000001b031ba211 */ /* 0x000fe200000f0c1e */
[----:B------:R2:W-:Y:S01]  /*45f0*/  @P2 STS.128 [R221+0xa800], RZ ;  /* 0x00a800ffdd002388 */ /* 0x0005e20000000c00 */
[----:B------:R-:W-:Y:S01]  /*4600*/  IADD3 R3, P6, R216, R29, RZ ;  /* 0x0000001dd8037210 */ /* 0x000fe20007fde0ff */
[----:B------:R-:W3:Y:S01]  /*4610*/  @!P4 LDC.64 R18, c[0x0][0x218] ;  /* 0x00008600ff12cb82 */ /* 0x000ee20000000a00 */
[C---:B----4-:R-:W-:Y:S01]  /*4620*/  @!P4 LEA R24, P1, R29.reuse, R24, 0x1 ;  /* 0x000000181d18c211 */ /* 0x050fe200078208ff */
[----:B------:R-:W-:Y:S01]  /*4630*/  @!PT LDS RZ, [RZ] ;  /* 0x00000000fffff984 */ /* 0x000fe20000000800 */
[----:B------:R-:W-:Y:S01]  /*4640*/  @!PT LDS RZ, [RZ] ;  /* 0x00000000fffff984 */ /* 0x000fe20000000800 */
[----:B------:R-:W-:Y:S01]  /*4650*/  @!PT LDS RZ, [RZ] ;  /* 0x00000000fffff984 */ /* 0x000fe20000000800 */
[----:B------:R2:W-:Y:S03]  /*4660*/  @!P2 LDGSTS.E.BYPASS.LTC128B.128 [R221+0xa800], desc[UR8][R26.64+0x100] ;  /* 0x0a8001001addafae */ /* 0x0005e6000b901d48 */
[C-C-:B------:R-:W-:Y:S01]  /*4670*/  @!P4 LEA.HI.X R25, R29.reuse, R25, R14.reuse, 0x1, P1 ;  /* 0x000000191d19c211 */ /* 0x140fe200008f0c0e */
        /* <DEDUP_REMOVED lines=14> */
[--C-:B------:R-:W-:Y:S01]  /*4760*/  @!P2 LEA.HI.X R21, R29, R21, R14.reuse, 0x1, P0 ;  /* 0x000000151d15a211 */ /* 0x100fe200000f0c0e */
[----:B------:R-:W-:Y:S02]  /*4770*/  IMAD.X R14, R207, 0x1, R14, P6 ;  /* 0x00000001cf0e7824 */ /* 0x000fe400030e060e */
        /* <DEDUP_REMOVED lines=28> */
.L_x_631:
[----:B------:R-:W-:Y:S05]  /*4940*/  BSYNC B0 ;  /* 0x0000000000007941 */ /* 0x000fea0003800000 */
.L_x_630:
[----:B------:R-:W0:Y:S02]  /*4950*/  LDGDEPBAR ;  /* 0x00000000000079af */ /* 0x000e240000000000 */
.L_x_629:
[----:B------:R-:W-:Y:S01]  /*4960*/  FMNMX.FTZ R3, R44, R72, !PT ;  /* 0x000000482c037209 */ /* 0x000fe20007810000 */
        /* <DEDUP_REMOVED lines=28> */
[----:B-12---:R-:W-:Y:S02]  /*4b30*/  FMNMX.FTZ R16, R170, R3, !PT ;  /* 0x00000003aa107209 */ /* 0x006fe40007810000 */
[----:B------:R-:W-:-:S02]  /*4b40*/  FMNMX.FTZ R19, R165, R14, !PT ;  /* 0x0000000ea5137209 */ /* 0x000fc40007810000 */
[----:B------:R-:W-:Y:S01]  /*4b50*/  LEA R200, R0, UR4, 0x1 ;  /* 0x0000000400c87c11 */ /* 0x000fe2000f8e08ff */
[----:B------:R-:W1:Y:S03]  /*4b60*/  SHFL.BFLY PT, R17, R16, 0x2, 0x1f ;  /* 0x0c401f0010117f89 */ /* 0x000e6600000e0000 */
        /* <DEDUP_REMOVED lines=23> */
[----:B------:R-:W-:Y:S01]  /*4ce0*/  FMUL.FTZ R166, R3, UR6 ;  /* 0x0000000603a67c20 */ /* 0x000fe20008410000 */
        /* <DEDUP_REMOVED lines=27> */
[----:B------:R-:W2:Y:S01]  /*4ea0*/  LDSM.16.MT88.4 R72, [R200+0x10000] ;  /* 0x01000000c848783b */ /* 0x000ea20000004200 */
        /* <DEDUP_REMOVED lines=9> */
[----:B------:R-:W3:Y:S01]  /*4f40*/  MUFU.EX2 R152, R152 ;  /* 0x0000009800987308 */ /* 0x000ee20000000800 */
[----:B-1----:R-:W-:Y:S01]  /*4f50*/  F2FP.BF16.F32.PACK_AB R96, R156, R157 ;  /* 0x0000009d9c60723e */ /* 0x002fe200000010ff */
        /* <DEDUP_REMOVED lines=9> */
[----:B------:R-:W-:Y:S01]  /*4ff0*/  FFMA.FTZ R172, R172, UR6, -R177 ;  /* 0x00000006acac7c23 */ /* 0x000fe200080108b1 */
[----:B------:R-:W-:Y:S01]  /*5000*/  FFMA.FTZ R166, R165, UR6, -R166 ;  /* 0x00000006a5a67c23 */ /* 0x000fe200080108a6 */
[----:B------:R-:W-:-:S03]  /*5010*/  FADD.FTZ R156, R157, R156 ;  /* 0x0000009c9d9c7221 */ /* 0x000fc60000010000 */
[----:B------:R-:W1:Y:S01]  /*5020*/  MUFU.EX2 R159, R159 ;  /* 0x0000009f009f7308 */ /* 0x000e620000000800 */
[----:B---3--:R-:W-:Y:S01]  /*5030*/  F2FP.BF16.F32.PACK_AB R98, R152, R155 ;  /* 0x0000009b9862723e */ /* 0x008fe200000010ff */
[----:B------:R-:W-:-:S04]  /*5040*/  FADD.FTZ R155, R155, R156 ;  /* 0x0000009c9b9b7221 */ /* 0x000fc80000010000 */
[----:B------:R-:W-:Y:S02]  /*5050*/  FADD.FTZ R152, R152, R155 ;  /* 0x0000009b98987221 */ /* 0x000fe40000010000 */
[----:B------:R-:W-:Y:S08]  /*5060*/  MUFU.EX2 R154, R154 ;  /* 0x0000009a009a7308 */ /* 0x000ff00000000800 */
[----:B------:R-:W3:Y:S01]  /*5070*/  MUFU.EX2 R153, R153 ;  /* 0x0000009900997308 */ /* 0x000ee20000000800 */
[----:B-1----:R-:W-:Y:S01]  /*5080*/  F2FP.BF16.F32.PACK_AB R97, R159, R158 ;  /* 0x0000009e9f61723e */ /* 0x002fe200000010ff */
[----:B------:R-:W-:-:S06]  /*5090*/  FADD.FTZ R159, R158, R159 ;  /* 0x0000009f9e9f7221 */ /* 0x000fcc0000010000 */
[----:B------:R-:W-:Y:S08]  /*50a0*/  MUFU.EX2 R151, R151 ;  /* 0x0000009700977308 */ /* 0x000ff00000000800 */
[----:B------:R-:W1:Y:S01]  /*50b0*/  MUFU.EX2 R148, R148 ;  /* 0x0000009400947308 */ /* 0x000e620000000800 */
[----:B---3--:R-:W-:Y:S01]  /*50c0*/  F2FP.BF16.F32.PACK_AB R99, R153, R154 ;  /* 0x0000009a9963723e */ /* 0x008fe200000010ff */
[----:B------:R-:W-:-:S04]  /*50d0*/  FADD.FTZ R154, R154, R159 ;  /* 0x0000009f9a9a7221 */ /* 0x000fc80000010000 */
[----:B------:R-:W-:Y:S02]  /*50e0*/  FADD.FTZ R153, R153, R154 ;  /* 0x0000009a99997221 */ /* 0x000fe40000010000 */
[C---:B------:R-:W-:Y:S01]  /*50f0*/  HMMA.16816.F32.BF16 R120, R96.reuse, R116, RZ ;  /* 0x000000746078723c */ /* 0x040fe200000418ff */
[----:B------:R-:W-:Y:S05]  /*5100*/  MUFU.EX2 R149, R149 ;  /* 0x0000009500957308 */ /* 0x000fea0000000800 */
[C---:B------:R-:W-:Y:S03]  /*5110*/  HMMA.16816.F32.BF16 R36, R96.reuse, R40, RZ ;  /* 0x000000286024723c */ /* 0x040fe600000418ff */
[----:B------:R-:W3:Y:S01]  /*5120*/  MUFU.EX2 R0, R0 ;  /* 0x0000000000007308 */ /* 0x000ee20000000800 */
[C---:B-1----:R-:W-:Y:S01]  /*5130*/  F2FP.BF16.F32.PACK_AB R4, R148.reuse, R151 ;  /* 0x000000979404723e */ /* 0x042fe200000010ff */
[----:B------:R-:W-:Y:S01]  /*5140*/  FADD.FTZ R151, R151, R152 ;  /* 0x0000009897977221 */ /* 0x000fe20000010000 */
[----:B------:R-:W-:Y:S03]  /*5150*/  HMMA.16816.F32.BF16 R116, R96, R118, RZ ;  /* 0x000000766074723c */ /* 0x000fe600000418ff */
[----:B------:R-:W-:-:S02]  /*5160*/  FADD.FTZ R148, R148, R151 ;  /* 0x0000009794947221 */ /* 0x000fc40000010000 */
[----:B------:R-:W-:Y:S01]  /*5170*/  MUFU.EX2 R150, R150 ;  /* 0x0000009600967308 */ /* 0x000fe20000000800 */
[C---:B------:R-:W-:Y:S06]  /*5180*/  HMMA.16816.F32.BF16 R40, R96.reuse, R42, RZ ;  /* 0x0000002a6028723c */ /* 0x040fec00000418ff */
[----:B------:R-:W-:Y:S01]  /*5190*/  HMMA.16816.F32.BF16 R52, R96, R56, RZ ;  /* 0x000000386034723c */ /* 0x000fe200000418ff */
[----:B------:R-:W1:Y:S01]  /*51a0*/  MUFU.EX2 R147, R147 ;  /* 0x0000009300937308 */ /* 0x000e620000000800 */
[----:B---3--:R-:W-:Y:S01]  /*51b0*/  F2FP.BF16.F32.PACK_AB R6, R0, R149 ;  /* 0x000000950006723e */ /* 0x008fe200000010ff */
[----:B------:R-:W-:-:S03]  /*51c0*/  FADD.FTZ R149, R149, R148 ;  /* 0x0000009495957221 */ /* 0x000fc60000010000 */
[C---:B------:R-:W-:Y:S01]  /*51d0*/  HMMA.16816.F32.BF16 R60, R96.reuse, R64, RZ ;  /* 0x00000040603c723c */ /* 0x040fe200000418ff */
[----:B------:R-:W-:Y:S02]  /*51e0*/  FADD.FTZ R149, R0, R149 ;  /* 0x0000009500957221 */ /* 0x000fe40000010000 */
[----:B------:R-:W-:Y:S03]  /*51f0*/  MUFU.EX2 R146, R146 ;  /* 0x0000009200927308 */ /* 0x000fe60000000800 */
[C---:B------:R-:W-:Y:S05]  /*5200*/  HMMA.16816.F32.BF16 R56, R96.reuse, R58, RZ ;  /* 0x0000003a6038723c */ /* 0x040fea00000418ff */
[----:B------:R-:W3:Y:S01]  /*5210*/  MUFU.EX2 R145, R145 ;  /* 0x0000009100917308 */ /* 0x000ee20000000800 */
[----:B-1----:R-:W-:Y:S01]  /*5220*/  F2FP.BF16.F32.PACK_AB R5, R147, R150 ;  /* 0x000000969305723e */ /* 0x002fe200000010ff */
[----:B------:R-:W-:Y:S01]  /*5230*/  HMMA.16816.F32.BF16 R64, R96, R66, RZ ;  /* 0x000000426040723c */ /* 0x000fe200000418ff */
[----:B------:R-:W-:-:S04]  /*5240*/  FADD.FTZ R150, R150, R153 ;  /* 0x0000009996967221 */ /* 0x000fc80000010000 */
[----:B------:R-:W-:Y:S01]  /*5250*/  FADD.FTZ R147, R147, R150 ;  /* 0x0000009693937221 */ /* 0x000fe20000010000 */
[C---:B--2---:R-:W-:Y:S01]  /*5260*/  HMMA.16816.F32.BF16 R68, R96.reuse, R72, RZ ;  /* 0x000000486044723c */ /* 0x044fe200000418ff */
[----:B------:R-:W-:Y:S05]  /*5270*/  MUFU.EX2 R160, R160 ;  /* 0x000000a000a07308 */ /* 0x000fea0000000800 */
[----:B------:R-:W-:Y:S01]  /*5280*/  HMMA.16816.F32.BF16 R76, R96, R80, RZ ;  /* 0x00000050604c723c */ /* 0x000fe200000418ff */
[----:B---3--:R-:W-:Y:S02]  /*5290*/  F2FP.BF16.F32.PACK_AB R7, R145, R146 ;  /* 0x000000929107723e */ /* 0x008fe400000010ff */
[----:B------:R-:W1:Y:S01]  /*52a0*/  MUFU.EX2 R161, R161 ;  /* 0x000000a100a17308 */ /* 0x000e620000000800 */
[----:B------:R-:W-:-:S02]  /*52b0*/  FADD.FTZ R146, R146, R147 ;  /* 0x0000009392927221 */ /* 0x000fc40000010000 */
[----:B------:R-:W-:Y:S02]  /*52c0*/  HMMA.16816.F32.BF16 R72, R96, R74, RZ ;  /* 0x0000004a6048723c */ /* 0x000fe400000418ff */
[----:B------:R-:W-:-:S04]  /*52d0*/  FADD.FTZ R145, R145, R146 ;  /* 0x0000009291917221 */ /* 0x000fc80000010000 */
[C---:B------:R-:W-:Y:S01]  /*52e0*/  HMMA.16816.F32.BF16 R120, R4.reuse, R12, R120 ;  /* 0x0000000c0478723c */ /* 0x040fe20000041878 */
[----:B------:R-:W-:Y:S05]  /*52f0*/  MUFU.EX2 R162, R162 ;  /* 0x000000a200a27308 */ /* 0x000fea0000000800 */
[C---:B------:R-:W-:Y:S01]  /*5300*/  HMMA.16816.F32.BF16 R116, R4.reuse, R14, R116 ;  /* 0x0000000e0474723c */ /* 0x040fe20000041874 */
[----:B------:R-:W2:Y:S02]  /*5310*/  LDSM.16.MT88.4 R12, [R200+0x10800] ;  /* 0x01080000c80c783b */ /* 0x000ea40000004200 */
[----:B------:R-:W-:Y:S03]  /*5320*/  MUFU.EX2 R163, R163 ;  /* 0x000000a300a37308 */ /* 0x000fe60000000800 */
[C---:B------:R-:W-:Y:S05]  /*5330*/  HMMA.16816.F32.BF16 R36, R4.reuse, R8, R36 ;  /* 0x000000080424723c */ /* 0x040fea0000041824 */
        /* <DEDUP_REMOVED lines=147> */
[----:B------:R-:W1:Y:S01]  /*5c70*/  S2R R213, SR_TID.X ;  /* 0x0000000000d57919 */ /* 0x000e620000002100 */
[----:B------:R-:W-:Y:S01]  /*5c80*/  ULDC UR4, c[0x0][0x2d0] ;  /* 0x0000b40000047ab9 */ /* 0x000fe20000000800 */
[----:B------:R-:W-:Y:S01]  /*5c90*/  IMAD.MOV.U32 R20, RZ, RZ, R232 ;  /* 0x000000ffff147224 */ /* 0x000fe200078e00e8 */
[----:B------:R-:W-:Y:S01]  /*5ca0*/  ISETP.GE.AND P3, PT, R223, UR4, PT ;  /* 0x00000004df007c0c */ /* 0x000fe2000bf66270 */
[----:B------:R-:W-:Y:S01]  /*5cb0*/  IMAD.MOV.U32 R21, RZ, RZ, R239 ;  /* 0x000000ffff157224 */ /* 0x000fe200078e00ef */
[----:B------:R-:W-:Y:S01]  /*5cc0*/  ISETP.GE.AND P2, PT, R222, UR4, PT ;  /* 0x00000004de007c0c */ /* 0x000fe2000bf46270 */
[----:B------:R-:W-:-:S10]  /*5cd0*/  DEPBAR.LE SB0, 0x0 ;  /* 0x000080000000791a */ /* 0x000fd40000000000 */
[----:B------:R-:W2:Y:S08]  /*5ce0*/  @!P3 LDC.64 R10, c[0x0][0x220] ;  /* 0x00008800ff0abb82 */ /* 0x000eb00000000a00 */
[----:B------:R-:W3:Y:S01]  /*5cf0*/  @!P2 LDC.64 R8, c[0x0][0x220] ;  /* 0x00008800ff08ab82 */ /* 0x000ee20000000a00 */
[----:B-1----:R-:W-:-:S07]  /*5d00*/  SHF.R.S32.HI R0, RZ, 0x1f, R213 ;  /* 0x0000001fff007819 */ /* 0x002fce00000114d5 */
[----:B------:R-:W1:Y:S01]  /*5d10*/  @!P2 LDC.64 R16, c[0x0][0x220] ;  /* 0x00008800ff10ab82 */ /* 0x000e620000000a00 */
[----:B------:R-:W-:-:S04]  /*5d20*/  LEA.HI R0, R0, R213, RZ, 0x3 ;  /* 0x000000d500007211 */ /* 0x000fc800078f18ff */
[----:B------:R-:W-:-:S05]  /*5d30*/  LOP3.LUT R0, R0, 0xfffffff8, RZ, 0xc0, !PT ;  /* 0xfffffff800007812 */ /* 0x000fca00078ec0ff */
[----:B------:R-:W-:-:S04]  /*5d40*/  IMAD.IADD R0, R213, 0x1, -R0 ;  /* 0x00000001d5007824 */ /* 0x000fc800078e0a00 */
[----:B------:R-:W-:Y:S01]  /*5d50*/  IMAD.SHL.U32 R0, R0, 0x8, RZ ;  /* 0x0000000800007824 */ /* 0x000fe200078e00ff */
[----:B------:R-:W-:Y:S04]  /*5d60*/  BAR.SYNC.DEFER_BLOCKING 0x0 ;  /* 0x0000000000007b1d */ /* 0x000fe80000010000 */
[----:B------:R-:W-:Y:S01]  /*5d70*/  ISETP.GE.AND P4, PT, R0, UR4, PT ;  /* 0x0000000400007c0c */ /* 0x000fe2000bf86270 */
[----:B------:R-:W-:-:S04]  /*5d80*/  VIADD R0, R212, 0xfffffffe ;  /* 0xfffffffed4007836 */ /* 0x000fc80000000000 */
[----:B------:R-:W-:Y:S01]  /*5d90*/  IMAD R7, R217, R0, RZ ;  /* 0x00000000d9077224 */ /* 0x000fe200078e02ff */
[----:B------:R-:W-:Y:S01]  /*5da0*/  SHF.R.S32.HI R4, RZ, 0x1f, R0 ;  /* 0x0000001fff047819 */ /* 0x000fe20000011400 */
[----:B------:R-:W-:-:S04]  /*5db0*/  IMAD.WIDE.U32 R20, R0, R218, R20 ;  /* 0x000000da00147225 */ /* 0x000fc800078e0014 */
[----:B------:R-:W-:Y:S01]  /*5dc0*/  IMAD R7, R4, R218, R7 ;  /* 0x000000da04077224 */ /* 0x000fe200078e0207 */
[----:B--2---:R-:W-:Y:S01]  /*5dd0*/  @!P3 LEA R28, P0, R20, R10, 0x1 ;  /* 0x0000000a141cb211 */ /* 0x004fe200078008ff */
[----:B------:R-:W2:Y:S02]  /*5de0*/  @!P4 LDC.64 R12, c[0x0][0x220] ;  /* 0x00008800ff0ccb82 */ /* 0x000ea40000000a00 */
[----:B------:R-:W-:-:S05]  /*5df0*/  IMAD.IADD R18, R21, 0x1, R7 ;  /* 0x0000000115127824 */ /* 0x000fca00078e0207 */
[C-C-:B------:R-:W-:Y:S01]  /*5e00*/  @!P3 LEA.HI.X R29, R20.reuse, R11, R18.reuse, 0x1, P0 ;  /* 0x0000000b141db211 */ /* 0x140fe200000f0c12 */
[----:B------:R-:W4:Y:S01]  /*5e10*/  @!P4 LDC.64 R6, c[0x0][0x220] ;  /* 0x00008800ff06cb82 */ /* 0x000f220000000a00 */
[C---:B---3--:R-:W-:Y:S01]  /*5e20*/  @!P2 LEA R26, P0, R20.reuse, R8, 0x1 ;  /* 0x00000008141aa211 */ /* 0x048fe200078008ff */
[----:B------:R-:W-:Y:S03]  /*5e30*/  @P4 STS.128 [R221+0xc000], RZ ;  /* 0x00c000ffdd004388 */ /* 0x000fe60000000c00 */
[----:B------:R-:W-:-:S03]  /*5e40*/  @!P2 LEA.HI.X R27, R20, R9, R18, 0x1, P0 ;  /* 0x00000009141ba211 */ /* 0x000fc600000f0c12 */
[----:B------:R-:W3:Y:S01]  /*5e50*/  @!P3 LDC.64 R4, c[0x0][0x220] ;  /* 0x00008800ff04bb82 */ /* 0x000ee20000000a00 */
[----:B--2---:R-:W-:-:S07]  /*5e60*/  @!P4 LEA R24, P1, R20, R12, 0x1 ;  /* 0x0000000c1418c211 */ /* 0x004fce00078208ff */
[----:B------:R-:W2:Y:S01]  /*5e70*/  @!P4 LDC.64 R14, c[0x0][0x220] ;  /* 0x00008800ff0ecb82 */ /* 0x000ea20000000a00 */
[----:B------:R-:W-:Y:S02]  /*5e80*/  @!P4 LEA.HI.X R25, R20, R13, R18, 0x1, P1 ;  /* 0x0000000d1419c211 */ /* 0x000fe400008f0c12 */
[----:B------:R-:W-:-:S05]  /*5e90*/  IADD3 R19, P1, R230, R20, RZ ;  /* 0x00000014e6137210 */ /* 0x000fca0007f3e0ff */
[----:B------:R-:W5:Y:S01]  /*5ea0*/  @!P3 LDC.64 R12, c[0x0][0x220] ;  /* 0x00008800ff0cbb82 */ /* 0x000f620000000a00 */
[----:B------:R-:W-:Y:S01]  /*5eb0*/  @!PT LDS RZ, [RZ] ;  /* 0x00000000fffff984 */ /* 0x000fe20000000800 */
[----:B------:R-:W-:Y:S01]  /*5ec0*/  @!PT LDS RZ, [RZ] ;  /* 0x00000000fffff984 */ /* 0x000fe20000000800 */
[----:B------:R-:W-:Y:S01]  /*5ed0*/  @!PT LDS RZ, [RZ] ;  /* 0x00000000fffff984 */ /* 0x000fe20000000800 */
[----:B------:R4:W-:Y:S01]  /*5ee0*/  @!P4 LDGSTS.E.BYPASS.LTC128B.128 [R221+0xc000], desc[UR8][R24.64] ;  /* 0x0c00000018ddcfae */ /* 0x0009e2000b901d48 */
[----:B------:R-:W-:-:S03]  /*5ef0*/  IMAD.X R18, R225, 0x1, R18, P1 ;  /* 0x00000001e1127824 */ /* 0x000fc600008e0612 */
[----:B------:R-:W-:Y:S01]  /*5f00*/  @P3 STS.128 [R221+0xe000], RZ ;  /* 0x00e000ffdd003388 */ /* 0x000fe20000000c00 */
[C---:B---3--:R-:W-:Y:S02]  /*5f10*/  @!P3 LEA R22, P0, R19.reuse, R4, 0x1 ;  /* 0x000000041316b211 */ /* 0x048fe400078008ff */
[----:B------:R-:W3:Y:S01]  /*5f20*/  @!P2 LDC.64 R10, c[0x0][0x220] ;  /* 0x00008800ff0aab82 */ /* 0x000ee20000000a00 */
[----:B------:R-:W-:Y:S01]  /*5f30*/  @!PT LDS RZ, [RZ] ;  /* 0x00000000fffff984 */ /* 0x000fe20000000800 */
[----:B------:R-:W-:Y:S01]  /*5f40*/  @!PT LDS RZ, [RZ] ;  /* 0x00000000fffff984 */ /* 0x000fe20000000800 */
[----:B------:R-:W-:Y:S01]  /*5f50*/  @!PT LDS RZ, [RZ] ;  /* 0x00000000fffff984 */ /* 0x000fe20000000800 */
[----:B------:R-:W-:Y:S01]  /*5f60*/  @!P3 LDGSTS.E.BYPASS.LTC128B.128 [R221+0xe000], desc[UR8][R28.64+0x80] ;  /* 0x0e0000801cddbfae */ /* 0x000fe2000b901d48 */
[C-C-:B------:R-:W-:Y:S02]  /*5f70*/  @!P3 LEA.HI.X R23, R19.reuse, R5, R18.reuse, 0x1, P0 ;  /* 0x000000051317b211 */ /* 0x140fe400000f0c12 */
[C---:B-1----:R-:W-:Y:S01]  /*5f80*/  @!P2 LEA R16, P0, R19.reuse, R16, 0x1 ;  /* 0x000000101310a211 */ /* 0x042fe200078008ff */
[----:B------:R-:W-:Y:S03]  /*5f90*/  @P2 STS.128 [R221+0x10000], RZ ;  /* 0x010000ffdd002388 */ /* 0x000fe60000000c00 */
[----:B------:R-:W1:Y:S01]  /*5fa0*/  @!P4 LDC.64 R8, c[0x0][0x220] ;  /* 0x00008800ff08cb82 */ /* 0x000e620000000a00 */
[C---:B------:R-:W-:Y:S01]  /*5fb0*/  @!P2 LEA.HI.X R17, R19.reuse, R17, R18, 0x1, P0 ;  /* 0x000000111311a211 */ /* 0x040fe200000f0c12 */
[----:B------:R-:W-:Y:S01]  /*5fc0*/  @!PT LDS RZ, [RZ] ;  /* 0x00000000fffff984 */ /* 0x000fe20000000800 */
[----:B------:R-:W-:Y:S01]  /*5fd0*/  @!PT LDS RZ, [RZ] ;  /* 0x00000000fffff984 */ /* 0x000fe20000000800 */
[----:B------:R-:W-:Y:S01]  /*5fe0*/  @!PT LDS RZ, [RZ] ;  /* 0x00000000fffff984 */ /* 0x000fe20000000800 */
[----:B------:R2:W-:Y:S04]  /*5ff0*/  @!P2 LDGSTS.E.BYPASS.LTC128B.128 [R221+0x10000], desc[UR8][R26.64+0x100] ;  /* 0x100001001addafae */ /* 0x0005e8000b901d48 */
[----:B------:R-:W-:Y:S02]  /*6000*/  @P4 STS.128 [R221+0xc800], RZ ;  /* 0x00c800ffdd004388 */ /* 0x000fe40000000c00 */
[----:B------:R-:W1:Y:S01]  /*6010*/  @!P2 LDC.64 R4, c[0x0][0x220] ;  /* 0x00008800ff04ab82 */ /* 0x000e620000000a00 */
[----:B----4-:R-:W-:-:S04]  /*6020*/  @!P4 LEA R24, P1, R19, R6, 0x1 ;  /* 0x000000061318c211 */ /* 0x010fc800078208ff */
[----:B------:R-:W-:-:S03]  /*6030*/  @!P4 LEA.HI.X R25, R19, R7, R18, 0x1, P1 ;  /* 0x000000071319c211 */ /* 0x000fc600008f0c12 */
[----:B------:R-:W4:Y:S01]  /*6040*/  @!P3 LDC.64 R6, c[0x0][0x220] ;  /* 0x00008800ff06bb82 */ /* 0x000f220000000a00 */
[----:B------:R-:W-:Y:S01]  /*6050*/  IADD3 R21, P1, R230, R19, RZ ;  /* 0x00000013e6157210 */ /* 0x000fe20007f3e0ff */
[----:B------:R-:W-:Y:S01]  /*6060*/  @!PT LDS RZ, [RZ] ;  /* 0x00000000fffff984 */ /* 0x000fe20000000800 */
[----:B------:R-:W-:Y:S01]  /*6070*/  @!PT LDS RZ, [RZ] ;  /* 0x00000000fffff984 */ /* 0x000fe20000000800 */
[----:B------:R-:W-:Y:S01]  /*6080*/  @!PT LDS RZ, [RZ] ;  /* 0x00000000fffff984 */ /* 0x000fe20000000800 */
[----:B------:R-:W-:Y:S04]  /*6090*/  @!P4 LDGSTS.E.BYPASS.LTC128B.128 [R221+0xc800], desc[UR8][R24.64] ;  /* 0x0c80000018ddcfae */ /* 0x000fe8000b901d48 */
[----:B------:R-:W-:Y:S01]  /*60a0*/  IMAD.X R18, R225, 0x1, R18, P1 ;  /* 0x00000001e1127824 */ /* 0x000fe200008e0612 */
[C---:B-----5:R-:W-:Y:S01]  /*60b0*/  @!P3 LEA R12, P1, R21.reuse, R12, 0x1 ;  /* 0x0000000c150cb211 */ /* 0x060fe200078208ff */
[----:B------:R-:W-:Y:S01]  /*60c0*/  @P3 STS.128 [R221+0xe800], RZ ;  /* 0x00e800ffdd003388 */ /* 0x000fe20000000c00 */
[----:B--2---:R-:W-:-:S03]  /*60d0*/  @!P4 LEA R26, P0, R21, R14, 0x1 ;  /* 0x0000000e151ac211 */ /* 0x004fc600078008ff */
[----:B------:R-:W-:Y:S01]  /*60e0*/  @!PT LDS RZ, [RZ] ;  /* 0x00000000fffff984 */ /* 0x000fe20000000800 */
[----:B------:R-:W-:Y:S01]  /*60f0*/  @!PT LDS RZ, [RZ] ;  /* 0x00000000fffff984 */ /* 0x000fe20000000800 */
[----:B------:R-:W-:Y:S01]  /*6100*/  @!PT LDS RZ, [RZ] ;  /* 0x00000000fffff984 */ /* 0x000fe20000000800 */
[----:B------:R-:W-:Y:S01]  /*6110*/  @!P3 LDGSTS.E.BYPASS.LTC128B.128 [R221+0xe800], desc[UR8][R22.64+0x80] ;  /* 0x0e80008016ddbfae */ /* 0x000fe2000b901d48 */
[----:B------:R-:W-:Y:S02]  /*6120*/  IADD3 R14, P5, R230, R21, RZ ;  /* 0x00000015e60e7210 */ /* 0x000fe40007fbe0ff */
[C-C-:B------:R-:W-:Y:S01]  /*6130*/  @!P4 LEA.HI.X R27, R21.reuse, R15, R18.reuse, 0x1, P0 ;  /* 0x0000000f151bc211 */ /* 0x140fe200000f0c12 */
[----:B------:R-:W-:Y:S01]  /*6140*/  @P2 STS.128 [R221+0x10800], RZ ;  /* 0x010800ffdd002388 */ /* 0x000fe20000000c00 */
[C---:B---3--:R-:W-:Y:S02]  /*6150*/  @!P2 LEA R10, P0, R21.reuse, R10, 0x1 ;  /* 0x0000000a150aa211 */ /* 0x048fe400078008ff */
[C-C-:B------:R-:W-:Y:S01]  /*6160*/  @!P3 LEA.HI.X R13, R21.reuse, R13, R18.reuse, 0x1, P1 ;  /* 0x0000000d150db211 */ /* 0x140fe200008f0c12 */
[----:B------:R-:W-:Y:S01]  /*6170*/  @!PT LDS RZ, [RZ] ;  /* 0x00000000fffff984 */ /* 0x000fe20000000800 */
[----:B------:R-:W-:Y:S01]  /*6180*/  @!PT LDS RZ, [RZ] ;  /* 0x00000000fffff984 */ /* 0x000fe20000000800 */
[----:B------:R-:W-:Y:S01]  /*6190*/  @!PT LDS RZ, [RZ] ;  /* 0x00000000fffff984 */ /* 0x000fe20000000800 */
[----:B------:R2:W-:Y:S01]  /*61a0*/  @!P2 LDGSTS.E.BYPASS.LTC128B.128 [R221+0x10800], desc[UR8][R16.64+0x100] ;  /* 0x1080010010ddafae */ /* 0x0005e2000b901d48 */
[--C-:B------:R-:W-:Y:S01]  /*61b0*/  @!P2 LEA.HI.X R11, R21, R11, R18.reuse, 0x1, P0 ;  /* 0x0000000b150ba211 */ /* 0x100fe200000f0c12 */
[----:B------:R-:W-:Y:S01]  /*61c0*/  IMAD.X R18, R225, 0x1, R18, P5 ;  /* 0x00000001e1127824 */ /* 0x000fe200028e0612 */
[C---:B-1----:R-:W-:Y:S01]  /*61d0*/  @!P2 LEA R4, P0, R14.reuse, R4, 0x1 ;  /* 0x000000040e04a211 */ /* 0x042fe200078008ff */
[----:B------:R-:W-:Y:S01]  /*61e0*/  @P4 STS.128 [R221+0xd000], RZ ;  /* 0x00d000ffdd004388 */ /* 0x000fe20000000c00 */
[----:B----4-:R-:W-:-:S02]  /*61f0*/  @!P3 LEA R6, P1, R14, R6, 0x1 ;  /* 0x000000060e06b211 */ /* 0x010fc400078208ff */
[C-C-:B------:R-:W-:Y:S01]  /*6200*/  @!P2 LEA.HI.X R5, R14.reuse, R5, R18.reuse, 0x1, P0 ;  /* 0x000000050e05a211 */ /* 0x140fe200000f0c12 */
        /* <DEDUP_REMOVED lines=14> */
[----:B------:R1:W-:Y:S01]  /*62f0*/  @!P2 LDGSTS.E.BYPASS.LTC128B.128 [R221+0x11000], desc[UR8][R10.64+0x100] ;  /* 0x110001000addafae */ /* 0x0003e2000b901d48 */
[----:B--2---:R-:W-:-:S03]  /*6300*/  @!P4 LEA R16, P5, R14, R8, 0x1 ;  /* 0x000000080e10c211 */ /* 0x004fc600078a08ff */
[----:B------:R-:W-:Y:S01]  /*6310*/  @P4 STS.128 [R221+0xd800], RZ ;  /* 0x00d800ffdd004388 */ /* 0x000fe20000000c00 */
[----:B------:R-:W-:-:S05]  /*6320*/  @!P4 LEA.HI.X R17, R14, R9, R18, 0x1, P5 ;  /* 0x000000090e11c211 */ /* 0x000fca00028f0c12 */
        /* <DEDUP_REMOVED lines=15> */
[----:B------:R-:W3:Y:S04]  /*6420*/  LDSM.16.M88.4 R148, [R205+0x6000] ;  /* 0x00600000cd94783b */ /* 0x000ee80000000200 */
[----:B------:R-:W4:Y:S04]  /*6430*/  LDSM.16.M88.4 R140, [R205+0x6800] ;  /* 0x00680000cd8c783b */ /* 0x000f280000000200 */
[----:B-1----:R-:W-:Y:S04]  /*6440*/  LDSM.16.M88.4 R8, [R204] ;  /* 0x00000000cc08783b */ /* 0x002fe80000000200 */
[----:B------:R-:W1:Y:S04]  /*6450*/  LDSM.16.M88.4 R160, [R203] ;  /* 0x00000000cba0783b */ /* 0x000e680000000200 */
[----:B------:R-:W5:Y:S04]  /*6460*/  LDSM.16.M88.4 R32, [R205+0x7000] ;  /* 0x00700000cd20783b */ /* 0x000f680000000200 */
[----:B------:R-:W5:Y:S04]  /*6470*/  LDSM.16.M88.4 R24, [R195] ;  /* 0x00000000c318783b */ /* 0x000f680000000200 */
[----:B------:R-:W5:Y:S04]  /*6480*/  LDSM.16.M88.4 R28, [R205+0x7800] ;  /* 0x00780000cd1c783b */ /* 0x000f680000000200 */
[----:B------:R-:W-:Y:S04]  /*6490*/  LDSM.16.M88.4 R156, [R202] ;  /* 0x00000000ca9c783b */ /* 0x000fe80000000200 */
[----:B------:R-:W5:Y:S04]  /*64a0*/  LDSM.16.M88.4 R208, [R199+0x6000] ;  /* 0x00600000c7d0783b */ /* 0x000f680000000200 */
[----:B------:R-:W5:Y:S01]  /*64b0*/  LDSM.16.M88.4 R152, [R194] ;  /* 0x00000000c298783b */ /* 0x000f620000000200 */
[C---:B---3--:R-:W-:Y:S03]  /*64c0*/  HMMA.16816.F32.BF16 R12, R168.reuse, R148, RZ ;  /* 0x00000094a80c723c */ /* 0x048fe600000418ff */
[----:B--2---:R-:W2:Y:S04]  /*64d0*/  LDSM.16.M88.4 R4, [R199+0x6800] ;  /* 0x00680000c704783b */ /* 0x004ea80000000200 */
[----:B------:R-:W3:Y:S01]  /*64e0*/  LDSM.16.M88.4 R20, [R193] ;  /* 0x00000000c114783b */ /* 0x000ee20000000200 */
[C---:B----4-:R-:W-:Y:S03]  /*64f0*/  HMMA.16816.F32.BF16 R144, R168.reuse, R140, RZ ;  /* 0x0000008ca890723c */ /* 0x050fe600000418ff */
[----:B------:R-:W-:Y:S03]  /*6500*/  LDSM.16.M88.4 R16, [R201] ;  /* 0x00000000c910783b */ /* 0x000fe60000000200 */
[C---:B------:R-:W-:Y:S01]  /*6510*/  HMMA.16816.F32.BF16 R148, R168.reuse, R150, RZ ;  /* 0x00000096a894723c */ /* 0x040fe200000418ff */
[----:B------:R-:W4:Y:S04]  /*6520*/  LDSM.16.M88.4 R176, [R192] ;  /* 0x00000000c0b0783b */ /* 0x000f280000000200 */
[----:B------:R-:W4:Y:S01]  /*6530*/  LDSM.16.M88.4 R164, [R199+0x7000] ;  /* 0x00700000c7a4783b */ /* 0x000f220000000200 */
[----:B------:R-:W-:Y:S03]  /*6540*/  HMMA.16816.F32.BF16 R140, R168, R142, RZ ;  /* 0x0000008ea88c723c */ /* 0x000fe600000418ff */
[----:B------:R-:W-:Y:S03]  /*6550*/  LDSM.16.M88.4 R180, [R206+0x2000] ;  /* 0x00200000ceb4783b */ /* 0x000fe60000000200 */
[----:B-1----:R-:W-:Y:S01]  /*6560*/  HMMA.16816.F32.BF16 R12, R8, R160, R12 ;  /* 0x000000a0080c723c */ /* 0x002fe2000004180c */
[----:B------:R-:W0:Y:S05]  /*6570*/  LDGDEPBAR ;  /* 0x00000000000079af */ /* 0x000e2a0000000000 */
[C---:B-----5:R-:W-:Y:S06]  /*6580*/  HMMA.16816.F32.BF16 R136, R168.reuse, R32, RZ ;  /* 0x00000020a888723c */ /* 0x060fec00000418ff */
[----:B------:R-:W-:Y:S06]  /*6590*/  HMMA.16816.F32.BF16 R32, R168, R34, RZ ;  /* 0x00000022a820723c */ /* 0x000fec00000418ff */
[C---:B------:R-:W-:Y:S01]  /*65a0*/  HMMA.16816.F32.BF16 R148, R8.reuse, R162, R148 ;  /* 0x000000a20894723c */ /* 0x040fe20000041894 */
[----:B------:R-:W-:Y:S05]  /*65b0*/  LDSM.16.M88.4 R160, [R199+0x7800] ;  /* 0x00780000c7a0783b */ /* 0x000fea0000000200 */
[C---:B------:R-:W-:Y:S06]  /*65c0*/  HMMA.16816.F32.BF16 R144, R8.reuse, R24, R144 ;  /* 0x000000180890723c */ /* 0x040fec0000041890 */
[----:B------:R-:W-:Y:S01]  /*65d0*/  HMMA.16816.F32.BF16 R140, R8, R26, R140 ;  /* 0x0000001a088c723c */ /* 0x000fe2000004188c */
[----:B------:R-:W-:Y:S05]  /*65e0*/  LDSM.16.M88.4 R24, [R192+0x1000] ;  /* 0x00100000c018783b */ /* 0x000fea0000000200 */
[C---:B------:R-:W-:Y:S06]  /*65f0*/  HMMA.16816.F32.BF16 R172, R168.reuse, R28, RZ ;  /* 0x0000001ca8ac723c */ /* 0x040fec00000418ff */
[----:B------:R-:W-:Y:S01]  /*6600*/  HMMA.16816.F32.BF16 R168, R168, R30, RZ ;  /* 0x0000001ea8a8723c */ /* 0x000fe200000418ff */
[----:B------:R-:W1:Y:S05]  /*6610*/  LDSM.16.M88.4 R28, [R192+0x800] ;  /* 0x00080000c01c783b */ /* 0x000e6a0000000200 */
[----:B------:R-:W-:Y:S06]  /*6620*/  HMMA.16816.F32.BF16 R12, R156, R208, R12 ;  /* 0x000000d09c0c723c */ /* 0x000fec000004180c */
[C---:B------:R-:W-:Y:S06]  /*6630*/  HMMA.16816.F32.BF16 R136, R8.reuse, R152, R136 ;  /* 0x000000980888723c */ /* 0x040fec0000041888 */
[----:B------:R-:W-:Y:S01]  /*6640*/  HMMA.16816.F32.BF16 R32, R8, R154, R32 ;  /* 0x0000009a0820723c */ /* 0x000fe20000041820 */
[----:B------:R-:W5:Y:S05]  /*6650*/  LDSM.16.M88.4 R152, [R205+0x8000] ;  /* 0x00800000cd98783b */ /* 0x000f6a0000000200 */
[C---:B------:R-:W-:Y:S01]  /*6660*/  HMMA.16816.F32.BF16 R148, R156.reuse, R210, R148 ;  /* 0x000000d29c94723c */ /* 0x040fe20000041894 */
[----:B------:R-:W-:Y:S05]  /*6670*/  LDSM.16.M88.4 R208, [R191] ;  /* 0x00000000bfd0783b */ /* 0x000fea0000000200 */
[C---:B--2---:R-:W-:Y:S06]  /*6680*/  HMMA.16816.F32.BF16 R144, R156.reuse, R4, R144 ;  /* 0x000000049c90723c */ /* 0x044fec0000041890 */
[----:B------:R-:W-:Y:S01]  /*6690*/  HMMA.16816.F32.BF16 R140, R156, R6, R140 ;  /* 0x000000069c8c723c */ /* 0x000fe2000004188c */
[----:B------:R-:W-:Y:S05]  /*66a0*/  LDSM.16.M88.4 R4, [R205+0x9000] ;  /* 0x00900000cd04783b */ /* 0x000fea0000000200 */
[C---:B---3--:R-:W-:Y:S06]  /*66b0*/  HMMA.16816.F32.BF16 R172, R8.reuse, R20, R172 ;  /* 0x0000001408ac723c */ /* 0x048fec00000418ac */
[----:B------:R-:W-:Y:S01]  /*66c0*/  HMMA.16816.F32.BF16 R168, R8, R22, R168 ;  /* 0x0000001608a8723c */ /* 0x000fe200000418a8 */
[----:B------:R-:W2:Y:S04]  /*66d0*/  LDSM.16.M88.4 R8, [R205+0x8800] ;  /* 0x00880000cd08783b */ /* 0x000ea80000000200 */
[----:B------:R-:W3:Y:S01]  /*66e0*/  LDSM.16.M88.4 R20, [R192+0x1800] ;  /* 0x00180000c014783b */ /* 0x000ee20000000200 */
[----:B----4-:R-:W-:Y:S06]  /*66f0*/  HMMA.16816.F32.BF16 R12, R16, R176, R12 ;  /* 0x000000b0100c723c */ /* 0x010fec000004180c */
[C---:B------:R-:W-:Y:S06]  /*6700*/  HMMA.16816.F32.BF16 R136, R156.reuse, R164, R136 ;  /* 0x000000a49c88723c */ /* 0x040fec0000041888 */
[----:B------:R-:W-:Y:S01]  /*6710*/  HMMA.16816.F32.BF16 R32, R156, R166, R32 ;  /* 0x000000a69c20723c */ /* 0x000fe20000041820 */
[----:B------:R-:W4:Y:S05]  /*6720*/  LDSM.16.M88.4 R164, [R204+0x2000] ;  /* 0x00200000cca4783b */ /* 0x000f2a0000000200 */
[C---:B------:R-:W-:Y:S01]  /*6730*/  HMMA.16816.F32.BF16 R148, R16.reuse, R178, R148 ;  /* 0x000000b21094723c */ /* 0x040fe20000041894 */
[----:B------:R-:W-:Y:S05]  /*6740*/  LDSM.16.M88.4 R176, [R205+0x9800] ;  /* 0x00980000cdb0783b */ /* 0x000fea0000000200 */
[C---:B-1----:R-:W-:Y:S06]  /*6750*/  HMMA.16816.F32.BF16 R144, R16.reuse, R28, R144 ;  /* 0x0000001c1090723c */ /* 0x042fec0000041890 */
[----:B------:R-:W-:Y:S01]  /*6760*/  HMMA.16816.F32.BF16 R140, R16, R30, R140 ;  /* 0x0000001e108c723c */ /* 0x000fe2000004188c */
[----:B------:R-:W-:Y:S05]  /*6770*/  LDSM.16.M88.4 R28, [R202+0x2000] ;  /* 0x00200000ca1c783b */ /* 0x000fea0000000200 */
[C---:B------:R-:W-:Y:S06]  /*6780*/  HMMA.16816.F32.BF16 R172, R156.reuse, R160, R172 ;  /* 0x000000a09cac723c */ /* 0x040fec00000418ac */
[----:B------:R-:W-:Y:S01]  /*6790*/  HMMA.16816.F32.BF16 R168, R156, R162, R168 ;  /* 0x000000a29ca8723c */ /* 0x000fe200000418a8 */
[----:B------:R-:W1:Y:S04]  /*67a0*/  LDSM.16.M88.4 R160, [R190] ;  /* 0x00000000bea0783b */ /* 0x000e680000000200 */
[----:B------:R-:W-:Y:S01]  /*67b0*/  LDSM.16.M88.4 R156, [R189] ;  /* 0x00000000bd9c783b */ /* 0x000fe20000000200 */
[----:B-----5:R-:W-:Y:S06]  /*67c0*/  HMMA.16816.F32.BF16 R12, R180, R152, R12 ;  /* 0x00000098b40c723c */ /* 0x020fec000004180c */
        /* <DEDUP_REMOVED lines=11> */
[----:B------:R-:W-:Y:S01]  /*6880*/  LDSM.16.M88.4 R16, [R199+0x9000] ;  /* 0x00900000c710783b */ /* 0x000fe20000000200 */
[----:B----4-:R-:W-:Y:S06]  /*6890*/  HMMA.16816.F32.BF16 R12, R164, R208, R12 ;  /* 0x000000d0a40c723c */ /* 0x010fec000004180c */
[C---:B------:R-:W-:Y:S06]  /*68a0*/  HMMA.16816.F32.BF16 R136, R180.reuse, R4, R136 ;  /* 0x00000004b488723c */ /* 0x040fec0000041888 */
[----:B------:R-:W-:Y:S01]  /*68b0*/  HMMA.16816.F32.BF16 R32, R180, R6, R32 ;  /* 0x00000006b420723c */ /* 0x000fe20000041820 */
[----:B------:R-:W3:Y:S05]  /*68c0*/  LDSM.16.M88.4 R4, [R192+0x2000] ;  /* 0x00200000c004783b */ /* 0x000eea0000000200 */
[C---:B------:R-:W-:Y:S06]  /*68d0*/  HMMA.16816.F32.BF16 R148, R164.reuse, R210, R148 ;  /* 0x000000d2a494723c */ /* 0x040fec0000041894 */
[C---:B-1----:R-:W-:Y:S06]  /*68e0*/  HMMA.16816.F32.BF16 R144, R164.reuse, R160, R144 ;  /* 0x000000a0a490723c */ /* 0x042fec0000041890 */
[----:B------:R-:W-:Y:S01]  /*68f0*/  HMMA.16816.F32.BF16 R140, R164, R162, R140 ;  /* 0x000000a2a48c723c */ /* 0x000fe2000004188c */
[----:B------:R-:W-:Y:S05]  /*6900*/  LDSM.16.M88.4 R160, [R199+0x9800] ;  /* 0x00980000c7a0783b */ /* 0x000fea0000000200 */
[----:B-----5:R-:W-:Y:S06]  /*6910*/  HMMA.16816.F32.BF16 R12, R28, R24, R12 ;  /* 0x000000181c0c723c */ /* 0x020fec000004180c */
[C---:B------:R-:W-:Y:S06]  /*6920*/  HMMA.16816.F32.BF16 R172, R180.reuse, R176, R172 ;  /* 0x000000b0b4ac723c */ /* 0x040fec00000418ac */
[----:B------:R-:W-:Y:S01]  /*6930*/  HMMA.16816.F32.BF16 R168, R180, R178, R168 ;  /* 0x000000b2b4a8723c */ /* 0x000fe200000418a8 */
[----:B------:R-:W-:Y:S05]  /*6940*/  LDSM.16.M88.4 R180, [R192+0x3800] ;  /* 0x00380000c0b4783b */ /* 0x000fea0000000200 */
[C---:B------:R-:W-:Y:S06]  /*6950*/  HMMA.16816.F32.BF16 R136, R164.reuse, R156, R136 ;  /* 0x0000009ca488723c */ /* 0x040fec0000041888 */
[----:B------:R-:W-:Y:S01]  /*6960*/  HMMA.16816.F32.BF16 R176, R164, R158, R32 ;  /* 0x0000009ea4b0723c */ /* 0x000fe20000041820 */
[----:B------:R-:W-:Y:S04]  /*6970*/  LDSM.16.M88.4 R156, [R206+0x4000] ;  /* 0x00400000ce9c783b */ /* 0x000fe80000000200 */
[----:B------:R-:W1:Y:S01]  /*6980*/  LDSM.16.M88.4 R32, [R205+0xa000] ;  /* 0x00a00000cd20783b */ /* 0x000e620000000200 */
        /* <DEDUP_REMOVED lines=8> */
[----:B------:R-:W-:Y:S05]  /*6a10*/  LDSM.16.M88.4 R152, [R192+0x3000] ;  /* 0x00300000c098783b */ /* 0x000fea0000000200 */
[C---:B------:R-:W-:Y:S06]  /*6a20*/  HMMA.16816.F32.BF16 R136, R28.reuse, R16, R136 ;  /* 0x000000101c88723c */ /* 0x040fec0000041888 */
[----:B------:R-:W-:Y:S01]  /*6a30*/  HMMA.16816.F32.BF16 R176, R28, R18, R176 ;  /* 0x000000121cb0723c */ /* 0x000fe200000418b0 */
[----:B------:R-:W3:Y:S05]  /*6a40*/  LDSM.16.M88.4 R16, [R187] ;  /* 0x00000000bb10783b */ /* 0x000eea0000000200 */
[----:B------:R-:W-:Y:S01]  /*6a50*/  HMMA.16816.F32.BF16 R148, R8, R6, R148 ;  /* 0x000000060894723c */ /* 0x000fe20000041894 */
[----:B------:R-:W4:Y:S05]  /*6a60*/  LDSM.16.M88.4 R4, [R205+0xa800] ;  /* 0x00a80000cd04783b */ /* 0x000f2a0000000200 */
[----:B-1----:R-:W-:Y:S06]  /*6a70*/  HMMA.16816.F32.BF16 R12, R156, R32, R12 ;  /* 0x000000209c0c723c */ /* 0x002fec000004180c */
[----:B--2---:R-:W-:Y:S06]  /*6a80*/  HMMA.16816.F32.BF16 R144, R8, R20, R144 ;  /* 0x000000140890723c */ /* 0x004fec0000041890 */
[C---:B------:R-:W-:Y:S06]  /*6a90*/  HMMA.16816.F32.BF16 R172, R28.reuse, R160, R172 ;  /* 0x000000a01cac723c */ /* 0x040fec00000418ac */
[----:B------:R-:W-:Y:S01]  /*6aa0*/  HMMA.16816.F32.BF16 R168, R28, R162, R168 ;  /* 0x000000a21ca8723c */ /* 0x000fe200000418a8 */
[----:B------:R-:W-:Y:S04]  /*6ab0*/  LDSM.16.M88.4 R160, [R202+0x4000] ;  /* 0x00400000caa0783b */ /* 0x000fe80000000200 */
[----:B------:R-:W1:Y:S01]  /*6ac0*/  LDSM.16.M88.4 R28, [R199+0xa000] ;  /* 0x00a00000c71c783b */ /* 0x000e620000000200 */
[----:B------:R-:W-:Y:S03]  /*6ad0*/  HMMA.16816.F32.BF16 R140, R8, R22, R140 ;  /* 0x00000016088c723c */ /* 0x000fe6000004188c */
[----:B------:R-:W2:Y:S03]  /*6ae0*/  LDSM.16.M88.4 R20, [R186] ;  /* 0x00000000ba14783b */ /* 0x000ea60000000200 */
[----:B------:R-:W-:Y:S01]  /*6af0*/  HMMA.16816.F32.BF16 R148, R156, R34, R148 ;  /* 0x000000229c94723c */ /* 0x000fe20000041894 */
[----:B------:R-:W-:Y:S05]  /*6b00*/  LDSM.16.M88.4 R32, [R192+0x4000] ;  /* 0x00400000c020783b */ /* 0x000fea0000000200 */
[----:B---3--:R-:W-:Y:S06]  /*6b10*/  HMMA.16816.F32.BF16 R12, R24, R16, R12 ;  /* 0x00000010180c723c */ /* 0x008fec000004180c */
[----:B----4-:R-:W-:Y:S06]  /*6b20*/  HMMA.16816.F32.BF16 R144, R156, R4, R144 ;  /* 0x000000049c90723c */ /* 0x010fec0000041890 */
[----:B------:R-:W-:Y:S01]  /*6b30*/  HMMA.16816.F32.BF16 R164, R8, R152, R136 ;  /* 0x0000009808a4723c */ /* 0x000fe20000041888 */
[----:B------:R-:W3:Y:S05]  /*6b40*/  LDSM.16.M88.4 R136, [R201+0x4000] ;  /* 0x00400000c988783b */ /* 0x000eea0000000200 */
[----:B------:R-:W-:Y:S01]  /*6b50*/  HMMA.16816.F32.BF16 R148, R24, R18, R148 ;  /* 0x000000121894723c */ /* 0x000fe20000041894 */
[----:B------:R-:W4:Y:S05]  /*6b60*/  LDSM.16.M88.4 R16, [R205+0xb000] ;  /* 0x00b00000cd10783b */ /* 0x000f2a0000000200 */
[----:B------:R-:W-:Y:S01]  /*6b70*/  HMMA.16816.F32.BF16 R176, R8, R154, R176 ;  /* 0x0000009a08b0723c */ /* 0x000fe200000418b0 */
[----:B------:R-:W5:Y:S05]  /*6b80*/  LDSM.16.M88.4 R152, [R199+0xa800] ;  /* 0x00a80000c798783b */ /* 0x000f6a0000000200 */
[----:B-1----:R-:W-:Y:S06]  /*6b90*/  HMMA.16816.F32.BF16 R12, R160, R28, R12 ;  /* 0x0000001ca00c723c */ /* 0x002fec000004180c */
[----:B--2---:R-:W-:Y:S06]  /*6ba0*/  HMMA.16816.F32.BF16 R144, R24, R20, R144 ;  /* 0x000000141890723c */ /* 0x004fec0000041890 */
[----:B------:R-:W-:Y:S01]  /*6bb0*/  HMMA.16816.F32.BF16 R140, R156, R6, R140 ;  /* 0x000000069c8c723c */ /* 0x000fe2000004188c */
[----:B------:R-:W-:Y:S05]  /*6bc0*/  LDSM.16.M88.4 R4, [R185] ;  /* 0x00000000b904783b */ /* 0x000fea0000000200 */
[----:B------:R-:W-:Y:S01]  /*6bd0*/  HMMA.16816.F32.BF16 R148, R160, R30, R148 ;  /* 0x0000001ea094723c */ /* 0x000fe20000041894 */
[----:B------:R-:W1:Y:S05]  /*6be0*/  LDSM.16.M88.4 R28, [R192+0x4800] ;  /* 0x00480000c01c783b */ /* 0x000e6a0000000200 */
[----:B---3--:R-:W-:Y:S06]  /*6bf0*/  HMMA.16816.F32.BF16 R12, R136, R32, R12 ;  /* 0x00000020880c723c */ /* 0x008fec000004180c */
[----:B----4-:R-:W-:Y:S06]  /*6c00*/  HMMA.16816.F32.BF16 R164, R156, R16, R164 ;  /* 0x000000109ca4723c */ /* 0x010fec00000418a4 */
[----:B-----5:R-:W-:Y:S06]  /*6c10*/  HMMA.16816.F32.BF16 R144, R160, R152, R144 ;  /* 0x00000098a090723c */ /* 0x020fec0000041890 */
[----:B------:R-:W-:Y:S01]  /*6c20*/  HMMA.16816.F32.BF16 R140, R24, R22, R140 ;  /* 0x00000016188c723c */ /* 0x000fe2000004188c */
[----:B------:R-:W2:Y:S05]  /*6c30*/  LDSM.16.M88.4 R20, [R205+0xb800] ;  /* 0x00b80000cd14783b */ /* 0x000eaa0000000200 */
[----:B------:R-:W-:Y:S01]  /*6c40*/  HMMA.16816.F32.BF16 R176, R156, R18, R176 ;  /* 0x000000129cb0723c */ /* 0x000fe200000418b0 */
[----:B------:R-:W3:Y:S01]  /*6c50*/  LDSM.16.M88.4 R16, [R199+0xb000] ;  /* 0x00b00000c710783b */ /* 0x000ee20000000200 */
[----:B------:R-:W-:Y:S01]  /*6c60*/  FMUL.FTZ R12, R12, UR5 ;  /* 0x000000050c0c7c20 */ /* 0x000fe20008410000 */
[----:B------:R-:W-:Y:S01]  /*6c70*/  FMUL.FTZ R13, R13, UR5 ;  /* 0x000000050d0d7c20 */ /* 0x000fe20008410000 */
[----:B------:R-:W-:-:S02]  /*6c80*/  FMUL.FTZ R14, R14, UR5 ;  /* 0x000000050e0e7c20 */ /* 0x000fc40008410000 */
[----:B------:R-:W-:Y:S01]  /*6c90*/  HMMA.16816.F32.BF16 R172, R8, R180, R172 ;  /* 0x000000b408ac723c */ /* 0x000fe200000418ac */
[----:B------:R-:W4:Y:S05]  /*6ca0*/  MUFU.TANH R32, R12 ;  /* 0x0000000c00207308 */ /* 0x000f2a0000002400 */
[C---:B------:R-:W-:Y:S03]  /*6cb0*/  HMMA.16816.F32.BF16 R148, R136.reuse, R34, R148 ;  /* 0x000000228894723c */ /* 0x040fe60000041894 */
[----:B------:R-:W5:Y:S03]  /*6cc0*/  MUFU.TANH R33, R13 ;  /* 0x0000000d00217308 */ /* 0x000f660000002400 */
[----:B-1----:R-:W-:Y:S05]  /*6cd0*/  HMMA.16816.F32.BF16 R144, R136, R28, R144 ;  /* 0x0000001c8890723c */ /* 0x002fea0000041890 */
[----:B------:R1:W-:Y:S01]  /*6ce0*/  MUFU.TANH R34, R14 ;  /* 0x0000000e00227308 */ /* 0x0003e20000002400 */
[----:B------:R-:W-:Y:S01]  /*6cf0*/  HMMA.16816.F32.BF16 R164, R24, R4, R164 ;  /* 0x0000000418a4723c */ /* 0x000fe200000418a4 */
[----:B------:R-:W-:-:S05]  /*6d00*/  FMUL.FTZ R29, R15, UR5 ;  /* 0x000000050f1d7c20 */ /* 0x000fca0008410000 */
[----:B------:R-:W-:Y:S01]  /*6d10*/  HMMA.16816.F32.BF16 R176, R24, R6, R176 ;  /* 0x0000000618b0723c */ /* 0x000fe200000418b0 */
[----:B------:R-:W4:Y:S01]  /*6d20*/  LDSM.16.M88.4 R4, [R192+0x5000] ;  /* 0x00500000c004783b */ /* 0x000f220000000200 */
[----:B------:R-:W-:Y:S04]  /*6d30*/  MUFU.TANH R29, R29 ;  /* 0x0000001d001d7308 */ /* 0x000fe80000002400 */
[----:B------:R-:W-:Y:S01]  /*6d40*/  HMMA.16816.F32.BF16 R168, R8, R182, R168 ;  /* 0x000000b608a8723c */ /* 0x000fe200000418a8 */
[----:B------:R-:W-:Y:S01]  /*6d50*/  LDSM.16.M88.4 R8, [R199+0xb800] ;  /* 0x00b80000c708783b */ /* 0x000fe20000000200 */
[----:B------:R-:W-:Y:S01]  /*6d60*/  FMUL.FTZ R35, R148, UR5 ;  /* 0x0000000594237c20 */ /* 0x000fe20008410000 */
[----:B------:R-:W-:Y:S02]  /*6d70*/  FMUL.FTZ R28, R149, UR5 ;  /* 0x00000005951c7c20 */ /* 0x000fe40008410000 */
[----:B-1----:R-:W1:Y:S01]  /*6d80*/  LDSM.16.M88.4 R12, [R184] ;  /* 0x00000000b80c783b */ /* 0x002e620000000200 */
[----:B--2---:R-:W-:Y:S01]  /*6d90*/  HMMA.16816.F32.BF16 R172, R156, R20, R172 ;  /* 0x000000149cac723c */ /* 0x004fe200000418ac */
[----:B------:R-:W-:Y:S01]  /*6da0*/  FMUL.FTZ R145, R145, UR5 ;  /* 0x0000000591917c20 */ /* 0x000fe20008410000 */
[----:B------:R-:W2:Y:S01]  /*6db0*/  MUFU.TANH R35, R35 ;  /* 0x0000002300237308 */ /* 0x000ea20000002400 */
[----:B------:R-:W-:Y:S01]  /*6dc0*/  FMUL.FTZ R144, R144, UR5 ;  /* 0x0000000590907c20 */ /* 0x000fe20008410000 */
[----:B------:R-:W-:-:S02]  /*6dd0*/  FMUL.FTZ R147, R147, UR5 ;  /* 0x0000000593937c20 */ /* 0x000fc40008410000 */
[C---:B---3--:R-:W-:Y:S04]  /*6de0*/  HMMA.16816.F32.BF16 R164, R160.reuse, R16, R164 ;  /* 0x00000010a0a4723c */ /* 0x048fe800000418a4 */
[----:B------:R-:W3:Y:S02]  /*6df0*/  MUFU.TANH R28, R28 ;  /* 0x0000001c001c7308 */ /* 0x000ee40000002400 */
[----:B------:R-:W-:Y:S06]  /*6e00*/  HMMA.16816.F32.BF16 R176, R160, R18, R176 ;  /* 0x00000012a0b0723c */ /* 0x000fec00000418b0 */
[----:B------:R-:W-:Y:S01]  /*6e10*/  HMMA.16816.F32.BF16 R168, R156, R22, R168 ;  /* 0x000000169ca8723c */ /* 0x000fe200000418a8 */
[----:B------:R-:W-:Y:S01]  /*6e20*/  FMUL.FTZ R18, R146, UR5 ;  /* 0x0000000592127c20 */ /* 0x000fe20008410000 */
[----:B------:R5:W-:Y:S04]  /*6e30*/  MUFU.TANH R148, R145 ;  /* 0x0000009100947308 */ /* 0x000be80000002400 */
[----:B------:R-:W-:Y:S04]  /*6e40*/  HMMA.16816.F32.BF16 R140, R160, R154, R140 ;  /* 0x0000009aa08c723c */ /* 0x000fe8000004188c */
[----:B------:R-:W-:Y:S02]  /*6e50*/  MUFU.TANH R18, R18 ;  /* 0x0000001200127308 */ /* 0x000fe40000002400 */
[C---:B----4-:R-:W-:Y:S06]  /*6e60*/  HMMA.16816.F32.BF16 R164, R136.reuse, R4, R164 ;  /* 0x0000000488a4723c */ /* 0x050fec00000418a4 */
[----:B------:R-:W-:Y:S01]  /*6e70*/  HMMA.16816.F32.BF16 R176, R136, R6, R176 ;  /* 0x0000000688b0723c */ /* 0x000fe200000418b0 */
[----:B------:R-:W4:Y:S01]  /*6e80*/  LDSM.16.M88.4 R4, [R192+0x5800] ;  /* 0x00580000c004783b */ /* 0x000f220000000200 */
[----:B------:R-:W-:-:S04]  /*6e90*/  DEPBAR.LE SB0, 0x0 ;  /* 0x000080000000791a */ /* 0x000fc80000000000 */
[C---:B-1----:R-:W-:Y:S01]  /*6ea0*/  HMMA.16816.F32.BF16 R172, R24.reuse, R12, R172 ;  /* 0x0000000c18ac723c */ /* 0x042fe200000418ac */
[----:B------:R1:W-:Y:S05]  /*6eb0*/  MUFU.TANH R12, R147 ;  /* 0x00000093000c7308 */ /* 0x0003ea0000002400 */
[----:B------:R-:W-:Y:S06]  /*6ec0*/  HMMA.16816.F32.BF16 R168, R24, R14, R168 ;  /* 0x0000000e18a8723c */ /* 0x000fec00000418a8 */
[----:B------:R-:W-:Y:S01]  /*6ed0*/  HMMA.16816.F32.BF16 R140, R136, R30, R140 ;  /* 0x0000001e888c723c */ /* 0x000fe2000004188c */
[----:B------:R-:W-:Y:S01]  /*6ee0*/  FMUL.FTZ R146, R164, UR5 ;  /* 0x00000005a4927c20 */ /* 0x000fe20008410000 */
[----:B-----5:R-:W-:-:S04]  /*6ef0*/  FMUL.FTZ R145, R167, UR5 ;  /* 0x00000005a7917c20 */ /* 0x020fc80008410000 */
[----:B------:R-:W-:Y:S01]  /*6f00*/  FMUL.FTZ R176, R176, UR5 ;  /* 0x00000005b0b07c20 */ /* 0x000fe20008410000 */
[----:B------:R-:W-:Y:S01]  /*6f10*/  FMUL.FTZ R30, R150, UR5 ;  /* 0x00000005961e7c20 */ /* 0x000fe20008410000 */
[----:B------:R-:W-:Y:S01]  /*6f20*/  FMUL.FTZ R31, R151, UR5 ;  /* 0x00000005971f7c20 */ /* 0x000fe20008410000 */
[----:B------:R5:W-:Y:S01]  /*6f30*/  MUFU.TANH R150, R144 ;  /* 0x0000009000967308 */ /* 0x000be20000002400 */
[----:B-1----:R-:W-:Y:S02]  /*6f40*/  FMUL.FTZ R147, R166, UR5 ;  /* 0x00000005a6937c20 */ /* 0x002fe40008410000 */
[C---:B------:R-:W-:Y:S05]  /*6f50*/  HMMA.16816.F32.BF16 R172, R160.reuse, R8, R172 ;  /* 0x00000008a0ac723c */ /* 0x040fea00000418ac */
[----:B------:R-:W1:Y:S01]  /*6f60*/  MUFU.TANH R30, R30 ;  /* 0x0000001e001e7308 */ /* 0x000e620000002400 */
[----:B------:R-:W-:Y:S01]  /*6f70*/  HMMA.16816.F32.BF16 R168, R160, R10, R168 ;  /* 0x0000000aa0a8723c */ /* 0x000fe200000418a8 */
[----:B------:R-:W-:-:S05]  /*6f80*/  IMAD.SHL.U32 R9, R213, 0x2, RZ ;  /* 0x00000002d5097824 */ /* 0x000fca00078e00ff */
[----:B------:R-:W-:Y:S01]  /*6f90*/  LOP3.LUT R9, R9, 0x6, RZ, 0xc0, !PT ;  /* 0x0000000609097812 */ /* 0x000fe200078ec0ff */
[----:B------:R-:W1:Y:S01]  /*6fa0*/  MUFU.TANH R31, R31 ;  /* 0x0000001f001f7308 */ /* 0x000e620000002400 */
[----:B------:R-:W-:Y:S01]  /*6fb0*/  FMUL.FTZ R17, R141, UR5 ;  /* 0x000000058d117c20 */ /* 0x000fe20008410000 */
[----:B------:R-:W-:Y:S01]  /*6fc0*/  FMUL.FTZ R16, R140, UR5 ;  /* 0x000000058c107c20 */ /* 0x000fe20008410000 */
[----:B------:R-:W-:Y:S01]  /*6fd0*/  FMUL.FTZ R142, R142, UR5 ;  /* 0x000000058e8e7c20 */ /* 0x000fe20008410000 */
[----:B------:R-:W-:Y:S02]  /*6fe0*/  IMAD R8, R0, 0x40, R9 ;  /* 0x0000004000087824 */ /* 0x000fe400078e0209 */
[----:B------:R-:W-:Y:S01]  /*6ff0*/  FMUL.FTZ R143, R143, UR5 ;  /* 0x000000058f8f7c20 */ /* 0x000fe20008410000 */
[----:B-----5:R-:W-:Y:S01]  /*7000*/  FMUL.FTZ R144, R165, UR5 ;  /* 0x00000005a5907c20 */ /* 0x020fe20008410000 */
[----:B------:R-:W-:Y:S01]  /*7010*/  FMUL.FTZ R140, R177, UR5 ;  /* 0x00000005b18c7c20 */ /* 0x000fe20008410000 */
[C---:B------:R-:W-:Y:S01]  /*7020*/  VIADD R9, R8.reuse, 0x1 ;  /* 0x0000000108097836 */ /* 0x040fe20000000000 */
[-C--:B------:R-:W-:Y:S01]  /*7030*/  ISETP.GE.AND P5, PT, R8, R133.reuse, PT ;  /* 0x000000850800720c */ /* 0x080fe20003fa6270 */
[----:B------:R-:W5:Y:S01]  /*7040*/  MUFU.TANH R17, R17 ;  /* 0x0000001100117308 */ /* 0x000f620000002400 */
[----:B----4-:R-:W-:Y:S01]  /*7050*/  HMMA.16816.F32.BF16 R172, R136, R4, R172 ;  /* 0x0000000488ac723c */ /* 0x010fe200000418ac */
[----:B------:R-:W-:Y:S01]  /*7060*/  FMUL.FTZ R141, R179, UR5 ;  /* 0x00000005b38d7c20 */ /* 0x000fe20008410000 */
[----:B------:R-:W-:-:S02]  /*7070*/  ISETP.GE.AND P1, PT, R9, R133, PT ;  /* 0x000000850900720c */ /* 0x000fc40003f26270 */
[----:B------:R-:W-:Y:S02]  /*7080*/  FSEL R32, R32, -INF , !P5 ;  /* 0xff80000020207808 */ /* 0x000fe40006800000 */
[----:B------:R-:W-:Y:S01]  /*7090*/  FSEL R22, R33, -INF , !P1 ;  /* 0xff80000021167808 */ /* 0x000fe20004800000 */
[C---:B------:R-:W-:Y:S01]  /*70a0*/  VIADD R5, R8.reuse, 0x8 ;  /* 0x0000000808057836 */ /* 0x040fe20000000000 */
[----:B------:R-:W-:Y:S01]  /*70b0*/  HMMA.16816.F32.BF16 R168, R136, R6, R168 ;  /* 0x0000000688a8723c */ /* 0x000fe200000418a8 */
[----:B------:R-:W-:Y:S01]  /*70c0*/  VIADD R4, R8, 0x9 ;  /* 0x0000000908047836 */ /* 0x000fe20000000000 */
[----:B------:R-:W4:Y:S01]  /*70d0*/  MUFU.TANH R16, R16 ;  /* 0x0000001000107308 */ /* 0x000f220000002400 */
[-C--:B------:R-:W-:Y:S02]  /*70e0*/  ISETP.GE.AND P6, PT, R9, R2.reuse, PT ;  /* 0x000000020900720c */ /* 0x080fe40003fc6270 */
[CC--:B------:R-:W-:Y:S02]  /*70f0*/  ISETP.GE.AND P0, PT, R5.reuse, R133.reuse, PT ;  /* 0x000000850500720c */ /* 0x0c0fe40003f06270 */
[----:B------:R-:W-:Y:S01]  /*7100*/  ISETP.GE.AND P1, PT, R4, R133, PT ;  /* 0x000000850400720c */ /* 0x000fe20003f26270 */
[C---:B------:R-:W-:Y:S01]  /*7110*/  VIADD R6, R8.reuse, 0x20 ;  /* 0x0000002008067836 */ /* 0x040fe20000000000 */
[----:B------:R-:W-:Y:S01]  /*7120*/  ISETP.GE.AND P5, PT, R5, R2, PT ;  /* 0x000000020500720c */ /* 0x000fe20003fa6270 */
[----:B------:R-:W4:Y:S01]  /*7130*/  MUFU.TANH R146, R146 ;  /* 0x0000009200927308 */ /* 0x000f220000002400 */
[----:B--2---:R-:W-:Y:S01]  /*7140*/  FSEL R20, R35, -INF , !P0 ;  /* 0xff80000023147808 */ /* 0x004fe20004000000 */
[----:B------:R-:W-:Y:S01]  /*7150*/  VIADD R5, R8, 0x10 ;  /* 0x0000001008057836 */ /* 0x000fe20000000000 */
[----:B---3--:R-:W-:-:S02]  /*7160*/  FSEL R28, R28, -INF , !P1 ;  /* 0xff8000001c1c7808 */ /* 0x008fc40004800000 */
[-C--:B------:R-:W-:Y:S01]  /*7170*/  ISETP.GE.AND P0, PT, R4, R2.reuse, PT ;  /* 0x000000020400720c */ /* 0x080fe20003f06270 */
[C---:B------:R-:W-:Y:S01]  /*7180*/  VIADD R4, R8.reuse, 0x11 ;  /* 0x0000001108047836 */ /* 0x040fe20000000000 */
[-C--:B------:R-:W-:Y:S01]  /*7190*/  ISETP.GE.AND P1, PT, R8, R2.reuse, PT ;  /* 0x000000020800720c */ /* 0x080fe20003f26270 */
[----:B------:R-:W2:Y:S01]  /*71a0*/  MUFU.TANH R151, R142 ;  /* 0x0000008e00977308 */ /* 0x000ea20000002400 */
[----:B------:R-:W-:Y:S01]  /*71b0*/  FSEL R29, R29, -INF , !P6 ;  /* 0xff8000001d1d7808 */ /* 0x000fe20007000000 */
[----:B------:R-:W-:Y:S01]  /*71c0*/  FMUL.FTZ R167, R174, UR5 ;  /* 0x00000005aea77c20 */ /* 0x000fe20008410000 */
[----:B------:R-:W-:Y:S01]  /*71d0*/  FSEL R21, R34, -INF , !P1 ;  /* 0xff80000022157808 */ /* 0x000fe20004800000 */
[----:B------:R-:W-:Y:S01]  /*71e0*/  FMUL.FTZ R172, R172, UR5 ;  /* 0x00000005acac7c20 */ /* 0x000fe20008410000 */
[CC--:B------:R-:W-:Y:S01]  /*71f0*/  ISETP.GE.AND P1, PT, R5.reuse, R133.reuse, PT ;  /* 0x000000850500720c */ /* 0x0c0fe20003f26270 */
[----:B------:R-:W-:Y:S01]  /*7200*/  FMUL.FTZ R168, R168, UR5 ;  /* 0x00000005a8a87c20 */ /* 0x000fe20008410000 */
[-C--:B------:R-:W-:Y:S01]  /*7210*/  ISETP.GE.AND P6, PT, R5, R2.reuse, PT ;  /* 0x000000020500720c */ /* 0x080fe20003fc6270 */
[----:B------:R3:W2:Y:S01]  /*7220*/  MUFU.TANH R149, R143 ;  /* 0x0000008f00957308 */ /* 0x0006a20000002400 */
[----:B-1----:R-:W-:Y:S01]  /*7230*/  FSEL R19, R30, -INF , !P5 ;  /* 0xff8000001e137808 */ /* 0x002fe20006800000 */
[----:B------:R-:W-:Y:S01]  /*7240*/  VIADD R5, R8, 0x19 ;  /* 0x0000001908057836 */ /* 0x000fe20000000000 */
[----:B------:R-:W-:Y:S01]  /*7250*/  FSEL R31, R31, -INF , !P0 ;  /* 0xff8000001f1f7808 */ /* 0x000fe20004000000 */
[----:B------:R-:W-:Y:S01]  /*7260*/  FMUL.FTZ R166, R169, UR5 ;  /* 0x00000005a9a67c20 */ /* 0x000fe20008410000 */
[CC--:B------:R-:W-:Y:S01]  /*7270*/  ISETP.GE.AND P5, PT, R4.reuse, R133.reuse, PT ;  /* 0x000000850400720c */ /* 0x0c0fe20003fa6270 */
[----:B------:R-:W-:Y:S01]  /*7280*/  FMUL.FTZ R173, R173, UR5 ;  /* 0x00000005adad7c20 */ /* 0x000fe20008410000 */
[----:B------:R-:W-:Y:S01]  /*7290*/  ISETP.GE.AND P0, PT, R4, R2, PT ;  /* 0x000000020400720c */ /* 0x000fe20003f06270 */
[----:B------:R-:W1:Y:S01]  /*72a0*/  MUFU.TANH R142, R176 ;  /* 0x000000b0008e7308 */ /* 0x000e620000002400 */
[----:B------:R-:W-:Y:S01]  /*72b0*/  VIADD R4, R8, 0x18 ;  /* 0x0000001808047836 */ /* 0x000fe20000000000 */
[----:B------:R-:W-:Y:S01]  /*72c0*/  FSEL R148, R148, -INF , !P5 ;  /* 0xff80000094947808 */ /* 0x000fe20006800000 */
[----:B------:R-:W-:Y:S01]  /*72d0*/  FMUL.FTZ R165, R175, UR5 ;  /* 0x00000005afa57c20 */ /* 0x000fe20008410000 */
[----:B------:R-:W-:Y:S01]  /*72e0*/  FSEL R150, R150, -INF , !P1 ;  /* 0xff80000096967808 */ /* 0x000fe20004800000 */
[----:B------:R-:W-:Y:S01]  /*72f0*/  FMUL.FTZ R163, R170, UR5 ;  /* 0x00000005aaa37c20 */ /* 0x000fe20008410000 */
[----:B------:R-:W-:Y:S01]  /*7300*/  ISETP.GE.AND P5, PT, R5, R133, PT ;  /* 0x000000850500720c */ /* 0x000fe20003fa6270 */
[----:B------:R-:W-:Y:S01]  /*7310*/  FMUL.FTZ R161, R171, UR5 ;  /* 0x00000005aba17c20 */ /* 0x000fe20008410000 */
[----:B------:R-:W1:Y:S01]  /*7320*/  MUFU.TANH R144, R144 ;  /* 0x0000009000907308 */ /* 0x000e620000002400 */
[----:B------:R-:W-:Y:S01]  /*7330*/  FSEL R179, R18, -INF , !P6 ;  /* 0xff80000012b37808 */ /* 0x000fe20007000000 */
[----:B---3--:R-:W-:Y:S01]  /*7340*/  FMUL.FTZ R143, R178, UR5 ;  /* 0x00000005b28f7c20 */ /* 0x008fe20008410000 */
[----:B------:R-:W-:-:S02]  /*7350*/  FSEL R177, R12, -INF , !P0 ;  /* 0xff8000000cb17808 */ /* 0x000fc40004000000 */
[-C--:B------:R-:W-:Y:S02]  /*7360*/  ISETP.GE.AND P1, PT, R4, R133.reuse, PT ;  /* 0x000000850400720c */ /* 0x080fe40003f26270 */
[C---:B------:R-:W-:Y:S01]  /*7370*/  ISETP.GE.AND P6, PT, R6.reuse, R133, PT ;  /* 0x000000850600720c */ /* 0x040fe20003fc6270 */
[----:B------:R-:W3:Y:S01]  /*7380*/  MUFU.TANH R145, R145 ;  /* 0x0000009100917308 */ /* 0x000ee20000002400 */
[-C--:B------:R-:W-:Y:S01]  /*7390*/  ISETP.GE.AND P0, PT, R6, R2.reuse, PT ;  /* 0x000000020600720c */ /* 0x080fe20003f06270 */
[----:B------:R-:W-:Y:S01]  /*73a0*/  VIADD R6, R8, 0x28 ;  /* 0x0000002808067836 */ /* 0x000fe20000000000 */
[----:B-----5:R-:W-:Y:S02]  /*73b0*/  FSEL R136, R17, -INF , !P5 ;  /* 0xff80000011887808 */ /* 0x020fe40006800000 */
[----:B----4-:R-:W-:Y:S02]  /*73c0*/  FSEL R138, R16, -INF , !P1 ;  /* 0xff800000108a7808 */ /* 0x010fe40004800000 */
[-C--:B------:R-:W-:Y:S01]  /*73d0*/  ISETP.GE.AND P5, PT, R5, R2.reuse, PT ;  /* 0x000000020500720c */ /* 0x080fe20003fa6270 */
[----:B------:R-:W4:Y:S01]  /*73e0*/  MUFU.TANH R140, R140 ;  /* 0x0000008c008c7308 */ /* 0x000f220000002400 */
[----:B------:R-:W-:Y:S01]  /*73f0*/  ISETP.GE.AND P1, PT, R4, R2, PT ;  /* 0x000000020400720c */ /* 0x000fe20003f26270 */
[----:B------:R-:W-:Y:S01]  /*7400*/  VIADD R5, R8, 0x21 ;  /* 0x0000002108057836 */ /* 0x000fe20000000000 */
[----:B------:R-:W-:-:S02]  /*7410*/  FSEL R146, R146, -INF , !P6 ;  /* 0xff80000092927808 */ /* 0x000fc40007000000 */
[-C--:B------:R-:W-:Y:S02]  /*7420*/  ISETP.GE.AND P6, PT, R6, R133.reuse, PT ;  /* 0x000000850600720c */ /* 0x080fe40003fc6270 */
[----:B--2---:R-:W-:Y:S01]  /*7430*/  FSEL R151, R151, -INF , !P1 ;  /* 0xff80000097977808 */ /* 0x004fe20004800000 */
[----:B------:R-:W2:Y:S01]  /*7440*/  MUFU.TANH R147, R147 ;  /* 0x0000009300937308 */ /* 0x000ea20000002400 */
[----:B------:R-:W-:Y:S02]  /*7450*/  FSEL R149, R149, -INF , !P5 ;  /* 0xff80000095957808 */ /* 0x000fe40006800000 */
[C---:B------:R-:W-:Y:S02]  /*7460*/  ISETP.GE.AND P1, PT, R5.reuse, R133, PT ;  /* 0x000000850500720c */ /* 0x040fe40003f26270 */
[-C--:B------:R-:W-:Y:S01]  /*7470*/  ISETP.GE.AND P5, PT, R5, R2.reuse, PT ;  /* 0x000000020500720c */ /* 0x080fe20003fa6270 */
[----:B------:R-:W-:Y:S01]  /*7480*/  VIADD R5, R8, 0x29 ;  /* 0x0000002908057836 */ /* 0x000fe20000000000 */
[----:B-1----:R-:W-:Y:S01]  /*7490*/  FSEL R142, R142, -INF , !P6 ;  /* 0xff8000008e8e7808 */ /* 0x002fe20007000000 */
[----:B------:R-:W1:Y:S01]  /*74a0*/  MUFU.TANH R167, R167 ;  /* 0x000000a700a77308 */ /* 0x000e620000002400 */
[----:B------:R-:W-:Y:S01]  /*74b0*/  ISETP.GE.AND P6, PT, R6, R2, PT ;  /* 0x000000020600720c */ /* 0x000fe20003fc6270 */
[----:B------:R-:W-:Y:S01]  /*74c0*/  VIADD R6, R8, 0x30 ;  /* 0x0000003008067836 */ /* 0x000fe20000000000 */
[----:B------:R-:W-:-:S02]  /*74d0*/  FSEL R144, R144, -INF , !P1 ;  /* 0xff80000090907808 */ /* 0x000fc40004800000 */
[-C--:B------:R-:W-:Y:S02]  /*74e0*/  ISETP.GE.AND P1, PT, R5, R133.reuse, PT ;  /* 0x000000850500720c */ /* 0x080fe40003f26270 */
[----:B---3--:R-:W-:Y:S01]  /*74f0*/  FSEL R145, R145, -INF , !P5 ;  /* 0xff80000091917808 */ /* 0x008fe20006800000 */
[----:B------:R-:W3:Y:S01]  /*7500*/  MUFU.TANH R143, R143 ;  /* 0x0000008f008f7308 */ /* 0x000ee20000002400 */
[-C--:B------:R-:W-:Y:S02]  /*7510*/  ISETP.GE.AND P5, PT, R6, R2.reuse, PT ;  /* 0x000000020600720c */ /* 0x080fe40003fa6270 */
[----:B----4-:R-:W-:Y:S02]  /*7520*/  FSEL R140, R140, -INF , !P1 ;  /* 0xff8000008c8c7808 */ /* 0x010fe40004800000 */
[----:B--2---:R-:W-:Y:S02]  /*7530*/  FSEL R147, R147, -INF , !P0 ;  /* 0xff80000093937808 */ /* 0x004fe40004000000 */
[----:B------:R-:W-:Y:S01]  /*7540*/  ISETP.GE.AND P1, PT, R5, R2, PT ;  /* 0x000000020500720c */ /* 0x000fe20003f26270 */
[----:B------:R-:W2:Y:S01]  /*7550*/  MUFU.TANH R141, R141 ;  /* 0x0000008d008d7308 */ /* 0x000ea20000002400 */
[----:B------:R-:W-:Y:S01]  /*7560*/  ISETP.GE.AND P0, PT, R6, R133, PT ;  /* 0x000000850600720c */ /* 0x000fe20003f06270 */
[C---:B------:R-:W-:Y:S01]  /*7570*/  VIADD R6, R8.reuse, 0x31 ;  /* 0x0000003108067836 */ /* 0x040fe20000000000 */
[----:B-1----:R-:W-:Y:S01]  /*7580*/  FSEL R167, R167, -INF , !P5 ;  /* 0xff800000a7a77808 */ /* 0x002fe20006800000 */
[----:B------:R-:W-:Y:S01]  /*7590*/  VIADD R5, R8, 0x38 ;  /* 0x0000003808057836 */ /* 0x000fe20000000000 */
[----:B------:R-:W-:Y:S01]  /*75a0*/  ISETP.GE.AND P5, PT, R212, 0x3, PT ;  /* 0x00000003d400780c */ /* 0x000fe20003fa6270 */
[----:B------:R-:W-:-:S02]  /*75b0*/  VIADD R8, R8, 0x39 ;  /* 0x0000003908087836 */ /* 0x000fc40000000000 */
[----:B------:R-:W1:Y:S01]  /*75c0*/  MUFU.TANH R172, R172 ;  /* 0x000000ac00ac7308 */ /* 0x000e620000002400 */
[----:B---3--:R-:W-:Y:S02]  /*75d0*/  FSEL R143, R143, -INF , !P6 ;  /* 0xff8000008f8f7808 */ /* 0x008fe40007000000 */
[----:B------:R-:W-:-:S05]  /*75e0*/  ISETP.GE.AND P6, PT, R6, R133, PT ;  /* 0x000000850600720c */ /* 0x000fca0003fc6270 */
[----:B------:R-:W3:Y:S01]  /*75f0*/  MUFU.TANH R4, R173 ;  /* 0x000000ad00047308 */ /* 0x000ee20000002400 */
[----:B--2---:R-:W-:Y:S02]  /*7600*/  FSEL R141, R141, -INF , !P1 ;  /* 0xff8000008d8d7808 */ /* 0x004fe40004800000 */
[----:B------:R-:W-:-:S05]  /*7610*/  ISETP.GE.AND P1, PT, R5, R133, PT ;  /* 0x000000850500720c */ /* 0x000fca0003f26270 */
[----:B------:R-:W2:Y:S01]  /*7620*/  MUFU.TANH R168, R168 ;  /* 0x000000a800a87308 */ /* 0x000ea20000002400 */
[----:B-1----:R-:W-:Y:S01]  /*7630*/  FSEL R172, R172, -INF , !P0 ;  /* 0xff800000acac7808 */ /* 0x002fe20004000000 */
[----:B------:R-:W-:Y:S01]  /*7640*/  BAR.SYNC.DEFER_BLOCKING 0x0 ;  /* 0x0000000000007b1d */ /* 0x000fe20000010000 */
[----:B------:R-:W-:-:S05]  /*7650*/  ISETP.GE.AND P0, PT, R8, R133, PT ;  /* 0x000000850800720c */ /* 0x000fca0003f06270 */
[----:B------:R-:W1:Y:S01]  /*7660*/  MUFU.TANH R166, R166 ;  /* 0x000000a600a67308 */ /* 0x000e620000002400 */
[----:B---3--:R-:W-:Y:S02]  /*7670*/  FSEL R170, R4, -INF , !P6 ;  /* 0xff80000004aa7808 */ /* 0x008fe40007000000 */
[----:B------:R-:W-:-:S05]  /*7680*/  ISETP.GE.AND P6, PT, R6, R2, PT ;  /* 0x000000020600720c */ /* 0x000fca0003fc6270 */
[----:B------:R-:W3:Y:S01]  /*7690*/  MUFU.TANH R165, R165 ;  /* 0x000000a500a57308 */ /* 0x000ee20000002400 */
[----:B--2---:R-:W-:Y:S02]  /*76a0*/  FSEL R168, R168, -INF , !P1 ;  /* 0xff800000a8a87808 */ /* 0x004fe40004800000 */
[----:B------:R-:W-:-:S05]  /*76b0*/  ISETP.GE.AND P1, PT, R5, R2, PT ;  /* 0x000000020500720c */ /* 0x000fca0003f26270 */
[----:B------:R-:W2:Y:S01]  /*76c0*/  MUFU.TANH R163, R163 ;  /* 0x000000a300a37308 */ /* 0x000ea20000002400 */
[----:B-1----:R-:W-:Y:S02]  /*76d0*/  FSEL R166, R166, -INF , !P0 ;  /* 0xff800000a6a67808 */ /* 0x002fe40004000000 */
[----:B------:R-:W-:-:S05]  /*76e0*/  ISETP.GE.AND P0, PT, R8, R2, PT ;  /* 0x000000020800720c */ /* 0x000fca0003f06270 */
[----:B------:R-:W1:Y:S01]  /*76f0*/  MUFU.TANH R161, R161 ;  /* 0x000000a100a17308 */ /* 0x000e620000002400 */
[----:B---3--:R-:W-:Y:S02]  /*7700*/  FSEL R165, R165, -INF , !P6 ;  /* 0xff800000a5a57808 */ /* 0x008fe40007000000 */
[----:B--2---:R-:W-:Y:S02]  /*7710*/  FSEL R163, R163, -INF , !P1 ;  /* 0xff800000a3a37808 */ /* 0x004fe40004800000 */
[----:B-1----:R-:W-:Y:S01]  /*7720*/  FSEL R161, R161, -INF , !P0 ;  /* 0xff800000a1a17808 */ /* 0x002fe20004000000 */
[----:B------:R-:W-:Y:S06]  /*7730*/  @!P5 BRA `(.L_x_633) ;  /* 0x0000000400c8d947 */ /* 0x000fec0003800000 */
[----:B------:R-:W-:Y:S01]  /*7740*/  VIADD R5, R212, 0xfffffffd ;  /* 0xfffffffdd4057836 */ /* 0x000fe20000000000 */
[----:B------:R-:W1:Y:S01]  /*7750*/  @!P4 LDC.64 R10, c[0x0][0x218] ;  /* 0x00008600ff0acb82 */ /* 0x000e620000000a00 */
[----:B------:R2:W-:Y:S01]  /*7760*/  @P4 STS.128 [R221+0x6000], RZ ;  /* 0x006000ffdd004388 */ /* 0x0005e20000000c00 */
[----:B------:R-:W-:Y:S01]  /*7770*/  BSSY B0, `(.L_x_634) ;  /* 0x000006d000007945 */ /* 0x000fe20003800000 */
[----:B------:R-:W-:Y:S01]  /*7780*/  IMAD.WIDE.U32 R12, R5, R134, RZ ;  /* 0x00000086050c7225 */ /* 0x000fe200078e00ff */
[----:B------:R-:W-:-:S04]  /*7790*/  SHF.R.S32.HI R7, RZ, 0x1f, R5 ;  /* 0x0000001fff077819 */ /* 0x000fc80000011405 */
[----:B------:R-:W3:Y:S01]  /*77a0*/  @!P3 LDC.64 R8, c[0x0][0x218] ;  /* 0x00008600ff08bb82 */ /* 0x000ee20000000a00 */
[----:B------:R-:W-:Y:S01]  /*77b0*/  IMAD R2, R7, R134, RZ ;  /* 0x0000008607027224 */ /* 0x000fe200078e02ff */
[----:B------:R-:W-:-:S03]  /*77c0*/  LEA R25, P0, R12, R226, 0x6 ;  /* 0x000000e20c197211 */ /* 0x000fc600078030ff */
[----:B------:R-:W-:Y:S01]  /*77d0*/  IMAD R135, R5, R135, R2 ;  /* 0x0000008705877224 */ /* 0x000fe200078e0202 */
[----:B------:R-:W-:Y:S02]  /*77e0*/  IADD3 R23, P6, R216, R25, RZ ;  /* 0x00000019d8177210 */ /* 0x000fe40007fde0ff */
[----:B------:R-:W4:Y:S01]  /*77f0*/  @!P2 LDC.64 R6, c[0x0][0x218] ;  /* 0x00008600ff06ab82 */ /* 0x000f220000000a00 */
[----:B------:R-:W-:-:S05]  /*7800*/  IMAD.IADD R135, R13, 0x1, R135 ;  /* 0x000000010d877824 */ /* 0x000fca00078e0287 */
[----:B------:R-:W-:Y:S02]  /*7810*/  LEA.HI.X R2, R12, R229, R135, 0x6, P0 ;  /* 0x000000e50c027211 */ /* 0x000fe400000f3487 */
[----:B------:R-:W5:Y:S01]  /*7820*/  @!P4 LDC.64 R4, c[0x0][0x218] ;  /* 0x00008600ff04cb82 */ /* 0x000f620000000a00 */
[----:B-1----:R-:W-:Y:S02]  /*7830*/  @!P4 LEA R34, P1, R25, R10, 0x1 ;  /* 0x0000000a1922c211 */ /* 0x002fe400078208ff */
[--C-:B------:R-:W-:Y:S02]  /*7840*/  IMAD.X R18, R207, 0x1, R2.reuse, P6 ;  /* 0x00000001cf127824 */ /* 0x100fe400030e0602 */
        /* <DEDUP_REMOVED lines=25> */
[----:B------:R-:W5:Y:S02]  /*79e0*/  @!P3 LDC.64 R10, c[0x0][0x218] ;  /* 0x00008600ff0abb82 */ /* 0x000f640000000a00 */
[----:B------:R-:W-:Y:S01]  /*79f0*/  @!PT LDS RZ, [RZ] ;  /* 0x00000000fffff984 */ /* 0x000fe20000000800 */
[----:B------:R-:W-:Y:S01]  /*7a00*/  @!PT LDS RZ, [RZ] ;  /* 0x00000000fffff984 */ /* 0x000fe20000000800 */
[----:B------:R-:W-:Y:S01]  /*7a10*/  @!PT LDS RZ, [RZ] ;  /* 0x00000000fffff984 */ /* 0x000fe20000000800 */
[----:B------:R2:W-:Y:S01]  /*7a20*/  @!P4 LDGSTS.E.BYPASS.LTC128B.128 [R221+0x6800], desc[UR8][R26.64] ;  /* 0x068000001addcfae */ /* 0x0005e2000b901d48 */
[----:B-1----:R-:W-:-:S03]  /*7a30*/  @!P3 LEA R34, P0, R23, R16, 0x1 ;  /* 0x000000101722b211 */ /* 0x002fc600078008ff */
[----:B------:R2:W-:Y:S02]  /*7a40*/  @P3 STS.128 [R221+0x8800], RZ ;  /* 0x008800ffdd003388 */ /* 0x0005e40000000c00 */
[----:B------:R-:W1:Y:S01]  /*7a50*/  @!P2 LDC.64 R8, c[0x0][0x218] ;  /* 0x00008600ff08ab82 */ /* 0x000e620000000a00 */
[----:B------:R-:W-:Y:S02]  /*7a60*/  @!P3 LEA.HI.X R35, R23, R17, R18, 0x1, P0 ;  /* 0x000000111723b211 */ /* 0x000fe400000f0c12 */
[----:B------:R-:W-:-:S03]  /*7a70*/  IADD3 R17, P6, R216, R23, RZ ;  /* 0x00000017d8117210 */ /* 0x000fc60007fde0ff */
[----:B------:R-:W-:Y:S01]  /*7a80*/  @!PT LDS RZ, [RZ] ;  /* 0x00000000fffff984 */ /* 0x000fe20000000800 */
[----:B------:R-:W-:Y:S01]  /*7a90*/  @!PT LDS RZ, [RZ] ;  /* 0x00000000fffff984 */ /* 0x000fe20000000800 */
[----:B------:R-:W-:Y:S01]  /*7aa0*/  @!PT LDS RZ, [RZ] ;  /* 0x00000000fffff984 */ /* 0x000fe20000000800 */
[----:B------:R2:W-:Y:S01]  /*7ab0*/  @!P3 LDGSTS.E.BYPASS.LTC128B.128 [R221+0x8800], desc[UR8][R34.64+0x80] ;  /* 0x0880008022ddbfae */ /* 0x0005e2000b901d48 */
[----:B---3--:R-:W-:Y:S01]  /*7ac0*/  @!P4 LEA R134, P1, R17, R12, 0x1 ;  /* 0x0000000c1186c211 */ /* 0x008fe200078208ff */
[----:B------:R-:W3:Y:S01]  /*7ad0*/  @!P4 LDC.64 R6, c[0x0][0x218] ;  /* 0x00008600ff06cb82 */ /* 0x000ee20000000a00 */
[----:B------:R-:W-:Y:S01]  /*7ae0*/  IMAD.X R2, R207, 0x1, R18, P6 ;  /* 0x00000001cf027824 */ /* 0x000fe200030e0612 */
[----:B----4-:R-:W-:Y:S01]  /*7af0*/  @!P2 LEA R14, P0, R23, R14, 0x1 ;  /* 0x0000000e170ea211 */ /* 0x010fe200078008ff */
[----:B------:R2:W-:Y:S01]  /*7b00*/  @P2 STS.128 [R221+0xa800], RZ ;  /* 0x00a800ffdd002388 */ /* 0x0005e20000000c00 */
[----:B------:R-:W-:Y:S02]  /*7b10*/  IADD3 R12, P6, R216, R17, RZ ;  /* 0x00000011d80c7210 */ /* 0x000fe40007fde0ff */
[C-C-:B------:R-:W-:Y:S02]  /*7b20*/  @!P4 LEA.HI.X R135, R17.reuse, R13, R2.reuse, 0x1, P1 ;  /* 0x0000000d1187c211 */ /* 0x140fe400008f0c02 */
[----:B------:R-:W4:Y:S01]  /*7b30*/  @!P3 LDC.64 R4, c[0x0][0x218] ;  /* 0x00008600ff04bb82 */ /* 0x000f220000000a00 */
[----:B-----5:R-:W-:Y:S01]  /*7b40*/  @!P3 LEA R10, P1, R17, R10, 0x1 ;  /* 0x0000000a110ab211 */ /* 0x020fe200078208ff */
[----:B------:R-:W-:Y:S01]  /*7b50*/  IMAD.X R13, R207, 0x1, R2, P6 ;  /* 0x00000001cf0d7824 */ /* 0x000fe200030e0602 */
[----:B------:R-:W-:-:S02]  /*7b60*/  @!P2 LEA.HI.X R15, R23, R15, R18, 0x1, P0 ;  /* 0x0000000f170fa211 */ /* 0x000fc400000f0c12 */
[C-C-:B------:R-:W-:Y:S02]  /*7b70*/  @!P3 LEA.HI.X R11, R17.reuse, R11, R2.reuse, 0x1, P1 ;  /* 0x0000000b110bb211 */ /* 0x140fe400008f0c02 */
[C---:B-1----:R-:W-:Y:S01]  /*7b80*/  @!P2 LEA R8, P0, R17.reuse, R8, 0x1 ;  /* 0x000000081108a211 */ /* 0x042fe200078008ff */
[----:B------:R-:W-:Y:S01]  /*7b90*/  @!PT LDS RZ, [RZ] ;  /* 0x00000000fffff984 */ /* 0x000fe20000000800 */
[----:B------:R-:W-:Y:S01]  /*7ba0*/  @!PT LDS RZ, [RZ] ;  /* 0x00000000fffff984 */ /* 0x000fe20000000800 */
[----:B------:R-:W-:Y:S01]  /*7bb0*/  @!PT LDS RZ, [RZ] ;  /* 0x00000000fffff984 */ /* 0x000fe20000000800 */
[----:B------:R2:W-:Y:S03]  /*7bc0*/  @!P2 LDGSTS.E.BYPASS.LTC128B.128 [R221+0xa800], desc[UR8][R14.64+0x100] ;  /* 0x0a8001000eddafae */ /* 0x0005e6000b901d48 */
[----:B------:R-:W-:Y:S01]  /*7bd0*/  @!P2 LEA.HI.X R9, R17, R9, R2, 0x1, P0 ;  /* 0x000000091109a211 */ /* 0x000fe200000f0c02 */
        /* <DEDUP_REMOVED lines=38> */
.L_x_635:
[----:B------:R-:W-:Y:S05]  /*7e40*/  BSYNC B0 ;  /* 0x0000000000007941 */ /* 0x000fea0003800000 */
.L_x_634:
[----:B------:R-:W0:Y:S02]  /*7e50*/  LDGDEPBAR ;  /* 0x00000000000079af */ /* 0x000e240000000000 */
.L_x_633:
        /* <DEDUP_REMOVED lines=34> */
[----:B------:R-:W-:Y:S01]  /*8080*/  @P5 IADD3 R231, R212, -0x3, RZ ;  /* 0xfffffffdd4e75810 */ /* 0x000fe20007ffe0ff */
[----:B------:R-:W1:Y:S04]  /*8090*/  SHFL.BFLY PT, R5, R4, 0x2, 0x1f ;  /* 0x0c401f0004057f89 */ /* 0x000e6800000e0000 */
[----:B------:R-:W2:Y:S01]  /*80a0*/  SHFL.BFLY PT, R7, R6, 0x2, 0x1f ;  /* 0x0c401f0006077f89 */ /* 0x000ea200000e0000 */
[----:B-1----:R-:W-:-:S02]  /*80b0*/  FMNMX.FTZ R5, R4, R5, !PT ;  /* 0x0000000504057209 */ /* 0x002fc40007810000 */
[----:B--2---:R-:W-:-:S03]  /*80c0*/  FMNMX.FTZ R7, R6, R7, !PT ;  /* 0x0000000706077209 */ /* 0x004fc60007810000 */
[----:B------:R-:W1:Y:S04]  /*80d0*/  SHFL.BFLY PT, R2, R5, 0x1, 0x1f ;  /* 0x0c201f0005027f89 */ /* 0x000e6800000e0000 */
[----:B------:R-:W2:Y:S01]  /*80e0*/  SHFL.BFLY PT, R152, R7, 0x1, 0x1f ;  /* 0x0c201f0007987f89 */ /* 0x000ea200000e0000 */
[----:B-1----:R-:W-:-:S04]  /*80f0*/  FMNMX.FTZ R2, R5, R2, !PT ;  /* 0x0000000205027209 */ /* 0x002fc80007810000 */
[C---:B------:R-:W-:Y:S01]  /*8100*/  FSETP.NEU.FTZ.AND P0, PT, R2.reuse, -INF , PT ;  /* 0xff8000000200780b */ /* 0x040fe20003f1d000 */
[C---:B------:R-:W-:Y:S01]  /*8110*/  FMUL.FTZ R164, R2.reuse, UR6 ;  /* 0x0000000602a47c20 */ /* 0x040fe20008410000 */
[----:B--2---:R-:W-:Y:S02]  /*8120*/  FMNMX.FTZ R152, R7, R152, !PT ;  /* 0x0000009807987209 */ /* 0x004fe40007810000 */
[----:B------:R-:W-:Y:S02]  /*8130*/  FSEL R6, R2, RZ, P0 ;  /* 0x000000ff02067208 */ /* 0x000fe40000000000 */
[----:B------:R-:W-:Y:S01]  /*8140*/  FSEL R164, R164, RZ, P0 ;  /* 0x000000ffa4a47208 */ /* 0x000fe20000000000 */
[C---:B------:R-:W-:Y:S01]  /*8150*/  FMUL.FTZ R169, R152.reuse, UR6 ;  /* 0x0000000698a97c20 */ /* 0x040fe20008410000 */
[C---:B------:R-:W-:Y:S01]  /*8160*/  FSETP.NEU.FTZ.AND P1, PT, R152.reuse, -INF , PT ;  /* 0xff8000009800780b */ /* 0x040fe20003f3d000 */
[----:B------:R-:W-:Y:S02]  /*8170*/  FADD.FTZ R6, R3, -R6 ;  /* 0x8000000603067221 */ /* 0x000fe40000010000 */
[--C-:B------:R-:W-:Y:S01]  /*8180*/  FFMA.FTZ R153, R19, UR6, -R164.reuse ;  /* 0x0000000613997c23 */ /* 0x100fe200080108a4 */
[----:B------:R-:W-:Y:S01]  /*8190*/  FSEL R5, R152, RZ, P1 ;  /* 0x000000ff98057208 */ /* 0x000fe20000800000 */
[----:B------:R-:W1:Y:S01]  /*81a0*/  LDSM.16.MT88.4 R16, [R198+0xc000] ;  /* 0x00c00000c610783b */ /* 0x000e620000004200 */
[----:B------:R-:W-:Y:S01]  /*81b0*/  FSEL R169, R169, RZ, P1 ;  /* 0x000000ffa9a97208 */ /* 0x000fe20000800000 */
[--C-:B------:R-:W-:Y:S01]  /*81c0*/  FFMA.FTZ R156, R21, UR6, -R164.reuse ;  /* 0x00000006159c7c23 */ /* 0x100fe200080108a4 */
[--C-:B------:R-:W-:Y:S01]  /*81d0*/  FFMA.FTZ R154, R29, UR6, -R164.reuse ;  /* 0x000000061d9a7c23 */ /* 0x100fe200080108a4 */
[----:B------:R-:W-:Y:S01]  /*81e0*/  FADD.FTZ R4, R132, -R5 ;  /* 0x8000000584047221 */ /* 0x000fe20000010000 */
[--C-:B------:R-:W-:Y:S01]  /*81f0*/  FFMA.FTZ R162, R31, UR6, -R164.reuse ;  /* 0x000000061fa27c23 */ /* 0x100fe200080108a4 */
        /* <DEDUP_REMOVED lines=11> */
[----:B------:R-:W3:Y:S01]  /*82b0*/  LDSM.16.MT88.4 R136, [R196+0x10000] ;  /* 0x01000000c488783b */ /* 0x000ee20000004200 */
[--C-:B------:R-:W-:Y:S01]  /*82c0*/  FFMA.FTZ R171, R150, UR6, -R169.reuse ;  /* 0x0000000696ab7c23 */ /* 0x100fe200080108a9 */
[--C-:B------:R-:W-:Y:S01]  /*82d0*/  FFMA.FTZ R174, R148, UR6, -R169.reuse ;  /* 0x0000000694ae7c23 */ /* 0x100fe200080108a9 */
        /* <DEDUP_REMOVED lines=9> */
[--C-:B------:R-:W-:Y:S01]  /*8370*/  FFMA.FTZ R210, R145, UR6, -R164.reuse ;  /* 0x0000000691d27c23 */ /* 0x100fe200080108a4 */
[--C-:B------:R-:W-:Y:S01]  /*8380*/  FFMA.FTZ R181, R142, UR6, -R169.reuse ;  /* 0x000000068eb57c23 */ /* 0x100fe200080108a9 */
[----:B------:R-:W-:Y:S01]  /*8390*/  LDSM.16.MT88.4 R144, [R200+0xf000] ;  /* 0x00f00000c890783b */ /* 0x000fe20000004200 */
[----:B------:R-:W-:Y:S01]  /*83a0*/  FFMA.FTZ R208, R140, UR6, -R169 ;  /* 0x000000068cd07c23 */ /* 0x000fe200080108a9 */
[--C-:B------:R-:W-:Y:S01]  /*83b0*/  FFMA.FTZ R209, R143, UR6, -R164.reuse ;  /* 0x000000068fd17c23 */ /* 0x100fe200080108a4 */
[--C-:B------:R-:W-:Y:S01]  /*83c0*/  FFMA.FTZ R214, R141, UR6, -R164.reuse ;  /* 0x000000068dd67c23 */ /* 0x100fe200080108a4 */
[----:B------:R-:W-:Y:S01]  /*83d0*/  LDSM.16.MT88.4 R148, [R196+0xd000] ;  /* 0x00d00000c494783b */ /* 0x000fe20000004200 */
[----:B------:R-:W5:Y:S01]  /*83e0*/  MUFU.EX2 R155, R155 ;  /* 0x0000009b009b7308 */ /* 0x000f620000000800 */
[----:B----4-:R-:W-:Y:S01]  /*83f0*/  F2FP.BF16.F32.PACK_AB R4, R157, R160 ;  /* 0x000000a09d04723e */ /* 0x010fe200000010ff */
[--C-:B------:R-:W-:Y:S01]  /*8400*/  FFMA.FTZ R165, R165, UR6, -R164.reuse ;  /* 0x00000006a5a57c23 */ /* 0x100fe200080108a4 */
[----:B------:R-:W-:Y:S01]  /*8410*/  LDSM.16.MT88.4 R140, [R198+0xf000] ;  /* 0x00f00000c68c783b */ /* 0x000fe20000004200 */
[----:B------:R-:W-:-:S04]  /*8420*/  FFMA.FTZ R163, R163, UR6, -R164 ;  /* 0x00000006a3a37c23 */ /* 0x000fc800080108a4 */
[----:B------:R-:W-:Y:S08]  /*8430*/  MUFU.EX2 R156, R156 ;  /* 0x0000009c009c7308 */ /* 0x000ff00000000800 */
        /* <DEDUP_REMOVED lines=26> */
[----:B------:R-:W-:Y:S01]  /*85e0*/  LDSM.16.MT88.4 R112, [R198+0xe000] ;  /* 0x00e00000c670783b */ /* 0x000fe20000004200 */
        /* <DEDUP_REMOVED lines=15> */
[----:B------:R-:W-:Y:S01]  /*86e0*/  LDSM.16.MT88.4 R128, [R197+0xc800] ;  /* 0x00c80000c580783b */ /* 0x000fe20000004200 */
[C---:B------:R-:W-:Y:S01]  /*86f0*/  HMMA.16816.F32.BF16 R24, R4.reuse, R26, R108 ;  /* 0x0000001a0418723c */ /* 0x040fe2000004186c */
[----:B------:R-:W4:Y:S01]  /*8700*/  MUFU.EX2 R174, R174 ;  /* 0x000000ae00ae7308 */ /* 0x000f220000000800 */
        /* <DEDUP_REMOVED lines=13> */
[C---:B------:R-:W-:Y:S01]  /*87e0*/  HMMA.16816.F32.BF16 R8, R4.reuse, R10, R124 ;  /* 0x0000000a0408723c */ /* 0x040fe2000004187c */
[----:B------:R-:W-:Y:S01]  /*87f0*/  LDSM.16.MT88.4 R124, [R196+0xc800] ;  /* 0x00c80000c47c783b */ /* 0x000fe20000004200 */
[----:B------:R-:W-:Y:S01]  /*8800*/  MUFU.EX2 R173, R173 ;  /* 0x000000ad00ad7308 */ /* 0x000fe20000000800 */
[-C--:B------:R-:W-:Y:S01]  /*8810*/  FMUL.FTZ R92, R92, R159.reuse ;  /* 0x0000009f5c5c7220 */ /* 0x080fe20000410000 */
[----:B------:R-:W-:Y:S01]  /*8820*/  FMUL.FTZ R93, R93, R159 ;  /* 0x0000009f5d5d7220 */ /* 0x000fe20000410000 */
[----:B------:R-:W-:Y:S01]  /*8830*/  LDSM.16.MT88.4 R120, [R200+0xe800] ;  /* 0x00e80000c878783b */ /* 0x000fe20000004200 */
[C---:B--2---:R-:W-:Y:S01]  /*8840*/  HMMA.16816.F32.BF16 R100, R4.reuse, R32, R108 ;  /* 0x000000200464723c */ /* 0x044fe2000004186c */
[-C--:B------:R-:W-:Y:S01]  /*8850*/  FMUL.FTZ R94, R94, R3.reuse ;  /* 0x000000035e5e7220 */ /* 0x080fe20000410000 */
[----:B------:R-:W-:Y:S01]  /*8860*/  FMUL.FTZ R95, R95, R3 ;  /* 0x000000035f5f7220 */ /* 0x000fe20000410000 */
[----:B------:R-:W2:Y:S01]  /*8870*/  LDSM.16.MT88.4 R108, [R197+0xe000] ;  /* 0x00e00000c56c783b */ /* 0x000ea20000004200 */
[----:B------:R-:W-:Y:S01]  /*8880*/  MUFU.EX2 R176, R176 ;  /* 0x000000b000b07308 */ /* 0x000fe20000000800 */
[-C--:B------:R-:W-:Y:S01]  /*8890*/  FMUL.FTZ R96, R96, R159.reuse ;  /* 0x0000009f60607220 */ /* 0x080fe20000410000 */
[----:B------:R-:W-:Y:S01]  /*88a0*/  HMMA.16816.F32.BF16 R32, R4, R34, R104 ;  /* 0x000000220420723c */ /* 0x000fe20000041868 */
[----:B------:R-:W-:Y:S01]  /*88b0*/  FMUL.FTZ R97, R97, R159 ;  /* 0x0000009f61617220 */ /* 0x000fe20000410000 */
[-C--:B------:R-:W-:Y:S01]  /*88c0*/  FMUL.FTZ R98, R98, R3.reuse ;  /* 0x0000000362627220 */ /* 0x080fe20000410000 */
[----:B------:R-:W-:Y:S01]  /*88d0*/  FMUL.FTZ R99, R99, R3 ;  /* 0x0000000363637220 */ /* 0x000fe20000410000 */
[----:B------:R-:W-:-:S02]  /*88e0*/  FFMA.FTZ R160, R237, R159, R160 ;  /* 0x0000009feda07223 */ /* 0x000fc400000100a0 */
[----:B------:R-:W-:Y:S01]  /*88f0*/  MUFU.EX2 R175, R175 ;  /* 0x000000af00af7308 */ /* 0x000fe20000000800 */
        /* <DEDUP_REMOVED lines=9> */
[----:B---3--:R-:W-:Y:S01]  /*8990*/  HMMA.16816.F32.BF16 R92, R4, R136, R92 ;  /* 0x00000088045c723c */ /* 0x008fe2000004185c */
[----:B------:R-:W-:-:S04]  /*89a0*/  FADD.FTZ R157, R157, R160 ;  /* 0x000000a09d9d7221 */ /* 0x000fc80000010000 */
[----:B------:R-:W-:Y:S01]  /*89b0*/  FADD.FTZ R158, R158, R157 ;  /* 0x0000009d9e9e7221 */ /* 0x000fe20000010000 */
[----:B-1----:R-:W-:Y:S01]  /*89c0*/  HMMA.16816.F32.BF16 R40, R4, R116, R104 ;  /* 0x000000740428723c */ /* 0x002fe20000041868 */
[----:B------:R-:W1:Y:S01]  /*89d0*/  LDSM.16.MT88.4 R104, [R196+0xe000] ;  /* 0x00e00000c468783b */ /* 0x000e620000004200 */
[----:B------:R-:W-:Y:S01]  /*89e0*/  MUFU.EX2 R177, R177 ;  /* 0x000000b100b17308 */ /* 0x000fe20000000800 */
[----:B------:R-:W-:-:S03]  /*89f0*/  FADD.FTZ R158, R155, R158 ;  /* 0x0000009e9b9e7221 */ /* 0x000fc60000010000 */
[----:B------:R-:W-:Y:S01]  /*8a00*/  HMMA.16816.F32.BF16 R36, R4, R118, R36 ;  /* 0x000000760424723c */ /* 0x000fe20000041824 */
[-C--:B------:R-:W-:Y:S01]  /*8a10*/  FMUL.FTZ R116, R44, R159.reuse ;  /* 0x0000009f2c747220 */ /* 0x080fe20000410000 */
[-C--:B------:R-:W-:Y:S01]  /*8a20*/  FMUL.FTZ R117, R45, R159.reuse ;  /* 0x0000009f2d757220 */ /* 0x080fe20000410000 */
[-C--:B------:R-:W-:Y:S01]  /*8a30*/  FMUL.FTZ R44, R48, R159.reuse ;  /* 0x0000009f302c7220 */ /* 0x080fe20000410000 */
[----:B------:R-:W-:Y:S01]  /*8a40*/  FMUL.FTZ R45, R49, R159 ;  /* 0x0000009f312d7220 */ /* 0x000fe20000410000 */
[----:B------:R-:W3:Y:S02]  /*8a50*/  MUFU.EX2 R180, R180 ;  /* 0x000000b400b47308 */ /* 0x000ee40000000800 */
[-C--:B------:R-:W-:Y:S01]  /*8a60*/  FMUL.FTZ R118, R46, R3.reuse ;  /* 0x000000032e767220 */ /* 0x080fe20000410000 */
[-C--:B------:R-:W-:Y:S01]  /*8a70*/  FMUL.FTZ R119, R47, R3.reuse ;  /* 0x000000032f777220 */ /* 0x080fe20000410000 */
[-C--:B------:R-:W-:Y:S01]  /*8a80*/  FMUL.FTZ R46, R50, R3.reuse ;  /* 0x00000003322e7220 */ /* 0x080fe20000410000 */
[----:B------:R-:W-:-:S03]  /*8a90*/  FMUL.FTZ R47, R51, R3 ;  /* 0x00000003332f7220 */ /* 0x000fc60000410000 */
[----:B------:R-:W-:Y:S02]  /*8aa0*/  MUFU.EX2 R179, R179 ;  /* 0x000000b300b37308 */ /* 0x000fe40000000800 */
[C---:B------:R-:W-:Y:S06]  /*8ab0*/  HMMA.16816.F32.BF16 R48, R4.reuse, R112, R116 ;  /* 0x000000700430723c */ /* 0x040fec0000041874 */
[C---:B------:R-:W-:Y:S01]  /*8ac0*/  HMMA.16816.F32.BF16 R44, R4.reuse, R114, R44 ;  /* 0x00000072042c723c */ /* 0x040fe2000004182c */
[----:B------:R-:W4:Y:S01]  /*8ad0*/  LDSM.16.MT88.4 R112, [R200+0x10000] ;  /* 0x01000000c870783b */ /* 0x000f220000004200 */
        /* <DEDUP_REMOVED lines=8> */
[----:B------:R-:W3:Y:S02]  /*8b60*/  MUFU.EX2 R182, R182 ;  /* 0x000000b600b67308 */ /* 0x000ee40000000800 */
[C---:B--2---:R-:W-:Y:S06]  /*8b70*/  HMMA.16816.F32.BF16 R56, R4.reuse, R108, R116 ;  /* 0x0000006c0438723c */ /* 0x044fec0000041874 */
[C---:B------:R-:W-:Y:S01]  /*8b80*/  HMMA.16816.F32.BF16 R52, R4.reuse, R110, R52 ;  /* 0x0000006e0434723c */ /* 0x040fe20000041834 */
[----:B------:R-:W2:Y:S01]  /*8b90*/  LDSM.16.MT88.4 R108, [R198+0x10000] ;  /* 0x01000000c66c783b */ /* 0x000ea20000004200 */
        /* <DEDUP_REMOVED lines=9> */
[C---:B-1----:R-:W-:Y:S06]  /*8c30*/  HMMA.16816.F32.BF16 R64, R4.reuse, R104, R116 ;  /* 0x000000680440723c */ /* 0x042fec0000041874 */
        /* <DEDUP_REMOVED lines=11> */
[C---:B----4-:R-:W-:Y:S01]  /*8cf0*/  HMMA.16816.F32.BF16 R72, R4.reuse, R112, R116 ;  /* 0x000000700448723c */ /* 0x050fe20000041874 */
[----:B------:R-:W4:Y:S05]  /*8d00*/  LDSM.16.MT88.4 R116, [R198+0xc800] ;  /* 0x00c80000c674783b */ /* 0x000f2a0000004200 */
[C---:B------:R-:W-:Y:S01]  /*8d10*/  HMMA.16816.F32.BF16 R68, R4.reuse, R114, R68 ;  /* 0x000000720444723c */ /* 0x040fe20000041844 */
[-C--:B------:R-:W-:Y:S01]  /*8d20*/  FMUL.FTZ R112, R80, R159.reuse ;  /* 0x0000009f50707220 */ /* 0x080fe20000410000 */
[-C--:B------:R-:W-:Y:S01]  /*8d30*/  FMUL.FTZ R113, R81, R159.reuse ;  /* 0x0000009f51717220 */ /* 0x080fe20000410000 */
[-C--:B------:R-:W-:Y:S01]  /*8d40*/  FMUL.FTZ R80, R84, R159.reuse ;  /* 0x0000009f54507220 */ /* 0x080fe20000410000 */
[----:B------:R-:W-:Y:S01]  /*8d50*/  FMUL.FTZ R81, R85, R159 ;  /* 0x0000009f55517220 */ /* 0x000fe20000410000 */
[----:B------:R-:W-:Y:S01]  /*8d60*/  MUFU.EX2 R183, R183 ;  /* 0x000000b700b77308 */ /* 0x000fe20000000800 */
[----:B--2---:R-:W-:Y:S01]  /*8d70*/  HMMA.16816.F32.BF16 R76, R4, R108, R76 ;  /* 0x0000006c044c723c */ /* 0x004fe2000004184c */
[-C--:B------:R-:W-:Y:S01]  /*8d80*/  FMUL.FTZ R114, R82, R3.reuse ;  /* 0x0000000352727220 */ /* 0x080fe20000410000 */
[-C--:B------:R-:W-:Y:S01]  /*8d90*/  FMUL.FTZ R115, R83, R3.reuse ;  /* 0x0000000353737220 */ /* 0x080fe20000410000 */
[-C--:B------:R-:W-:Y:S01]  /*8da0*/  FMUL.FTZ R82, R86, R3.reuse ;  /* 0x0000000356527220 */ /* 0x080fe20000410000 */
[-C--:B------:R-:W-:Y:S01]  /*8db0*/  FMUL.FTZ R83, R87, R3.reuse ;  /* 0x0000000357537220 */ /* 0x080fe20000410000 */
[----:B------:R-:W-:-:S02]  /*8dc0*/  FFMA.FTZ R3, R235, R3, R156 ;  /* 0x00000003eb037223 */ /* 0x000fc4000001009c */
[----:B------:R-:W2:Y:S02]  /*8dd0*/  MUFU.EX2 R210, R210 ;  /* 0x000000d200d27308 */ /* 0x000ea40000000800 */
[----:B------:R-:W-:Y:S01]  /*8de0*/  HMMA.16816.F32.BF16 R84, R4, R110, R112 ;  /* 0x0000006e0454723c */ /* 0x000fe20000041870 */
[----:B------:R-:W2:Y:S01]  /*8df0*/  LDSM.16.MT88.4 R112, [R198+0xe800] ;  /* 0x00e80000c670783b */ /* 0x000ea20000004200 */
[----:B------:R-:W-:-:S03]  /*8e00*/  FADD.FTZ R154, R154, R3 ;  /* 0x000000039a9a7221 */ /* 0x000fc60000010000 */
[----:B------:R-:W2:Y:S01]  /*8e10*/  LDSM.16.MT88.4 R108, [R197+0xe800] ;  /* 0x00e80000c56c783b */ /* 0x000ea20000004200 */
[----:B------:R-:W-:Y:S01]  /*8e20*/  MUFU.EX2 R209, R209 ;  /* 0x000000d100d17308 */ /* 0x000fe20000000800 */
[----:B------:R-:W-:Y:S01]  /*8e30*/  FADD.FTZ R153, R153, R154 ;  /* 0x0000009a99997221 */ /* 0x000fe20000010000 */
[----:B-1----:R-:W-:Y:S03]  /*8e40*/  HMMA.16816.F32.BF16 R80, R4, R104, R80 ;  /* 0x000000680450723c */ /* 0x002fe60000041850 */
[----:B------:R-:W-:-:S03]  /*8e50*/  FADD.FTZ R162, R162, R153 ;  /* 0x00000099a2a27221 */ /* 0x000fc60000010000 */
[C---:B------:R-:W-:Y:S01]  /*8e60*/  HMMA.16816.F32.BF16 R88, R4.reuse, R106, R88 ;  /* 0x0000006a0458723c */ /* 0x040fe20000041858 */
[----:B------:R-:W-:Y:S01]  /*8e70*/  F2FP.BF16.F32.PACK_AB R104, R174, R171 ;  /* 0x000000abae68723e */ /* 0x000fe200000010ff */
[----:B------:R-:W1:Y:S01]  /*8e80*/  MUFU.EX2 R214, R214 ;  /* 0x000000d600d67308 */ /* 0x000e620000000800 */
[----:B-----5:R-:W-:Y:S01]  /*8e90*/  F2FP.BF16.F32.PACK_AB R105, R178, R175 ;  /* 0x000000afb269723e */ /* 0x020fe200000010ff */
[----:B------:R-:W-:Y:S01]  /*8ea0*/  FADD.FTZ R171, R171, R158 ;  /* 0x0000009eabab7221 */ /* 0x000fe20000010000 */
[----:B------:R-:W-:Y:S01]  /*8eb0*/  FADD.FTZ R175, R175, R162 ;  /* 0x000000a2afaf7221 */ /* 0x000fe20000010000 */
[----:B------:R-:W-:Y:S01]  /*8ec0*/  HMMA.16816.F32.BF16 R4, R4, R138, R96 ;  /* 0x0000008a0404723c */ /* 0x000fe20000041860 */
[----:B------:R-:W-:Y:S01]  /*8ed0*/  F2FP.BF16.F32.PACK_AB R106, R176, R173 ;  /* 0x000000adb06a723e */ /* 0x000fe200000010ff */
[----:B------:R-:W-:Y:S01]  /*8ee0*/  LDSM.16.MT88.4 R96, [R197+0x10800] ;  /* 0x01080000c560783b */ /* 0x000fe20000004200 */
[----:B---3--:R-:W-:Y:S01]  /*8ef0*/  F2FP.BF16.F32.PACK_AB R107, R180, R177 ;  /* 0x000000b1b46b723e */ /* 0x008fe200000010ff */
[----:B------:R-:W-:Y:S01]  /*8f00*/  MUFU.EX2 R165, R165 ;  /* 0x000000a500a57308 */ /* 0x000fe20000000800 */
[----:B------:R-:W-:Y:S01]  /*8f10*/  FADD.FTZ R174, R174, R171 ;  /* 0x000000abaeae7221 */ /* 0x000fe20000010000 */
[----:B------:R-:W-:Y:S01]  /*8f20*/  LDSM.16.MT88.4 R136, [R196+0xf000] ;  /* 0x00f00000c488783b */ /* 0x000fe20000004200 */
[----:B------:R-:W-:-:S02]  /*8f30*/  FADD.FTZ R178, R178, R175 ;  /* 0x000000afb2b27221 */ /* 0x000fc40000010000 */
[----:B------:R-:W-:Y:S01]  /*8f40*/  FADD.FTZ R173, R173, R174 ;  /* 0x000000aeadad7221 */ /* 0x000fe20000010000 */
[C---:B----4-:R-:W-:Y:S01]  /*8f50*/  HMMA.16816.F32.BF16 R20, R104.reuse, R116, R20 ;  /* 0x000000746814723c */ /* 0x050fe20000041814 */
[----:B------:R-:W-:Y:S01]  /*8f60*/  FADD.FTZ R177, R177, R178 ;  /* 0x000000b2b1b17221 */ /* 0x000fe20000010000 */
[----:B------:R-:W-:Y:S01]  /*8f70*/  MUFU.EX2 R163, R163 ;  /* 0x000000a300a37308 */ /* 0x000fe20000000800 */
[----:B------:R-:W-:Y:S02]  /*8f80*/  FADD.FTZ R176, R176, R173 ;  /* 0x000000adb0b07221 */ /* 0x000fe40000010000 */
[----:B------:R-:W-:Y:S01]  /*8f90*/  FADD.FTZ R180, R180, R177 ;  /* 0x000000b1b4b47221 */ /* 0x000fe20000010000 */
[C---:B------:R-:W-:Y:S01]  /*8fa0*/  HMMA.16816.F32.BF16 R16, R104.reuse, R118, R16 ;  /* 0x000000766810723c */ /* 0x040fe20000041810 */
[----:B------:R-:W3:Y:S05]  /*8fb0*/  LDSM.16.MT88.4 R116, [R196+0xe800] ;  /* 0x00e80000c474783b */ /* 0x000eea0000004200 */
[C---:B------:R-:W-:Y:S06]  /*8fc0*/  HMMA.16816.F32.BF16 R28, R104.reuse, R128, R28 ;  /* 0x00000080681c723c */ /* 0x040fec000004181c */
[C---:B------:R-:W-:Y:S01]  /*8fd0*/  HMMA.16816.F32.BF16 R24, R104.reuse, R130, R24 ;  /* 0x000000826818723c */ /* 0x040fe20000041818 */
[----:B------:R-:W4:Y:S05]  /*8fe0*/  LDSM.16.MT88.4 R128, [R200+0x10800] ;  /* 0x01080000c880783b */ /* 0x000f2a0000004200 */
        /* <DEDUP_REMOVED lines=8> */
[----:B------:R-:W5:Y:S05]  /*9070*/  LDSM.16.MT88.4 R108, [R197+0xd000] ;  /* 0x00d00000c56c783b */ /* 0x000f6a0000004200 */
[C---:B------:R-:W-:Y:S06]  /*9080*/  HMMA.16816.F32.BF16 R12, R104.reuse, R132, R12 ;  /* 0x00000084680c723c */ /* 0x040fec000004180c */
[C---:B------:R-:W-:Y:S01]  /*9090*/  HMMA.16816.F32.BF16 R8, R104.reuse, R134, R8 ;  /* 0x000000866808723c */ /* 0x040fe20000041808 */
[----:B------:R-:W-:Y:S05]  /*90a0*/  LDSM.16.MT88.4 R132, [R197+0xf000] ;  /* 0x00f00000c584783b */ /* 0x000fea0000004200 */
[C---:B------:R-:W-:Y:S06]  /*90b0*/  HMMA.16816.F32.BF16 R40, R104.reuse, R120, R40 ;  /* 0x000000786828723c */ /* 0x040fec0000041828 */
[C---:B------:R-:W-:Y:S01]  /*90c0*/  HMMA.16816.F32.BF16 R36, R104.reuse, R122, R36 ;  /* 0x0000007a6824723c */ /* 0x040fe20000041824 */
[----:B------:R-:W5:Y:S05]  /*90d0*/  LDSM.16.MT88.4 R120, [R198+0x10800] ;  /* 0x01080000c678783b */ /* 0x000f6a0000004200 */
[C---:B---3--:R-:W-:Y:S06]  /*90e0*/  HMMA.16816.F32.BF16 R64, R104.reuse, R116, R64 ;  /* 0x000000746840723c */ /* 0x048fec0000041840 */
[C---:B------:R-:W-:Y:S01]  /*90f0*/  HMMA.16816.F32.BF16 R60, R104.reuse, R118, R60 ;  /* 0x00000076683c723c */ /* 0x040fe2000004183c */
[----:B------:R-:W3:Y:S05]  /*9100*/  LDSM.16.MT88.4 R116, [R198+0xd000] ;  /* 0x00d00000c674783b */ /* 0x000eea0000004200 */
[C---:B------:R-:W-:Y:S06]  /*9110*/  HMMA.16816.F32.BF16 R80, R104.reuse, R96, R80 ;  /* 0x000000606850723c */ /* 0x040fec0000041850 */
[----:B------:R-:W-:Y:S01]  /*9120*/  HMMA.16816.F32.BF16 R88, R104, R98, R88 ;  /* 0x000000626858723c */ /* 0x000fe20000041858 */
[----:B------:R-:W-:Y:S01]  /*9130*/  F2FP.BF16.F32.PACK_AB R96, R182, R179 ;  /* 0x000000b3b660723e */ /* 0x000fe200000010ff */
[----:B------:R-:W-:Y:S01]  /*9140*/  FADD.FTZ R179, R179, R176 ;  /* 0x000000b0b3b37221 */ /* 0x000fe20000010000 */
[----:B------:R-:W-:Y:S01]  /*9150*/  F2FP.BF16.F32.PACK_AB R97, R210, R183 ;  /* 0x000000b7d261723e */ /* 0x000fe200000010ff */
[----:B------:R-:W-:-:S02]  /*9160*/  FADD.FTZ R183, R183, R180 ;  /* 0x000000b4b7b77221 */ /* 0x000fc40000010000 */
[C---:B----4-:R-:W-:Y:S01]  /*9170*/  HMMA.16816.F32.BF16 R72, R104.reuse, R128, R72 ;  /* 0x000000806848723c */ /* 0x050fe20000041848 */
[----:B------:R-:W-:Y:S01]  /*9180*/  F2FP.BF16.F32.PACK_AB R98, R208, R181 ;  /* 0x000000b5d062723e */ /* 0x000fe200000010ff */
[----:B------:R-:W-:Y:S01]  /*9190*/  FADD.FTZ R182, R182, R179 ;  /* 0x000000b3b6b67221 */ /* 0x000fe20000010000 */
[----:B-1----:R-:W-:Y:S01]  /*91a0*/  F2FP.BF16.F32.PACK_AB R99, R214, R209 ;  /* 0x000000d1d663723e */ /* 0x002fe200000010ff */
[----:B------:R-:W-:Y:S02]  /*91b0*/  FADD.FTZ R210, R210, R183 ;  /* 0x000000b7d2d27221 */ /* 0x000fe40000010000 */
[----:B------:R-:W-:Y:S01]  /*91c0*/  HMMA.16816.F32.BF16 R68, R104, R130, R68 ;  /* 0x000000826844723c */ /* 0x000fe20000041844 */
[----:B------:R-:W-:-:S04]  /*91d0*/  FADD.FTZ R3, R181, R182 ;  /* 0x000000b6b5037221 */ /* 0x000fc80000010000 */
[----:B------:R-:W-:Y:S01]  /*91e0*/  FADD.FTZ R3, R208, R3 ;  /* 0x00000003d0037221 */ /* 0x000fe20000010000 */
[C---:B--2---:R-:W-:Y:S06]  /*91f0*/  HMMA.16816.F32.BF16 R92, R104.reuse, R112, R92 ;  /* 0x00000070685c723c */ /* 0x044fec000004185c */
[----:B------:R-:W-:Y:S06]  /*9200*/  HMMA.16816.F32.BF16 R4, R104, R114, R4 ;  /* 0x000000726804723c */ /* 0x000fec0000041804 */
[C---:B------:R-:W-:Y:S06]  /*9210*/  HMMA.16816.F32.BF16 R128, R96.reuse, R124, R12 ;  /* 0x0000007c6080723c */ /* 0x040fec000004180c */
[C---:B------:R-:W-:Y:S01]  /*9220*/  HMMA.16816.F32.BF16 R124, R96.reuse, R126, R8 ;  /* 0x0000007e607c723c */ /* 0x040fe20000041808 */
[----:B------:R-:W1:Y:S05]  /*9230*/  LDSM.16.MT88.4 R8, [R200+0x11000] ;  /* 0x01100000c808783b */ /* 0x000e6a0000004200 */
[C---:B-----5:R-:W-:Y:S06]  /*9240*/  HMMA.16816.F32.BF16 R112, R96.reuse, R108, R28 ;  /* 0x0000006c6070723c */ /* 0x060fec000004181c */
[C---:B------:R-:W-:Y:S06]  /*9250*/  HMMA.16816.F32.BF16 R28, R96.reuse, R144, R40 ;  /* 0x00000090601c723c */ /* 0x040fec0000041828 */
[----:B------:R-:W-:Y:S01]  /*9260*/  HMMA.16816.F32.BF16 R40, R96, R146, R36 ;  /* 0x000000926028723c */ /* 0x000fe20000041824 */
[----:B------:R-:W2:Y:S04]  /*9270*/  LDSM.16.MT88.4 R36, [R198+0x11000] ;  /* 0x01100000c624783b */ /* 0x000ea80000004200 */
[----:B------:R-:W-:Y:S01]  /*9280*/  LDSM.16.MT88.4 R144, [R196+0x11000] ;  /* 0x01100000c490783b */ /* 0x000fe20000004200 */
[C---:B------:R-:W-:Y:S06]  /*9290*/  HMMA.16816.F32.BF16 R76, R104.reuse, R120, R76 ;  /* 0x00000078684c723c */ /* 0x040fec000004184c */
[----:B------:R-:W-:Y:S01]  /*92a0*/  HMMA.16816.F32.BF16 R84, R104, R122, R84 ;  /* 0x0000007a6854723c */ /* 0x000fe20000041854 */
[----:B------:R-:W-:Y:S05]  /*92b0*/  LDSM.16.MT88.4 R104, [R197+0xd800] ;  /* 0x00d80000c568783b */ /* 0x000fea0000004200 */
[C---:B---3--:R-:W-:Y:S06]  /*92c0*/  HMMA.16816.F32.BF16 R120, R96.reuse, R116, R20 ;  /* 0x000000746078723c */ /* 0x048fec0000041814 */
[C---:B------:R-:W-:Y:S06]  /*92d0*/  HMMA.16816.F32.BF16 R20, R96.reuse, R132, R56 ;  /* 0x000000846014723c */ /* 0x040fec0000041838 */
[C---:B------:R-:W-:Y:S01]  /*92e0*/  HMMA.16816.F32.BF16 R56, R96.reuse, R134, R52 ;  /* 0x000000866038723c */ /* 0x040fe20000041834 */
[----:B------:R-:W3:Y:S04]  /*92f0*/  LDSM.16.MT88.4 R132, [R197+0x11000] ;  /* 0x01100000c584783b */ /* 0x000ee80000004200 */
[----:B------:R-:W-:Y:S01]  /*9300*/  LDSM.16.MT88.4 R52, [R198+0xf800] ;  /* 0x00f80000c634783b */ /* 0x000fe20000004200 */
[C---:B-1----:R-:W-:Y:S06]  /*9310*/  HMMA.16816.F32.BF16 R12, R96.reuse, R8, R72 ;  /* 0x00000008600c723c */ /* 0x042fec0000041848 */
[C---:B------:R-:W-:Y:S01]  /*9320*/  HMMA.16816.F32.BF16 R72, R96.reuse, R10, R68 ;  /* 0x0000000a6048723c */ /* 0x040fe20000041844 */
[----:B------:R-:W-:Y:S05]  /*9330*/  LDSM.16.MT88.4 R68, [R196+0xf800] ;  /* 0x00f80000c444783b */ /* 0x000fea0000004200 */
[C---:B------:R-:W-:Y:S06]  /*9340*/  HMMA.16816.F32.BF16 R108, R96.reuse, R110, R24 ;  /* 0x0000006e606c723c */ /* 0x040fec0000041818 */
[C---:B--2---:R-:W-:Y:S06]  /*9350*/  HMMA.16816.F32.BF16 R76, R96.reuse, R36, R76 ;  /* 0x00000024604c723c */ /* 0x044fec000004184c */
[C---:B------:R-:W-:Y:S01]  /*9360*/  HMMA.16816.F32.BF16 R8, R96.reuse, R38, R84 ;  /* 0x000000266008723c */ /* 0x040fe20000041854 */
[----:B------:R-:W1:Y:S05]  /*9370*/  LDSM.16.MT88.4 R36, [R196+0xd800] ;  /* 0x00d80000c424783b */ /* 0x000e6a0000004200 */
[C---:B------:R-:W-:Y:S06]  /*9380*/  HMMA.16816.F32.BF16 R24, R96.reuse, R140, R48 ;  /* 0x0000008c6018723c */ /* 0x040fec0000041830 */
[C---:B------:R-:W-:Y:S06]  /*9390*/  HMMA.16816.F32.BF16 R116, R96.reuse, R118, R16 ;  /* 0x000000766074723c */ /* 0x040fec0000041810 */
[C---:B------:R-:W-:Y:S01]  /*93a0*/  HMMA.16816.F32.BF16 R48, R96.reuse, R142, R44 ;  /* 0x0000008e6030723c */ /* 0x040fe2000004182c */
[----:B------:R-:W2:Y:S04]  /*93b0*/  LDSM.16.MT88.4 R44, [R200+0xf800] ;  /* 0x00f80000c82c783b */ /* 0x000ea80000004200 */
[----:B------:R-:W-:Y:S01]  /*93c0*/  LDSM.16.MT88.4 R140, [R200+0xd800] ;  /* 0x00d80000c88c783b */ /* 0x000fe20000004200 */
[C---:B------:R-:W-:Y:S06]  /*93d0*/  HMMA.16816.F32.BF16 R16, R96.reuse, R136, R64 ;  /* 0x000000886010723c */ /* 0x040fec0000041840 */
        /* <DEDUP_REMOVED lines=9> */
[C---:B---3--:R-:W-:Y:S01]  /*9470*/  HMMA.16816.F32.BF16 R84, R96.reuse, R132, R80 ;  /* 0x000000846054723c */ /* 0x048fe20000041850 */
[--C-:B------:R-:W-:Y:S01]  /*9480*/  FFMA.FTZ R148, R172, UR6, -R169.reuse ;  /* 0x00000006ac947c23 */ /* 0x100fe200080108a9 */
[----:B------:R-:W-:Y:S01]  /*9490*/  FFMA.FTZ R149, R170, UR6, -R169 ;  /* 0x00000006aa957c23 */ /* 0x000fe200080108a9 */
[----:B------:R-:W-:Y:S01]  /*94a0*/  MUFU.EX2 R150, R150 ;  /* 0x0000009600967308 */ /* 0x000fe20000000800 */
[----:B------:R-:W3:Y:S02]  /*94b0*/  LDSM.16.MT88.4 R80, [R198+0x11800] ;  /* 0x01180000c650783b */ /* 0x000ee40000004200 */
[C---:B------:R-:W-:Y:S02]  /*94c0*/  HMMA.16816.F32.BF16 R88, R96.reuse, R134, R88 ;  /* 0x000000866058723c */ /* 0x040fe40000041858 */
[----:B------:R-:W3:Y:S03]  /*94d0*/  LDSM.16.MT88.4 R132, [R200+0x11800] ;  /* 0x01180000c884783b */ /* 0x000ee60000004200 */
[----:B------:R-:W-:Y:S01]  /*94e0*/  MUFU.EX2 R148, R148 ;  /* 0x0000009400947308 */ /* 0x000fe20000000800 */
[C---:B------:R-:W-:Y:S06]  /*94f0*/  HMMA.16816.F32.BF16 R92, R96.reuse, R144, R92 ;  /* 0x00000090605c723c */ /* 0x040fec000004185c */
[----:B------:R-:W-:Y:S01]  /*9500*/  HMMA.16816.F32.BF16 R4, R96, R146, R4 ;  /* 0x000000926004723c */ /* 0x000fe20000041804 */
[----:B------:R-:W1:Y:S01]  /*9510*/  MUFU.EX2 R149, R149 ;  /* 0x0000009500957308 */ /* 0x000e620000000800 */
[----:B------:R-:W-:-:S07]  /*9520*/  MOV R144, R0 ;  /* 0x0000000000907202 */ /* 0x000fce0000000f00 */
[----:B------:R-:W2:Y:S08]  /*9530*/  MUFU.EX2 R151, R151 ;  /* 0x0000009700977308 */ /* 0x000eb00000000800 */
[----:B------:R-:W4:Y:S01]  /*9540*/  MUFU.EX2 R166, R166 ;  /* 0x000000a600a67308 */ /* 0x000f220000000800 */
[----:B-1----:R-:W-:Y:S01]  /*9550*/  F2FP.BF16.F32.PACK_AB R96, R149, R148 ;  /* 0x000000949560723e */ /* 0x002fe200000010ff */
[----:B------:R-:W-:Y:S01]  /*9560*/  FADD.FTZ R148, R148, R3 ;  /* 0x0000000394947221 */ /* 0x000fe20000010000 */
[----:B------:R-:W-:-:S02]  /*9570*/  MOV R3, R2 ;  /* 0x0000000200037202 */ /* 0x000fc40000000f00 */
[----:B------:R-:W-:Y:S01]  /*9580*/  @P5 MOV R3, R2 ;  /* 0x0000000200035202 */ /* 0x000fe20000000f00 */
[----:B------:R-:W-:Y:S02]  /*9590*/  FADD.FTZ R149, R149, R148 ;  /* 0x0000009495957221 */ /* 0x000fe40000010000 */
[----:B------:R-:W1:Y:S01]  /*95a0*/  MUFU.EX2 R164, R164 ;  /* 0x000000a400a47308 */ /* 0x000e620000000800 */
[----:B--2---:R-:W-:Y:S01]  /*95b0*/  F2FP.BF16.F32.PACK_AB R98, R151, R150 ;  /* 0x000000969762723e */ /* 0x004fe200000010ff */
[----:B------:R-:W-:-:S04]  /*95c0*/  FADD.FTZ R150, R150, R149 ;  /* 0x0000009596967221 */ /* 0x000fc80000010000 */
[----:B------:R-:W-:Y:S01]  /*95d0*/  FADD.FTZ R237, R151, R150 ;  /* 0x0000009697ed7221 */ /* 0x000fe20000010000 */
[----:B----4-:R-:W-:Y:S02]  /*95e0*/  F2FP.BF16.F32.PACK_AB R97, R165, R166 ;  /* 0x000000a6a561723e */ /* 0x010fe400000010ff */
[----:B-1----:R-:W-:-:S07]  /*95f0*/  F2FP.BF16.F32.PACK_AB R99, R164, R163 ;  /* 0x000000a3a463723e */ /* 0x002fce00000010ff */
        /* <DEDUP_REMOVED lines=10> */
[C---:B-----5:R-:W-:Y:S06]  /*96a0*/  HMMA.16816.F32.BF16 R120, R96.reuse, R136, R120 ;  /* 0x000000886078723c */ /* 0x060fec0000041878 */
[C---:B------:R-:W-:Y:S01]  /*96b0*/  HMMA.16816.F32.BF16 R116, R96.reuse, R138, R116 ;  /* 0x0000008a6074723c */ /* 0x040fe20000041874 */
[----:B------:R-:W1:Y:S05]  /*96c0*/  LDSM.16.MT88.4 R136, [R197+0x11800] ;  /* 0x01180000c588783b */ /* 0x000e6a0000004200 */
[C---:B------:R-:W-:Y:S01]  /*96d0*/  HMMA.16816.F32.BF16 R60, R96.reuse, R68, R16 ;  /* 0x00000044603c723c */ /* 0x040fe20000041810 */
[----:B------:R-:W2:Y:S05]  /*96e0*/  LDSM.16.MT88.4 R16, [R196+0x11800] ;  /* 0x01180000c410783b */ /* 0x000eaa0000004200 */
[C---:B---3--:R-:W-:Y:S06]  /*96f0*/  HMMA.16816.F32.BF16 R76, R96.reuse, R80, R76 ;  /* 0x00000050604c723c */ /* 0x048fec000004184c */
[C---:B------:R-:W-:Y:S06]  /*9700*/  HMMA.16816.F32.BF16 R80, R96.reuse, R82, R8 ;  /* 0x000000526050723c */ /* 0x040fec0000041808 */
        /* <DEDUP_REMOVED lines=13> */
[C---:B-1----:R-:W-:Y:S06]  /*97e0*/  HMMA.16816.F32.BF16 R84, R96.reuse, R136, R84 ;  /* 0x000000886054723c */ /* 0x042fec0000041854 */
[C---:B------:R-:W-:Y:S06]  /*97f0*/  HMMA.16816.F32.BF16 R88, R96.reuse, R138, R88 ;  /* 0x0000008a6058723c */ /* 0x040fec0000041858 */
[C---:B--2---:R-:W-:Y:S06]  /*9800*/  HMMA.16816.F32.BF16 R92, R96.reuse, R16, R92 ;  /* 0x00000010605c723c */ /* 0x044fec000004185c */
[----:B------:R-:W-:Y:S01]  /*9810*/  HMMA.16816.F32.BF16 R96, R96, R18, R4 ;  /* 0x000000126060723c */ /* 0x000fe20000041804 */
[----:B------:R-:W-:-:S08]  /*9820*/  NOP ;  /* 0x0000000000007918 */ /* 0x000fd00000000000 */
[----:B------:R-:W-:-:S15]  /*9830*/  @P5 BRA `(.L_x_636) ;  /* 0x0000000000045947 */ /* 0x000fde0003800000 */
.L_x_632:
[----:B------:R-:W-:-:S07]  /*9840*/  IADD3 R231, R144, -0x1, RZ ;  /* 0xffffffff90e77810 */ /* 0x000fce0007ffe0ff */
.L_x_636:
[----:B------:R-:W-:-:S13]  /*9850*/  ISETP.GE.AND P0, PT, R231, RZ, PT ;  /* 0x000000ffe700720c */ /* 0x000fda0003f06270 */
        /* <DEDUP_REMOVED lines=17> */
[----:B------:R-:W2:Y:S08]  /*9970*/  @!P4 LDC.64 R212, c[0x0][0x220] ;  /* 0x00008800ffd4cb82 */ /* 0x000eb00000000a00 */
[----:B------:R-:W3:Y:S08]  /*9980*/  @!P4 LDC.64 R210, c[0x0][0x220] ;  /* 0x00008800ffd2cb82 */ /* 0x000ef00000000a00 */
[----:B------:R-:W4:Y:S01]  /*9990*/  @!P4 LDC.64 R208, c[0x0][0x220] ;  /* 0x00008800ffd0cb82 */ /* 0x000f220000000a00 */
[----:B------:R-:W-:Y:S05]  /*99a0*/  BRA `(.L_x_638) ;  /* 0x0000000400c07947 */ /* 0x000fea0003800000 */
.L_x_640:
[----:B------:R1:W-:Y:S01]  /*99b0*/  @P4 STS.128 [R221+0x6000], RZ ;  /* 0x006000ffdd004388 */ /* 0x0003e20000000c00 */
[----:B------:R-:W2:Y:S01]  /*99c0*/  @!P4 LDC.64 R12, c[0x0][0x218] ;  /* 0x00008600ff0ccb82 */ /* 0x000ea20000000a00 */
[----:B------:R-:W-:Y:S04]  /*99d0*/  VIADD R4, R231, 0xffffffff ;  /* 0xffffffffe7047836 */ /* 0x000fe80000000000 */
[----:B------:R-:W-:Y:S01]  /*99e0*/  IMAD.WIDE.U32 R20, R4, UR6, RZ ;  /* 0x0000000604147c25 */ /* 0x000fe2000f8e00ff */
[----:B------:R-:W-:Y:S02]  /*99f0*/  SHF.R.S32.HI R3, RZ, 0x1f, R4 ;  /* 0x0000001fff037819 */ /* 0x000fe40000011404 */
[----:B------:R-:W5:Y:S01]  /*9a00*/  @!P3 LDC.64 R10, c[0x0][0x218] ;  /* 0x00008600ff0abb82 */ /* 0x000f620000000a00 */
[----:B------:R-:W-:Y:S02]  /*9a10*/  LEA R19, P0, R20, R226, 0x6 ;  /* 0x000000e214137211 */ /* 0x000fe400078030ff */
[----:B------:R-:W-:Y:S04]  /*9a20*/  IMAD R3, R3, UR6, RZ ;  /* 0x0000000603037c24 */ /* 0x000fe8000f8e02ff */
[----:B------:R-:W-:Y:S01]  /*9a30*/  IMAD R3, R4, UR7, R3 ;  /* 0x0000000704037c24 */ /* 0x000fe2000f8e0203 */
[----:B------:R-:W3:Y:S03]  /*9a40*/  @!P2 LDC.64 R8, c[0x0][0x218] ;  /* 0x00008600ff08ab82 */ /* 0x000ee60000000a00 */
[----:B------:R-:W-:Y:S05]  /*9a50*/  IMAD.IADD R3, R21, 0x1, R3 ;  /* 0x0000000115037824 */ /* 0x000fea00078e0203 */
[----:B------:R-:W4:Y:S01]  /*9a60*/  @!P4 LDC.64 R6, c[0x0][0x218] ;  /* 0x00008600ff06cb82 */ /* 0x000f220000000a00 */
[----:B------:R-:W-:Y:S02]  /*9a70*/  LEA.HI.X R20, R20, R229, R3, 0x6, P0 ;  /* 0x000000e514147211 */ /* 0x000fe400000f3403 */
[C---:B------:R-:W-:Y:S05]  /*9a80*/  IADD3 R3, P6, R216.reuse, R19, RZ ;  /* 0x00000013d8037210 */ /* 0x040fea0007fde0ff */
[----:B------:R-:W1:Y:S08]  /*9a90*/  @!P3 LDC.64 R4, c[0x0][0x218] ;  /* 0x00008600ff04bb82 */ /* 0x000e700000000a00 */
[----:B------:R-:W1:Y:S08]  /*9aa0*/  @!P2 LDC.64 R16, c[0x0][0x218] ;  /* 0x00008600ff10ab82 */ /* 0x000e700000000a00 */
[----:B------:R-:W1:Y:S01]  /*9ab0*/  @!P4 LDC.64 R14, c[0x0][0x218] ;  /* 0x00008600ff0ecb82 */ /* 0x000e620000000a00 */
[C---:B--2---:R-:W-:Y:S02]  /*9ac0*/  @!P4 LEA R30, P1, R19.reuse, R12, 0x1 ;  /* 0x0000000c131ec211 */ /* 0x044fe400078208ff */
[C---:B-----5:R-:W-:Y:S02]  /*9ad0*/  @!P3 LEA R28, P0, R19.reuse, R10, 0x1 ;  /* 0x0000000a131cb211 */ /* 0x060fe400078008ff */
[C-C-:B------:R-:W-:Y:S02]  /*9ae0*/  @!P4 LEA.HI.X R31, R19.reuse, R13, R20.reuse, 0x1, P1 ;  /* 0x0000000d131fc211 */ /* 0x140fe400008f0c14 */
[C-C-:B------:R-:W-:Y:S01]  /*9af0*/  @!P3 LEA.HI.X R29, R19.reuse, R11, R20.reuse, 0x1, P0 ;  /* 0x0000000b131db211 */ /* 0x140fe200000f0c14 */
[----:B------:R-:W2:Y:S01]  /*9b00*/  @!P3 LDC.64 R12, c[0x0][0x218] ;  /* 0x00008600ff0cbb82 */ /* 0x000ea20000000a00 */
[----:B---3--:R-:W-:Y:S01]  /*9b10*/  @!P2 LEA R26, P0, R19, R8, 0x1 ;  /* 0x00000008131aa211 */ /* 0x008fe200078008ff */
[----:B------:R-:W-:Y:S01]  /*9b20*/  @!PT LDS RZ, [RZ] ;  /* 0x00000000fffff984 */ /* 0x000fe20000000800 */
[----:B------:R-:W-:Y:S01]  /*9b30*/  @!PT LDS RZ, [RZ] ;  /* 0x00000000fffff984 */ /* 0x000fe20000000800 */
[----:B------:R-:W-:Y:S01]  /*9b40*/  @!PT LDS RZ, [RZ] ;  /* 0x00000000fffff984 */ /* 0x000fe20000000800 */
[----:B------:R3:W-:Y:S01]  /*9b50*/  @!P4 LDGSTS.E.BYPASS.LTC128B.128 [R221+0x6000], desc[UR8][R30.64] ;  /* 0x060000001eddcfae */ /* 0x0007e2000b901d48 */
[----:B----4-:R-:W-:Y:S02]  /*9b60*/  @!P4 LEA R22, P1, R3, R6, 0x1 ;  /* 0x000000060316c211 */ /* 0x010fe400078208ff */
[--C-:B------:R-:W-:Y:S01]  /*9b70*/  @!P2 LEA.HI.X R27, R19, R9, R20.reuse, 0x1, P0 ;  /* 0x00000009131ba211 */ /* 0x100fe200000f0c14 */
[----:B------:R3:W-:Y:S01]  /*9b80*/  @P3 STS.128 [R221+0x8000], RZ ;  /* 0x008000ffdd003388 */ /* 0x0007e20000000c00 */
[----:B-1----:R-:W-:Y:S01]  /*9b90*/  @!P3 LEA R24, P0, R3, R4, 0x1 ;  /* 0x000000040318b211 */ /* 0x002fe200078008ff */
[----:B------:R-:W1:Y:S01]  /*9ba0*/  @!P2 LDC.64 R10, c[0x0][0x218] ;  /* 0x00008600ff0aab82 */ /* 0x000e620000000a00 */
[----:B------:R-:W-:Y:S01]  /*9bb0*/  IMAD.X R20, R207, 0x1, R20, P6 ;  /* 0x00000001cf147824 */ /* 0x000fe200030e0614 */
[----:B------:R-:W-:Y:S01]  /*9bc0*/  @!PT LDS RZ, [RZ] ;  /* 0x00000000fffff984 */ /* 0x000fe20000000800 */
[----:B------:R-:W-:Y:S01]  /*9bd0*/  @!PT LDS RZ, [RZ] ;  /* 0x00000000fffff984 */ /* 0x000fe20000000800 */
[----:B------:R-:W-:Y:S01]  /*9be0*/  @!PT LDS RZ, [RZ] ;  /* 0x00000000fffff984 */ /* 0x000fe20000000800 */
[----:B------:R3:W-:Y:S04]  /*9bf0*/  @!P3 LDGSTS.E.BYPASS.LTC128B.128 [R221+0x8000], desc[UR8][R28.64+0x80] ;  /* 0x080000801cddbfae */ /* 0x0007e8000b901d48 */
[----:B------:R3:W-:Y:S01]  /*9c00*/  @P2 STS.128 [R221+0xa000], RZ ;  /* 0x00a000ffdd002388 */ /* 0x0007e20000000c00 */
[C-C-:B------:R-:W-:Y:S01]  /*9c10*/  @!P4 LEA.HI.X R23, R3.reuse, R7, R20.reuse, 0x1, P1 ;  /* 0x000000070317c211 */ /* 0x140fe200008f0c14 */
[----:B------:R-:W4:Y:S01]  /*9c20*/  @!P4 LDC.64 R8, c[0x0][0x218] ;  /* 0x00008600ff08cb82 */ /* 0x000f220000000a00 */
[C-C-:B------:R-:W-:Y:S01]  /*9c30*/  @!P3 LEA.HI.X R25, R3.reuse, R5, R20.reuse, 0x1, P0 ;  /* 0x000000050319b211 */ /* 0x140fe200000f0c14 */
[----:B------:R-:W-:Y:S01]  /*9c40*/  @!PT LDS RZ, [RZ] ;  /* 0x00000000fffff984 */ /* 0x000fe20000000800 */
[----:B------:R-:W-:Y:S01]  /*9c50*/  @!PT LDS RZ, [RZ] ;  /* 0x00000000fffff984 */ /* 0x000fe20000000800 */
[----:B------:R-:W-:Y:S01]  /*9c60*/  @!PT LDS RZ, [RZ] ;  /* 0x00000000fffff984 */ /* 0x000fe20000000800 */
[----:B------:R3:W-:Y:S01]  /*9c70*/  @!P2 LDGSTS.E.BYPASS.LTC128B.128 [R221+0xa000], desc[UR8][R26.64+0x100] ;  /* 0x0a0001001addafae */ /* 0x0007e2000b901d48 */
[C---:B------:R-:W-:Y:S02]  /*9c80*/  @!P2 LEA R16, P0, R3.reuse, R16, 0x1 ;  /* 0x000000100310a211 */ /* 0x040fe400078008ff */
[C---:B------:R-:W-:Y:S01]  /*9c90*/  IADD3 R19, P1, R216.reuse, R3, RZ ;  /* 0x00000003d8137210 */ /* 0x040fe20007f3e0ff */
[----:B------:R3:W-:Y:S01]  /*9ca0*/  @P4 STS.128 [R221+0x6800], RZ ;  /* 0x006800ffdd004388 */ /* 0x0007e20000000c00 */
[--C-:B------:R-:W-:Y:S01]  /*9cb0*/  @!P2 LEA.HI.X R17, R3, R17, R20.reuse, 0x1, P0 ;  /* 0x000000110311a211 */ /* 0x100fe200000f0c14 */
[----:B------:R-:W5:Y:S01]  /*9cc0*/  @!P3 LDC.64 R6, c[0x0][0x218] ;  /* 0x00008600ff06bb82 */ /* 0x000f620000000a00 */
[C---:B------:R-:W-:Y:S01]  /*9cd0*/  @!P4 LEA R14, P0, R19.reuse, R14, 0x1 ;  /* 0x0000000e130ec211 */ /* 0x040fe200078008ff */
[----:B------:R-:W-:Y:S01]  /*9ce0*/  @!PT LDS RZ, [RZ] ;  /* 0x00000000fffff984 */ /* 0x000fe20000000800 */
[----:B------:R-:W-:Y:S01]  /*9cf0*/  @!PT LDS RZ, [RZ] ;  /* 0x00000000fffff984 */ /* 0x000fe20000000800 */
[----:B------:R-:W-:Y:S01]  /*9d00*/  @!PT LDS RZ, [RZ] ;  /* 0x00000000fffff984 */ /* 0x000fe20000000800 */
[----:B------:R3:W-:Y:S01]  /*9d10*/  @!P4 LDGSTS.E.BYPASS.LTC128B.128 [R221+0x6800], desc[UR8][R22.64] ;  /* 0x0680000016ddcfae */ /* 0x0007e2000b901d48 */
[----:B--2---:R-:W-:Y:S01]  /*9d20*/  @!P3 LEA R12, P6, R19, R12, 0x1 ;  /* 0x0000000c130cb211 */ /* 0x004fe200078c08ff */
[----:B------:R-:W-:Y:S02]  /*9d30*/  IMAD.X R20, R207, 0x1, R20, P1 ;  /* 0x00000001cf147824 */ /* 0x000fe400008e0614 */
[----:B------:R3:W-:Y:S02]  /*9d40*/  @P3 STS.128 [R221+0x8800], RZ ;  /* 0x008800ffdd003388 */ /* 0x0007e40000000c00 */
[----:B------:R-:W2:Y:S01]  /*9d50*/  @!P2 LDC.64 R4, c[0x0][0x218] ;  /* 0x00008600ff04ab82 */ /* 0x000ea20000000a00 */
[C-C-:B------:R-:W-:Y:S01]  /*9d60*/  @!P4 LEA.HI.X R15, R19.reuse, R15, R20.reuse, 0x1, P0 ;  /* 0x0000000f130fc211 */ /* 0x140fe200000f0c14 */
[----:B------:R-:W-:Y:S01]  /*9d70*/  @!PT LDS RZ, [RZ] ;  /* 0x00000000fffff984 */ /* 0x000fe20000000800 */
[----:B------:R-:W-:Y:S01]  /*9d80*/  @!PT LDS RZ, [RZ] ;  /* 0x00000000fffff984 */ /* 0x000fe20000000800 */
[----:B------:R-:W-:Y:S01]  /*9d90*/  @!PT LDS RZ, [RZ] ;  /* 0x00000000fffff984 */ /* 0x000fe20000000800 */
[----:B------:R3:W-:Y:S01]  /*9da0*/  @!P3 LDGSTS.E.BYPASS.LTC128B.128 [R221+0x8800], desc[UR8][R24.64+0x80] ;  /* 0x0880008018ddbfae */ /* 0x0007e2000b901d48 */
[C-C-:B------:R-:W-:Y:S02]  /*9db0*/  @!P3 LEA.HI.X R13, R19.reuse, R13, R20.reuse, 0x1, P6 ;  /* 0x0000000d130db211 */ /* 0x140fe400030f0c14 */
[C---:B-1----:R-:W-:Y:S01]  /*9dc0*/  @!P2 LEA R10, P1, R19.reuse, R10, 0x1 ;  /* 0x0000000a130aa211 */ /* 0x042fe200078208ff */
[----:B------:R3:W-:Y:S01]  /*9dd0*/  @P2 STS.128 [R221+0xa800], RZ ;  /* 0x00a800ffdd002388 */ /* 0x0007e20000000c00 */
[----:B------:R-:W-:Y:S02]  /*9de0*/  IADD3 R3, P0, R216, R19, RZ ;  /* 0x00000013d8037210 */ /* 0x000fe40007f1e0ff */
[--C-:B------:R-:W-:Y:S01]  /*9df0*/  @!P2 LEA.HI.X R11, R19, R11, R20.reuse, 0x1, P1 ;  /* 0x0000000b130ba211 */ /* 0x100fe200008f0c14 */
[----:B------:R-:W-:Y:S01]  /*9e00*/  @!PT LDS RZ, [RZ] ;  /* 0x00000000fffff984 */ /* 0x000fe20000000800 */
[----:B------:R-:W-:Y:S01]  /*9e10*/  @!PT LDS RZ, [RZ] ;  /* 0x00000000fffff984 */ /* 0x000fe20000000800 */
[----:B------:R-:W-:Y:S01]  /*9e20*/  @!PT LDS RZ, [RZ] ;  /* 0x00000000fffff984 */ /* 0x000fe20000000800 */
[----:B------:R3:W-:Y:S01]  /*9e30*/  @!P2 LDGSTS.E.BYPASS.LTC128B.128 [R221+0xa800], desc[UR8][R16.64+0x100] ;  /* 0x0a80010010ddafae */ /* 0x0007e2000b901d48 */
[----:B----4-:R-:W-:Y:S01]  /*9e40*/  @!P4 LEA R8, P6, R3, R8, 0x1 ;  /* 0x000000080308c211 */ /* 0x010fe200078c08ff */
[----:B------:R-:W-:Y:S02]  /*9e50*/  IMAD.X R20, R207, 0x1, R20, P0 ;  /* 0x00000001cf147824 */ /* 0x000fe400000e0614 */
[----:B------:R3:W-:Y:S01]  /*9e60*/  @P4 STS.128 [R221+0x7000], RZ ;  /* 0x007000ffdd004388 */ /* 0x0007e20000000c00 */
[C---:B-----5:R-:W-:Y:S03]  /*9e70*/  @!P3 LEA R6, P1, R3.reuse, R6, 0x1 ;  /* 0x000000060306b211 */ /* 0x060fe600078208ff */
[----:B------:R-:W-:Y:S01]  /*9e80*/  @!PT LDS RZ, [RZ] ;  /* 0x00000000fffff984 */ /* 0x000fe20000000800 */
[----:B------:R-:W-:Y:S01]  /*9e90*/  @!PT LDS RZ, [RZ] ;  /* 0x00000000fffff984 */ /* 0x000fe20000000800 */
[----:B------:R-:W-:Y:S01]  /*9ea0*/  @!PT LDS RZ, [RZ] ;  /* 0x00000000fffff984 */ /* 0x000fe20000000800 */
[----:B------:R3:W-:Y:S01]  /*9eb0*/  @!P4 LDGSTS.E.BYPASS.LTC128B.128 [R221+0x7000], desc[UR8][R14.64] ;  /* 0x070000000eddcfae */ /* 0x0007e2000b901d48 */
[C-C-:B------:R-:W-:Y:S02]  /*9ec0*/  @!P4 LEA.HI.X R9, R3.reuse, R9, R20.reuse, 0x1, P6 ;  /* 0x000000090309c211 */ /* 0x140fe400030f0c14 */
        /* <DEDUP_REMOVED lines=30> */
.L_x_638:
[----:B------:R-:W-:Y:S01]  /*a0b0*/  ISETP.GE.AND P3, PT, R223, UR10, PT ;  /* 0x0000000adf007c0c */ /* 0x000fe2000bf66270 */
[----:B------:R-:W-:Y:S04]  /*a0c0*/  DEPBAR.LE SB0, 0x0 ;  /* 0x000080000000791a */ /* 0x000fe80000000000 */
[----:B------:R-:W-:Y:S01]  /*a0d0*/  BAR.SYNC.DEFER_BLOCKING 0x0 ;  /* 0x0000000000007b1d */ /* 0x000fe20000010000 */
[----:B------:R-:W-:Y:S01]  /*a0e0*/  SHF.R.S32.HI R2, RZ, 0x1f, R231 ;  /* 0x0000001fff027819 */ /* 0x000fe200000114e7 */
[----:B------:R-:W-:Y:S01]  /*a0f0*/  IMAD R243, R217, R231, RZ ;  /* 0x000000e7d9f37224 */ /* 0x000fe200078e02ff */
[----:B------:R-:W-:Y:S01]  /*a100*/  ISETP.GE.AND P2, PT, R222, UR10, PT ;  /* 0x0000000ade007c0c */ /* 0x000fe2000bf46270 */
[-C--:B------:R-:W-:Y:S04]  /*a110*/  IMAD.WIDE.U32 R240, R231, R218.reuse, R232 ;  /* 0x000000dae7f07225 */ /* 0x080fe800078e00e8 */
[----:B------:R-:W-:Y:S01]  /*a120*/  IMAD R243, R2, R218, R243 ;  /* 0x000000da02f37224 */ /* 0x000fe200078e02f3 */
[C---:B-1----:R-:W-:Y:S03]  /*a130*/  @!P4 LEA R248, P1, R240.reuse, R214, 0x1 ;  /* 0x000000d6f0f8c211 */ /* 0x042fe600078208ff */
[----:B------:R-:W-:Y:S05]  /*a140*/  IMAD.IADD R134, R241, 0x1, R243 ;  /* 0x00000001f1867824 */ /* 0x000fea00078e02f3 */
        /* <DEDUP_REMOVED lines=19> */
[--C-:B------:R-:W-:Y:S04]  /*a280*/  @!P2 LEA.HI.X R247, R240, R133, R134.reuse, 0x1, P0 ;  /* 0x00000085f0f7a211 */ /* 0x100fe800000f0c86 */
[----:B------:R-:W-:Y:S01]  /*a290*/  @P2 STS.128 [R221+0x10000], RZ ;  /* 0x010000ffdd002388 */ /* 0x000fe20000000c00 */
[----:B------:R-:W1:Y:S04]  /*a2a0*/  @!P3 LDC.64 R132, c[0x0][0x220] ;  /* 0x00008800ff84bb82 */ /* 0x000e680000000a00 */
[----:B------:R-:W-:Y:S01]  /*a2b0*/  @!PT LDS RZ, [RZ] ;  /* 0x00000000fffff984 */ /* 0x000fe20000000800 */
[----:B------:R-:W-:Y:S01]  /*a2c0*/  @!PT LDS RZ, [RZ] ;  /* 0x00000000fffff984 */ /* 0x000fe20000000800 */
[----:B------:R-:W-:Y:S01]  /*a2d0*/  @!PT LDS RZ, [RZ] ;  /* 0x00000000fffff984 */ /* 0x000fe20000000800 */
[----:B------:R4:W-:Y:S05]  /*a2e0*/  @!P2 LDGSTS.E.BYPASS.LTC128B.128 [R221+0x10000], desc[UR8][R246.64+0x100] ;  /* 0x10000100f6ddafae */ /* 0x0009ea000b901d48 */
[----:B------:R-:W-:Y:S01]  /*a2f0*/  @P4 STS.128 [R221+0xc800], RZ ;  /* 0x00c800ffdd004388 */ /* 0x000fe20000000c00 */
[C---:B-----5:R-:W-:Y:S02]  /*a300*/  IADD3 R245, P5, R230.reuse, R240, RZ ;  /* 0x000000f0e6f57210 */ /* 0x060fe40007fbe0ff */
[----:B------:R-:W5:Y:S02]  /*a310*/  @!P3 LDC.64 R240, c[0x0][0x220] ;  /* 0x00008800fff0bb82 */ /* 0x000f640000000a00 */
[----:B--2---:R-:W-:Y:S01]  /*a320*/  @!P4 LEA R248, P1, R245, R212, 0x1 ;  /* 0x000000d4f5f8c211 */ /* 0x004fe200078208ff */
[----:B------:R-:W-:Y:S01]  /*a330*/  IMAD.X R134, R225, 0x1, R134, P5 ;  /* 0x00000001e1867824 */ /* 0x000fe200028e0686 */
[C---:B---3--:R-:W-:Y:S04]  /*a340*/  @!P3 LEA R250, P0, R245.reuse, R2, 0x1 ;  /* 0x00000002f5fab211 */ /* 0x048fe800078008ff */
[C-C-:B------:R-:W-:Y:S02]  /*a350*/  @!P4 LEA.HI.X R249, R245.reuse, R213, R134.reuse, 0x1, P1 ;  /* 0x000000d5f5f9c211 */ /* 0x140fe400008f0c86 */
[C-C-:B------:R-:W-:Y:S02]  /*a360*/  @!P3 LEA.HI.X R251, R245.reuse, R3, R134.reuse, 0x1, P0 ;  /* 0x00000003f5fbb211 */ /* 0x140fe400000f0c86 */
[C---:B----4-:R-:W-:Y:S01]  /*a370*/  @!P2 LEA R242, P0, R245.reuse, R242, 0x1 ;  /* 0x000000f2f5f2a211 */ /* 0x050fe200078008ff */
[----:B------:R-:W-:Y:S01]  /*a380*/  @!PT LDS RZ, [RZ] ;  /* 0x00000000fffff984 */ /* 0x000fe20000000800 */
[----:B------:R-:W-:Y:S01]  /*a390*/  @!PT LDS RZ, [RZ] ;  /* 0x00000000fffff984 */ /* 0x000fe20000000800 */
[----:B------:R-:W-:Y:S01]  /*a3a0*/  @!PT LDS RZ, [RZ] ;  /* 0x00000000fffff984 */ /* 0x000fe20000000800 */
[----:B------:R-:W-:Y:S01]  /*a3b0*/  @!P4 LDGSTS.E.BYPASS.LTC128B.128 [R221+0xc800], desc[UR8][R248.64] ;  /* 0x0c800000f8ddcfae */ /* 0x000fe2000b901d48 */
[C---:B------:R-:W-:Y:S01]  /*a3c0*/  IADD3 R247, P1, R230.reuse, R245, RZ ;  /* 0x000000f5e6f77210 */ /* 0x040fe20007f3e0ff */
[----:B------:R-:W2:Y:S01]  /*a3d0*/  @!P2 LDC.64 R2, c[0x0][0x220] ;  /* 0x00008800ff02ab82 */ /* 0x000ea20000000a00 */
[--C-:B------:R-:W-:Y:S02]  /*a3e0*/  @!P2 LEA.HI.X R243, R245, R243, R134.reuse, 0x1, P0 ;  /* 0x000000f3f5f3a211 */ /* 0x100fe400000f0c86 */
[----:B------:R-:W-:Y:S01]  /*a3f0*/  @P3 STS.128 [R221+0xe800], RZ ;  /* 0x00e800ffdd003388 */ /* 0x000fe20000000c00 */
[----:B------:R-:W-:Y:S01]  /*a400*/  @!P4 LEA R244, P0, R247, R210, 0x1 ;  /* 0x000000d2f7f4c211 */ /* 0x000fe200078008ff */
[----:B------:R-:W-:Y:S01]  /*a410*/  IMAD.X R134, R225, 0x1, R134, P1 ;  /* 0x00000001e1867824 */ /* 0x000fe200008e0686 */
[----:B------:R-:W-:Y:S02]  /*a420*/  IADD3 R234, P6, R230, R247, RZ ;  /* 0x000000f7e6ea7210 */ /* 0x000fe40007fde0ff */
[----:B------:R-:W-:Y:S01]  /*a430*/  @!PT LDS RZ, [RZ] ;  /* 0x00000000fffff984 */ /* 0x000fe20000000800 */
[----:B------:R-:W-:Y:S01]  /*a440*/  @!PT LDS RZ, [RZ] ;  /* 0x00000000fffff984 */ /* 0x000fe20000000800 */
[----:B------:R-:W-:Y:S01]  /*a450*/  @!PT LDS RZ, [RZ] ;  /* 0x00000000fffff984 */ /* 0x000fe20000000800 */
[----:B------:R-:W-:Y:S02]  /*a460*/  @!P3 LDGSTS.E.BYPASS.LTC128B.128 [R221+0xe800], desc[UR8][R250.64+0x80] ;  /* 0x0e800080faddbfae */ /* 0x000fe4000b901d48 */
[C-C-:B------:R-:W-:Y:S03]  /*a470*/  @!P4 LEA.HI.X R245, R247.reuse, R211, R134.reuse, 0x1, P0 ;  /* 0x000000d3f7f5c211 */ /* 0x140fe600000f0c86 */
[----:B------:R-:W-:Y:S01]  /*a480*/  @P2 STS.128 [R221+0x10800], RZ ;  /* 0x010800ffdd002388 */ /* 0x000fe20000000c00 */
[C---:B-----5:R-:W-:Y:S02]  /*a490*/  @!P3 LEA R240, P1, R247.reuse, R240, 0x1 ;  /* 0x000000f0f7f0b211 */ /* 0x060fe400078208ff */
[C---:B-1----:R-:W-:Y:S02]  /*a4a0*/  @!P2 LEA R238, P0, R247.reuse, R238, 0x1 ;  /* 0x000000eef7eea211 */ /* 0x042fe400078008ff */
[----:B------:R-:W-:Y:S01]  /*a4b0*/  @!PT LDS RZ, [RZ] ;  /* 0x00000000fffff984 */ /* 0x000fe20000000800 */
[----:B------:R-:W-:Y:S01]  /*a4c0*/  @!PT LDS RZ, [RZ] ;  /* 0x00000000fffff984 */ /* 0x000fe20000000800 */
[----:B------:R-:W-:Y:S01]  /*a4d0*/  @!PT LDS RZ, [RZ] ;  /* 0x00000000fffff984 */ /* 0x000fe20000000800 */
[----:B------:R-:W-:Y:S01]  /*a4e0*/  @!P2 LDGSTS.E.BYPASS.LTC128B.128 [R221+0x10800], desc[UR8][R242.64+0x100] ;  /* 0x10800100f2ddafae */ /* 0x000fe2000b901d48 */
[C-C-:B------:R-:W-:Y:S02]  /*a4f0*/  @!P3 LEA.HI.X R241, R247.reuse, R241, R134.reuse, 0x1, P1 ;  /* 0x000000f1f7f1b211 */ /* 0x140fe400008f0c86 */
[--C-:B------:R-:W-:Y:S02]  /*a500*/  @!P2 LEA.HI.X R239, R247, R239, R134.reuse, 0x1, P0 ;  /* 0x000000eff7efa211 */ /* 0x100fe400000f0c86 */
[----:B------:R-:W-:Y:S01]  /*a510*/  @P4 STS.128 [R221+0xd000], RZ ;  /* 0x00d000ffdd004388 */ /* 0x000fe20000000c00 */
[----:B------:R-:W-:Y:S01]  /*a520*/  IMAD.X R134, R225, 0x1, R134, P6 ;  /* 0x00000001e1867824 */ /* 0x000fe200030e0686 */
[C---:B------:R-:W-:Y:S03]  /*a530*/  @!P4 LEA R246, P5, R234.reuse, R208, 0x1 ;  /* 0x000000d0eaf6c211 */ /* 0x040fe600078a08ff */
[----:B------:R-:W-:Y:S01]  /*a540*/  @!PT LDS RZ, [RZ] ;  /* 0x00000000fffff984 */ /* 0x000fe20000000800 */
[----:B------:R-:W-:Y:S01]  /*a550*/  @!PT LDS RZ, [RZ] ;  /* 0x00000000fffff984 */ /* 0x000fe20000000800 */
[----:B------:R-:W-:Y:S01]  /*a560*/  @!PT LDS RZ, [RZ] ;  /* 0x00000000fffff984 */ /* 0x000fe20000000800 */
[----:B------:R-:W-:Y:S01]  /*a570*/  @!P4 LDGSTS.E.BYPASS.LTC128B.128 [R221+0xd000], desc[UR8][R244.64] ;  /* 0x0d000000f4ddcfae */ /* 0x000fe2000b901d48 */
[C---:B------:R-:W-:Y:S02]  /*a580*/  @!P3 LEA R132, P1, R234.reuse, R132, 0x1 ;  /* 0x00000084ea84b211 */ /* 0x040fe400078208ff */
[C-C-:B------:R-:W-:Y:S02]  /*a590*/  @!P4 LEA.HI.X R247, R234.reuse, R209, R134.reuse, 0x1, P5 ;  /* 0x000000d1eaf7c211 */ /* 0x140fe400028f0c86 */
[----:B------:R-:W-:Y:S01]  /*a5a0*/  @P3 STS.128 [R221+0xf000], RZ ;  /* 0x00f000ffdd003388 */ /* 0x000fe20000000c00 */
[C-C-:B------:R-:W-:Y:S02]  /*a5b0*/  @!P3 LEA.HI.X R133, R234.reuse, R133, R134.reuse, 0x1, P1 ;  /* 0x00000085ea85b211 */ /* 0x140fe400008f0c86 */
[C---:B--2---:R-:W-:Y:S02]  /*a5c0*/  @!P2 LEA R2, P0, R234.reuse, R2, 0x1 ;  /* 0x00000002ea02a211 */ /* 0x044fe400078008ff */
[----:B------:R-:W-:Y:S01]  /*a5d0*/  @!PT LDS RZ, [RZ] ;  /* 0x00000000fffff984 */ /* 0x000fe20000000800 */
[----:B------:R-:W-:Y:S01]  /*a5e0*/  @!PT LDS RZ, [RZ] ;  /* 0x00000000fffff984 */ /* 0x000fe20000000800 */
[----:B------:R-:W-:Y:S01]  /*a5f0*/  @!PT LDS RZ, [RZ] ;  /* 0x00000000fffff984 */ /* 0x000fe20000000800 */
[----:B------:R-:W-:Y:S01]  /*a600*/  @!P3 LDGSTS.E.BYPASS.LTC128B.128 [R221+0xf000], desc[UR8][R240.64+0x80] ;  /* 0x0f000080f0ddbfae */ /* 0x000fe2000b901d48 */
[----:B------:R-:W-:Y:S02]  /*a610*/  ISETP.GT.AND P5, PT, R231, RZ, PT ;  /* 0x000000ffe700720c */ /* 0x000fe40003fa4270 */
        /* <DEDUP_REMOVED lines=181> */
[----:B------:R2:W-:Y:S01]  /*b170*/  MUFU.TANH R165, R3 ;  /* 0x0000000300a57308 */ /* 0x0005e20000002400 */
[C---:B------:R-:W-:Y:S03]  /*b180*/  HMMA.16816.F32.BF16 R24, R176.reuse, R142, R24 ;  /* 0x0000008eb018723c */ /* 0x040fe60000041818 */
[----:B------:R-:W-:Y:S01]  /*b190*/  FMUL.FTZ R133, R8, UR5 ;  /* 0x0000000508857c20 */ /* 0x000fe20008410000 */
[----:B------:R-:W-:Y:S05]  /*b1a0*/  FMUL.FTZ R132, R9, UR5 ;  /* 0x0000000509847c20 */ /* 0x000fea0008410000 */
[----:B------:R3:W4:Y:S02]  /*b1b0*/  MUFU.TANH R182, R2 ;  /* 0x0000000200b67308 */ /* 0x0007240000002400 */
[----:B------:R-:W-:Y:S01]  /*b1c0*/  FMUL.FTZ R250, R18, UR5 ;  /* 0x0000000512fa7c20 */ /* 0x000fe20008410000 */
[----:B------:R-:W-:Y:S01]  /*b1d0*/  FMUL.FTZ R252, R17, UR5 ;  /* 0x0000000511fc7c20 */ /* 0x000fe20008410000 */
[----:B------:R-:W-:Y:S01]  /*b1e0*/  FMUL.FTZ R251, R19, UR5 ;  /* 0x0000000513fb7c20 */ /* 0x000fe20008410000 */
[----:B------:R-:W-:Y:S05]  /*b1f0*/  FMUL.FTZ R248, R20, UR5 ;  /* 0x0000000514f87c20 */ /* 0x000fea0008410000 */
[----:B------:R5:W4:Y:S01]  /*b200*/  MUFU.TANH R166, R234 ;  /* 0x000000ea00a67308 */ /* 0x000b220000002400 */
[----:B--2---:R-:W-:Y:S01]  /*b210*/  FMUL.FTZ R3, R11, UR5 ;  /* 0x000000050b037c20 */ /* 0x004fe20008410000 */
[----:B------:R-:W-:Y:S01]  /*b220*/  FMUL.FTZ R247, R22, UR5 ;  /* 0x0000000516f77c20 */ /* 0x000fe20008410000 */
[----:B------:R-:W-:Y:S01]  /*b230*/  FMUL.FTZ R246, R21, UR5 ;  /* 0x0000000515f67c20 */ /* 0x000fe20008410000 */
[----:B------:R-:W-:Y:S06]  /*b240*/  FMUL.FTZ R249, R23, UR5 ;  /* 0x0000000517f97c20 */ /* 0x000fec0008410000 */
[----:B------:R2:W-:Y:S01]  /*b250*/  MUFU.TANH R181, R3 ;  /* 0x0000000300b57308 */ /* 0x0005e20000002400 */
[----:B---3--:R-:W-:Y:S01]  /*b260*/  FMUL.FTZ R2, R10, UR5 ;  /* 0x000000050a027c20 */ /* 0x008fe20008410000 */
[C---:B-1----:R-:W-:Y:S03]  /*b270*/  HMMA.16816.F32.BF16 R28, R176.reuse, R136, R28 ;  /* 0x00000088b01c723c */ /* 0x042fe6000004181c */
[----:B------:R-:W-:Y:S01]  /*b280*/  FMUL.FTZ R244, R24, UR5 ;  /* 0x0000000518f47c20 */ /* 0x000fe20008410000 */
[----:B------:R-:W-:Y:S01]  /*b290*/  FMUL.FTZ R245, R26, UR5 ;  /* 0x000000051af57c20 */ /* 0x000fe20008410000 */
[----:B------:R-:W-:Y:S03]  /*b2a0*/  FMUL.FTZ R242, R25, UR5 ;  /* 0x0000000519f27c20 */ /* 0x000fe60008410000 */
[----:B------:R1:W-:Y:S03]  /*b2b0*/  MUFU.TANH R175, R2 ;  /* 0x0000000200af7308 */ /* 0x0003e60000002400 */
[----:B-----5:R-:W-:Y:S01]  /*b2c0*/  FMUL.FTZ R234, R12, UR5 ;  /* 0x000000050cea7c20 */ /* 0x020fe20008410000 */
[----:B------:R-:W-:Y:S03]  /*b2d0*/  HMMA.16816.F32.BF16 R32, R176, R138, R32 ;  /* 0x0000008ab020723c */ /* 0x000fe60000041820 */
[----:B------:R-:W-:Y:S03]  /*b2e0*/  FMUL.FTZ R243, R27, UR5 ;  /* 0x000000051bf37c20 */ /* 0x000fe60008410000 */
[----:B------:R3:W5:Y:S01]  /*b2f0*/  MUFU.TANH R167, R134 ;  /* 0x0000008600a77308 */ /* 0x0007620000002400 */
[----:B--2---:R-:W-:Y:S09]  /*b300*/  FMUL.FTZ R3, R16, UR5 ;  /* 0x0000000510037c20 */ /* 0x004ff20008410000 */
[----:B------:R2:W5:Y:S01]  /*b310*/  MUFU.TANH R150, R133 ;  /* 0x0000008500967308 */ /* 0x0005620000002400 */
[----:B-1----:R-:W-:Y:S01]  /*b320*/  FMUL.FTZ R2, R15, UR5 ;  /* 0x000000050f027c20 */ /* 0x002fe20008410000 */
[----:B------:R-:W-:Y:S01]  /*b330*/  FMUL.FTZ R238, R28, UR5 ;  /* 0x000000051cee7c20 */ /* 0x000fe20008410000 */
[----:B------:R-:W-:Y:S01]  /*b340*/  FMUL.FTZ R241, R30, UR5 ;  /* 0x000000051ef17c20 */ /* 0x000fe20008410000 */
[----:B------:R-:W-:Y:S01]  /*b350*/  FMUL.FTZ R240, R29, UR5 ;  /* 0x000000051df07c20 */ /* 0x000fe20008410000 */
[----:B------:R-:W-:Y:S05]  /*b360*/  FMUL.FTZ R239, R31, UR5 ;  /* 0x000000051fef7c20 */ /* 0x000fea0008410000 */
[----:B------:R4:W-:Y:S01]  /*b370*/  MUFU.TANH R162, R3 ;  /* 0x0000000300a27308 */ /* 0x0009e20000002400 */
[----:B---3--:R-:W-:Y:S01]  /*b380*/  FMUL.FTZ R134, R14, UR5 ;  /* 0x000000050e867c20 */ /* 0x008fe20008410000 */
[----:B------:R-:W-:Y:S01]  /*b390*/  FMUL.FTZ R236, R32, UR5 ;  /* 0x0000000520ec7c20 */ /* 0x000fe20008410000 */
[----:B------:R-:W-:Y:S07]  /*b3a0*/  FMUL.FTZ R35, R35, UR5 ;  /* 0x0000000523237c20 */ /* 0x000fee0008410000 */
[----:B------:R1:W-:Y:S01]  /*b3b0*/  MUFU.TANH R163, R2 ;  /* 0x0000000200a37308 */ /* 0x0003e20000002400 */
[----:B--2---:R-:W-:Y:S09]  /*b3c0*/  FMUL.FTZ R133, R13, UR5 ;  /* 0x000000050d857c20 */ /* 0x004ff20008410000 */
[----:B------:R2:W3:Y:S01]  /*b3d0*/  MUFU.TANH R183, R132 ;  /* 0x0000008400b77308 */ /* 0x0004e20000002400 */
[----:B----4-:R-:W-:Y:S04]  /*b3e0*/  FMNMX.FTZ R3, R182, R135, !PT ;  /* 0x00000087b6037209 */ /* 0x010fe80007810000 */
[----:B------:R-:W-:Y:S05]  /*b3f0*/  FMNMX.FTZ R3, R166, R3, !PT ;  /* 0x00000003a6037209 */ /* 0x000fea0007810000 */
[----:B------:R-:W4:Y:S01]  /*b400*/  MUFU.TANH R170, R234 ;  /* 0x000000ea00aa7308 */ /* 0x000f220000002400 */
[----:B-1----:R-:W-:Y:S04]  /*b410*/  FMNMX.FTZ R2, R165, R0, !PT ;  /* 0x00000000a5027209 */ /* 0x002fe80007810000 */
[----:B-----5:R-:W-:Y:S05]  /*b420*/  FMNMX.FTZ R2, R167, R2, !PT ;  /* 0x00000002a7027209 */ /* 0x020fea0007810000 */
[----:B------:R-:W1:Y:S01]  /*b430*/  MUFU.TANH R173, R134 ;  /* 0x0000008600ad7308 */ /* 0x000e620000002400 */
[----:B--2---:R-:W-:Y:S02]  /*b440*/  FMNMX.FTZ R132, R150, R3, !PT ;  /* 0x0000000396847209 */ /* 0x004fe40007810000 */
[----:B------:R-:W-:Y:S02]  /*b450*/  FMNMX.FTZ R2, R175, R2, !PT ;  /* 0x00000002af027209 */ /* 0x000fe40007810000 */
[----:B---3--:R-:W-:Y:S02]  /*b460*/  FMNMX.FTZ R3, R183, R132, !PT ;  /* 0x00000084b7037209 */ /* 0x008fe40007810000 */
[----:B------:R-:W-:Y:S03]  /*b470*/  FMNMX.FTZ R2, R181, R2, !PT ;  /* 0x00000002b5027209 */ /* 0x000fe60007810000 */
[----:B------:R-:W2:Y:S01]  /*b480*/  MUFU.TANH R174, R133 ;  /* 0x0000008500ae7308 */ /* 0x000ea20000002400 */
[----:B----4-:R-:W-:Y:S01]  /*b490*/  FMNMX.FTZ R3, R170, R3, !PT ;  /* 0x00000003aa037209 */ /* 0x010fe20007810000 */
[----:B------:R-:W-:Y:S08]  /*b4a0*/  FMUL.FTZ R234, R33, UR5 ;  /* 0x0000000521ea7c20 */ /* 0x000ff00008410000 */
[----:B------:R-:W3:Y:S01]  /*b4b0*/  MUFU.TANH R250, R250 ;  /* 0x000000fa00fa7308 */ /* 0x000ee20000002400 */
[----:B-1----:R-:W-:Y:S01]  /*b4c0*/  FMNMX.FTZ R2, R173, R2, !PT ;  /* 0x00000002ad027209 */ /* 0x002fe20007810000 */
[----:B------:R-:W-:Y:S08]  /*b4d0*/  FMUL.FTZ R134, R34, UR5 ;  /* 0x0000000522867c20 */ /* 0x000ff00008410000 */
[----:B------:R-:W1:Y:S01]  /*b4e0*/  MUFU.TANH R252, R252 ;  /* 0x000000fc00fc7308 */ /* 0x000e620000002400 */
[----:B--2---:R-:W-:Y:S02]  /*b4f0*/  FMNMX.FTZ R3, R174, R3, !PT ;  /* 0x00000003ae037209 */ /* 0x004fe40007810000 */
[----:B------:R-:W-:Y:S02]  /*b500*/  FMNMX.FTZ R133, R163, R2, !PT ;  /* 0x00000002a3857209 */ /* 0x000fe40007810000 */
[----:B------:R-:W-:Y:S05]  /*b510*/  FMNMX.FTZ R3, R162, R3, !PT ;  /* 0x00000003a2037209 */ /* 0x000fea0007810000 */
        /* <DEDUP_REMOVED lines=32> */
[----:B------:R3:W4:Y:S01]  /*b720*/  MUFU.TANH R133, R35 ;  /* 0x0000002300857308 */ /* 0x0007220000002400 */
[----:B-1----:R-:W-:Y:S02]  /*b730*/  FMNMX.FTZ R2, R134, R3, !PT ;  /* 0x0000000386027209 */ /* 0x002fe40007810000 */
[----:B--2---:R-:W-:Y:S01]  /*b740*/  FMNMX.FTZ R18, R234, R132, !PT ;  /* 0x00000084ea127209 */ /* 0x004fe20007810000 */
[----:B------:R-:W-:Y:S06]  /*b750*/  @P5 BRA `(.L_x_640) ;  /* 0xffffffe000945947 */ /* 0x000fec000383ffff */
.L_x_639:
[----:B------:R-:W1:Y:S01]  /*b760*/  SHFL.BFLY PT, R3, R18, 0x2, 0x1f ;  /* 0x0c401f0012037f89 */ /* 0x000e6200000e0000 */
[----:B---34-:R-:W-:Y:S02]  /*b770*/  FMNMX.FTZ R7, R133, R2, !PT ;  /* 0x0000000285077209 */ /* 0x018fe40007810000 */
[----:B------:R-:W-:Y:S05]  /*b780*/  IADD3 R231, R231, -0x1, RZ ;  /* 0xffffffffe7e77810 */ /* 0x000fea0007ffe0ff */
[----:B------:R-:W-:Y:S08]  /*b790*/  LDSM.16.MT88.4 R24, [R198+0xc000] ;  /* 0x00c00000c618783b */ /* 0x000ff00000004200 */
        /* <DEDUP_REMOVED lines=9> */
[----:B------:R-:W2:Y:S08]  /*b830*/  SHFL.BFLY PT, R3, R4, 0x1, 0x1f ;  /* 0x0c201f0004037f89 */ /* 0x000eb000000e0000 */
[----:B------:R-:W3:Y:S01]  /*b840*/  LDSM.16.MT88.4 R16, [R200+0xc000] ;  /* 0x00c00000c810783b */ /* 0x000ee20000004200 */
        /* <DEDUP_REMOVED lines=14> */
[----:B------:R-:W-:Y:S01]  /*b930*/  FMUL.FTZ R6, R0, UR4 ;  /* 0x0000000400067c20 */ /* 0x000fe20008410000 */
[----:B------:R-:W1:Y:S01]  /*b940*/  MUFU.EX2 R2, R5 ;  /* 0x0000000500027308 */ /* 0x000e620000000800 */
[--C-:B------:R-:W-:Y:S01]  /*b950*/  FFMA.FTZ R169, R165, UR4, -R144.reuse ;  /* 0x00000004a5a97c23 */ /* 0x100fe20008010890 */
[--C-:B------:R-:W-:Y:S01]  /*b960*/  FFMA.FTZ R165, R167, UR4, -R144.reuse ;  /* 0x00000004a7a57c23 */ /* 0x100fe20008010890 */
[--C-:B------:R-:W-:Y:S01]  /*b970*/  FFMA.FTZ R167, R150, UR4, -R145.reuse ;  /* 0x0000000496a77c23 */ /* 0x100fe20008010891 */
[--C-:B------:R-:W-:Y:S01]  /*b980*/  FFMA.FTZ R164, R175, UR4, -R144.reuse ;  /* 0x00000004afa47c23 */ /* 0x100fe20008010890 */
[--C-:B------:R-:W-:Y:S01]  /*b990*/  FFMA.FTZ R135, R181, UR4, -R144.reuse ;  /* 0x00000004b5877c23 */ /* 0x100fe20008010890 */
[----:B------:R-:W-:Y:S01]  /*b9a0*/  LDSM.16.MT88.4 R148, [R198+0xf800] ;  /* 0x00f80000c694783b */ /* 0x000fe20000004200 */
        /* <DEDUP_REMOVED lines=33> */
[----:B------:R-:W4:Y:S01]  /*bbc0*/  MUFU.EX2 R165, R165 ;  /* 0x000000a500a57308 */ /* 0x000f220000000800 */
[----:B-1----:R-:W-:Y:S01]  /*bbd0*/  F2FP.BF16.F32.PACK_AB R128, R168, R171 ;  /* 0x000000aba880723e */ /* 0x002fe200000010ff */
[----:B------:R-:W1:Y:S01]  /*bbe0*/  LDSM.16.MT88.4 R104, [R198+0xe000] ;  /* 0x00e00000c668783b */ /* 0x000e620000004200 */
[--C-:B------:R-:W-:Y:S01]  /*bbf0*/  FFMA.FTZ R134, R134, UR4, -R144.reuse ;  /* 0x0000000486867c23 */ /* 0x100fe20008010890 */
[--C-:B------:R-:W-:Y:S01]  /*bc00*/  FFMA.FTZ R133, R133, UR4, -R144.reuse ;  /* 0x0000000485857c23 */ /* 0x100fe20008010890 */
        /* <DEDUP_REMOVED lines=11> */
[----:B------:R-:W5:Y:S01]  /*bcc0*/  MUFU.EX2 R166, R166 ;  /* 0x000000a600a67308 */ /* 0x000f620000000800 */
[----:B----4-:R-:W-:Y:S01]  /*bcd0*/  F2FP.BF16.F32.PACK_AB R129, R165, R169 ;  /* 0x000000a9a581723e */ /* 0x010fe200000010ff */
        /* <DEDUP_REMOVED lines=15> */
[----:B-----5:R-:W-:Y:S01]  /*bdd0*/  F2FP.BF16.F32.PACK_AB R130, R166, R167 ;  /* 0x000000a7a682723e */ /* 0x020fe200000010ff */
        /* <DEDUP_REMOVED lines=22> */
[C---:B---3--:R-:W-:Y:S01]  /*bf40*/  HMMA.16816.F32.BF16 R4, R128.reuse, R16, R4 ;  /* 0x000000108004723c */ /* 0x048fe20000041804 */
[----:B------:R-:W-:Y:S04]  /*bf50*/  MUFU.EX2 R172, R172 ;  /* 0x000000ac00ac7308 */ /* 0x000fe80000000800 */
[----:B------:R-:W-:Y:S01]  /*bf60*/  FMUL.FTZ R78, R0, R78 ;  /* 0x0000004e004e7220 */ /* 0x000fe20000410000 */
[C---:B------:R-:W-:Y:S05]  /*bf70*/  HMMA.16816.F32.BF16 R8, R128.reuse, R18, R8 ;  /* 0x000000128008723c */ /* 0x040fea0000041808 */
[----:B------:R-:W-:Y:S01]  /*bf80*/  MUFU.EX2 R175, R175 ;  /* 0x000000af00af7308 */ /* 0x000fe20000000800 */
        /* <DEDUP_REMOVED lines=8> */
[----:B------:R-:W-:Y:S01]  /*c010*/  FMUL.FTZ R25, R2, R109 ;  /* 0x0000006d02197220 */ /* 0x000fe20000410000 */
[----:B------:R-:W-:Y:S01]  /*c020*/  FMUL.FTZ R79, R0, R79 ;  /* 0x0000004f004f7220 */ /* 0x000fe20000410000 */
[C---:B------:R-:W-:Y:S01]  /*c030*/  FMUL.FTZ R80, R2.reuse, R80 ;  /* 0x0000005002507220 */ /* 0x040fe20000410000 */
[C---:B------:R-:W-:Y:S03]  /*c040*/  HMMA.16816.F32.BF16 R16, R128.reuse, R26, R16 ;  /* 0x0000001a8010723c */ /* 0x040fe60000041810 */
[----:B------:R-:W-:Y:S01]  /*c050*/  FMUL.FTZ R81, R2, R81 ;  /* 0x0000005102517220 */ /* 0x000fe20000410000 */
[C---:B------:R-:W-:Y:S01]  /*c060*/  FMUL.FTZ R82, R0.reuse, R82 ;  /* 0x0000005200527220 */ /* 0x040fe20000410000 */
[C---:B------:R-:W-:Y:S01]  /*c070*/  FMUL.FTZ R83, R0.reuse, R83 ;  /* 0x0000005300537220 */ /* 0x040fe20000410000 */
[C---:B------:R-:W-:Y:S01]  /*c080*/  HMMA.16816.F32.BF16 R20, R128.reuse, R32, R20 ;  /* 0x000000208014723c */ /* 0x040fe20000041814 */
[----:B------:R-:W-:Y:S04]  /*c090*/  MUFU.EX2 R179, R179 ;  /* 0x000000b300b37308 */ /* 0x000fe80000000800 */
[C---:B------:R-:W-:Y:S01]  /*c0a0*/  FMUL.FTZ R26, R0.reuse, R110 ;  /* 0x0000006e001a7220 */ /* 0x040fe20000410000 */
[----:B------:R-:W-:Y:S01]  /*c0b0*/  FMUL.FTZ R27, R0, R111 ;  /* 0x0000006f001b7220 */ /* 0x000fe20000410000 */
[C---:B------:R-:W-:Y:S01]  /*c0c0*/  FMUL.FTZ R32, R2.reuse, R100 ;  /* 0x0000006402207220 */ /* 0x040fe20000410000 */
[----:B------:R-:W3:Y:S03]  /*c0d0*/  LDSM.16.MT88.4 R108, [R197+0xe000] ;  /* 0x00e00000c56c783b */ /* 0x000ee60000004200 */
[----:B------:R-:W-:Y:S01]  /*c0e0*/  MUFU.EX2 R180, R180 ;  /* 0x000000b400b47308 */ /* 0x000fe20000000800 */
[----:B------:R-:W-:Y:S01]  /*c0f0*/  FMUL.FTZ R33, R2, R101 ;  /* 0x0000006502217220 */ /* 0x000fe20000410000 */
[--C-:B------:R-:W-:Y:S01]  /*c100*/  FFMA.FTZ R174, R174, UR4, -R145.reuse ;  /* 0x00000004aeae7c23 */ /* 0x100fe20008010891 */
[C---:B------:R-:W-:Y:S03]  /*c110*/  HMMA.16816.F32.BF16 R24, R128.reuse, R34, R24 ;  /* 0x000000228018723c */ /* 0x040fe60000041818 */
[C---:B------:R-:W-:Y:S04]  /*c120*/  FMUL.FTZ R84, R2.reuse, R84 ;  /* 0x0000005402547220 */ /* 0x040fe80000410000 */
[----:B------:R4:W-:Y:S01]  /*c130*/  MUFU.EX2 R173, R174 ;  /* 0x000000ae00ad7308 */ /* 0x0009e20000000800 */
[----:B------:R-:W-:Y:S01]  /*c140*/  FMUL.FTZ R85, R2, R85 ;  /* 0x0000005502557220 */ /* 0x000fe20000410000 */
[C---:B------:R-:W-:Y:S03]  /*c150*/  HMMA.16816.F32.BF16 R28, R128.reuse, R136, R28 ;  /* 0x00000088801c723c */ /* 0x040fe6000004181c */
[C---:B------:R-:W-:Y:S01]  /*c160*/  FMUL.FTZ R34, R0.reuse, R102 ;  /* 0x0000006600227220 */ /* 0x040fe20000410000 */
[C---:B------:R-:W-:Y:S01]  /*c170*/  FMUL.FTZ R35, R0.reuse, R103 ;  /* 0x0000006700237220 */ /* 0x040fe20000410000 */
[C---:B------:R-:W-:Y:S01]  /*c180*/  FMUL.FTZ R86, R0.reuse, R86 ;  /* 0x0000005600567220 */ /* 0x040fe20000410000 */
[----:B------:R-:W5:Y:S02]  /*c190*/  LDSM.16.MT88.4 R100, [R196+0xe000] ;  /* 0x00e00000c464783b */ /* 0x000f640000004200 */
[----:B------:R-:W-:Y:S03]  /*c1a0*/  MUFU.EX2 R183, R183 ;  /* 0x000000b700b77308 */ /* 0x000fe60000000800 */
[----:B------:R-:W-:Y:S01]  /*c1b0*/  FMUL.FTZ R87, R0, R87 ;  /* 0x0000005700577220 */ /* 0x000fe20000410000 */
[--C-:B------:R-:W-:Y:S01]  /*c1c0*/  FFMA.FTZ R170, R170, UR4, -R145.reuse ;  /* 0x00000004aaaa7c23 */ /* 0x100fe20008010891 */
[C---:B------:R-:W-:Y:S01]  /*c1d0*/  HMMA.16816.F32.BF16 R32, R128.reuse, R138, R32 ;  /* 0x0000008a8020723c */ /* 0x040fe20000041820 */
[----:B------:R-:W-:Y:S02]  /*c1e0*/  LDSM.16.MT88.4 R136, [R198+0xe800] ;  /* 0x00e80000c688783b */ /* 0x000fe40000004200 */
[--C-:B----4-:R-:W-:Y:S01]  /*c1f0*/  FFMA.FTZ R174, R162, UR4, -R145.reuse ;  /* 0x00000004a2ae7c23 */ /* 0x110fe20008010891 */
[--C-:B------:R-:W-:Y:S02]  /*c200*/  FFMA.FTZ R177, R252, UR4, -R145.reuse ;  /* 0x00000004fcb17c23 */ /* 0x100fe40008010891 */
[C---:B--2---:R-:W-:Y:S01]  /*c210*/  HMMA.16816.F32.BF16 R36, R128.reuse, R120, R36 ;  /* 0x000000788024723c */ /* 0x044fe20000041824 */
[----:B------:R-:W2:Y:S02]  /*c220*/  MUFU.EX2 R170, R170 ;  /* 0x000000aa00aa7308 */ /* 0x000ea40000000800 */
[----:B------:R-:W-:Y:S03]  /*c230*/  LDSM.16.MT88.4 R160, [R200+0x11800] ;  /* 0x01180000c8a0783b */ /* 0x000fe60000004200 */
[C---:B------:R-:W-:Y:S05]  /*c240*/  HMMA.16816.F32.BF16 R40, R128.reuse, R122, R40 ;  /* 0x0000007a8028723c */ /* 0x040fea0000041828 */
[----:B------:R-:W-:Y:S01]  /*c250*/  MUFU.EX2 R174, R174 ;  /* 0x000000ae00ae7308 */ /* 0x000fe20000000800 */
[C---:B------:R-:W-:Y:S01]  /*c260*/  FMUL.FTZ R88, R2.reuse, R88 ;  /* 0x0000005802587220 */ /* 0x040fe20000410000 */
[C---:B-1----:R-:W-:Y:S01]  /*c270*/  HMMA.16816.F32.BF16 R44, R128.reuse, R104, R44 ;  /* 0x00000068802c723c */ /* 0x042fe2000004182c */
[----:B------:R-:W-:Y:S03]  /*c280*/  LDSM.16.MT88.4 R120, [R196+0xc800] ;  /* 0x00c80000c478783b */ /* 0x000fe60000004200 */
[----:B------:R-:W-:Y:S02]  /*c290*/  FMUL.FTZ R89, R2, R89 ;  /* 0x0000005902597220 */ /* 0x000fe40000410000 */
[C---:B------:R-:W-:Y:S02]  /*c2a0*/  HMMA.16816.F32.BF16 R48, R128.reuse, R106, R48 ;  /* 0x0000006a8030723c */ /* 0x040fe40000041830 */
[----:B------:R-:W1:Y:S01]  /*c2b0*/  MUFU.EX2 R177, R177 ;  /* 0x000000b100b17308 */ /* 0x000e620000000800 */
[----:B------:R-:W4:Y:S02]  /*c2c0*/  LDSM.16.MT88.4 R104, [R198+0x10000] ;  /* 0x01000000c668783b */ /* 0x000f240000004200 */
[C---:B------:R-:W-:Y:S01]  /*c2d0*/  FMUL.FTZ R90, R0.reuse, R90 ;  /* 0x0000005a005a7220 */ /* 0x040fe20000410000 */
[C---:B---3--:R-:W-:Y:S06]  /*c2e0*/  HMMA.16816.F32.BF16 R52, R128.reuse, R108, R52 ;  /* 0x0000006c8034723c */ /* 0x048fec0000041834 */
[----:B------:R-:W-:Y:S01]  /*c2f0*/  MUFU.EX2 R243, R243 ;  /* 0x000000f300f37308 */ /* 0x000fe20000000800 */
[----:B------:R-:W-:Y:S01]  /*c300*/  FMUL.FTZ R91, R0, R91 ;  /* 0x0000005b005b7220 */ /* 0x000fe20000410000 */
[C---:B------:R-:W-:Y:S01]  /*c310*/  HMMA.16816.F32.BF16 R56, R128.reuse, R110, R56 ;  /* 0x0000006e8038723c */ /* 0x040fe20000041838 */
[----:B------:R-:W-:Y:S02]  /*c320*/  LDSM.16.MT88.4 R108, [R200+0xc800] ;  /* 0x00c80000c86c783b */ /* 0x000fe40000004200 */
[C---:B------:R-:W-:Y:S03]  /*c330*/  FMUL.FTZ R92, R2.reuse, R92 ;  /* 0x0000005c025c7220 */ /* 0x040fe60000410000 */
[C---:B-----5:R-:W-:Y:S02]  /*c340*/  HMMA.16816.F32.BF16 R60, R128.reuse, R100, R60 ;  /* 0x00000064803c723c */ /* 0x060fe4000004183c */
[----:B------:R-:W-:Y:S03]  /*c350*/  MUFU.EX2 R239, R239 ;  /* 0x000000ef00ef7308 */ /* 0x000fe60000000800 */
[----:B------:R-:W-:Y:S01]  /*c360*/  FMUL.FTZ R93, R2, R93 ;  /* 0x0000005d025d7220 */ /* 0x000fe20000410000 */
[C---:B------:R-:W-:Y:S01]  /*c370*/  HMMA.16816.F32.BF16 R64, R128.reuse, R102, R64 ;  /* 0x000000668040723c */ /* 0x040fe20000041840 */
[----:B------:R-:W3:Y:S05]  /*c380*/  LDSM.16.MT88.4 R100, [R197+0x10000] ;  /* 0x01000000c564783b */ /* 0x000eea0000004200 */
[----:B------:R-:W-:Y:S01]  /*c390*/  MUFU.EX2 R134, R134 ;  /* 0x0000008600867308 */ /* 0x000fe20000000800 */
[C---:B------:R-:W-:Y:S01]  /*c3a0*/  FMUL.FTZ R94, R0.reuse, R94 ;  /* 0x0000005e005e7220 */ /* 0x040fe20000410000 */
[C---:B------:R-:W-:Y:S03]  /*c3b0*/  HMMA.16816.F32.BF16 R68, R128.reuse, R112, R68 ;  /* 0x000000708044723c */ /* 0x040fe60000041844 */
[----:B------:R-:W-:Y:S03]  /*c3c0*/  FMUL.FTZ R95, R0, R95 ;  /* 0x0000005f005f7220 */ /* 0x000fe60000410000 */
[C---:B------:R-:W-:Y:S01]  /*c3d0*/  HMMA.16816.F32.BF16 R72, R128.reuse, R114, R72 ;  /* 0x000000728048723c */ /* 0x040fe20000041848 */
[----:B------:R-:W-:Y:S01]  /*c3e0*/  LDSM.16.MT88.4 R112, [R198+0xc800] ;  /* 0x00c80000c670783b */ /* 0x000fe20000004200 */
[----:B------:R-:W-:Y:S03]  /*c3f0*/  MUFU.EX2 R133, R133 ;  /* 0x0000008500857308 */ /* 0x000fe60000000800 */
[C---:B------:R-:W-:Y:S01]  /*c400*/  FMUL.FTZ R96, R2.reuse, R96 ;  /* 0x0000006002607220 */ /* 0x040fe20000410000 */
[----:B------:R-:W-:Y:S01]  /*c410*/  FMUL.FTZ R97, R2, R97 ;  /* 0x0000006102617220 */ /* 0x000fe20000410000 */
[C---:B----4-:R-:W-:Y:S04]  /*c420*/  HMMA.16816.F32.BF16 R76, R128.reuse, R104, R76 ;  /* 0x00000068804c723c */ /* 0x050fe8000004184c */
[C---:B------:R-:W-:Y:S01]  /*c430*/  FMUL.FTZ R98, R0.reuse, R98 ;  /* 0x0000006200627220 */ /* 0x040fe20000410000 */
[----:B------:R-:W-:Y:S01]  /*c440*/  FMUL.FTZ R99, R0, R99 ;  /* 0x0000006300637220 */ /* 0x000fe20000410000 */
[C---:B------:R-:W-:Y:S01]  /*c450*/  HMMA.16816.F32.BF16 R80, R128.reuse, R106, R80 ;  /* 0x0000006a8050723c */ /* 0x040fe20000041850 */
[----:B------:R-:W4:Y:S04]  /*c460*/  LDSM.16.MT88.4 R104, [R196+0x10000] ;  /* 0x01000000c468783b */ /* 0x000f280000004200 */
[--C-:B------:R-:W-:Y:S01]  /*c470*/  FFMA.FTZ R247, R242, UR4, -R145.reuse ;  /* 0x00000004f2f77c23 */ /* 0x100fe20008010891 */
[--C-:B------:R-:W-:Y:S01]  /*c480*/  FFMA.FTZ R242, R245, UR4, -R144.reuse ;  /* 0x00000004f5f27c23 */ /* 0x100fe20008010890 */
[--C-:B------:R-:W-:Y:S01]  /*c490*/  FFMA.FTZ R178, R248, UR4, -R145.reuse ;  /* 0x00000004f8b27c23 */ /* 0x100fe20008010891 */
[--C-:B------:R-:W-:Y:S03]  /*c4a0*/  FFMA.FTZ R181, R246, UR4, -R145.reuse ;  /* 0x00000004f6b57c23 */ /* 0x100fe60008010891 */
[--C-:B------:R-:W-:Y:S01]  /*c4b0*/  FFMA.FTZ R182, R244, UR4, -R145.reuse ;  /* 0x00000004f4b67c23 */ /* 0x100fe20008010891 */
[--C-:B------:R-:W-:Y:S01]  /*c4c0*/  FFMA.FTZ R245, R240, UR4, -R145.reuse ;  /* 0x00000004f0f57c23 */ /* 0x100fe20008010891 */
[----:B------:R-:W-:Y:S01]  /*c4d0*/  FFMA.FTZ R240, R241, UR4, -R144 ;  /* 0x00000004f1f07c23 */ /* 0x000fe20008010890 */
[--C-:B------:R-:W-:Y:S01]  /*c4e0*/  FFMA.FTZ R238, R238, UR4, -R145.reuse ;  /* 0x00000004eeee7c23 */ /* 0x100fe20008010891 */
[--C-:B------:R-:W-:Y:S01]  /*c4f0*/  FFMA.FTZ R236, R236, UR4, -R145.reuse ;  /* 0x00000004ecec7c23 */ /* 0x100fe20008010891 */
[C---:B---3--:R-:W-:Y:S01]  /*c500*/  HMMA.16816.F32.BF16 R84, R128.reuse, R100, R84 ;  /* 0x000000648054723c */ /* 0x048fe20000041854 */
[----:B------:R-:W-:Y:S02]  /*c510*/  MUFU.EX2 R178, R178 ;  /* 0x000000b200b27308 */ /* 0x000fe40000000800 */
[----:B------:R-:W-:Y:S01]  /*c520*/  FFMA.FTZ R145, R234, UR4, -R145 ;  /* 0x00000004ea917c23 */ /* 0x000fe20008010891 */
[----:B------:R-:W-:Y:S01]  /*c530*/  FFMA.FTZ R171, R2, R237, R171 ;  /* 0x000000ed02ab7223 */ /* 0x000fe200000100ab */
[----:B------:R-:W-:Y:S01]  /*c540*/  FFMA.FTZ R169, R0, R235, R169 ;  /* 0x000000eb00a97223 */ /* 0x000fe200000100a9 */
[C---:B------:R-:W-:Y:S05]  /*c550*/  HMMA.16816.F32.BF16 R88, R128.reuse, R102, R88 ;  /* 0x000000668058723c */ /* 0x040fea0000041858 */
[----:B------:R3:W-:Y:S01]  /*c560*/  MUFU.EX2 R241, R145 ;  /* 0x0000009100f17308 */ /* 0x0007e20000000800 */
[----:B--2---:R-:W-:Y:S01]  /*c570*/  F2FP.BF16.F32.PACK_AB R100, R173, R170 ;  /* 0x000000aaad64723e */ /* 0x004fe200000010ff */
[----:B------:R-:W-:Y:S01]  /*c580*/  FADD.FTZ R168, R168, R171 ;  /* 0x000000aba8a87221 */ /* 0x000fe20000010000 */
[----:B------:R-:W-:Y:S03]  /*c590*/  F2FP.BF16.F32.PACK_AB R101, R175, R172 ;  /* 0x000000acaf65723e */ /* 0x000fe600000010ff */
[----:B------:R-:W-:Y:S01]  /*c5a0*/  FADD.FTZ R169, R165, R169 ;  /* 0x000000a9a5a97221 */ /* 0x000fe20000010000 */
[----:B-1----:R-:W-:Y:S03]  /*c5b0*/  F2FP.BF16.F32.PACK_AB R102, R177, R174 ;  /* 0x000000aeb166723e */ /* 0x002fe600000010ff */
[----:B------:R-:W1:Y:S01]  /*c5c0*/  MUFU.EX2 R181, R181 ;  /* 0x000000b500b57308 */ /* 0x000e620000000800 */
[----:B------:R-:W-:Y:S01]  /*c5d0*/  F2FP.BF16.F32.PACK_AB R103, R179, R176 ;  /* 0x000000b0b367723e */ /* 0x000fe200000010ff */
[----:B------:R-:W-:Y:S01]  /*c5e0*/  FADD.FTZ R164, R164, R169 ;  /* 0x000000a9a4a47221 */ /* 0x000fe20000010000 */
[----:B------:R-:W-:Y:S03]  /*c5f0*/  MOV R0, R3 ;  /* 0x0000000300007202 */ /* 0x000fe60000000f00 */
[----:B------:R-:W-:Y:S01]  /*c600*/  FADD.FTZ R135, R135, R164 ;  /* 0x000000a487877221 */ /* 0x000fe20000010000 */
[C---:B----4-:R-:W-:Y:S01]  /*c610*/  HMMA.16816.F32.BF16 R92, R128.reuse, R104, R92 ;  /* 0x00000068805c723c */ /* 0x050fe2000004185c */
[----:B---3--:R-:W-:Y:S02]  /*c620*/  LDSM.16.MT88.4 R144, [R200+0xf800] ;  /* 0x00f80000c890783b */ /* 0x008fe40000004200 */
[----:B------:R-:W-:Y:S01]  /*c630*/  MUFU.EX2 R182, R182 ;  /* 0x000000b600b67308 */ /* 0x000fe20000000800 */
[----:B------:R-:W-:Y:S01]  /*c640*/  FADD.FTZ R172, R172, R135 ;  /* 0x00000087acac7221 */ /* 0x000fe20000010000 */
[----:B------:R-:W-:Y:S01]  /*c650*/  MOV R135, R132 ;  /* 0x0000008400877202 */ /* 0x000fe20000000f00 */
[----:B------:R-:W-:Y:S03]  /*c660*/  HMMA.16816.F32.BF16 R96, R128, R106, R96 ;  /* 0x0000006a8060723c */ /* 0x000fe60000041860 */
[----:B------:R-:W2:Y:S04]  /*c670*/  LDSM.16.MT88.4 R104, [R196+0xe800] ;  /* 0x00e80000c468783b */ /* 0x000ea80000004200 */
[----:B------:R-:W3:Y:S01]  /*c680*/  MUFU.EX2 R247, R247 ;  /* 0x000000f700f77308 */ /* 0x000ee20000000800 */
[----:B------:R-:W-:Y:S01]  /*c690*/  FADD.FTZ R175, R175, R172 ;  /* 0x000000acafaf7221 */ /* 0x000fe20000010000 */
[C---:B------:R-:W-:Y:S02]  /*c6a0*/  HMMA.16816.F32.BF16 R4, R100.reuse, R108, R4 ;  /* 0x0000006c6404723c */ /* 0x040fe40000041804 */
[----:B------:R-:W-:Y:S04]  /*c6b0*/  LDSM.16.MT88.4 R128, [R196+0xd000] ;  /* 0x00d00000c480783b */ /* 0x000fe80000004200 */
[C---:B------:R-:W-:Y:S02]  /*c6c0*/  HMMA.16816.F32.BF16 R8, R100.reuse, R110, R8 ;  /* 0x0000006e6408723c */ /* 0x040fe40000041808 */
[----:B------:R-:W4:Y:S03]  /*c6d0*/  MUFU.EX2 R242, R242 ;  /* 0x000000f200f27308 */ /* 0x000f260000000800 */
[----:B------:R-:W-:Y:S01]  /*c6e0*/  FADD.FTZ R176, R176, R175 ;  /* 0x000000afb0b07221 */ /* 0x000fe20000010000 */
[C---:B------:R-:W-:Y:S01]  /*c6f0*/  HMMA.16816.F32.BF16 R12, R100.reuse, R112, R12 ;  /* 0x00000070640c723c */ /* 0x040fe2000004180c */
[----:B------:R-:W5:Y:S05]  /*c700*/  LDSM.16.MT88.4 R108, [R200+0x10800] ;  /* 0x01080000c86c783b */ /* 0x000f6a0000004200 */
[----:B------:R-:W-:Y:S01]  /*c710*/  MUFU.EX2 R238, R238 ;  /* 0x000000ee00ee7308 */ /* 0x000fe20000000800 */
[----:B------:R-:W-:Y:S01]  /*c720*/  FADD.FTZ R179, R179, R176 ;  /* 0x000000b0b3b37221 */ /* 0x000fe20000010000 */
[C---:B------:R-:W-:Y:S01]  /*c730*/  HMMA.16816.F32.BF16 R16, R100.reuse, R114, R16 ;  /* 0x000000726410723c */ /* 0x040fe20000041810 */
[----:B------:R-:W3:Y:S07]  /*c740*/  LDSM.16.MT88.4 R112, [R198+0x10800] ;  /* 0x01080000c670783b */ /* 0x000eee0000004200 */
[----:B------:R-:W4:Y:S01]  /*c750*/  MUFU.EX2 R245, R245 ;  /* 0x000000f500f57308 */ /* 0x000f220000000800 */
[C---:B------:R-:W-:Y:S06]  /*c760*/  HMMA.16816.F32.BF16 R20, R100.reuse, R116, R20 ;  /* 0x000000746414723c */ /* 0x040fec0000041814 */
[C---:B------:R-:W-:Y:S01]  /*c770*/  HMMA.16816.F32.BF16 R24, R100.reuse, R118, R24 ;  /* 0x000000766418723c */ /* 0x040fe20000041818 */
[----:B------:R-:W4:Y:S02]  /*c780*/  LDSM.16.MT88.4 R116, [R197+0x10800] ;  /* 0x01080000c574783b */ /* 0x000f240000004200 */
[----:B------:R-:W4:Y:S03]  /*c790*/  MUFU.EX2 R240, R240 ;  /* 0x000000f000f07308 */ /* 0x000f260000000800 */
[C---:B------:R-:W-:Y:S07]  /*c7a0*/  HMMA.16816.F32.BF16 R28, R100.reuse, R120, R28 ;  /* 0x00000078641c723c */ /* 0x040fee000004181c */
[----:B------:R-:W4:Y:S01]  /*c7b0*/  MUFU.EX2 R236, R236 ;  /* 0x000000ec00ec7308 */ /* 0x000f220000000800 */
        /* <DEDUP_REMOVED lines=14> */
[C---:B-----5:R-:W-:Y:S06]  /*c8a0*/  HMMA.16816.F32.BF16 R68, R100.reuse, R108, R68 ;  /* 0x0000006c6444723c */ /* 0x060fec0000041844 */
[C---:B------:R-:W-:Y:S05]  /*c8b0*/  HMMA.16816.F32.BF16 R72, R100.reuse, R110, R72 ;  /* 0x0000006e6448723c */ /* 0x040fea0000041848 */
[----:B-1----:R-:W-:Y:S01]  /*c8c0*/  F2FP.BF16.F32.PACK_AB R108, R181, R178 ;  /* 0x000000b2b56c723e */ /* 0x002fe200000010ff */
[C---:B---3--:R-:W-:Y:S05]  /*c8d0*/  HMMA.16816.F32.BF16 R76, R100.reuse, R112, R76 ;  /* 0x00000070644c723c */ /* 0x048fea000004184c */
[----:B------:R-:W-:Y:S01]  /*c8e0*/  F2FP.BF16.F32.PACK_AB R109, R183, R180 ;  /* 0x000000b4b76d723e */ /* 0x000fe200000010ff */
[C---:B------:R-:W-:Y:S01]  /*c8f0*/  HMMA.16816.F32.BF16 R80, R100.reuse, R114, R80 ;  /* 0x000000726450723c */ /* 0x040fe20000041850 */
[----:B------:R-:W1:Y:S04]  /*c900*/  LDSM.16.MT88.4 R112, [R197+0xd000] ;  /* 0x00d00000c570783b */ /* 0x000e680000004200 */
[----:B------:R-:W-:Y:S01]  /*c910*/  F2FP.BF16.F32.PACK_AB R110, R247, R182 ;  /* 0x000000b6f76e723e */ /* 0x000fe200000010ff */
[C---:B----4-:R-:W-:Y:S05]  /*c920*/  HMMA.16816.F32.BF16 R84, R100.reuse, R116, R84 ;  /* 0x000000746454723c */ /* 0x050fea0000041854 */
[----:B------:R-:W-:Y:S01]  /*c930*/  F2FP.BF16.F32.PACK_AB R111, R243, R242 ;  /* 0x000000f2f36f723e */ /* 0x000fe200000010ff */
[C---:B------:R-:W-:Y:S01]  /*c940*/  HMMA.16816.F32.BF16 R88, R100.reuse, R118, R88 ;  /* 0x000000766458723c */ /* 0x040fe20000041858 */
[----:B------:R-:W3:Y:S04]  /*c950*/  LDSM.16.MT88.4 R116, [R198+0xf000] ;  /* 0x00f00000c674783b */ /* 0x000ee80000004200 */
[----:B------:R-:W-:Y:S01]  /*c960*/  FADD.FTZ R180, R180, R179 ;  /* 0x000000b3b4b47221 */ /* 0x000fe20000010000 */
[C---:B--2---:R-:W-:Y:S05]  /*c970*/  HMMA.16816.F32.BF16 R92, R100.reuse, R104, R92 ;  /* 0x00000068645c723c */ /* 0x044fea000004185c */
[----:B------:R-:W-:Y:S01]  /*c980*/  FADD.FTZ R183, R183, R180 ;  /* 0x000000b4b7b77221 */ /* 0x000fe20000010000 */
[----:B------:R-:W-:Y:S01]  /*c990*/  HMMA.16816.F32.BF16 R96, R100, R106, R96 ;  /* 0x0000006a6460723c */ /* 0x000fe20000041860 */
[----:B------:R-:W2:Y:S04]  /*c9a0*/  LDSM.16.MT88.4 R100, [R196+0xf000] ;  /* 0x00f00000c464783b */ /* 0x000ea80000004200 */
[----:B------:R-:W-:Y:S01]  /*c9b0*/  FADD.FTZ R242, R242, R183 ;  /* 0x000000b7f2f27221 */ /* 0x000fe20000010000 */
[C---:B------:R-:W-:Y:S03]  /*c9c0*/  HMMA.16816.F32.BF16 R4, R108.reuse, R120, R4 ;  /* 0x000000786c04723c */ /* 0x040fe60000041804 */
[----:B------:R-:W4:Y:S02]  /*c9d0*/  LDSM.16.MT88.4 R104, [R200+0x11000] ;  /* 0x01100000c868783b */ /* 0x000f240000004200 */
[----:B------:R-:W-:Y:S01]  /*c9e0*/  FADD.FTZ R243, R243, R242 ;  /* 0x000000f2f3f37221 */ /* 0x000fe20000010000 */
[C---:B------:R-:W-:Y:S05]  /*c9f0*/  HMMA.16816.F32.BF16 R8, R108.reuse, R122, R8 ;  /* 0x0000007a6c08723c */ /* 0x040fea0000041808 */
[----:B------:R-:W-:Y:S01]  /*ca00*/  LDSM.16.MT88.4 R120, [R196+0x11000] ;  /* 0x01100000c478783b */ /* 0x000fe20000004200 */
[C---:B------:R-:W-:Y:S06]  /*ca10*/  HMMA.16816.F32.BF16 R12, R108.reuse, R124, R12 ;  /* 0x0000007c6c0c723c */ /* 0x040fec000004180c */
[C---:B------:R-:W-:Y:S01]  /*ca20*/  HMMA.16816.F32.BF16 R16, R108.reuse, R126, R16 ;  /* 0x0000007e6c10723c */ /* 0x040fe20000041810 */
[----:B------:R-:W-:Y:S05]  /*ca30*/  LDSM.16.MT88.4 R124, [R200+0xd800] ;  /* 0x00d80000c87c783b */ /* 0x000fea0000004200 */
[C---:B-1----:R-:W-:Y:S06]  /*ca40*/  HMMA.16816.F32.BF16 R20, R108.reuse, R112, R20 ;  /* 0x000000706c14723c */ /* 0x042fec0000041814 */
[C---:B------:R-:W-:Y:S01]  /*ca50*/  HMMA.16816.F32.BF16 R24, R108.reuse, R114, R24 ;  /* 0x000000726c18723c */ /* 0x040fe20000041818 */
[----:B------:R-:W1:Y:S05]  /*ca60*/  LDSM.16.MT88.4 R112, [R198+0x11000] ;  /* 0x01100000c670783b */ /* 0x000e6a0000004200 */
[C---:B------:R-:W-:Y:S06]  /*ca70*/  HMMA.16816.F32.BF16 R28, R108.reuse, R128, R28 ;  /* 0x000000806c1c723c */ /* 0x040fec000004181c */
[C---:B------:R-:W-:Y:S06]  /*ca80*/  HMMA.16816.F32.BF16 R32, R108.reuse, R130, R32 ;  /* 0x000000826c20723c */ /* 0x040fec0000041820 */
[C---:B------:R-:W-:Y:S06]  /*ca90*/  HMMA.16816.F32.BF16 R36, R108.reuse, R136, R36 ;  /* 0x000000886c24723c */ /* 0x040fec0000041824 */
[C---:B------:R-:W-:Y:S05]  /*caa0*/  HMMA.16816.F32.BF16 R40, R108.reuse, R138, R40 ;  /* 0x0000008a6c28723c */ /* 0x040fea0000041828 */
[----:B------:R-:W-:Y:S01]  /*cab0*/  F2FP.BF16.F32.PACK_AB R136, R245, R238 ;  /* 0x000000eef588723e */ /* 0x000fe200000010ff */
[C---:B---3--:R-:W-:Y:S05]  /*cac0*/  HMMA.16816.F32.BF16 R44, R108.reuse, R116, R44 ;  /* 0x000000746c2c723c */ /* 0x048fea000004182c */
[----:B------:R-:W-:Y:S01]  /*cad0*/  F2FP.BF16.F32.PACK_AB R137, R239, R240 ;  /* 0x000000f0ef89723e */ /* 0x000fe200000010ff */
[C---:B------:R-:W-:Y:S01]  /*cae0*/  HMMA.16816.F32.BF16 R48, R108.reuse, R118, R48 ;  /* 0x000000766c30723c */ /* 0x040fe20000041830 */
[----:B------:R-:W3:Y:S04]  /*caf0*/  LDSM.16.MT88.4 R116, [R197+0x11000] ;  /* 0x01100000c574783b */ /* 0x000ee80000004200 */
[----:B------:R-:W-:Y:S01]  /*cb00*/  F2FP.BF16.F32.PACK_AB R138, R241, R236 ;  /* 0x000000ecf18a723e */ /* 0x000fe200000010ff */
[C---:B------:R-:W-:Y:S05]  /*cb10*/  HMMA.16816.F32.BF16 R52, R108.reuse, R140, R52 ;  /* 0x0000008c6c34723c */ /* 0x040fea0000041834 */
[----:B------:R-:W-:Y:S01]  /*cb20*/  F2FP.BF16.F32.PACK_AB R139, R133, R134 ;  /* 0x00000086858b723e */ /* 0x000fe200000010ff */
        /* <DEDUP_REMOVED lines=8> */
[C---:B----4-:R-:W-:Y:S05]  /*cbb0*/  HMMA.16816.F32.BF16 R68, R108.reuse, R104, R68 ;  /* 0x000000686c44723c */ /* 0x050fea0000041844 */
[----:B------:R-:W-:Y:S01]  /*cbc0*/  FADD.FTZ R235, R133, R134 ;  /* 0x0000008685eb7221 */ /* 0x000fe20000010000 */
[C---:B------:R-:W-:Y:S01]  /*cbd0*/  HMMA.16816.F32.BF16 R72, R108.reuse, R106, R72 ;  /* 0x0000006a6c48723c */ /* 0x040fe20000041848 */
[----:B------:R-:W4:Y:S05]  /*cbe0*/  LDSM.16.MT88.4 R104, [R197+0xd800] ;  /* 0x00d80000c568783b */ /* 0x000f2a0000004200 */
[C---:B-1----:R-:W-:Y:S06]  /*cbf0*/  HMMA.16816.F32.BF16 R76, R108.reuse, R112, R76 ;  /* 0x000000706c4c723c */ /* 0x042fec000004184c */
[C---:B------:R-:W-:Y:S06]  /*cc00*/  HMMA.16816.F32.BF16 R80, R108.reuse, R114, R80 ;  /* 0x000000726c50723c */ /* 0x040fec0000041850 */
[C---:B---3--:R-:W-:Y:S06]  /*cc10*/  HMMA.16816.F32.BF16 R84, R108.reuse, R116, R84 ;  /* 0x000000746c54723c */ /* 0x048fec0000041854 */
[C---:B------:R-:W-:Y:S06]  /*cc20*/  HMMA.16816.F32.BF16 R88, R108.reuse, R118, R88 ;  /* 0x000000766c58723c */ /* 0x040fec0000041858 */
[C---:B------:R-:W-:Y:S06]  /*cc30*/  HMMA.16816.F32.BF16 R92, R108.reuse, R120, R92 ;  /* 0x000000786c5c723c */ /* 0x040fec000004185c */
[----:B------:R-:W-:Y:S06]  /*cc40*/  HMMA.16816.F32.BF16 R96, R108, R122, R96 ;  /* 0x0000007a6c60723c */ /* 0x000fec0000041860 */
[C---:B------:R-:W-:Y:S01]  /*cc50*/  HMMA.16816.F32.BF16 R128, R136.reuse, R124, R4 ;  /* 0x0000007c8880723c */ /* 0x040fe20000041804 */
[----:B------:R-:W1:Y:S05]  /*cc60*/  LDSM.16.MT88.4 R4, [R198+0x11800] ;  /* 0x01180000c604783b */ /* 0x000e6a0000004200 */
[C---:B------:R-:W-:Y:S03]  /*cc70*/  HMMA.16816.F32.BF16 R124, R136.reuse, R126, R8 ;  /* 0x0000007e887c723c */ /* 0x040fe60000041808 */
[----:B------:R-:W3:Y:S03]  /*cc80*/  LDSM.16.MT88.4 R8, [R197+0x11800] ;  /* 0x01180000c508783b */ /* 0x000ee60000004200 */
[C---:B--2---:R-:W-:Y:S05]  /*cc90*/  HMMA.16816.F32.BF16 R120, R136.reuse, R100, R12 ;  /* 0x000000648878723c */ /* 0x044fea000004180c */
[----:B------:R-:W2:Y:S01]  /*cca0*/  LDSM.16.MT88.4 R12, [R196+0x11800] ;  /* 0x01180000c40c783b */ /* 0x000ea20000004200 */
        /* <DEDUP_REMOVED lines=29> */
[C---:B-1----:R-:W-:Y:S06]  /*ce80*/  HMMA.16816.F32.BF16 R76, R136.reuse, R4, R76 ;  /* 0x00000004884c723c */ /* 0x042fec000004184c */
[C---:B------:R-:W-:Y:S06]  /*ce90*/  HMMA.16816.F32.BF16 R80, R136.reuse, R6, R80 ;  /* 0x000000068850723c */ /* 0x040fec0000041850 */
[C---:B---3--:R-:W-:Y:S06]  /*cea0*/  HMMA.16816.F32.BF16 R84, R136.reuse, R8, R84 ;  /* 0x000000088854723c */ /* 0x048fec0000041854 */
[C---:B------:R-:W-:Y:S06]  /*ceb0*/  HMMA.16816.F32.BF16 R88, R136.reuse, R10, R88 ;  /* 0x0000000a8858723c */ /* 0x040fec0000041858 */
[C---:B--2---:R-:W-:Y:S06]  /*cec0*/  HMMA.16816.F32.BF16 R92, R136.reuse, R12, R92 ;  /* 0x0000000c885c723c */ /* 0x044fec000004185c */
[----:B------:R-:W-:Y:S01]  /*ced0*/  HMMA.16816.F32.BF16 R96, R136, R14, R96 ;  /* 0x0000000e8860723c */ /* 0x000fe20000041860 */
[----:B------:R-:W-:Y:S11]  /*cee0*/  @!UPT UIADD3 URZ, URZ, URZ, URZ ;  /* 0x0000003f3f3ff290 */ /* 0x000ff6000fffe03f */
[----:B------:R-:W-:Y:S01]  /*cef0*/  @!UPT UIADD3 URZ, URZ, URZ, URZ ;  /* 0x0000003f3f3ff290 */ /* 0x000fe2000fffe03f */
[----:B------:R-:W-:Y:S11]  /*cf00*/  @P5 BRA `(.L_x_638) ;  /* 0xffffffd000685947 */ /* 0x000ff6000383ffff */
.L_x_637:
[----:B------:R-:W1:Y:S01]  /*cf10*/  SHFL.BFLY PT, R2, R235, 0x2, 0x1f ;  /* 0x0c401f00eb027f89 */ /* 0x000e6200000e0000 */
[----:B------:R-:W-:Y:S01]  /*cf20*/  MOV R10, 0x3f800000 ;  /* 0x3f800000000a7802 */ /* 0x000fe20000000f00 */
[----:B------:R-:W2:Y:S01]  /*cf30*/  S2UR UR4, SR_CgaCtaId ;  /* 0x00000000000479c3 */ /* 0x000ea20000008800 */
[----:B------:R-:W-:Y:S01]  /*cf40*/  MOV R9, 0x3f800000 ;  /* 0x3f80000000097802 */ /* 0x000fe20000000f00 */
[----:B------:R-:W3:Y:S01]  /*cf50*/  SHFL.BFLY PT, R0, R237, 0x2, 0x1f ;  /* 0x0c401f00ed007f89 */ /* 0x000ee200000e0000 */
[----:B------:R-:W-:Y:S01]  /*cf60*/  UMOV UR5, 0x400 ;  /* 0x0000040000057882 */ /* 0x000fe20000000000 */
        /* <DEDUP_REMOVED lines=8> */
[-C--:B------:R-:W-:Y:S02]  /*cff0*/  LEA.HI R4, R0, R11.reuse, RZ, 0x5 ;  /* 0x0000000b00047211 */ /* 0x080fe400078f28ff */
[----:B------:R-:W-:Y:S02]  /*d000*/  LOP3.LUT R12, R8, 0x3ffffffc, RZ, 0xc0, !PT ;  /* 0x3ffffffc080c7812 */ /* 0x000fe400078ec0ff */
[----:B------:R-:W-:Y:S01]  /*d010*/  LEA.HI R0, R0, R11, RZ, 0x3 ;  /* 0x0000000b00007211 */ /* 0x000fe200078f18ff */
[----:B-1----:R-:W-:Y:S01]  /*d020*/  FADD.FTZ R5, R2, R5 ;  /* 0x0000000502057221 */ /* 0x002fe20000010000 */
[----:B------:R-:W-:Y:S02]  /*d030*/  LOP3.LUT R2, R4, 0xffffffe0, RZ, 0xc0, !PT ;  /* 0xffffffe004027812 */ /* 0x000fe400078ec0ff */
[----:B------:R-:W-:Y:S01]  /*d040*/  SHF.R.S32.HI R4, RZ, 0x5, R4 ;  /* 0x00000005ff047819 */ /* 0x000fe20000011404 */
[----:B--2---:R-:W-:Y:S01]  /*d050*/  FADD.FTZ R6, R7, R6 ;  /* 0x0000000607067221 */ /* 0x004fe20000010000 */
[----:B------:R-:W-:-:S02]  /*d060*/  FSETP.NE.FTZ.AND P3, PT, R5, RZ, PT ;  /* 0x000000ff0500720b */ /* 0x000fc40003f75000 */
[-C--:B------:R-:W-:Y:S02]  /*d070*/  IADD3 R7, -R12, R11.reuse, RZ ;  /* 0x0000000b0c077210 */ /* 0x080fe40007ffe1ff */
[----:B------:R-:W-:Y:S02]  /*d080*/  IADD3 R2, -R2, R11, RZ ;  /* 0x0000000b02027210 */ /* 0x000fe40007ffe1ff */
[--C-:B------:R-:W-:Y:S02]  /*d090*/  SHF.R.S32.HI R11, RZ, 0x2, R8.reuse ;  /* 0x00000002ff0b7819 */ /* 0x100fe40000011408 */
[----:B------:R-:W-:Y:S02]  /*d0a0*/  SHF.R.S32.HI R8, RZ, 0x1f, R8 ;  /* 0x0000001fff087819 */ /* 0x000fe40000011408 */
[----:B------:R-:W-:Y:S02]  /*d0b0*/  FSETP.NE.FTZ.AND P4, PT, R6, RZ, PT ;  /* 0x000000ff0600720b */ /* 0x000fe40003f95000 */
[----:B------:R-:W-:Y:S01]  /*d0c0*/  LEA.HI R8, R8, R11, RZ, 0x3 ;  /* 0x0000000b08087211 */ /* 0x000fe200078f18ff */
[----:B------:R-:W1:Y:S01]  /*d0d0*/  @P3 MUFU.RCP R10, R5 ;  /* 0x00000005000a3308 */ /* 0x000e620000001000 */
[----:B------:R-:W-:-:S02]  /*d0e0*/  LEA R7, R4, R7, 0x9 ;  /* 0x0000000704077211 */ /* 0x000fc400078e48ff */
[----:B------:R-:W-:-:S04]  /*d0f0*/  LOP3.LUT R8, R8, 0xfffffff8, RZ, 0xc0, !PT ;  /* 0xfffffff808087812 */ /* 0x000fc800078ec0ff */
[----:B------:R-:W-:-:S03]  /*d100*/  IADD3 R8, R11, -R8, RZ ;  /* 0x800000080b087210 */ /* 0x000fc60007ffe0ff */
[----:B------:R-:W2:Y:S01]  /*d110*/  @P4 MUFU.RCP R9, R6 ;  /* 0x0000000600094308 */ /* 0x000ea20000001000 */
[----:B------:R-:W-:-:S04]  /*d120*/  LOP3.LUT R11, R8, 0x1, RZ, 0xc0, !PT ;  /* 0x00000001080b7812 */ /* 0x000fc800078ec0ff */
[----:B------:R-:W-:Y:S01]  /*d130*/  ISETP.NE.U32.AND P5, PT, R11, 0x1, PT ;  /* 0x000000010b00780c */ /* 0x000fe20003fa5070 */
        /* <DEDUP_REMOVED lines=49> */
[C---:B--2---:R-:W-:Y:S01]  /*d450*/  FMUL.FTZ R128, R9.reuse, R128 ;  /* 0x0000008009807220 */ /* 0x044fe20000410000 */
[----:B------:R-:W-:Y:S01]  /*d460*/  R2P PR, R8, 0x6 ;  /* 0x0000000608007804 */ /* 0x000fe20000000000 */
[C---:B------:R-:W-:Y:S01]  /*d470*/  FMUL.FTZ R129, R9.reuse, R129 ;  /* 0x0000008109817220 */ /* 0x040fe20000410000 */
[----:B------:R-:W-:Y:S01]  /*d480*/  LOP3.LUT R10, R10, 0x1c0, RZ, 0xc0, !PT ;  /* 0x000001c00a0a7812 */ /* 0x000fe200078ec0ff */
[----:B------:R-:W-:Y:S01]  /*d490*/  FMUL.FTZ R124, R9, R124 ;  /* 0x0000007c097c7220 */ /* 0x000fe20000410000 */
[----:B------:R-:W-:Y:S01]  /*d4a0*/  ISETP.NE.AND P0, PT, R219, -0x1, PT ;  /* 0xffffffffdb00780c */ /* 0x000fe20003f05270 */
[C---:B------:R-:W-:Y:S01]  /*d4b0*/  FMUL.FTZ R125, R9.reuse, R125 ;  /* 0x0000007d097d7220 */ /* 0x040fe20000410000 */
[----:B------:R-:W-:Y:S01]  /*d4c0*/  LEA.HI R10, R10, R10, RZ, 0x1d ;  /* 0x0000000a0a0a7211 */ /* 0x000fe200078fe8ff */
[C---:B------:R-:W-:Y:S01]  /*d4d0*/  FMUL.FTZ R120, R9.reuse, R120 ;  /* 0x0000007809787220 */ /* 0x040fe20000410000 */
[----:B------:R-:W-:Y:S01]  /*d4e0*/  MOV R8, 0x20 ;  /* 0x0000002000087802 */ /* 0x000fe20000000f00 */
[----:B------:R-:W-:Y:S01]  /*d4f0*/  FMUL.FTZ R121, R9, R121 ;  /* 0x0000007909797220 */ /* 0x000fe20000410000 */
[----:B------:R-:W-:Y:S01]  /*d500*/  LEA R7, R7, R10, 0x1 ;  /* 0x0000000a07077211 */ /* 0x000fe200078e08ff */
[C---:B------:R-:W-:Y:S01]  /*d510*/  FMUL.FTZ R116, R9.reuse, R116 ;  /* 0x0000007409747220 */ /* 0x040fe20000410000 */
[----:B------:R-:W-:Y:S01]  /*d520*/  SEL R10, R8, 0xffffffe0, !P1 ;  /* 0xffffffe0080a7807 */ /* 0x000fe20004800000 */
[----:B------:R-:W-:Y:S01]  /*d530*/  FMUL.FTZ R117, R9, R117 ;  /* 0x0000007509757220 */ /* 0x000fe20000410000 */
        /* <DEDUP_REMOVED lines=11> */
[----:B------:R-:W-:Y:S01]  /*d5f0*/  FMUL.FTZ R105, R9, R105 ;  /* 0x0000006909697220 */ /* 0x000fe20000410000 */
        /* <DEDUP_REMOVED lines=12> */
[----:B------:R-:W-:Y:S01]  /*d6c0*/  IADD3 R17, R10, R13, RZ ;  /* 0x0000000d0a117210 */ /* 0x000fe20007ffe0ff */
[----:B------:R1:W-:Y:S01]  /*d6d0*/  STS [R13+0x400], R126 ;  /* 0x0004007e0d007388 */ /* 0x0003e20000000800 */
[----:B------:R-:W-:Y:S01]  /*d6e0*/  F2FP.BF16.F32.PACK_AB R116, R117, R116 ;  /* 0x000000747574723e */ /* 0x000fe200000010ff */
[----:B------:R-:W2:Y:S01]  /*d6f0*/  @P0 LDC.64 R10, c[0x0][0x298] ;  /* 0x0000a600ff0a0b82 */ /* 0x000ea20000000a00 */
[----:B------:R-:W-:Y:S01]  /*d700*/  F2FP.BF16.F32.PACK_AB R118, R119, R118 ;  /* 0x000000767776723e */ /* 0x000fe200000010ff */
        /* <DEDUP_REMOVED lines=41> */
[----:B------:R-:W-:Y:S01]  /*d9a0*/  FMUL.FTZ R81, R9, R81 ;  /* 0x0000005109517220 */ /* 0x000fe20000410000 */
[----:B--2---:R-:W-:-:S04]  /*d9b0*/  @P0 IMAD.WIDE.U32 R24, R219, R10, RZ ;  /* 0x0000000adb180225 */ /* 0x004fc800078e00ff */
        /* <DEDUP_REMOVED lines=8> */
[----:B------:R-:W-:Y:S01]  /*da40*/  F2FP.BF16.F32.PACK_AB R100, R101, R100 ;  /* 0x000000646564723e */ /* 0x000fe200000010ff */
[----:B------:R-:W-:Y:S01]  /*da50*/  @P0 IMAD R11, R219, R11, R25 ;  /* 0x0000000bdb0b0224 */ /* 0x000fe200078e0219 */
        /* <DEDUP_REMOVED lines=34> */
.L_x_641:
[----:B------:R-:W-:Y:S01]  /*dc80*/  ULDC.U8 UR4, c[0x0][0x3d8] ;  /* 0x0000f60000047ab9 */ /* 0x000fe20000000000 */
[----:B------:R-:W-:Y:S01]  /*dc90*/  F2FP.BF16.F32.PACK_AB R84, R85, R84 ;  /* 0x000000545554723e */ /* 0x000fe200000010ff */
[----:B------:R-:W-:Y:S01]  /*dca0*/  IMAD.IADD R27, R17, 0x1, R8 ;  /* 0x00000001111b7824 */ /* 0x000fe200078e0208 */
[----:B------:R-:W-:Y:S01]  /*dcb0*/  ISETP.NE.AND P1, PT, RZ, UR4, PT ;  /* 0x00000004ff007c0c */ /* 0x000fe2000bf25270 */
[----:B------:R-:W-:Y:S01]  /*dcc0*/  ULDC.U8 UR4, c[0x0][0x3d9] ;  /* 0x0000f64000047ab9 */ /* 0x000fe20000000000 */
[----:B------:R-:W-:Y:S02]  /*dcd0*/  F2FP.BF16.F32.PACK_AB R86, R87, R86 ;  /* 0x000000565756723e */ /* 0x000fe400000010ff */
[----:B------:R-:W-:Y:S02]  /*dce0*/  CS2R R28, SRZ ;  /* 0x00000000001c7805 */ /* 0x000fe4000001ff00 */
[----:B------:R-:W-:Y:S02]  /*dcf0*/  ISETP.NE.OR P5, PT, RZ, UR4, !P1 ;  /* 0x00000004ff007c0c */ /* 0x000fe4000cfa5670 */
        /* <DEDUP_REMOVED lines=15> */
.L_x_642:
[----:B------:R-:W-:Y:S01]  /*ddf0*/  ISETP.NE.AND P5, PT, RZ, UR4, PT ;  /* 0x00000004ff007c0c */ /* 0x000fe2000bfa5270 */
[----:B------:R-:W1:Y:S01]  /*de00*/  S2R R8, SR_TID.X ;  /* 0x0000000000087919 */ /* 0x000e620000002100 */
[----:B------:R-:W-:Y:S01]  /*de10*/  PLOP3.LUT P0, PT, PT, PT, PT, 0x8, 0x0 ;  /* 0x000000000000781c */ /* 0x000fe20003f0e170 */
[----:B------:R-:W2:Y:S01]  /*de20*/  @P4 MUFU.LG2 R6, R6 ;  /* 0x0000000600064308 */ /* 0x000ea20000000c00 */
[----:B------:R-:W-:Y:S01]  /*de30*/  SHF.R.S32.HI R39, RZ, 0x1f, R4 ;  /* 0x0000001fff277819 */ /* 0x000fe20000011404 */
[----:B------:R-:W-:Y:S01]  /*de40*/  STS [R27], R100 ;  /* 0x000000641b007388 */ /* 0x000fe20000000800 */
[----:B------:R-:W3:Y:S01]  /*de50*/  @P4 LDC R37, c[0x0][0x2e8] ;  /* 0x0000ba00ff254b82 */ /* 0x000ee20000000800 */
[----:B------:R-:W-:Y:S01]  /*de60*/  BSSY B0, `(.L_x_643) ;  /* 0x0000068000007945 */ /* 0x000fe20003800000 */
[----:B------:R-:W-:Y:S01]  /*de70*/  LEA.HI R39, R39, R4, RZ, 0x2 ;  /* 0x0000000427277211 */ /* 0x000fe200078f10ff */
[----:B------:R-:W-:Y:S02]  /*de80*/  STS [R27+0x400], R102 ;  /* 0x000400661b007388 */ /* 0x000fe40000000800 */
[----:B------:R-:W4:Y:S01]  /*de90*/  @P3 MUFU.LG2 R5, R5 ;  /* 0x0000000500053308 */ /* 0x000f220000000c00 */
[----:B------:R-:W-:Y:S01]  /*dea0*/  LOP3.LUT R39, R39, 0xffffffc, RZ, 0xc0, !PT ;  /* 0x0ffffffc27277812 */ /* 0x000fe200078ec0ff */
[----:B------:R-:W-:Y:S01]  /*deb0*/  STS [R7+0x2000], R36 ;  /* 0x0020002407007388 */ /* 0x000fe20000000800 */
[----:B------:R-:W5:Y:S01]  /*dec0*/  @!P5 LDC R10, c[0x0][0x2c4] ;  /* 0x0000b100ff0adb82 */ /* 0x000f620000000800 */
[----:B------:R-:W-:Y:S01]  /*ded0*/  @!P5 PLOP3.LUT P0, PT, P1, PT, PT, 0x80, 0x0 ;  /* 0x000000000000d81c */ /* 0x000fe20000f0f070 */
[----:B------:R-:W-:Y:S01]  /*dee0*/  @P5 IMAD.MOV.U32 R30, RZ, RZ, 0x1 ;  /* 0x00000001ff1e5424 */ /* 0x000fe200078e00ff */
[----:B------:R-:W-:Y:S01]  /*def0*/  STS [R7+0x2400], R38 ;  /* 0x0024002607007388 */ /* 0x000fe20000000800 */
[----:B------:R-:W-:-:S03]  /*df00*/  IMAD.IADD R39, R4, 0x1, -R39 ;  /* 0x0000000104277824 */ /* 0x000fc600078e0a27 */
[----:B------:R-:W-:Y:S01]  /*df10*/  STS [R13+0x2000], R40 ;  /* 0x002000280d007388 */ /* 0x000fe20000000800 */
[----:B------:R-:W2:Y:S03]  /*df20*/  @!P5 LDC R31, c[0x0][0x270] ;  /* 0x00009c00ff1fdb82 */ /* 0x000ea60000000800 */
[----:B------:R-:W-:Y:S04]  /*df30*/  STS [R13+0x2400], R42 ;  /* 0x0024002a0d007388 */ /* 0x000fe80000000800 */
[----:B------:R-:W-:Y:S04]  /*df40*/  STS [R15+0x2000], R44 ;  /* 0x0020002c0f007388 */ /* 0x000fe80000000800 */
[----:B------:R-:W-:Y:S04]  /*df50*/  STS [R15+0x2400], R46 ;  /* 0x0024002e0f007388 */ /* 0x000fe80000000800 */
[----:B------:R-:W-:Y:S01]  /*df60*/  STS [R17+0x2000], R48 ;  /* 0x0020003011007388 */ /* 0x000fe20000000800 */
[----:B-----5:R-:W2:Y:S01]  /*df70*/  @P0 LDC R10, c[0x0][0x2e4] ;  /* 0x0000b900ff0a0b82 */ /* 0x020ea20000000800 */
[----:B------:R-:W-:-:S02]  /*df80*/  LOP3.LUT P0, RZ, R2, 0x3, RZ, 0xc0, !PT ;  /* 0x0000000302ff7812 */ /* 0x000fc4000780c0ff */
[----:B------:R-:W-:Y:S04]  /*df90*/  STS [R17+0x2400], R50 ;  /* 0x0024003211007388 */ /* 0x000fe80000000800 */
[----:B------:R-:W-:Y:S01]  /*dfa0*/  STS [R19+0x2000], R52 ;  /* 0x0020003413007388 */ /* 0x000fe20000000800 */
[----:B------:R-:W5:Y:S03]  /*dfb0*/  @P3 LDC R2, c[0x0][0x2e8] ;  /* 0x0000ba00ff023b82 */ /* 0x000f660000000800 */
[----:B------:R-:W-:Y:S04]  /*dfc0*/  STS [R19+0x2400], R54 ;  /* 0x0024003613007388 */ /* 0x000fe80000000800 */
[----:B------:R-:W-:Y:S04]  /*dfd0*/  STS [R21+0x2000], R56 ;  /* 0x0020003815007388 */ /* 0x000fe80000000800 */
[----:B------:R-:W-:Y:S04]  /*dfe0*/  STS [R21+0x2400], R58 ;  /* 0x0024003a15007388 */ /* 0x000fe80000000800 */
[----:B------:R-:W-:Y:S01]  /*dff0*/  STS [R23+0x2000], R60 ;  /* 0x0020003c17007388 */ /* 0x000fe20000000800 */
[----:B--2---:R-:W-:-:S03]  /*e000*/  @!P5 IMAD R30, R10, R31, RZ ;  /* 0x0000001f0a1ed224 */ /* 0x004fc600078e02ff */
        /* <DEDUP_REMOVED lines=10> */
[----:B------:R3:W-:Y:S01]  /*e0b0*/  STS [R17+0x4400], R82 ;  /* 0x0044005211007388 */ /* 0x0007e20000000800 */
[----:B-1----:R-:W-:-:S03]  /*e0c0*/  SHF.R.S32.HI R7, RZ, 0x1f, R8 ;  /* 0x0000001fff077819 */ /* 0x002fc60000011408 */
[----:B------:R-:W-:Y:S04]  /*e0d0*/  STS [R19+0x4000], R84 ;  /* 0x0040005413007388 */ /* 0x000fe80000000800 */
[----:B------:R-:W-:Y:S01]  /*e0e0*/  STS [R19+0x4400], R86 ;  /* 0x0044005613007388 */ /* 0x000fe20000000800 */
[----:B--2---:R-:W1:Y:S03]  /*e0f0*/  @P5 LDC.64 R12, c[0x0][0x2c0] ;  /* 0x0000b000ff0c5b82 */ /* 0x004e660000000a00 */
[----:B------:R-:W-:Y:S04]  /*e100*/  STS [R21+0x4000], R88 ;  /* 0x0040005815007388 */ /* 0x000fe80000000800 */
[----:B------:R-:W-:Y:S01]  /*e110*/  STS [R21+0x4400], R90 ;  /* 0x0044005a15007388 */ /* 0x000fe20000000800 */
[----:B----4-:R-:W2:Y:S03]  /*e120*/  @P5 LDC R15, c[0x0][0x2c0] ;  /* 0x0000b000ff0f5b82 */ /* 0x010ea60000000800 */
[----:B------:R-:W-:Y:S04]  /*e130*/  STS [R23+0x4000], R92 ;  /* 0x0040005c17007388 */ /* 0x000fe80000000800 */
[----:B------:R-:W-:Y:S01]  /*e140*/  STS [R23+0x4400], R94 ;  /* 0x0044005e17007388 */ /* 0x000fe20000000800 */
[----:B---3--:R-:W-:-:S02]  /*e150*/  LEA.HI R17, R7, R8, RZ, 0x5 ;  /* 0x0000000807117211 */ /* 0x008fc400078f28ff */
[----:B------:R-:W-:Y:S01]  /*e160*/  LEA.HI R7, R7, R8, RZ, 0x3 ;  /* 0x0000000807077211 */ /* 0x000fe200078f18ff */
[----:B------:R3:W-:Y:S01]  /*e170*/  STS [R27+0x4000], R9 ;  /* 0x004000091b007388 */ /* 0x0007e20000000800 */
[----:B------:R-:W-:Y:S02]  /*e180*/  LOP3.LUT R17, R17, 0xffffffe0, RZ, 0xc0, !PT ;  /* 0xffffffe011117812 */ /* 0x000fe400078ec0ff */
[----:B------:R-:W-:Y:S01]  /*e190*/  LOP3.LUT R35, R7, 0xfffffff8, RZ, 0xc0, !PT ;  /* 0xfffffff807237812 */ /* 0x000fe200078ec0ff */
[----:B------:R4:W-:Y:S01]  /*e1a0*/  STS [R27+0x4400], R98 ;  /* 0x004400621b007388 */ /* 0x0009e20000000800 */
[----:B-1----:R-:W-:Y:S01]  /*e1b0*/  @P5 IMAD R13, R13, R12, RZ ;  /* 0x0000000c0d0d5224 */ /* 0x002fe200078e02ff */
[----:B------:R-:W-:Y:S01]  /*e1c0*/  @!P5 MOV R13, R10 ;  /* 0x0000000a000dd202 */ /* 0x000fe20000000f00 */
[C---:B------:R-:W-:Y:S01]  /*e1d0*/  IMAD.IADD R26, R8.reuse, 0x1, -R17 ;  /* 0x00000001081a7824 */ /* 0x040fe200078e0a11 */
[----:B------:R-:W-:Y:S01]  /*e1e0*/  BAR.SYNC.DEFER_BLOCKING 0x0 ;  /* 0x0000000000007b1d */ /* 0x000fe20000010000 */
[----:B------:R-:W-:-:S02]  /*e1f0*/  IMAD.IADD R35, R8, 0x1, -R35 ;  /* 0x0000000108237824 */ /* 0x000fc400078e0a23 */
[----:B------:R-:W-:Y:S02]  /*e200*/  IMAD.MOV.U32 R8, RZ, RZ, 0x7f800000 ;  /* 0x7f800000ff087424 */ /* 0x000fe400078e00ff */
[----:B------:R-:W-:Y:S01]  /*e210*/  @!P5 IMAD.MOV.U32 R15, RZ, RZ, 0x1 ;  /* 0x00000001ff0fd424 */ /* 0x000fe200078e00ff */
[----:B------:R-:W1:Y:S01]  /*e220*/  S2R R25, SR_CTAID.Y ;  /* 0x0000000000197919 */ /* 0x000e620000002600 */
[----:B------:R-:W2:Y:S01]  /*e230*/  S2R R33, SR_CTAID.X ;  /* 0x0000000000217919 */ /* 0x000ea20000002500 */
[----:B------:R-:W5:Y:S01]  /*e240*/  S2R R14, SR_CTAID.Z ;  /* 0x00000000000e7919 */ /* 0x000f620000002700 */
[----:B---3--:R-:W-:-:S04]  /*e250*/  SHF.R.S32.HI R9, RZ, 0x1f, R26 ;  /* 0x0000001fff097819 */ /* 0x008fc8000001141a */
[----:B------:R-:W-:Y:S01]  /*e260*/  LEA.HI R9, R9, R26, RZ, 0x2 ;  /* 0x0000001a09097211 */ /* 0x000fe200078f10ff */
[----:B----4-:R-:W-:Y:S01]  /*e270*/  @P4 FMUL.FTZ R27, R6, 0.69314718246459960938 ;  /* 0x3f317218061b4820 */ /* 0x010fe20000410000 */
[----:B------:R3:W4:Y:S02]  /*e280*/  LDS.128 R20, [R221+0x1800] ;  /* 0x00180000dd147984 */ /* 0x0007240000000c00 */
[----:B------:R-:W-:Y:S01]  /*e290*/  SHF.R.S32.HI R4, RZ, 0x2, R9 ;  /* 0x00000002ff047819 */ /* 0x000fe20000011409 */
[----:B------:R-:W-:Y:S01]  /*e2a0*/  @P4 FFMA.FTZ R8, R132, R37, R27 ;  /* 0x0000002584084223 */ /* 0x000fe2000001001b */
[----:B------:R3:W3:Y:S03]  /*e2b0*/  LDS.128 R16, [R221+0x3800] ;  /* 0x00380000dd107984 */ /* 0x0006e60000000c00 */
[----:B------:R-:W-:Y:S02]  /*e2c0*/  IMAD R6, R39, 0x10, R4 ;  /* 0x0000001027067824 */ /* 0x000fe400078e0204 */
[----:B------:R-:W-:Y:S01]  /*e2d0*/  @P3 FMUL.FTZ R4, R5, 0.69314718246459960938 ;  /* 0x3f31721805043820 */ /* 0x000fe20000410000 */
[----:B-1----:R-:W-:-:S02]  /*e2e0*/  IMAD R25, R25, R30, RZ ;  /* 0x0000001e19197224 */ /* 0x002fc400078e02ff */
[----:B--2---:R-:W-:-:S03]  /*e2f0*/  IMAD R9, R33, R15, RZ ;  /* 0x0000000f21097224 */ /* 0x004fc600078e02ff */
[----:B------:R-:W-:Y:S01]  /*e300*/  SEL R25, R25, RZ, !P2 ;  /* 0x000000ff19197207 */ /* 0x000fe20005000000 */
[----:B------:R-:W-:Y:S02]  /*e310*/  IMAD R12, R33, -0x40, R224 ;  /* 0xffffffc0210c7824 */ /* 0x000fe400078e02e0 */
[----:B------:R-:W-:Y:S01]  /*e320*/  IMAD.SHL.U32 R10, R9, 0x40, RZ ;  /* 0x00000040090a7824 */ /* 0x000fe200078e00ff */
[----:B------:R-:W-:Y:S01]  /*e330*/  MOV R9, 0x7f800000 ;  /* 0x7f80000000097802 */ /* 0x000fe20000000f00 */
[----:B-----5:R-:W-:Y:S02]  /*e340*/  IMAD R13, R14, R13, R25 ;  /* 0x0000000d0e0d7224 */ /* 0x020fe400078e0219 */
[----:B------:R-:W-:Y:S01]  /*e350*/  @P3 FFMA.FTZ R9, R3, R2, R4 ;  /* 0x0000000203093223 */ /* 0x000fe20000010004 */
[----:B------:R-:W-:Y:S02]  /*e360*/  SHF.R.S32.HI R5, RZ, 0x1f, R10 ;  /* 0x0000001fff057819 */ /* 0x000fe4000001140a */
[----:B------:R-:W-:-:S02]  /*e370*/  IADD3 R10, P2, P1, R10, R28, R13 ;  /* 0x0000001c0a0a7210 */ /* 0x000fc4000795e00d */
[----:B------:R-:W-:Y:S01]  /*e380*/  SHF.R.S32.HI R28, RZ, 0x1f, R13 ;  /* 0x0000001fff1c7819 */ /* 0x000fe2000001140d */
[----:B------:R-:W-:-:S03]  /*e390*/  IMAD.SHL.U32 R13, R35, 0x8, RZ ;  /* 0x00000008230d7824 */ /* 0x000fc600078e00ff */
[----:B------:R-:W-:Y:S01]  /*e3a0*/  IADD3.X R28, R5, R29, R28, P2, P1 ;  /* 0x0000001d051c7210 */ /* 0x000fe200017e241c */
[----:B---34-:R-:W-:Y:S06]  /*e3b0*/  @P0 BRA `(.L_x_644) ;  /* 0x0000000000480947 */ /* 0x018fec0003800000 */
        /* <DEDUP_REMOVED lines=18> */
.L_x_644:
[----:B------:R-:W-:Y:S05]  /*e4e0*/  BSYNC B0 ;  /* 0x0000000000007941 */ /* 0x000fea0003800000 */
.L_x_643:
[----:B-1----:R-:W-:Y:S01]  /*e4f0*/  SHF.R.S32.HI R2, RZ, 0x1f, R13 ;  /* 0x0000001fff027819 */ /* 0x002fe2000001140d */
[----:B------:R-:W-:Y:S01]  /*e500*/  ULDC.64 UR4, c[0x0][0x2a0] ;  /* 0x0000a80000047ab9 */ /* 0x000fe20000000a00 */
[----:B------:R-:W-:Y:S01]  /*e510*/  IADD3 R24, P1, R13, R24, RZ ;  /* 0x000000180d187210 */ /* 0x000fe20007f3e0ff */
[----:B------:R-:W-:Y:S01]  /*e520*/  BSSY B0, `(.L_x_645) ;  /* 0x0000026000007945 */ /* 0x000fe20003800000 */
[----:B------:R-:W-:Y:S02]  /*e530*/  SHF.R.S32.HI R3, RZ, 0x3, R0 ;  /* 0x00000003ff037819 */ /* 0x000fe40000011400 */
[----:B------:R-:W-:Y:S01]  /*e540*/  LEA.HI.SX32 R5, R0, 0x10, 0x1d ;  /* 0x0000001000057811 */ /* 0x000fe200078feaff */
[----:B------:R-:W-:Y:S01]  /*e550*/  IMAD.X R25, R2, 0x1, R11, P1 ;  /* 0x0000000102197824 */ /* 0x000fe200008e060b */
[----:B------:R-:W-:Y:S01]  /*e560*/  SHF.R.S32.HI R2, RZ, 0x1f, R14 ;  /* 0x0000001fff027819 */ /* 0x000fe2000001140e */
[----:B------:R1:W2:Y:S01]  /*e570*/  LDS.128 R8, [R221+0x2000] ;  /* 0x00200000dd087984 */ /* 0x0002a20000000c00 */
[----:B------:R-:W-:-:S02]  /*e580*/  SHF.R.S32.HI R6, RZ, 0x3, R7 ;  /* 0x00000003ff067819 */ /* 0x000fc40000011407 */
[-C--:B------:R-:W-:Y:S01]  /*e590*/  ISETP.GE.AND P0, PT, R3, R12.reuse, PT ;  /* 0x0000000c0300720c */ /* 0x080fe20003f06270 */
[----:B------:R-:W-:Y:S01]  /*e5a0*/  IMAD R29, R2, UR4, RZ ;  /* 0x00000004021d7c24 */ /* 0x000fe2000f8e02ff */
[-C--:B------:R-:W-:Y:S02]  /*e5b0*/  ISETP.GE.AND P3, PT, R5, R12.reuse, PT ;  /* 0x0000000c0500720c */ /* 0x080fe40003f66270 */
[----:B------:R-:W-:Y:S01]  /*e5c0*/  LEA.HI.SX32 R3, R0, 0x20, 0x1d ;  /* 0x0000002000037811 */ /* 0x000fe200078feaff */
[----:B------:R-:W-:Y:S01]  /*e5d0*/  IMAD R29, R14, UR5, R29 ;  /* 0x000000050e1d7c24 */ /* 0x000fe2000f8e021d */
[----:B------:R-:W-:Y:S02]  /*e5e0*/  LEA.HI.SX32 R5, R0, 0x30, 0x1d ;  /* 0x0000003000057811 */ /* 0x000fe400078feaff */
[----:B------:R-:W-:Y:S02]  /*e5f0*/  SHF.R.S32.HI R7, RZ, 0x1f, R6 ;  /* 0x0000001fff077819 */ /* 0x000fe40000011406 */
[-C--:B------:R-:W-:Y:S01]  /*e600*/  ISETP.GE.AND P2, PT, R3, R12.reuse, PT ;  /* 0x0000000c0300720c */ /* 0x080fe20003f46270 */
[----:B------:R-:W-:Y:S01]  /*e610*/  IMAD.WIDE.U32 R2, R14, UR4, R24 ;  /* 0x000000040e027c25 */ /* 0x000fe2000f8e0018 */
[----:B------:R-:W-:Y:S01]  /*e620*/  ISETP.GE.AND P1, PT, R5, R12, PT ;  /* 0x0000000c0500720c */ /* 0x000fe20003f26270 */
[----:B------:R1:W3:Y:S02]  /*e630*/  LDS.128 R24, [R221] ;  /* 0x00000000dd187984 */ /* 0x0002e40000000c00 */
[----:B------:R-:W-:-:S02]  /*e640*/  IMAD.WIDE R14, R220, 0x40, R6 ;  /* 0x00000040dc0e7825 */ /* 0x000fc400078e0206 */
[----:B------:R1:W4:Y:S02]  /*e650*/  LDS.128 R4, [R221+0x4000] ;  /* 0x00400000dd047984 */ /* 0x0003240000000c00 */
        /* <DEDUP_REMOVED lines=16> */
[----:B--2---:R3:W-:Y:S04]  /*e760*/  @!P5 STG.E.128 desc[UR8][R30.64+0x80], R8 ;  /* 0x000080081e00d986 */ /* 0x0047e8000c101d08 */
[----:B----4-:R3:W-:Y:S02]  /*e770*/  @!P4 STG.E.128 desc[UR8][R30.64+0x100], R4 ;  /* 0x000100041e00c986 */ /* 0x0107e4000c101d08 */
.L_x_646:
[----:B------:R-:W-:Y:S05]  /*e780*/  BSYNC B0 ;  /* 0x0000000000007941 */ /* 0x000fea0003800000 */
.L_x_645:
[----:B---3--:R3:W1:Y:S01]  /*e790*/  LDS.128 R24, [R221+0x800] ;  /* 0x00080000dd187984 */ /* 0x0086620000000c00 */
[----:B------:R-:W-:Y:S03]  /*e7a0*/  BSSY B0, `(.L_x_647) ;  /* 0x0000017000007945 */ /* 0x000fe60003800000 */
[----:B--2---:R3:W2:Y:S04]  /*e7b0*/  LDS.128 R8, [R221+0x2800] ;  /* 0x00280000dd087984 */ /* 0x0046a80000000c00 */
[----:B----4-:R3:W4:Y:S01]  /*e7c0*/  LDS.128 R4, [R221+0x4800] ;  /* 0x00480000dd047984 */ /* 0x0107220000000c00 */
        /* <DEDUP_REMOVED lines=18> */
[----:B--2---:R1:W-:Y:S04]  /*e8f0*/  @!P3 STG.E.128 desc[UR8][R30.64+0x80], R8 ;  /* 0x000080081e00b986 */ /* 0x0043e8000c101d08 */
[----:B----4-:R1:W-:Y:S02]  /*e900*/  @!P0 STG.E.128 desc[UR8][R30.64+0x100], R4 ;  /* 0x000100041e008986 */ /* 0x0103e4000c101d08 */
.L_x_648:
[----:B------:R-:W-:Y:S05]  /*e910*/  BSYNC B0 ;  /* 0x0000000000007941 */ /* 0x000fea0003800000 */
.L_x_647:
[----:B-1----:R1:W1:Y:S01]  /*e920*/  LDS.128 R24, [R221+0x1000] ;  /* 0x00100000dd187984 */ /* 0x0022620000000c00 */
[----:B------:R-:W-:Y:S03]  /*e930*/  BSSY B0, `(.L_x_649) ;  /* 0x0000017000007945 */ /* 0x000fe60003800000 */
[----:B--2---:R2:W1:Y:S04]  /*e940*/  LDS.128 R8, [R221+0x3000] ;  /* 0x00300000dd087984 */ /* 0x0044680000000c00 */
        /* <DEDUP_REMOVED lines=20> */
[----:B----4-:R1:W-:Y:S02]  /*ea90*/  @!P0 STG.E.128 desc[UR8][R30.64+0x100], R4 ;  /* 0x000100041e008986 */ /* 0x0103e4000c101d08 */
.L_x_650:
[----:B------:R-:W-:Y:S05]  /*eaa0*/  BSYNC B0 ;  /* 0x0000000000007941 */ /* 0x000fea0003800000 */
.L_x_649:
[----:B-1--4-:R1:W4:Y:S01]  /*eab0*/  LDS.128 R4, [R221+0x5800] ;  /* 0x00580000dd047984 */ /* 0x0123220000000c00 */
        /* <DEDUP_REMOVED lines=20> */
[----:B----4-:R-:W-:Y:S01]  /*ec00*/  STG.E.128 desc[UR8][R2.64+0x100], R4 ;  /* 0x0001000402007986 */ /* 0x010fe2000c101d08 */
[----:B------:R-:W-:Y:S05]  /*ec10*/  EXIT ;  /* 0x000000000000794d */ /* 0x000fea0003800000 */
.L_x_602:
[----:B------:R-:W1:Y:S01]  /*ec20*/  LDC.U8 R8, c[0x0][0x3d9] ;  /* 0x0000f640ff087b82 */ /* 0x000e620000000000 */
[----:B------:R-:W-:Y:S01]  /*ec30*/  ISETP.NE.AND P3, PT, R219, -0x1, PT ;  /* 0xffffffffdb00780c */ /* 0x000fe20003f65270 */
[----:B------:R-:W-:Y:S01]  /*ec40*/  ULDC.64 UR4, c[0x0][0x2a0] ;  /* 0x0000a80000047ab9 */ /* 0x000fe20000000a00 */
[----:B------:R-:W-:Y:S01]  /*ec50*/  IADD3 R224, -R129, R224, RZ ;  /* 0x000000e081e07210 */ /* 0x000fe20007ffe1ff */
[----:B------:R-:W-:Y:S04]  /*ec60*/  BSSY B0, `(.L_x_651) ;  /* 0x000003b000007945 */ /* 0x000fe80003800000 */
[----:B------:R-:W2:Y:S06]  /*ec70*/  LDC.U8 R7, c[0x0][0x3d8] ;  /* 0x0000f600ff077b82 */ /* 0x000eac0000000000 */
[----:B------:R-:W-:-:S02]  /*ec80*/  @!P3 SHF.R.S32.HI R9, RZ, 0x1f, R11 ;  /* 0x0000001fff09b819 */ /* 0x000fc4000001140b */
[----:B------:R-:W3:Y:S08]  /*ec90*/  @!P3 LDC.64 R2, c[0x0][0x290] ;  /* 0x0000a400ff02bb82 */ /* 0x000ef00000000a00 */
[----:B------:R-:W4:Y:S01]  /*eca0*/  @P3 LDC.64 R4, c[0x0][0x298] ;  /* 0x0000a600ff043b82 */ /* 0x000f220000000a00 */
[----:B-1----:R-:W-:Y:S02]  /*ecb0*/  ISETP.NE.AND P0, PT, R8, RZ, PT ;  /* 0x000000ff0800720c */ /* 0x002fe40003f05270 */
[----:B--2---:R-:W-:-:S02]  /*ecc0*/  ISETP.NE.AND P2, PT, R7, RZ, PT ;  /* 0x000000ff0700720c */ /* 0x004fc40003f45270 */
[----:B------:R-:W-:Y:S02]  /*ecd0*/  ISETP.NE.AND P1, PT, R7, RZ, !P0 ;  /* 0x000000ff0700720c */ /* 0x000fe40004725270 */
[----:B------:R-:W-:-:S07]  /*ece0*/  ISETP.NE.OR P2, PT, R8, RZ, !P2 ;  /* 0x000000ff0800720c */ /* 0x000fce0005745670 */
[----:B------:R-:W1:Y:S01]  /*ecf0*/  @!P0 LDC R0, c[0x0][0x2c4] ;  /* 0x0000b100ff008b82 */ /* 0x000e620000000800 */
[-C--:B---3--:R-:W-:Y:S01]  /*ed00*/  @!P3 IMAD R10, R9, R2.reuse, RZ ;  /* 0x00000002090ab224 */ /* 0x088fe200078e02ff */
[----:B------:R-:W-:Y:S01]  /*ed10*/  SHF.R.S32.HI R9, RZ, 0x1f, R6 ;  /* 0x0000001fff097819 */ /* 0x000fe20000011406 */
[----:B------:R-:W-:-:S03]  /*ed20*/  @!P3 IMAD.WIDE.U32 R14, R11, R2, RZ ;  /* 0x000000020b0eb225 */ /* 0x000fc600078e00ff */
[----:B------:R-:W-:Y:S01]  /*ed30*/  LEA.HI R12, R9, R6, RZ, 0x3 ;  /* 0x00000006090c7211 */ /* 0x000fe200078f18ff */
[----:B------:R-:W-:Y:S02]  /*ed40*/  @!P3 IMAD R3, R11, R3, R10 ;  /* 0x000000030b03b224 */ /* 0x000fe400078e020a */
[C---:B----4-:R-:W-:Y:S01]  /*ed50*/  @P3 IMAD.WIDE.U32 R22, R219.reuse, R4, RZ ;  /* 0x00000004db163225 */ /* 0x050fe200078e00ff */
[----:B------:R-:W2:Y:S03]  /*ed60*/  @P0 LDC R10, c[0x0][0x2c0] ;  /* 0x0000b000ff0a0b82 */ /* 0x000ea60000000800 */
[----:B------:R-:W-:Y:S01]  /*ed70*/  @P3 IMAD R9, R219, R5, R23 ;  /* 0x00000005db093224 */ /* 0x000fe200078e0217 */
[----:B------:R-:W-:Y:S01]  /*ed80*/  LOP3.LUT R5, R12, 0xfffffff8, RZ, 0xc0, !PT ;  /* 0xfffffff80c057812 */ /* 0x000fe200078ec0ff */
[----:B------:R-:W-:Y:S01]  /*ed90*/  @!P3 IMAD.MOV.U32 R22, RZ, RZ, R14 ;  /* 0x000000ffff16b224 */ /* 0x000fe200078e000e */
[----:B------:R-:W-:Y:S01]  /*eda0*/  SHF.R.S32.HI R12, RZ, 0x3, R12 ;  /* 0x00000003ff0c7819 */ /* 0x000fe2000001140c */
[----:B------:R-:W-:Y:S01]  /*edb0*/  @!P3 IMAD.IADD R9, R15, 0x1, R3 ;  /* 0x000000010f09b824 */ /* 0x000fe200078e0203 */
[----:B------:R-:W3:Y:S01]  /*edc0*/  @!P2 LDC R8, c[0x0][0x2c4] ;  /* 0x0000b100ff08ab82 */ /* 0x000ee20000000800 */
[----:B------:R-:W-:Y:S01]  /*edd0*/  IMAD.IADD R6, R6, 0x1, -R5 ;  /* 0x0000000106067824 */ /* 0x000fe200078e0a05 */
[----:B------:R-:W-:Y:S01]  /*ede0*/  SHF.R.S32.HI R14, RZ, 0x1f, R21 ;  /* 0x0000001fff0e7819 */ /* 0x000fe20000011415 */
[----:B------:R-:W-:Y:S01]  /*edf0*/  VIADD R7, R12, 0x10 ;  /* 0x000000100c077836 */ /* 0x000fe20000000000 */
[----:B------:R-:W-:Y:S01]  /*ee00*/  SHF.R.S32.HI R13, RZ, 0x1f, R12 ;  /* 0x0000001fff0d7819 */ /* 0x000fe2000001140c */
[----:B------:R-:W-:-:S02]  /*ee10*/  IMAD.SHL.U32 R4, R6, 0x8, RZ ;  /* 0x0000000806047824 */ /* 0x000fc400078e00ff */
[----:B------:R-:W-:Y:S01]  /*ee20*/  IMAD R14, R14, UR4, RZ ;  /* 0x000000040e0e7c24 */ /* 0x000fe2000f8e02ff */
[----:B-1----:R-:W1:Y:S01]  /*ee30*/  @P1 LDC R0, c[0x0][0x2e4] ;  /* 0x0000b900ff001b82 */ /* 0x002e620000000800 */
[----:B------:R-:W-:Y:S01]  /*ee40*/  ISETP.GE.AND P3, PT, R7, R224, PT ;  /* 0x000000e00700720c */ /* 0x000fe20003f66270 */
[----:B------:R-:W-:Y:S01]  /*ee50*/  IMAD.WIDE R220, R220, 0x40, R12 ;  /* 0x00000040dcdc7825 */ /* 0x000fe200078e020c */
[----:B------:R-:W-:-:S03]  /*ee60*/  IADD3 R22, P1, R4, R22, RZ ;  /* 0x0000001604167210 */ /* 0x000fc60007f3e0ff */
[C---:B------:R-:W-:Y:S01]  /*ee70*/  IMAD R25, R21.reuse, UR5, R14 ;  /* 0x0000000515197c24 */ /* 0x040fe2000f8e020e */
[----:B------:R-:W-:Y:S01]  /*ee80*/  LEA.HI.X.SX32 R23, R4, R9, 0x1, P1 ;  /* 0x0000000904177211 */ /* 0x000fe200008f0eff */
[----:B------:R-:W4:Y:S01]  /*ee90*/  @!P0 LDC R5, c[0x0][0x270] ;  /* 0x00009c00ff058b82 */ /* 0x000f220000000800 */
[----:B------:R-:W-:Y:S01]  /*eea0*/  ISETP.GE.AND P1, PT, R12, R224, PT ;  /* 0x000000e00c00720c */ /* 0x000fe20003f26270 */
[C---:B------:R-:W-:Y:S01]  /*eeb0*/  VIADD R15, R4.reuse, 0x40 ;  /* 0x00000040040f7836 */ /* 0x040fe20000000000 */
[----:B------:R-:W-:Y:S01]  /*eec0*/  IADD3 R14, R4, 0x80, RZ ;  /* 0x00000080040e7810 */ /* 0x000fe20007ffe0ff */
[----:B------:R-:W-:-:S04]  /*eed0*/  IMAD.WIDE.U32 R22, R21, UR4, R22 ;  /* 0x0000000415167c25 */ /* 0x000fc8000f8e0016 */
[----:B------:R-:W1:Y:S01]  /*eee0*/  @P0 LDC.64 R2, c[0x0][0x2c0] ;  /* 0x0000b000ff020b82 */ /* 0x000e620000000a00 */
[----:B------:R-:W-:-:S05]  /*eef0*/  IMAD.IADD R25, R25, 0x1, R23 ;  /* 0x0000000119197824 */ /* 0x000fca00078e0217 */
[----:B--23--:R-:W-:Y:S05]  /*ef00*/  @P1 BRA `(.L_x_652) ;  /* 0x0000000000401947 */ /* 0x00cfea0003800000 */
        /* <DEDUP_REMOVED lines=16> */
.L_x_652:
[----:B------:R-:W-:Y:S05]  /*f010*/  BSYNC B0 ;  /* 0x0000000000007941 */ /* 0x000fea0003800000 */
.L_x_651:
[----:B------:R-:W-:Y:S01]  /*f020*/  BSSY B0, `(.L_x_653) ;  /* 0x0000018000007945 */ /* 0x000fe20003800000 */
[----:B------:R-:W-:Y:S01]  /*f030*/  ISETP.NE.OR P1, PT, R219, -0x1, P2 ;  /* 0xffffffffdb00780c */ /* 0x000fe20001725670 */
[----:B--2---:R-:W-:Y:S01]  /*f040*/  @P0 IMAD.MOV.U32 R18, RZ, RZ, 0x1 ;  /* 0x00000001ff120424 */ /* 0x004fe200078e00ff */
[----:B------:R-:W-:Y:S01]  /*f050*/  IADD3 R9, R12, 0x20, RZ ;  /* 0x000000200c097810 */ /* 0x000fe20007ffe0ff */
        /* <DEDUP_REMOVED lines=20> */
.L_x_654:
[----:B------:R-:W-:Y:S05]  /*f1a0*/  BSYNC B0 ;  /* 0x0000000000007941 */ /* 0x000fea0003800000 */
.L_x_653:
[----:B------:R-:W-:Y:S01]  /*f1b0*/  ISETP.GE.AND P4, PT, R9, R224, PT ;  /* 0x000000e00900720c */ /* 0x000fe20003f86270 */
[----:B-1--4-:R-:W-:Y:S01]  /*f1c0*/  @!P0 IMAD R18, R0, R5, RZ ;  /* 0x0000000500128224 */ /* 0x012fe200078e02ff */
[----:B------:R-:W-:Y:S01]  /*f1d0*/  BSSY B0, `(.L_x_655) ;  /* 0x000001b000007945 */ /* 0x000fe20003800000 */
[----:B------:R-:W-:Y:S01]  /*f1e0*/  @P0 IMAD R2, R3, R2, RZ ;  /* 0x0000000203020224 */ /* 0x000fe200078e02ff */
[----:B------:R-:W-:Y:S01]  /*f1f0*/  ISETP.NE.AND P3, PT, R6, RZ, PT ;  /* 0x000000ff0600720c */ /* 0x000fe20003f65270 */
[C---:B------:R-:W-:Y:S01]  /*f200*/  @!P1 IMAD R219, R11.reuse, R8, RZ ;  /* 0x000000080bdb9224 */ /* 0x040fe200078e02ff */
[----:B------:R-:W-:Y:S01]  /*f210*/  @!P0 MOV R2, R0 ;  /* 0x0000000000028202 */ /* 0x000fe20000000f00 */
[----:B------:R-:W-:Y:S01]  /*f220*/  IMAD R18, R11, R18, RZ ;  /* 0x000000120b127224 */ /* 0x000fe200078e02ff */
[----:B------:R-:W-:-:S05]  /*f230*/  IADD3 R3, R12, 0x30, RZ ;  /* 0x000000300c037810 */ /* 0x000fca0007ffe0ff */
        /* <DEDUP_REMOVED lines=20> */
.L_x_656:
[----:B------:R-:W-:Y:S05]  /*f380*/  BSYNC B0 ;  /* 0x0000000000007941 */ /* 0x000fea0003800000 */
.L_x_655:
[-C--:B------:R-:W-:Y:S01]  /*f390*/  ISETP.GE.AND P1, PT, R3, R224.reuse, PT ;  /* 0x000000e00300720c */ /* 0x080fe20003f26270 */
[----:B------:R-:W-:Y:S01]  /*f3a0*/  @!P0 IMAD.MOV.U32 R10, RZ, RZ, 0x1 ;  /* 0x00000001ff0a8424 */ /* 0x000fe200078e00ff */
[----:B------:R-:W-:Y:S01]  /*f3b0*/  SEL R18, R18, RZ, P2 ;  /* 0x000000ff12127207 */ /* 0x000fe20001000000 */
[----:B------:R-:W-:Y:S01]  /*f3c0*/  BSSY B0, `(.L_x_657) ;  /* 0x000001d000007945 */ /* 0x000fe20003800000 */
[-C--:B------:R-:W-:Y:S02]  /*f3d0*/  ISETP.GE.OR P6, PT, R12, R224.reuse, P3 ;  /* 0x000000e00c00720c */ /* 0x080fe40001fc6670 */
[----:B------:R-:W-:Y:S02]  /*f3e0*/  CS2R R16, SRZ ;  /* 0x0000000000107805 */ /* 0x000fe4000001ff00 */
[----:B------:R-:W-:Y:S01]  /*f3f0*/  ISETP.GE.OR P5, PT, R7, R224, P3 ;  /* 0x000000e00700720c */ /* 0x000fe20001fa6670 */
[----:B------:R-:W-:Y:S01]  /*f400*/  IMAD R2, R21, R2, R18 ;  /* 0x0000000215027224 */ /* 0x000fe200078e0212 */
[----:B------:R-:W-:Y:S01]  /*f410*/  ISETP.GE.OR P4, PT, R9, R224, P3 ;  /* 0x000000e00900720c */ /* 0x000fe20001f86670 */
[----:B------:R-:W-:Y:S01]  /*f420*/  IMAD R129, R129, R10, RZ ;  /* 0x0000000a81817224 */ /* 0x000fe200078e02ff */
[----:B------:R-:W-:-:S02]  /*f430*/  ISETP.GE.OR P3, PT, R3, R224, P3 ;  /* 0x000000e00300720c */ /* 0x000fc40001f66670 */
[----:B------:R-:W-:Y:S01]  /*f440*/  @!P2 SHF.R.S32.HI R6, RZ, 0x1f, R219 ;  /* 0x0000001fff06a819 */ /* 0x000fe200000114db */
[----:B------:R-:W-:Y:S10]  /*f450*/  @P1 BRA `(.L_x_658) ;  /* 0x00000000004c1947 */ /* 0x000ff40003800000 */
[----:B------:R-:W-:Y:S01]  /*f460*/  IADD3 R0, P0, R220, 0x30, RZ ;  /* 0x00000030dc007810 */ /* 0x000fe20007f1e0ff */
[----:B------:R-:W-:Y:S01]  /*f470*/  ULDC.64 UR4, c[0x0][0x298] ;  /* 0x0000a60000047ab9 */ /* 0x000fe20000000a00 */
[----:B------:R-:W-:Y:S01]  /*f480*/  MOV R19, R25 ;  /* 0x0000001900137202 */ /* 0x000fe20000000f00 */
[----:B------:R-:W-:Y:S01]  /*f490*/  IMAD.MOV.U32 R18, RZ, RZ, R22 ;  /* 0x000000ffff127224 */ /* 0x000fe200078e0016 */
[----:B------:R-:W-:Y:S01]  /*f4a0*/  ULDC UR6, c[0x0][0x2d0] ;  /* 0x0000b40000067ab9 */ /* 0x000fe20000000800 */
[----:B------:R-:W-:Y:S01]  /*f4b0*/  IMAD.X R5, RZ, RZ, R221, P0 ;  /* 0x000000ffff057224 */ /* 0x000fe200000e06dd */
[----:B------:R-:W-:Y:S01]  /*f4c0*/  ISETP.GE.AND P0, PT, R4, UR6, PT ;  /* 0x0000000604007c0c */ /* 0x000fe2000bf06270 */
[----:B------:R-:W-:-:S04]  /*f4d0*/  IMAD.WIDE.U32 R18, R0, UR4, R18 ;  /* 0x0000000400127c25 */ /* 0x000fc8000f8e0012 */
[----:B------:R-:W-:-:S04]  /*f4e0*/  IMAD R5, R5, UR4, RZ ;  /* 0x0000000405057c24 */ /* 0x000fc8000f8e02ff */
[----:B------:R-:W-:Y:S01]  /*f4f0*/  IMAD R5, R0, UR5, R5 ;  /* 0x0000000500057c24 */ /* 0x000fe2000f8e0205 */
[----:B------:R-:W-:Y:S02]  /*f500*/  ULDC.64 UR4, c[0x0][0x280] ;  /* 0x0000a00000047ab9 */ /* 0x000fe40000000a00 */
[----:B------:R-:W-:Y:S01]  /*f510*/  LEA R4, P1, R18, UR4, 0x1 ;  /* 0x0000000412047c11 */ /* 0x000fe2000f8208ff */
[----:B------:R-:W-:-:S05]  /*f520*/  IMAD.IADD R5, R19, 0x1, R5 ;  /* 0x0000000113057824 */ /* 0x000fca00078e0205 */
[----:B------:R-:W-:Y:S02]  /*f530*/  LEA.HI.X R5, R18, UR5, R5, 0x1, P1 ;  /* 0x0000000512057c11 */ /* 0x000fe400088f0c05 */
[----:B------:R-:W-:-:S03]  /*f540*/  ISETP.GE.AND P1, PT, R15, UR6, PT ;  /* 0x000000060f007c0c */ /* 0x000fc6000bf26270 */
[----:B------:R3:W-:Y:S01]  /*f550*/  @!P0 STG.E.128 desc[UR8][R4.64], RZ ;  /* 0x000000ff04008986 */ /* 0x0007e2000c101d08 */
[----:B------:R-:W-:-:S09]  /*f560*/  ISETP.GE.AND P0, PT, R14, UR6, PT ;  /* 0x000000060e007c0c */ /* 0x000fd2000bf06270 */
[----:B------:R3:W-:Y:S04]  /*f570*/  @!P1 STG.E.128 desc[UR8][R4.64+0x80], RZ ;  /* 0x000080ff04009986 */ /* 0x0007e8000c101d08 */
[----:B------:R3:W-:Y:S02]  /*f580*/  @!P0 STG.E.128 desc[UR8][R4.64+0x100], RZ ;  /* 0x000100ff04008986 */ /* 0x0007e4000c101d08 */
.L_x_658:
[----:B------:R-:W-:Y:S05]  /*f590*/  BSYNC B0 ;  /* 0x0000000000007941 */ /* 0x000fea0003800000 */
.L_x_657:
[----:B------:R-:W-:Y:S01]  /*f5a0*/  @!P2 IMAD.MOV.U32 R16, RZ, RZ, R219 ;  /* 0x000000ffff10a224 */ /* 0x000fe200078e00db */
[----:B---3--:R-:W-:Y:S01]  /*f5b0*/  SHF.R.S32.HI R5, RZ, 0x1f, R129 ;  /* 0x0000001fff057819 */ /* 0x008fe20000011481 */
[----:B------:R-:W-:Y:S01]  /*f5c0*/  @!P2 IMAD.MOV.U32 R17, RZ, RZ, R6 ;  /* 0x000000ffff11a224 */ /* 0x000fe200078e0006 */
[----:B------:R-:W-:Y:S02]  /*f5d0*/  BSSY B0, `(.L_x_659) ;  /* 0x000000d000007945 */ /* 0x000fe40003800000 */
[--C-:B------:R-:W-:Y:S02]  /*f5e0*/  IADD3 R129, P1, P0, R129, R16, R2.reuse ;  /* 0x0000001081817210 */ /* 0x100fe4000783e002 */
[----:B------:R-:W-:-:S04]  /*f5f0*/  SHF.R.S32.HI R16, RZ, 0x1f, R2 ;  /* 0x0000001fff107819 */ /* 0x000fc80000011402 */
[----:B------:R-:W-:Y:S01]  /*f600*/  IADD3.X R16, R5, R17, R16, P1, P0 ;  /* 0x0000001105107210 */ /* 0x000fe20000fe0410 */
[----:B------:R-:W-:Y:S06]  /*f610*/  @P6 BRA `(.L_x_660) ;  /* 0x0000000000206947 */ /* 0x000fec0003800000 */
[----:B------:R-:W-:Y:S01]  /*f620*/  IMAD R0, R12, R10, RZ ;  /* 0x0000000a0c007224 */ /* 0x000fe200078e02ff */
[----:B------:R-:W-:Y:S01]  /*f630*/  ULDC.64 UR4, c[0x0][0x2b0] ;  /* 0x0000ac0000047ab9 */ /* 0x000fe20000000a00 */
[----:B------:R-:W-:-:S03]  /*f640*/  IMAD.MOV.U32 R11, RZ, RZ, 0x7f800000 ;  /* 0x7f800000ff0b7424 */ /* 0x000fc600078e00ff */
[----:B------:R-:W-:-:S04]  /*f650*/  IADD3 R5, P0, R0, R129, RZ ;  /* 0x0000008100057210 */ /* 0x000fc80007f1e0ff */
[----:B------:R-:W-:Y:S02]  /*f660*/  LEA.HI.X.SX32 R0, R0, R16, 0x1, P0 ;  /* 0x0000001000007211 */ /* 0x000fe400000f0eff */
[----:B------:R-:W-:-:S04]  /*f670*/  LEA R4, P0, R5, UR4, 0x2 ;  /* 0x0000000405047c11 */ /* 0x000fc8000f8010ff */
[----:B------:R-:W-:-:S05]  /*f680*/  LEA.HI.X R5, R5, UR5, R0, 0x2, P0 ;  /* 0x0000000505057c11 */ /* 0x000fca00080f1400 */
[----:B------:R3:W-:Y:S04]  /*f690*/  STG.E desc[UR8][R4.64], R11 ;  /* 0x0000000b04007986 */ /* 0x0007e8000c101908 */
.L_x_660:
[----:B------:R-:W-:Y:S05]  /*f6a0*/  BSYNC B0 ;  /* 0x0000000000007941 */ /* 0x000fea0003800000 */
.L_x_659:
[----:B------:R-:W-:Y:S04]  /*f6b0*/  BSSY B0, `(.L_x_661) ;  /* 0x000000a000007945 */ /* 0x000fe80003800000 */
[----:B------:R-:W-:Y:S05]  /*f6c0*/  @P5 BRA `(.L_x_662) ;  /* 0x0000000000205947 */ /* 0x000fea0003800000 */
[----:B------:R-:W-:Y:S01]  /*f6d0*/  IMAD R0, R7, R10, RZ ;  /* 0x0000000a07007224 */ /* 0x000fe200078e02ff */
[----:B------:R-:W-:Y:S01]  /*f6e0*/  ULDC.64 UR4, c[0x0][0x2b0] ;  /* 0x0000ac0000047ab9 */ /* 0x000fe20000000a00 */
[----:B------:R-:W-:-:S03]  /*f6f0*/  IMAD.MOV.U32 R7, RZ, RZ, 0x7f800000 ;  /* 0x7f800000ff077424 */ /* 0x000fc600078e00ff */
[----:B---3--:R-:W-:-:S04]  /*f700*/  IADD3 R5, P0, R0, R129, RZ ;  /* 0x0000008100057210 */ /* 0x008fc80007f1e0ff */
[----:B------:R-:W-:Y:S02]  /*f710*/  LEA.HI.X.SX32 R0, R0, R16, 0x1, P0 ;  /* 0x0000001000007211 */ /* 0x000fe400000f0eff */
[----:B------:R-:W-:-:S04]  /*f720*/  LEA R4, P0, R5, UR4, 0x2 ;  /* 0x0000000405047c11 */ /* 0x000fc8000f8010ff */
[----:B------:R-:W-:-:S05]  /*f730*/  LEA.HI.X R5, R5, UR5, R0, 0x2, P0 ;  /* 0x0000000505057c11 */ /* 0x000fca00080f1400 */
[----:B------:R4:W-:Y:S04]  /*f740*/  STG.E desc[UR8][R4.64], R7 ;  /* 0x0000000704007986 */ /* 0x0009e8000c101908 */
.L_x_662:
[----:B------:R-:W-:Y:S05]  /*f750*/  BSYNC B0 ;  /* 0x0000000000007941 */ /* 0x000fea0003800000 */
.L_x_661:
[----:B------:R-:W-:Y:S04]  /*f760*/  BSSY B0, `(.L_x_663) ;  /* 0x000000a000007945 */ /* 0x000fe80003800000 */
[----:B------:R-:W-:Y:S05]  /*f770*/  @P4 BRA `(.L_x_664) ;  /* 0x0000000000204947 */ /* 0x000fea0003800000 */
[----:B------:R-:W-:Y:S01]  /*f780*/  IMAD R0, R9, R10, RZ ;  /* 0x0000000a09007224 */ /* 0x000fe200078e02ff */
[----:B------:R-:W-:Y:S01]  /*f790*/  ULDC.64 UR4, c[0x0][0x2b0] ;  /* 0x0000ac0000047ab9 */ /* 0x000fe20000000a00 */
[----:B----4-:R-:W-:-:S03]  /*f7a0*/  IMAD.MOV.U32 R7, RZ, RZ, 0x7f800000 ;  /* 0x7f800000ff077424 */ /* 0x010fc600078e00ff */
[----:B---3--:R-:W-:-:S04]  /*f7b0*/  IADD3 R5, P0, R0, R129, RZ ;  /* 0x0000008100057210 */ /* 0x008fc80007f1e0ff */
[----:B------:R-:W-:Y:S02]  /*f7c0*/  LEA.HI.X.SX32 R0, R0, R16, 0x1, P0 ;  /* 0x0000001000007211 */ /* 0x000fe400000f0eff */
[----:B------:R-:W-:-:S04]  /*f7d0*/  LEA R4, P0, R5, UR4, 0x2 ;  /* 0x0000000405047c11 */ /* 0x000fc8000f8010ff */
[----:B------:R-:W-:-:S05]  /*f7e0*/  LEA.HI.X R5, R5, UR5, R0, 0x2, P0 ;  /* 0x0000000505057c11 */ /* 0x000fca00080f1400 */
[----:B------:R3:W-:Y:S04]  /*f7f0*/  STG.E desc[UR8][R4.64], R7 ;  /* 0x0000000704007986 */ /* 0x0007e8000c101908 */
.L_x_664:
[----:B------:R-:W-:Y:S05]  /*f800*/  BSYNC B0 ;  /* 0x0000000000007941 */ /* 0x000fea0003800000 */
.L_x_663:
[----:B------:R-:W-:Y:S05]  /*f810*/  @P3 EXIT ;  /* 0x000000000000394d */ /* 0x000fea0003800000 */
[----:B------:R-:W-:Y:S01]  /*f820*/  IMAD R3, R3, R10, RZ ;  /* 0x0000000a03037224 */ /* 0x000fe200078e02ff */
[----:B------:R-:W-:Y:S01]  /*f830*/  ULDC.64 UR4, c[0x0][0x2b0] ;  /* 0x0000ac0000047ab9 */ /* 0x000fe20000000a00 */
[----:B---34-:R-:W-:-:S03]  /*f840*/  IMAD.MOV.U32 R5, RZ, RZ, 0x7f800000 ;  /* 0x7f800000ff057424 */ /* 0x018fc600078e00ff */
[----:B------:R-:W-:-:S04]  /*f850*/  IADD3 R129, P0, R3, R129, RZ ;  /* 0x0000008103817210 */ /* 0x000fc80007f1e0ff */
[----:B------:R-:W-:Y:S02]  /*f860*/  LEA.HI.X.SX32 R16, R3, R16, 0x1, P0 ;  /* 0x0000001003107211 */ /* 0x000fe400000f0eff */
[----:B------:R-:W-:-:S04]  /*f870*/  LEA R2, P0, R129, UR4, 0x2 ;  /* 0x0000000481027c11 */ /* 0x000fc8000f8010ff */
[----:B------:R-:W-:-:S05]  /*f880*/  LEA.HI.X R3, R129, UR5, R16, 0x2, P0 ;  /* 0x0000000581037c11 */ /* 0x000fca00080f1410 */
[----:B------:R-:W-:Y:S01]  /*f890*/  STG.E desc[UR8][R2.64], R5 ;  /* 0x0000000502007986 */ /* 0x000fe2000c101908 */
[----:B------:R-:W-:Y:S05]  /*f8a0*/  EXIT ;  /* 0x000000000000794d */ /* 0x000fea0003800000 */
.L_x_665:
        /* <DEDUP_REMOVED lines=13> */
.L_x_810:


//--------------------- .text._ZN5flash16flash_fwd_kernelI23Flash_fwd_kernel_traitsILi192ELi64ELi64ELi4ELb0ELb0EN7cutlass10bfloat16_tE19Flash_kernel_traitsILi192ELi64ELi64ELi4ES3_EELb1ELb1ELb0ELb1ELb0ELb0ELb0ELb1EEEvNS_16Flash_fwd_paramsE --------------------------
	.section	.text._ZN5flash16flash_fwd_kernelI23Flash_fwd_kernel_traitsILi192ELi64ELi64ELi4ELb0ELb0EN7cutlass10bfloat16_tE19Flash_kernel_traitsILi192ELi64ELi64ELi4ES3_EELb1ELb1ELb0ELb1ELb0ELb0ELb0ELb1EEEvNS_16Flash_fwd_paramsE,"ax",@progbits
	.align	128
        .global         _ZN5flash16flash_fwd_kernelI23Flash_fwd_kernel_traitsILi192ELi64ELi64ELi4ELb0ELb0EN7cutlass10bfloat16_tE19Flash_kernel_traitsILi192ELi64ELi64ELi4ES3_EELb1ELb1ELb0ELb1ELb0ELb0ELb0ELb1EEEvNS_16Flash_fwd_paramsE
        .type           _ZN5flash16flash_fwd_kernelI23Flash_fwd_kernel_traitsILi192ELi64ELi64ELi4ELb0ELb0EN7cutlass10bfloat16_tE19Flash_kernel_traitsILi192ELi64ELi64ELi4ES3_EELb1ELb1ELb0ELb1ELb0ELb0ELb0ELb1EEEvNS_16Flash_fwd_paramsE,@function
        .size           _ZN5flash16flash_fwd_kernelI23Flash_fwd_kernel_traitsILi192ELi64ELi64ELi4ELb0ELb0EN7cutlass10bfloat16_tE19Flash_kernel_traitsILi192ELi64ELi64ELi4ES3_EELb1ELb1ELb0ELb1ELb0ELb0ELb0ELb1EEEvNS_16Flash_fwd_paramsE,(.L_x_811 - _ZN5flash16flash_fwd_kernelI23Flash_fwd_kernel_traitsILi192ELi64ELi64ELi4ELb0ELb0EN7cutlass10bfloat16_tE19Flash_kernel_traitsILi192ELi64ELi64ELi4ES3_EELb1ELb1ELb0ELb1ELb0ELb0ELb0ELb1EEEvNS_16Flash_fwd_paramsE)
        .other          _ZN5flash16flash_fwd_kernelI23Flash_fwd_kernel_traitsILi192ELi64ELi64ELi4ELb0ELb0EN7cutlass10bfloat16_tE19Flash_kernel_traitsILi192ELi64ELi64ELi4ES3_EELb1ELb1ELb0ELb1ELb0ELb0ELb0ELb1EEEvNS_16Flash_fwd_paramsE,@"STO_CUDA_ENTRY STV_DEFAULT"
_ZN5flash16flash_fwd_kernelI23Flash_fwd_kernel_traitsILi192ELi64ELi64ELi4ELb0ELb0EN7cutlass10bfloat16_tE19Flash_kernel_traitsILi192ELi64ELi64ELi4ES3_EELb1ELb1ELb0ELb1ELb0ELb0ELb0ELb1EEEvNS_16Flash_fwd_paramsE:
.text._ZN5flash16flash_fwd_kernelI23Flash_fwd_kernel_traitsILi192ELi64ELi64ELi4ELb0ELb0EN7cutlass10bfloat16_tE19Flash_kernel_traitsILi192ELi64ELi64ELi4ES3_EELb1ELb1ELb0ELb1ELb0ELb0ELb0ELb1EEEvNS_16Flash_fwd_paramsE:
        /* <DEDUP_REMOVED lines=15> */
[----:B------:R-:W1:Y:S08]  /*00f0*/  S2UR UR22, SR_CTAID.Y ;  /* 0x00000000001679c3 */ /* 0x000e700000002600 */
[----:B------:R-:W4:Y:S01]  /*0100*/  S2UR UR20, SR_CTAID.Z ;  /* 0x00000000001479c3 */ /* 0x000f220000002700 */
[----:B--2---:R-:W-:-:S07]  /*0110*/  @P2 IMAD.MOV.U32 R2, RZ, RZ, R8 ;  /* 0x000000ffff022224 */ /* 0x004fce00078e0008 */
[----:B------:R-:W2:Y:S01]  /*0120*/  @P2 LDC R0, c[0x0][0x3b0] ;  /* 0x0000ec00ff002b82 */ /* 0x000ea20000000800 */
[----:B---3--:R-:W-:-:S06]  /*0130*/  @P2 IMAD.MOV.U32 R3, RZ, RZ, R9 ;  /* 0x000000ffff032224 */ /* 0x008fcc00078e0009 */
[----:B------:R-:W2:Y:S01]  /*0140*/  @P2 LDG.E.64 R2, desc[UR24][R2.64] ;  /* 0x0000001802022981 */ /* 0x000ea2000c1e1b00 */
[----:B------:R-:W-:Y:S02]  /*0150*/  UISETP.NE.U32.AND UP2, UPT, UR6, URZ, UPT ;  /* 0x0000003f0600728c */ /* 0x000fe4000bf45070 */
[----:B-1----:R-:W-:Y:S02]  /*0160*/  UIMAD.WIDE UR8, UR22, 0x4, UR8 ;  /* 0x00000004160878a5 */ /* 0x002fe4000f8e0208 */
[----:B------:R-:W-:Y:S02]  /*0170*/  UISETP.NE.AND.EX UP2, UPT, UR7, URZ, UPT, UP2 ;  /* 0x0000003f0700728c */ /* 0x000fe4000bf45320 */
[----:B----4-:R-:W-:Y:S01]  /*0180*/  ULOP3.LUT UR4, UR20, UR13, UR22, 0xfe, !UPT ;  /* 0x0000000d14047292 */ /* 0x010fe2000f8efe16 */
[----:B------:R-:W-:-:S03]  /*0190*/  ULDC.64 UR6, c[0x0][0x2f8] ;  /* 0x0000be0000067ab9 */ /* 0x000fc60000000a00 */
[----:B------:R-:W-:Y:S01]  /*01a0*/  PLOP3.LUT P0, PT, PT, PT, UP2, 0x80, 0x0 ;  /* 0x000000000000781c */ /* 0x000fe20003f0f028 */
[----:B------:R-:W-:Y:S01]  /*01b0*/  UISETP.EQ.U32.AND UP0, UPT, UR6, URZ, UPT ;  /* 0x0000003f0600728c */ /* 0x000fe2000bf02070 */
[----:B------:R-:W-:Y:S01]  /*01c0*/  LOP3.LUT P3, RZ, R115, UR4, RZ, 0xfc, !PT ;  /* 0x0000000473ff7c12 */ /* 0x000fe2000f86fcff */
[----:B------:R-:W-:Y:S02]  /*01d0*/  ULDC.64 UR4, c[0x0][0x300] ;  /* 0x0000c00000047ab9 */ /* 0x000fe40000000a00 */
[----:B------:R-:W-:-:S03]  /*01e0*/  UISETP.NE.U32.AND UP1, UPT, UR4, URZ, UPT ;  /* 0x0000003f0400728c */ /* 0x000fc6000bf25070 */
[----:B------:R-:W-:Y:S01]  /*01f0*/  ULDC.U8 UR4, c[0x0][0x3c2] ;  /* 0x0000f08000047ab9 */ /* 0x000fe20000000000 */
[----:B------:R-:W-:Y:S02]  /*0200*/  UISETP.NE.AND.EX UP1, UPT, UR5, URZ, UPT, UP1 ;  /* 0x0000003f0500728c */ /* 0x000fe4000bf25310 */
[----:B------:R-:W-:-:S03]  /*0210*/  UISETP.NE.AND UP3, UPT, UR4, URZ, UPT ;  /* 0x0000003f0400728c */ /* 0x000fc6000bf65270 */
[----:B------:R-:W-:Y:S01]  /*0220*/  ULDC.64 UR4, c[0x0][0x2f8] ;  /* 0x0000be0000047ab9 */ /* 0x000fe20000000a00 */
[----:B------:R-:W1:Y:S01]  /*0230*/  @!P3 LDC.64 R6, c[0x0][0x3b8] ;  /* 0x0000ee00ff06bb82 */ /* 0x000e620000000a00 */
[----:B------:R-:W-:Y:S02]  /*0240*/  UISETP.EQ.OR.EX UP0, UPT, UR7, URZ, !UP3, UP0 ;  /* 0x0000003f0700728c */ /* 0x000fe4000df02700 */
[----:B------:R-:W-:Y:S01]  /*0250*/  UIMAD.WIDE UR4, UR22, 0x4, UR4 ;  /* 0x00000004160478a5 */ /* 0x000fe2000f8e0204 */
        /* <DEDUP_REMOVED lines=10> */
[----:B------:R-:W-:Y:S01]  /*0300*/  @UP1 ULDC.64 UR8, c[0x0][0x300] ;  /* 0x0000c00000081ab9 */ /* 0x000fe20000000a00 */
[----:B-1----:R-:W-:Y:S02]  /*0310*/  @!P3 IMAD.MOV.U32 R4, RZ, RZ, R8 ;  /* 0x000000ffff04b224 */ /* 0x002fe400078e0008 */
[----:B------:R-:W-:-:S05]  /*0320*/  @!P3 IMAD.MOV.U32 R5, RZ, RZ, R9 ;  /* 0x000000ffff05b224 */ /* 0x000fca00078e0009 */
[----:B------:R1:W-:Y:S01]  /*0330*/  @!P3 STG.E.64 desc[UR24][R6.64+0x8], R4 ;  /* 0x000008040600b986 */ /* 0x0003e2000c101b18 */
[----:B------:R-:W-:Y:S01]  /*0340*/  PLOP3.LUT P2, PT, PT, PT, UP0, 0x80, 0x0 ;  /* 0x000000000000781c */ /* 0x000fe20003f4f008 */
[----:B------:R-:W-:Y:S02]  /*0350*/  @UP1 UIMAD.WIDE UR8, UR22, 0x4, UR8 ;  /* 0x00000004160818a5 */ /* 0x000fe4000f8e0208 */
[----:B-1----:R-:W2:Y:S04]  /*0360*/  @P0 LDG.E R7, desc[UR24][R2.64] ;  /* 0x0000001802070981 */ /* 0x002ea8000c1e1900 */
[----:B------:R1:W3:Y:S01]  /*0370*/  @P0 LDG.E R6, desc[UR24][R2.64+0x4] ;  /* 0x0000041802060981 */ /* 0x0002e2000c1e1900 */
[----:B------:R-:W-:Y:S02]  /*0380*/  IMAD.U32 R4, RZ, RZ, UR8 ;  /* 0x00000008ff047e24 */ /* 0x000fe4000f8e00ff */
[----:B------:R-:W-:-:S05]  /*0390*/  IMAD.U32 R5, RZ, RZ, UR9 ;  /* 0x00000009ff057e24 */ /* 0x000fca000f8e00ff */
[----:B------:R-:W4:Y:S01]  /*03a0*/  @P1 LDG.E R4, desc[UR24][R4.64] ;  /* 0x0000001804041981 */ /* 0x000f22000c1e1900 */
[----:B-1----:R-:W-:Y:S02]  /*03b0*/  IMAD.U32 R2, RZ, RZ, UR4 ;  /* 0x00000004ff027e24 */ /* 0x002fe4000f8e00ff */
[----:B------:R-:W-:Y:S01]  /*03c0*/  IMAD.U32 R3, RZ, RZ, UR5 ;  /* 0x00000005ff037e24 */ /* 0x000fe2000f8e00ff */
[----:B------:R-:W-:Y:S01]  /*03d0*/  UMOV UR12, 0xffffffff ;  /* 0xffffffff000c7882 */ /* 0x000fe20000000000 */
[----:B------:R-:W-:Y:S01]  /*03e0*/  UMOV UR4, URZ ;  /* 0x0000003f00047c82 */ /* 0x000fe20008000000 */
[----:B------:R-:W-:Y:S01]  /*03f0*/  UMOV UR8, 0xffffffff ;  /* 0xffffffff00087882 */ /* 0x000fe20000000000 */
[----:B------:R-:W-:Y:S01]  /*0400*/  SHF.R.S32.HI R24, RZ, 0x1f, R115 ;  /* 0x0000001fff187819 */ /* 0x000fe20000011473 */
[----:B------:R-:W5:Y:S01]  /*0410*/  @!P2 LDG.E R0, desc[UR24][R2.64] ;  /* 0x000000180200a981 */ /* 0x000f62000c1e1900 */
[----:B------:R-:W-:Y:S02]  /*0420*/  ULDC.U8 UR5, c[0x0][0x388] ;  /* 0x0000e20000057ab9 */ /* 0x000fe40000000000 */
[----:B------:R-:W-:-:S02]  /*0430*/  LEA.HI R14, R24, R115, RZ, 0x5 ;  /* 0x00000073180e7211 */ /* 0x000fc400078f28ff */
[----:B--2---:R-:W-:Y:S02]  /*0440*/  @P0 R2UR UR12, R7 ;  /* 0x00000000070c02ca */ /* 0x004fe400000e0000 */
[----:B---3--:R-:W-:Y:S02]  /*0450*/  @P0 R2UR UR14, R6 ;  /* 0x00000000060e02ca */ /* 0x008fe400000e0000 */
[----:B------:R-:W-:-:S04]  /*0460*/  ISETP.NE.U32.AND P0, PT, RZ, UR6, PT ;  /* 0x00000006ff007c0c */ /* 0x000fc8000bf05070 */
[----:B------:R-:W-:-:S07]  /*0470*/  ISETP.NE.AND.EX P0, PT, RZ, UR7, PT, P0 ;  /* 0x00000007ff007c0c */ /* 0x000fce000bf05300 */
[----:B------:R-:W-:Y:S01]  /*0480*/  @UP2 UIADD3 UR14, UR14, -UR12, URZ ;  /* 0x8000000c0e0e2290 */ /* 0x000fe2000fffe03f */
[----:B----4-:R-:W-:-:S06]  /*0490*/  @P1 R2UR UR4, R4 ;  /* 0x00000000040412ca */ /* 0x010fcc00000e0000 */
[----:B------:R-:W-:Y:S01]  /*04a0*/  @!UP2 ULDC UR14, c[0x0][0x2c4] ;  /* 0x0000b100000eaab9 */ /* 0x000fe20000000800 */
[----:B-----5:R-:W-:Y:S01]  /*04b0*/  @!P2 R2UR UR8, R0 ;  /* 0x000000000008a2ca */ /* 0x020fe200000e0000 */
        /* <DEDUP_REMOVED lines=8> */
.L_x_666:
[----:B------:R-:W-:-:S05]  /*0540*/  ULDC UR9, c[0x0][0x2c8] ;  /* 0x0000b20000097ab9 */ /* 0x000fca0000000800 */
.L_x_667:
        /* <DEDUP_REMOVED lines=39> */
[----:B------:R-:W-:Y:S01]  /*07c0*/  LEA.HI R12, R24, R115, RZ, 0x3 ;  /* 0x00000073180c7211 */ /* 0x000fe200078f18ff */
[----:B------:R-:W-:Y:S01]  /*07d0*/  UIMAD UR9, UR22, UR9, UR20 ;  /* 0x00000009160972a4 */ /* 0x000fe2000f8e0214 */
[----:B------:R-:W-:Y:S01]  /*07e0*/  SHF.R.S32.HI R112, RZ, 0x5, R14 ;  /* 0x00000005ff707819 */ /* 0x000fe2000001140e */
[----:B------:R-:W-:Y:S01]  /*07f0*/  UISETP.NE.AND UP1, UPT, UR12, -0x1, UPT ;  /* 0xffffffff0c00788c */ /* 0x000fe2000bf25270 */
[----:B------:R-:W-:Y:S01]  /*0800*/  IMAD.U32 R10, RZ, RZ, UR13 ;  /* 0x0000000dff0a7e24 */ /* 0x000fe2000f8e00ff */
[----:B------:R-:W-:Y:S02]  /*0810*/  USHF.L.U32 UR7, UR9, 0x5, URZ ;  /* 0x0000000509077899 */ /* 0x000fe4000800063f */
[----:B------:R-:W-:-:S02]  /*0820*/  UISETP.NE.AND UP0, UPT, UR8, -0x1, UPT ;  /* 0xffffffff0800788c */ /* 0x000fc4000bf05270 */
[----:B------:R-:W-:Y:S01]  /*0830*/  USHF.R.S32.HI UR6, URZ, 0x1f, UR7 ;  /* 0x0000001f3f067899 */ /* 0x000fe20008011407 */
[----:B------:R-:W-:-:S04]  /*0840*/  ULDC UR18, c[0x0][0x2d8] ;  /* 0x0000b60000127ab9 */ /* 0x000fc80000000800 */
[----:B------:R-:W-:-:S04]  /*0850*/  @!UP1 USHF.R.S32.HI UR10, URZ, 0x1f, UR22 ;  /* 0x0000001f3f0a9899 */ /* 0x000fc80008011416 */
[----:B------:R-:W-:Y:S01]  /*0860*/  @UP0 UIADD3 UR30, UR4, UR8, URZ ;  /* 0x00000008041e0290 */ /* 0x000fe2000fffe03f */
[----:B-1----:R-:W-:Y:S02]  /*0870*/  IABS R15, R16 ;  /* 0x00000010000f7213 */ /* 0x002fe40000000000 */
[----:B------:R-:W-:Y:S02]  /*0880*/  ISETP.NE.AND P3, PT, R16, RZ, PT ;  /* 0x000000ff1000720c */ /* 0x000fe40003f65270 */
[----:B------:R-:W1:Y:S01]  /*0890*/  I2F.RP R2, R15 ;  /* 0x0000000f00027306 */ /* 0x000e620000209400 */
[----:B--2---:R-:W-:-:S07]  /*08a0*/  IABS R4, R4 ;  /* 0x0000000400047213 */ /* 0x004fce0000000000 */
[----:B-1----:R-:W1:Y:S02]  /*08b0*/  MUFU.RCP R2, R2 ;  /* 0x0000000200027308 */ /* 0x002e640000001000 */
[----:B-1----:R-:W-:-:S06]  /*08c0*/  VIADD R2, R2, 0xffffffe ;  /* 0x0ffffffe02027836 */ /* 0x002fcc0000000000 */
[----:B------:R-:W1:Y:S02]  /*08d0*/  F2I.FTZ.U32.TRUNC.NTZ R3, R2 ;  /* 0x0000000200037305 */ /* 0x000e64000021f000 */
[----:B-1----:R-:W-:Y:S02]  /*08e0*/  IMAD.MOV R0, RZ, RZ, -R3 ;  /* 0x000000ffff007224 */ /* 0x002fe400078e0a03 */
[----:B------:R-:W-:Y:S02]  /*08f0*/  IMAD.MOV.U32 R2, RZ, RZ, RZ ;  /* 0x000000ffff027224 */ /* 0x000fe400078e00ff */
[----:B------:R-:W-:-:S04]  /*0900*/  IMAD R0, R0, R15, RZ ;  /* 0x0000000f00007224 */ /* 0x000fc800078e02ff */
[----:B------:R-:W-:Y:S01]  /*0910*/  IMAD.HI.U32 R2, R3, R0, R2 ;  /* 0x0000000003027227 */ /* 0x000fe200078e0002 */
[----:B------:R-:W-:-:S05]  /*0920*/  LOP3.LUT R0, R14, 0xffffffe0, RZ, 0xc0, !PT ;  /* 0xffffffe00e007812 */ /* 0x000fca00078ec0ff */
[----:B------:R-:W-:-:S04]  /*0930*/  IMAD.HI.U32 R6, R2, R4, RZ ;  /* 0x0000000402067227 */ /* 0x000fc800078e00ff */
[----:B------:R-:W-:Y:S02]  /*0940*/  IMAD.MOV R2, RZ, RZ, -R6 ;  /* 0x000000ffff027224 */ /* 0x000fe400078e0a06 */
[----:B------:R-:W-:Y:S02]  /*0950*/  IMAD.IADD R0, R115, 0x1, -R0 ;  /* 0x0000000173007824 */ /* 0x000fe400078e0a00 */
[----:B------:R-:W-:Y:S01]  /*0960*/  IMAD R2, R15, R2, R4 ;  /* 0x000000020f027224 */ /* 0x000fe200078e0204 */
[----:B------:R-:W-:Y:S02]  /*0970*/  LOP3.LUT R4, R12, 0xfffffff8, RZ, 0xc0, !PT ;  /* 0xfffffff80c047812 */ /* 0x000fe400078ec0ff */
[--C-:B------:R-:W-:Y:S02]  /*0980*/  SHF.R.S32.HI R3, RZ, 0x1f, R0.reuse ;  /* 0x0000001fff037819 */ /* 0x100fe40000011400 */
[----:B------:R-:W-:Y:S01]  /*0990*/  IADD3 R119, P1, P0, R8, UR7, R0 ;  /* 0x0000000708777c10 */ /* 0x000fe2000f83e000 */
[----:B------:R-:W-:Y:S01]  /*09a0*/  IMAD.IADD R35, R115, 0x1, -R4 ;  /* 0x0000000173237824 */ /* 0x000fe200078e0a04 */
[----:B------:R-:W-:-:S02]  /*09b0*/  SHF.R.S32.HI R12, RZ, 0x3, R12 ;  /* 0x00000003ff0c7819 */ /* 0x000fc4000001140c */
[----:B------:R-:W-:Y:S01]  /*09c0*/  IADD3.X R118, R9, UR6, R3, P1, P0 ;  /* 0x0000000609767c10 */ /* 0x000fe20008fe0403 */
[----:B------:R-:W-:Y:S01]  /*09d0*/  IMAD.SHL.U32 R32, R35, 0x8, RZ ;  /* 0x0000000823207824 */ /* 0x000fe200078e00ff */
[----:B------:R-:W-:Y:S01]  /*09e0*/  SHF.R.S32.HI R4, RZ, 0x1f, R0 ;  /* 0x0000001fff047819 */ /* 0x000fe20000011400 */
[----:B------:R-:W-:Y:S01]  /*09f0*/  IMAD.SHL.U32 R3, R12, 0x40, RZ ;  /* 0x000000400c037824 */ /* 0x000fe200078e00ff */
[----:B------:R-:W-:Y:S01]  /*0a00*/  @UP1 ULDC.64 UR6, c[0x0][0x240] ;  /* 0x0000900000061ab9 */ /* 0x000fe20000000a00 */
[----:B------:R1:W-:Y:S01]  /*0a10*/  STL [R1+0x80], R119 ;  /* 0x0000807701007387 */ /* 0x0003e20000100800 */
[----:B------:R-:W-:Y:S01]  /*0a20*/  LEA.HI R4, R4, R0, RZ, 0x2 ;  /* 0x0000000004047211 */ /* 0x000fe200078f10ff */
[----:B------:R-:W-:Y:S01]  /*0a30*/  @UP1 UIMAD.WIDE.U32 UR32, UR12, UR6, URZ ;  /* 0x000000060c2012a5 */ /* 0x000fe2000f8e003f */
[----:B------:R-:W-:Y:S02]  /*0a40*/  LOP3.LUT R3, R3, 0x1c0, RZ, 0xc0, !PT ;  /* 0x000001c003037812 */ /* 0x000fe400078ec0ff */
[----:B------:R-:W-:Y:S01]  /*0a50*/  ISETP.GT.U32.AND P2, PT, R15, R2, PT ;  /* 0x000000020f00720c */ /* 0x000fe20003f44070 */
[----:B------:R-:W-:Y:S01]  /*0a60*/  @UP1 UIMAD UR15, UR12, UR7, UR33 ;  /* 0x000000070c0f12a4 */ /* 0x000fe2000f8e0221 */
[----:B------:R-:W-:-:S02]  /*0a70*/  LOP3.LUT R5, R3, 0x38, R32, 0xf8, !PT ;  /* 0x0000003803057812 */ /* 0x000fc400078ef820 */
[----:B------:R-:W-:Y:S01]  /*0a80*/  SHF.R.U32.HI R7, RZ, 0x3, R3 ;  /* 0x00000003ff077819 */ /* 0x000fe20000011603 */
[----:B------:R-:W-:Y:S01]  /*0a90*/  @!UP1 ULDC.64 UR6, c[0x0][0x228] ;  /* 0x00008a0000069ab9 */ /* 0x000fe20000000a00 */
[----:B------:R-:W-:Y:S01]  /*0aa0*/  LOP3.LUT R3, R4, 0x7ffffffc, RZ, 0xc0, !PT ;  /* 0x7ffffffc04037812 */ /* 0x000fe200078ec0ff */
[----:B------:R-:W-:Y:S01]  /*0ab0*/  @!UP1 UIMAD UR10, UR10, UR6, URZ ;  /* 0x000000060a0a92a4 */ /* 0x000fe2000f8e023f */
[----:B------:R-:W-:Y:S01]  /*0ac0*/  LOP3.LUT R7, R5, R7, RZ, 0x3c, !PT ;  /* 0x0000000705077212 */ /* 0x000fe200078e3cff */
[----:B------:R-:W-:Y:S01]  /*0ad0*/  @!UP1 UIMAD.WIDE.U32 UR34, UR22, UR6, URZ ;  /* 0x00000006162292a5 */ /* 0x000fe2000f8e003f */
[----:B------:R-:W-:Y:S01]  /*0ae0*/  PLOP3.LUT P0, PT, PT, PT, UP0, 0x80, 0x0 ;  /* 0x000000000000781c */ /* 0x000fe20003f0f008 */
[----:B------:R-:W-:Y:S01]  /*0af0*/  IMAD.IADD R5, R0, 0x1, -R3 ;  /* 0x0000000100057824 */ /* 0x000fe200078e0a03 */
[----:B------:R-:W-:Y:S01]  /*0b00*/  LOP3.LUT R0, R16, UR20, RZ, 0x3c, !PT ;  /* 0x0000001410007c12 */ /* 0x000fe2000f8e3cff */
[----:B------:R-:W-:Y:S01]  /*0b10*/  @!UP1 UIMAD UR7, UR22, UR7, UR10 ;  /* 0x00000007160792a4 */ /* 0x000fe2000f8e020a */
[----:B------:R-:W-:Y:S01]  /*0b20*/  @!P2 IMAD.IADD R2, R2, 0x1, -R15 ;  /* 0x000000010202a824 */ /* 0x000fe200078e0a0f */
[----:B------:R-:W-:Y:S01]  /*0b30*/  ULDC UR6, c[0x0][0x2d4] ;  /* 0x0000b50000067ab9 */ /* 0x000fe20000000800 */
[----:B------:R-:W-:Y:S01]  /*0b40*/  ISETP.GE.AND P1, PT, R0, RZ, PT ;  /* 0x000000ff0000720c */ /* 0x000fe20003f26270 */
[----:B------:R-:W-:Y:S01]  /*0b50*/  @UP0 ULDC.64 UR10, c[0x0][0x248] ;  /* 0x00009200000a0ab9 */ /* 0x000fe20000000a00 */
[----:B------:R-:W-:Y:S01]  /*0b60*/  SHF.R.S32.HI R0, RZ, 0x1f, R14 ;  /* 0x0000001fff007819 */ /* 0x000fe2000001140e */
[----:B------:R-:W-:Y:S01]  /*0b70*/  @UP0 UIMAD.WIDE.U32 UR36, UR30, UR10, URZ ;  /* 0x0000000a1e2402a5 */ /* 0x000fe2000f8e003f */
[----:B------:R-:W-:Y:S01]  /*0b80*/  SHF.R.S32.HI R13, RZ, 0x1f, R12 ;  /* 0x0000001fff0d7819 */ /* 0x000fe2000001140c */
[----:B------:R-:W-:Y:S01]  /*0b90*/  UIMAD UR6, UR9, UR6, UR23 ;  /* 0x00000006090672a4 */ /* 0x000fe2000f8e0217 */
[----:B------:R-:W-:Y:S01]  /*0ba0*/  LEA.HI R0, R0, R112, RZ, 0x2 ;  /* 0x0000007000007211 */ /* 0x000fe200078f10ff */
[----:B------:R-:W-:Y:S01]  /*0bb0*/  @UP0 UIMAD UR30, UR30, UR11, URZ ;  /* 0x0000000b1e1e02a4 */ /* 0x000fe2000f8e023f */
[----:B------:R-:W-:Y:S01]  /*0bc0*/  LEA.HI R3, R24, R115, RZ, 0x6 ;  /* 0x0000007318037211 */ /* 0x000fe200078f30ff */
[----:B------:R-:W-:Y:S01]  /*0bd0*/  @UP1 UMOV UR16, UR32 ;  /* 0x0000002000101c82 */ /* 0x000fe20008000000 */
[----:B------:R-:W-:Y:S01]  /*0be0*/  LOP3.LUT R0, R0, 0xffffffc, RZ, 0xc0, !PT ;  /* 0x0ffffffc00007812 */ /* 0x000fe200078ec0ff */
[----:B------:R-:W-:Y:S01]  /*0bf0*/  UIMAD UR27, UR6, UR18, URZ ;  /* 0x00000012061b72a4 */ /* 0x000fe2000f8e023f */
[----:B------:R-:W-:Y:S01]  /*0c00*/  SHF.R.S32.HI R22, RZ, 0x2, R4 ;  /* 0x00000002ff167819 */ /* 0x000fe20000011404 */
[----:B------:R-:W-:Y:S01]  /*0c10*/  @UP0 UIADD3 UR30, UR37, UR30, URZ ;  /* 0x0000001e251e0290 */ /* 0x000fe2000fffe03f */
[----:B------:R-:W-:Y:S01]  /*0c20*/  ISETP.GE.U32.AND P4, PT, R2, R15, PT ;  /* 0x0000000f0200720c */ /* 0x000fe20003f86070 */
[----:B------:R-:W-:Y:S01]  /*0c30*/  IMAD.IADD R0, R112, 0x1, -R0 ;  /* 0x0000000170007824 */ /* 0x000fe200078e0a00 */
[----:B------:R-:W-:Y:S01]  /*0c40*/  @UP0 UMOV UR32, UR36 ;  /* 0x0000002400200c82 */ /* 0x000fe20008000000 */
[----:B------:R-:W-:Y:S01]  /*0c50*/  @!UP1 UIADD3 UR15, UR35, UR7, URZ ;  /* 0x00000007230f9290 */ /* 0x000fe2000fffe03f */
[----:B------:R-:W-:Y:S01]  /*0c60*/  IMAD.WIDE R10, R10, 0x40, R12 ;  /* 0x000000400a0a7825 */ /* 0x000fe200078e020c */
[----:B------:R-:W-:-:S03]  /*0c70*/  @!UP1 UMOV UR16, UR34 ;  /* 0x0000002200109c82 */ /* 0x000fc60008000000 */
[----:B------:R-:W-:Y:S02]  /*0c80*/  IMAD.SHL.U32 R3, R3, 0x8, RZ ;  /* 0x0000000803037824 */ /* 0x000fe400078e00ff */
[----:B------:R-:W-:Y:S01]  /*0c90*/  IMAD R2, R0, 0x10, R22 ;  /* 0x0000001000027824 */ /* 0x000fe200078e0216 */
[----:B-1----:R-:W-:Y:S06]  /*0ca0*/  @P0 BRA `(.L_x_669) ;  /* 0x0000000000300947 */ /* 0x002fec0003800000 */
        /* <DEDUP_REMOVED lines=12> */
.L_x_669:
[----:B------:R-:W-:Y:S01]  /*0d70*/  @UP0 UIADD3 UR6, UR4, UR8, URZ ;  /* 0x0000000804060290 */ /* 0x000fe2000fffe03f */
[----:B------:R-:W-:Y:S01]  /*0d80*/  SHF.L.U32 R0, R5, 0x1, RZ ;  /* 0x0000000105007819 */ /* 0x000fe200000006ff */
[----:B------:R-:W-:Y:S01]  /*0d90*/  USHF.R.S32.HI UR21, URZ, 0x1f, UR20 ;  /* 0x0000001f3f157899 */ /* 0x000fe20008011414 */
[----:B------:R-:W-:Y:S01]  /*0da0*/  SHF.R.S32.HI R33, RZ, 0x1f, R32 ;  /* 0x0000001fff217819 */ /* 0x000fe20000011420 */
[----:B------:R-:W-:Y:S01]  /*0db0*/  @UP0 ULDC.64 UR8, c[0x0][0x250] ;  /* 0x0000940000080ab9 */ /* 0x000fe20000000a00 */
[----:B------:R-:W-:Y:S01]  /*0dc0*/  LOP3.LUT R192, R7, 0xfffffe00, R3, 0xf8, !PT ;  /* 0xfffffe0007c07812 */ /* 0x000fe200078ef803 */
[----:B------:R-:W-:Y:S01]  /*0dd0*/  @UP0 UIMAD.WIDE.U32 UR34, UR6, UR8, URZ ;  /* 0x00000008062202a5 */ /* 0x000fe2000f8e003f */
[----:B------:R-:W-:Y:S01]  /*0de0*/  IMAD R114, R2, UR18, R0 ;  /* 0x0000001202727c24 */ /* 0x000fe2000f8e0200 */
[----:B------:R-:W-:-:S04]  /*0df0*/  @UP0 UIMAD UR6, UR6, UR9, URZ ;  /* 0x00000009060602a4 */ /* 0x000fc8000f8e023f */
        /* <DEDUP_REMOVED lines=14> */
.L_x_670:
[----:B------:R-:W-:Y:S01]  /*0ee0*/  @!P2 IADD3 R6, R6, 0x1, RZ ;  /* 0x000000010606a810 */ /* 0x000fe20007ffe0ff */
[C---:B------:R-:W-:Y:S01]  /*0ef0*/  IMAD R0, R13.reuse, UR10, RZ ;  /* 0x0000000a0d007c24 */ /* 0x040fe2000f8e02ff */
[----:B------:R-:W1:Y:S01]  /*0f00*/  S2UR UR4, SR_CgaCtaId ;  /* 0x00000000000479c3 */ /* 0x000e620000008800 */
[--C-:B------:R-:W-:Y:S01]  /*0f10*/  IMAD.WIDE.U32 R4, R12, UR10, R32.reuse ;  /* 0x0000000a0c047c25 */ /* 0x100fe2000f8e0020 */
[----:B------:R-:W-:Y:S01]  /*0f20*/  @P4 IADD3 R6, R6, 0x1, RZ ;  /* 0x0000000106064810 */ /* 0x000fe20007ffe0ff */
[----:B------:R-:W-:Y:S01]  /*0f30*/  BSSY B0, `(.L_x_671) ;  /* 0x0000050000007945 */ /* 0x000fe20003800000 */
[----:B------:R-:W-:Y:S01]  /*0f40*/  IADD3 R122, R32, 0x80, RZ ;  /* 0x00000080207a7810 */ /* 0x000fe20007ffe0ff */
[C---:B------:R-:W-:Y:S01]  /*0f50*/  IMAD.WIDE.U32 R2, R12.reuse, UR8, R32 ;  /* 0x000000080c027c25 */ /* 0x040fe2000f8e0020 */
[C---:B------:R-:W-:Y:S02]  /*0f60*/  IADD3 R18, R12.reuse, 0x10, RZ ;  /* 0x000000100c127810 */ /* 0x040fe40007ffe0ff */
[----:B------:R-:W-:Y:S01]  /*0f70*/  IADD3 R19, R12, 0x20, RZ ;  /* 0x000000200c137810 */ /* 0x000fe20007ffe0ff */
[----:B------:R-:W-:-:S02]  /*0f80*/  IMAD R7, R13, UR8, RZ ;  /* 0x000000080d077c24 */ /* 0x000fc4000f8e02ff */
[----:B------:R-:W-:Y:S02]  /*0f90*/  IMAD R9, R12, UR11, R0 ;  /* 0x0000000b0c097c24 */ /* 0x000fe4000f8e0200 */
[----:B------:R-:W-:Y:S01]  /*0fa0*/  IMAD.MOV.U32 R0, RZ, RZ, R6 ;  /* 0x000000ffff007224 */ /* 0x000fe200078e0006 */
[----:B------:R-:W-:Y:S01]  /*0fb0*/  IADD3 R6, P2, R4, UR32, RZ ;  /* 0x0000002004067c10 */ /* 0x000fe2000ff5e0ff */
[----:B------:R-:W-:Y:S01]  /*0fc0*/  IMAD R8, R12, UR9, R7 ;  /* 0x000000090c087c24 */ /* 0x000fe2000f8e0207 */
[----:B------:R-:W-:Y:S01]  /*0fd0*/  IADD3 R4, P0, R2, UR34, RZ ;  /* 0x0000002202047c10 */ /* 0x000fe2000ff1e0ff */
[----:B------:R-:W-:Y:S01]  /*0fe0*/  VIADD R123, R32, 0x40 ;  /* 0x00000040207b7836 */ /* 0x000fe20000000000 */
[----:B------:R-:W-:Y:S01]  /*0ff0*/  IADD3.X R7, R5, UR30, R9, P2, !PT ;  /* 0x0000001e05077c10 */ /* 0x000fe200097fe409 */
[----:B------:R-:W-:Y:S01]  /*1000*/  ULDC.64 UR30, c[0x0][0x260] ;  /* 0x00009800001e7ab9 */ /* 0x000fe20000000a00 */
[----:B------:R-:W-:Y:S01]  /*1010*/  IADD3.X R5, R3, UR6, R8, P0, !PT ;  /* 0x0000000603057c10 */ /* 0x000fe200087fe408 */
[----:B------:R-:W-:Y:S01]  /*1020*/  ULDC.64 UR6, c[0x0][0x258] ;  /* 0x0000960000067ab9 */ /* 0x000fe20000000a00 */
[----:B------:R-:W-:Y:S01]  /*1030*/  @!P1 IADD3 R0, -R0, RZ, RZ ;  /* 0x000000ff00009210 */ /* 0x000fe20007ffe1ff */
[----:B------:R-:W-:Y:S01]  /*1040*/  UIMAD UR33, UR21, UR6, URZ ;  /* 0x00000006152172a4 */ /* 0x000fe2000f8e023f */
[----:B------:R-:W-:Y:S01]  /*1050*/  @!P3 LOP3.LUT R0, RZ, R16, RZ, 0x33, !PT ;  /* 0x00000010ff00b212 */ /* 0x000fe200078e33ff */
[----:B------:R-:W-:Y:S01]  /*1060*/  IMAD.U32 R14, RZ, RZ, UR6 ;  /* 0x00000006ff0e7e24 */ /* 0x000fe2000f8e00ff */
[----:B------:R-:W-:Y:S01]  /*1070*/  UIADD3 UR32, -UR23, UR14, URZ ;  /* 0x0000000e17207290 */ /* 0x000fe2000fffe13f */
[----:B------:R-:W-:Y:S01]  /*1080*/  IADD3 R2, P1, R32, UR16, RZ ;  /* 0x0000001020027c10 */ /* 0x000fe2000ff3e0ff */
[----:B------:R-:W-:Y:S01]  /*1090*/  UIMAD UR33, UR20, UR7, UR33 ;  /* 0x00000007142172a4 */ /* 0x000fe2000f8e0221 */
[----:B------:R-:W-:Y:S01]  /*10a0*/  IMAD.WIDE.U32 R28, R0, UR30, R6 ;  /* 0x0000001e001c7c25 */ /* 0x000fe2000f8e0006 */
[----:B------:R-:W-:Y:S01]  /*10b0*/  SHF.R.S32.HI R8, RZ, 0x1f, R0 ;  /* 0x0000001fff087819 */ /* 0x000fe20000011400 */
[----:B------:R-:W-:Y:S01]  /*10c0*/  ULDC.64 UR6, c[0x0][0x268] ;  /* 0x00009a0000067ab9 */ /* 0x000fe20000000a00 */
[----:B------:R-:W-:Y:S01]  /*10d0*/  ISETP.GE.AND P0, PT, R12, UR32, PT ;  /* 0x000000200c007c0c */ /* 0x000fe2000bf06270 */
[----:B------:R-:W-:Y:S01]  /*10e0*/  IMAD.WIDE.U32 R26, R0, UR6, R4 ;  /* 0x00000006001a7c25 */ /* 0x000fe2000f8e0004 */
[----:B------:R2:W-:Y:S01]  /*10f0*/  STL.64 [R1+0x58], R28 ;  /* 0x0000581c01007387 */ /* 0x0005e20000100a00 */
[----:B------:R-:W-:Y:S01]  /*1100*/  IADD3.X R3, R33, UR15, RZ, P1, !PT ;  /* 0x0000000f21037c10 */ /* 0x000fe20008ffe4ff */
[----:B------:R-:W-:Y:S01]  /*1110*/  UMOV UR15, 0x400 ;  /* 0x00000400000f7882 */ /* 0x000fe20000000000 */
[----:B------:R-:W-:Y:S01]  /*1120*/  UIADD3 UR16, UR17, -0x1, URZ ;  /* 0xffffffff11107890 */ /* 0x000fe2000fffe03f */
[----:B------:R2:W-:Y:S01]  /*1130*/  STL.64 [R1+0x78], R26 ;  /* 0x0000781a01007387 */ /* 0x0005e20000100a00 */
[----:B-1----:R-:W-:Y:S01]  /*1140*/  ULEA UR4, UR4, UR15, 0x18 ;  /* 0x0000000f04047291 */ /* 0x002fe2000f8ec03f */
[----:B------:R-:W-:Y:S01]  /*1150*/  IMAD.WIDE.U32 R14, R14, UR20, R2 ;  /* 0x000000140e0e7c25 */ /* 0x000fe2000f8e0002 */
[----:B------:R-:W-:Y:S01]  /*1160*/  USHF.R.S32.HI UR15, URZ, 0x1f, UR16 ;  /* 0x0000001f3f0f7899 */ /* 0x000fe20008011410 */
[----:B------:R2:W-:Y:S02]  /*1170*/  STL [R1+0x1c], R123 ;  /* 0x00001c7b01007387 */ /* 0x0005e40000100800 */
[C---:B------:R-:W-:Y:S01]  /*1180*/  IMAD R2, R8.reuse, UR30, RZ ;  /* 0x0000001e08027c24 */ /* 0x040fe2000f8e02ff */
[----:B------:R-:W-:Y:S01]  /*1190*/  IADD3 R9, R15, UR33, RZ ;  /* 0x000000210f097c10 */ /* 0x000fe2000fffe0ff */
[----:B------:R2:W-:Y:S01]  /*11a0*/  STL [R1+0x20], R122 ;  /* 0x0000207a01007387 */ /* 0x0005e20000100800 */
[----:B------:R-:W-:Y:S01]  /*11b0*/  IMAD R8, R8, UR6, RZ ;  /* 0x0000000608087c24 */ /* 0x000fe2000f8e02ff */
[----:B------:R-:W-:Y:S01]  /*11c0*/  LEA R192, R192, UR4, 0x1 ;  /* 0x00000004c0c07c11 */ /* 0x000fe2000f8e08ff */
[----:B------:R-:W-:-:S02]  /*11d0*/  IMAD R21, R0, UR31, R2 ;  /* 0x0000001f00157c24 */ /* 0x000fc4000f8e0202 */
        /* <DEDUP_REMOVED lines=37> */
.L_x_672:
[----:B------:R-:W-:Y:S05]  /*1430*/  BSYNC B0 ;  /* 0x0000000000007941 */ /* 0x000fea0003800000 */
.L_x_671:
        /* <DEDUP_REMOVED lines=49> */
.L_x_674:
[----:B------:R-:W-:Y:S05]  /*1750*/  BSYNC B0 ;  /* 0x0000000000007941 */ /* 0x000fea0003800000 */
.L_x_673:
[----:B------:R-:W-:Y:S04]  /*1760*/  BSSY B0, `(.L_x_675) ;  /* 0x0000028000007945 */ /* 0x000fe80003800000 */
[----:B------:R-:W-:Y:S05]  /*1770*/  @P4 BRA `(.L_x_676) ;  /* 0x0000000000984947 */ /* 0x000fea0003800000 */
        /* <DEDUP_REMOVED lines=38> */
.L_x_676:
[----:B------:R-:W-:Y:S05]  /*19e0*/  BSYNC B0 ;  /* 0x0000000000007941 */ /* 0x000fea0003800000 */
.L_x_675:
        /* <DEDUP_REMOVED lines=40> */
.L_x_678:
[----:B------:R-:W-:Y:S05]  /*1c70*/  BSYNC B0 ;  /* 0x0000000000007941 */ /* 0x000fea0003800000 */
.L_x_677:
        /* <DEDUP_REMOVED lines=8> */
[----:B------:R-:W-:Y:S01]  /*1d00*/  BSSY B0, `(.L_x_679) ;  /* 0x0000024000007945 */ /* 0x000fe20003800000 */
[----:B------:R-:W-:Y:S01]  /*1d10*/  ISETP.GE.AND P6, PT, R18, UR27, PT ;  /* 0x0000001b12007c0c */ /* 0x000fe2000bfc6270 */
[----:B-1-3--:R-:W-:Y:S01]  /*1d20*/  IMAD.WIDE.U32 R2, R11, UR31, R120 ;  /* 0x0000001f0b027c25 */ /* 0x00afe2000f8e0078 */
[----:B------:R-:W-:Y:S01]  /*1d30*/  UIMAD UR6, UR15, UR31, UR6 ;  /* 0x0000001f0f0672a4 */ /* 0x000fe2000f8e0206 */
[----:B------:R-:W-:-:S05]  /*1d40*/  ISETP.GE.AND P0, PT, R19, UR27, PT ;  /* 0x0000001b13007c0c */ /* 0x000fca000bf06270 */
[----:B----4-:R-:W-:Y:S01]  /*1d50*/  VIADD R5, R3, UR6 ;  /* 0x0000000603057c36 */ /* 0x010fe20008000000 */
[----:B------:R-:W-:Y:S07]  /*1d60*/  @P1 BRA `(.L_x_680) ;  /* 0x0000000000741947 */ /* 0x000fee0003800000 */
        /* <DEDUP_REMOVED lines=29> */
.L_x_680:
[----:B------:R-:W-:Y:S05]  /*1f40*/  BSYNC B0 ;  /* 0x0000000000007941 */ /* 0x000fea0003800000 */
.L_x_679:
        /* <DEDUP_REMOVED lines=35> */
.L_x_682:
[----:B------:R-:W-:Y:S05]  /*2180*/  BSYNC B0 ;  /* 0x0000000000007941 */ /* 0x000fea0003800000 */
.L_x_681:
[----:B------:R-:W-:Y:S01]  /*2190*/  BSSY B0, `(.L_x_683) ;  /* 0x0000024000007945 */ /* 0x000fe20003800000 */
[----:B------:R-:W-:-:S03]  /*21a0*/  ISETP.GE.AND P6, PT, R20, UR27, PT ;  /* 0x0000001b14007c0c */ /* 0x000fc6000bfc6270 */
[----:B------:R-:W-:Y:S10]  /*21b0*/  @P0 BRA `(.L_x_684) ;  /* 0x0000000000840947 */ /* 0x000ff40003800000 */
        /* <DEDUP_REMOVED lines=33> */
.L_x_684:
[----:B------:R-:W-:Y:S05]  /*23d0*/  BSYNC B0 ;  /* 0x0000000000007941 */ /* 0x000fea0003800000 */
.L_x_683:
        /* <DEDUP_REMOVED lines=11> */
[----:B-1-34-:R-:W1:Y:S01]  /*2490*/  @!P3 LDC.64 R6, c[0x0][0x218] ;  /* 0x00008600ff06bb82 */ /* 0x01ae620000000a00 */
        /* <DEDUP_REMOVED lines=24> */
.L_x_686:
[----:B------:R-:W-:Y:S05]  /*2620*/  BSYNC B0 ;  /* 0x0000000000007941 */ /* 0x000fea0003800000 */
.L_x_685:
[----:B------:R-:W-:Y:S01]  /*2630*/  ULDC.64 UR10, c[0x0][0x3c8] ;  /* 0x0000f200000a7ab9 */ /* 0x000fe20000000a00 */
[----:B------:R-:W0:Y:S01]  /*2640*/  LDGDEPBAR ;  /* 0x00000000000079af */ /* 0x000e220000000000 */
[----:B------:R-:W-:-:S04]  /*2650*/  UISETP.NE.U32.AND UP1, UPT, UR10, URZ, UPT ;  /* 0x0000003f0a00728c */ /* 0x000fc8000bf25070 */
[----:B------:R-:W-:-:S06]  /*2660*/  UISETP.NE.AND.EX UP1, UPT, UR11, URZ, UPT, UP1 ;  /* 0x0000003f0b00728c */ /* 0x000fcc000bf25310 */
[----:B------:R-:W-:-:S05]  /*2670*/  PLOP3.LUT P1, PT, PT, PT, UP1, 0x80, 0x0 ;  /* 0x000000000000781c */ /* 0x000fca0003f2f018 */
[----:B------:R-:W-:Y:S01]  /*2680*/  @UP1 USHF.R.S32.HI UR34, URZ, 0x1f, UR22 ;  /* 0x0000001f3f221899 */ /* 0x000fe20008011416 */
[----:B------:R-:W-:-:S03]  /*2690*/  @UP1 ULDC.64 UR6, c[0x0][0x3d0] ;  /* 0x0000f40000061ab9 */ /* 0x000fc60000000a00 */
[----:B------:R-:W-:Y:S02]  /*26a0*/  @UP1 UIMAD UR34, UR34, UR6, URZ ;  /* 0x00000006222212a4 */ /* 0x000fe4000f8e023f */
[----:B------:R-:W-:Y:S02]  /*26b0*/  @UP1 UIMAD.WIDE.U32 UR20, UR22, UR6, UR20 ;  /* 0x00000006161412a5 */ /* 0x000fe4000f8e0014 */
[----:B------:R-:W-:Y:S01]  /*26c0*/  @UP1 UIMAD UR7, UR22, UR7, UR34 ;  /* 0x00000007160712a4 */ /* 0x000fe2000f8e0222 */
[----:B-1-3--:R-:W-:Y:S01]  /*26d0*/  LEA.HI R5, R24, R115, RZ, 0x4 ;  /* 0x0000007318057211 */ /* 0x00afe200078f20ff */
[----:B------:R-:W-:Y:S01]  /*26e0*/  @UP1 ULEA UR10, UP0, UR20, UR10, 0x2 ;  /* 0x0000000a140a1291 */ /* 0x000fe2000f80103f */
[----:B------:R-:W-:-:S04]  /*26f0*/  DEPBAR.LE SB0, 0x0 ;  /* 0x000080000000791a */ /* 0x000fc80000000000 */
[----:B------:R-:W-:Y:S01]  /*2700*/  @UP1 UIADD3 UR7, UR21, UR7, URZ ;  /* 0x0000000715071290 */ /* 0x000fe2000fffe03f */
[----:B------:R-:W-:Y:S01]  /*2710*/  IMAD.U32 R2, RZ, RZ, UR10 ;  /* 0x0000000aff027e24 */ /* 0x000fe2000f8e00ff */
[----:B------:R-:W-:Y:S02]  /*2720*/  @UP1 ULDC UR6, c[0x0][0x2e8] ;  /* 0x0000ba0000061ab9 */ /* 0x000fe40000000800 */
[----:B------:R-:W-:-:S06]  /*2730*/  @UP1 ULEA.HI.X UR11, UR20, UR11, UR7, 0x2, UP0 ;  /* 0x0000000b140b1291 */ /* 0x000fcc00080f1407 */
[----:B------:R-:W-:-:S05]  /*2740*/  IMAD.U32 R3, RZ, RZ, UR11 ;  /* 0x0000000bff037e24 */ /* 0x000fca000f8e00ff */
[----:B----4-:R1:W3:Y:S01]  /*2750*/  @P1 LDG.E R8, desc[UR24][R2.64] ;  /* 0x0000001802081981 */ /* 0x0102e2000c1e1900 */
[----:B------:R-:W-:Y:S01]  /*2760*/  LOP3.LUT R0, R5, 0xfffffff0, RZ, 0xc0, !PT ;  /* 0xfffffff005007812 */ /* 0x000fe200078ec0ff */
[----:B------:R-:W3:Y:S01]  /*2770*/  @P1 MUFU.RCP R6, UR6 ;  /* 0x0000000600061d08 */ /* 0x000ee20008001000 */
[----:B------:R-:W-:Y:S01]  /*2780*/  ISETP.GE.AND P2, PT, R12, UR27, PT ;  /* 0x0000001b0c007c0c */ /* 0x000fe2000bf46270 */
[----:B------:R-:W-:Y:S01]  /*2790*/  BAR.SYNC.DEFER_BLOCKING 0x0 ;  /* 0x0000000000007b1d */ /* 0x000fe20000010000 */
[----:B------:R-:W-:Y:S01]  /*27a0*/  IMAD.IADD R15, R27, 0x1, R23 ;  /* 0x000000011b0f7824 */ /* 0x000fe200078e0217 */
[----:B------:R-:W-:Y:S01]  /*27b0*/  USHF.L.U64.HI UR10, UR8, 0x6, UR9 ;  /* 0x00000006080a7899 */ /* 0x000fe20008010209 */
[----:B------:R-:W-:Y:S01]  /*27c0*/  IMAD.IADD R0, R115, 0x1, -R0 ;  /* 0x0000000173007824 */ /* 0x000fe200078e0a00 */
[----:B------:R-:W-:Y:S01]  /*27d0*/  USHF.L.U32 UR11, UR8, 0x6, URZ ;  /* 0x00000006080b7899 */ /* 0x000fe2000800063f */
[----:B------:R-:W-:Y:S01]  /*27e0*/  IMAD.MOV.U32 R14, RZ, RZ, R26 ;  /* 0x000000ffff0e7224 */ /* 0x000fe200078e001a */
[----:B------:R-:W-:Y:S01]  /*27f0*/  UIMAD UR7, UR10, UR16, URZ ;  /* 0x000000100a0772a4 */ /* 0x000fe2000f8e023f */
[----:B------:R-:W-:Y:S01]  /*2800*/  BSSY B0, `(.L_x_687) ;  /* 0x0000046000007945 */ /* 0x000fe20003800000 */
[----:B------:R-:W-:-:S02]  /*2810*/  ISETP.GE.AND P6, PT, R18, UR27, PT ;  /* 0x0000001b12007c0c */ /* 0x000fc4000bfc6270 */
[----:B------:R4:W-:Y:S01]  /*2820*/  STL.64 [R1+0x68], R14 ;  /* 0x0000680e01007387 */ /* 0x0009e20000100a00 */
[----:B------:R-:W-:Y:S01]  /*2830*/  UIMAD UR7, UR15, UR11, UR7 ;  /* 0x0000000b0f0772a4 */ /* 0x000fe2000f8e0207 */
[----:B------:R-:W-:Y:S02]  /*2840*/  ISETP.GE.AND P0, PT, R19, UR27, PT ;  /* 0x0000001b13007c0c */ /* 0x000fe4000bf06270 */
[----:B------:R-:W-:Y:S01]  /*2850*/  UMOV UR15, URZ ;  /* 0x0000003f000f7c82 */ /* 0x000fe20008000000 */
[----:B-1----:R-:W-:Y:S02]  /*2860*/  SHF.R.S32.HI R2, RZ, 0x1f, R0 ;  /* 0x0000001fff027819 */ /* 0x002fe40000011400 */
[----:B------:R-:W-:Y:S01]  /*2870*/  SHF.R.S32.HI R3, RZ, 0x4, R5 ;  /* 0x00000004ff037819 */ /* 0x000fe20000011405 */
[----:B------:R4:W-:Y:S01]  /*2880*/  @P2 STS.128 [R192+0xc000], RZ ;  /* 0x00c000ffc0002388 */ /* 0x0009e20000000c00 */
[----:B------:R-:W-:Y:S02]  /*2890*/  LEA.HI R7, R2, R0, RZ, 0x3 ;  /* 0x0000000002077211 */ /* 0x000fe400078f18ff */
[----:B------:R-:W-:Y:S01]  /*28a0*/  LEA.HI R2, R5, R3, RZ, 0x1 ;  /* 0x0000000305027211 */ /* 0x000fe200078f08ff */
[----:B------:R4:W-:Y:S01]  /*28b0*/  @P2 STS.128 [R192+0xe000], RZ ;  /* 0x00e000ffc0002388 */ /* 0x0009e20000000c00 */
[----:B------:R-:W-:-:S02]  /*28c0*/  LOP3.LUT R4, R7, 0xfffffff8, RZ, 0xc0, !PT ;  /* 0xfffffff807047812 */ /* 0x000fc400078ec0ff */
[----:B------:R-:W-:Y:S01]  /*28d0*/  LOP3.LUT R2, R2, 0xfffffffe, RZ, 0xc0, !PT ;  /* 0xfffffffe02027812 */ /* 0x000fe200078ec0ff */
[----:B------:R4:W-:Y:S02]  /*28e0*/  @P2 STS.128 [R192+0x10000], RZ ;  /* 0x010000ffc0002388 */ /* 0x0009e40000000c00 */
[----:B------:R-:W-:Y:S02]  /*28f0*/  IMAD.IADD R34, R0, 0x1, -R4 ;  /* 0x0000000100227824 */ /* 0x000fe400078e0a04 */
[----:B------:R-:W-:Y:S02]  /*2900*/  IMAD.SHL.U32 R0, R35, 0x40, RZ ;  /* 0x0000004023007824 */ /* 0x000fe400078e00ff */
[----:B------:R-:W-:Y:S02]  /*2910*/  IMAD.SHL.U32 R4, R12, 0x8, RZ ;  /* 0x000000080c047824 */ /* 0x000fe400078e00ff */
[----:B------:R-:W-:Y:S01]  /*2920*/  IMAD.IADD R12, R3, 0x1, -R2 ;  /* 0x00000001030c7824 */ /* 0x000fe200078e0a02 */
[----:B------:R-:W-:Y:S01]  /*2930*/  LOP3.LUT R0, R0, 0x1c0, RZ, 0xc0, !PT ;  /* 0x000001c000007812 */ /* 0x000fe200078ec0ff */
[----:B------:R-:W-:Y:S01]  /*2940*/  IMAD.SHL.U32 R2, R34, 0x40, RZ ;  /* 0x0000004022027824 */ /* 0x000fe200078e00ff */
[----:B------:R-:W-:-:S02]  /*2950*/  LEA R3, R112, UR23, 0x4 ;  /* 0x0000001770037c11 */ /* 0x000fc4000f8e20ff */
[----:B------:R-:W-:Y:S01]  /*2960*/  LOP3.LUT R5, R0, 0x8, R4, 0xf8, !PT ;  /* 0x0000000800057812 */ /* 0x000fe200078ef804 */
[----:B------:R-:W-:Y:S01]  /*2970*/  IMAD.SHL.U32 R4, R12, 0x8, RZ ;  /* 0x000000080c047824 */ /* 0x000fe200078e00ff */
[----:B------:R-:W-:Y:S02]  /*2980*/  SHF.R.U32.HI R0, RZ, 0x3, R0 ;  /* 0x00000003ff007819 */ /* 0x000fe40000011600 */
[----:B------:R-:W-:Y:S02]  /*2990*/  LOP3.LUT R2, R2, 0x1c0, RZ, 0xc0, !PT ;  /* 0x000001c002027812 */ /* 0x000fe400078ec0ff */
[----:B------:R-:W-:Y:S01]  /*29a0*/  LOP3.LUT R13, R5, R0, RZ, 0x3c, !PT ;  /* 0x00000000050d7212 */ /* 0x000fe200078e3cff */
[----:B------:R-:W-:Y:S01]  /*29b0*/  IMAD.U32 R0, RZ, RZ, UR26 ;  /* 0x0000001aff007e24 */ /* 0x000fe2000f8e00ff */
[----:B------:R-:W-:Y:S02]  /*29c0*/  IADD3 R3, R3, 0x1, R22 ;  /* 0x0000000103037810 */ /* 0x000fe40007ffe016 */
[----:B------:R-:W-:-:S02]  /*29d0*/  LOP3.LUT R5, R2, 0x8, R4, 0xf8, !PT ;  /* 0x0000000802057812 */ /* 0x000fc400078ef804 */
[----:B------:R-:W-:Y:S02]  /*29e0*/  SHF.R.U32.HI R4, RZ, 0x3, R2 ;  /* 0x00000003ff047819 */ /* 0x000fe40000011602 */
[----:B------:R-:W-:-:S05]  /*29f0*/  IADD3 R2, R0, -UR14, R3 ;  /* 0x8000000e00027c10 */ /* 0x000fca000fffe003 */
[----:B------:R-:W-:Y:S02]  /*2a00*/  VIADD R113, R2, UR19 ;  /* 0x0000001302717c36 */ /* 0x000fe40008000000 */
[----:B---3--:R-:W-:Y:S01]  /*2a10*/  @P1 FMUL.FTZ R0, R8, R6 ;  /* 0x0000000608001220 */ /* 0x008fe20000410000 */
[----:B------:R-:W-:Y:S01]  /*2a20*/  LOP3.LUT R8, R5, R4, RZ, 0x3c, !PT ;  /* 0x0000000405087212 */ /* 0x000fe200078e3cff */
[----:B------:R-:W-:-:S03]  /*2a30*/  IMAD.WIDE.U32 R4, R11, UR11, R14 ;  /* 0x0000000b0b047c25 */ /* 0x000fc6000f8e000e */
[----:B------:R-:W-:Y:S01]  /*2a40*/  @P1 R2UR UR6, R0 ;  /* 0x00000000000612ca */ /* 0x000fe200000e0000 */
[----:B------:R-:W-:Y:S02]  /*2a50*/  VIADD R9, R5, UR7 ;  /* 0x0000000705097c36 */ /* 0x000fe40008000000 */
[----:B------:R-:W-:-:S10]  /*2a60*/  IMAD.SHL.U32 R0, R7, 0x40, RZ ;  /* 0x0000004007007824 */ /* 0x000fd400078e00ff */
[----:B------:R-:W-:Y:S01]  /*2a70*/  @UP1 UMOV UR15, UR6 ;  /* 0x00000006000f1c82 */ /* 0x000fe20008000000 */
[----:B----4-:R-:W-:Y:S05]  /*2a80*/  @P2 BRA `(.L_x_688) ;  /* 0x0000000000742947 */ /* 0x010fea0003800000 */
        /* <DEDUP_REMOVED lines=29> */
.L_x_688:
[----:B------:R-:W-:Y:S05]  /*2c60*/  BSYNC B0 ;  /* 0x0000000000007941 */ /* 0x000fea0003800000 */
.L_x_687:
[----:B------:R4:W-:Y:S01]  /*2c70*/  @P6 STS.128 [R192+0xc800], RZ ;  /* 0x00c800ffc0006388 */ /* 0x0009e20000000c00 */
[----:B------:R-:W-:Y:S01]  /*2c80*/  USHF.L.U64.HI UR19, UR8, 0x4, UR9 ;  /* 0x0000000408137899 */ /* 0x000fe20008010209 */
[----:B------:R-:W-:Y:S01]  /*2c90*/  BSSY B0, `(.L_x_689) ;  /* 0x0000025000007945 */ /* 0x000fe20003800000 */
[----:B------:R-:W-:Y:S01]  /*2ca0*/  USHF.L.U32 UR20, UR8, 0x4, URZ ;  /* 0x0000000408147899 */ /* 0x000fe2000800063f */
[----:B------:R4:W-:Y:S01]  /*2cb0*/  @P6 STS.128 [R192+0xe800], RZ ;  /* 0x00e800ffc0006388 */ /* 0x0009e20000000c00 */
[----:B---3--:R-:W-:-:S03]  /*2cc0*/  LOP3.LUT R6, R8, 0xfffffe00, R0, 0xf8, !PT ;  /* 0xfffffe0008067812 */ /* 0x008fc600078ef800 */
        /* <DEDUP_REMOVED lines=8> */
[----:B------:R-:W3:Y:S01]  /*2d50*/  @!P4 LDC.64 R10, c[0x0][0x220] ;  /* 0x00008800ff0acb82 */ /* 0x000ee20000000a00 */
        /* <DEDUP_REMOVED lines=24> */
.L_x_690:
[----:B------:R-:W-:Y:S05]  /*2ee0*/  BSYNC B0 ;  /* 0x0000000000007941 */ /* 0x000fea0003800000 */
.L_x_689:
[----:B------:R4:W-:Y:S01]  /*2ef0*/  @P0 STS.128 [R192+0xd000], RZ ;  /* 0x00d000ffc0000388 */ /* 0x0009e20000000c00 */
[----:B-123--:R-:W-:Y:S01]  /*2f00*/  IMAD R2, R112, 0x400, R6 ;  /* 0x0000040070027824 */ /* 0x00efe200078e0206 */
        /* <DEDUP_REMOVED lines=41> */
.L_x_692:
[----:B------:R-:W-:Y:S05]  /*31a0*/  BSYNC B0 ;  /* 0x0000000000007941 */ /* 0x000fea0003800000 */
.L_x_691:
[----:B------:R3:W-:Y:S01]  /*31b0*/  @P6 STS.128 [R192+0xd800], RZ ;  /* 0x00d800ffc0006388 */ /* 0x0007e20000000c00 */
[----:B------:R-:W-:Y:S03]  /*31c0*/  BSSY B0, `(.L_x_693) ;  /* 0x0000026000007945 */ /* 0x000fe60003800000 */
[----:B------:R3:W-:Y:S04]  /*31d0*/  @P6 STS.128 [R192+0xf800], RZ ;  /* 0x00f800ffc0006388 */ /* 0x0007e80000000c00 */
[----:B------:R3:W-:Y:S01]  /*31e0*/  @P6 STS.128 [R192+0x11800], RZ ;  /* 0x011800ffc0006388 */ /* 0x0007e20000000c00 */
[----:B------:R-:W-:Y:S05]  /*31f0*/  @P6 BRA `(.L_x_694) ;  /* 0x0000000000886947 */ /* 0x000fea0003800000 */
[----:B------:R-:W-:Y:S01]  /*3200*/  ULDC UR6, c[0x0][0x2d0] ;  /* 0x0000b40000067ab9 */ /* 0x000fe20000000800 */
[----:B-12---:R-:W-:Y:S01]  /*3210*/  IMAD.U32 R2, RZ, RZ, UR8 ;  /* 0x00000008ff027e24 */ /* 0x006fe2000f8e00ff */
        /* <DEDUP_REMOVED lines=32> */
.L_x_694:
[----:B------:R-:W-:Y:S05]  /*3420*/  BSYNC B0 ;  /* 0x0000000000007941 */ /* 0x000fea0003800000 */
.L_x_693:
[----:B--2---:R-:W-:Y:S01]  /*3430*/  LDSM.16.M88.4 R8, [R188] ;  /* 0x00000000bc08783b */ /* 0x004fe20000000200 */
[----:B-1----:R-:W-:Y:S01]  /*3440*/  IMAD.MOV.U32 R5, RZ, RZ, 0x10 ;  /* 0x00000010ff057424 */ /* 0x002fe200078e00ff */
[----:B------:R-:W-:Y:S01]  /*3450*/  LOP3.LUT P0, RZ, R35, 0x2, RZ, 0xc0, !PT ;  /* 0x0000000223ff7812 */ /* 0x000fe2000780c0ff */
[----:B------:R-:W-:Y:S01]  /*3460*/  IMAD.MOV.U32 R2, RZ, RZ, 0x20 ;  /* 0x00000020ff027424 */ /* 0x000fe200078e00ff */
[----:B------:R-:W1:Y:S01]  /*3470*/  LDSM.16.M88.4 R24, [R180+0x6000] ;  /* 0x00600000b418783b */ /* 0x000e620000000200 */
[----:B------:R-:W-:Y:S01]  /*3480*/  LOP3.LUT P1, RZ, R34, 0x2, RZ, 0xc0, !PT ;  /* 0x0000000222ff7812 */ /* 0x000fe2000782c0ff */
[----:B------:R-:W-:Y:S01]  /*3490*/  VIADD R3, R180, 0x6000 ;  /* 0x00006000b4037836 */ /* 0x000fe20000000000 */
[C---:B------:R-:W-:Y:S01]  /*34a0*/  SEL R0, R5.reuse, 0xfffffff0, !P0 ;  /* 0xfffffff005007807 */ /* 0x040fe20004000000 */
[----:B------:R-:W2:Y:S01]  /*34b0*/  LDSM.16.M88.4 R20, [R180+0x6800] ;  /* 0x00680000b414783b */ /* 0x000ea20000000200 */
[----:B------:R-:W-:Y:S01]  /*34c0*/  SEL R5, R5, 0xfffffff0, !P1 ;  /* 0xfffffff005057807 */ /* 0x000fe20004800000 */
[----:B------:R-:W-:Y:S01]  /*34d0*/  IMAD.SHL.U32 R115, R115, 0x2, RZ ;  /* 0x0000000273737824 */ /* 0x000fe200078e00ff */
[----:B------:R-:W-:Y:S01]  /*34e0*/  LOP3.LUT P1, RZ, R34, 0x4, RZ, 0xc0, !PT ;  /* 0x0000000422ff7812 */ /* 0x000fe2000782c0ff */
[----:B------:R-:W5:Y:S01]  /*34f0*/  LDSM.16.M88.4 R16, [R180+0x7000] ;  /* 0x00700000b410783b */ /* 0x000f620000000200 */
[----:B------:R-:W-:Y:S01]  /*3500*/  IMAD R7, R0, 0x2, R180 ;  /* 0x0000000200077824 */ /* 0x000fe200078e02b4 */
[----:B------:R-:W-:Y:S01]  /*3510*/  LOP3.LUT P0, RZ, R35, 0x4, RZ, 0xc0, !PT ;  /* 0x0000000423ff7812 */ /* 0x000fe2000780c0ff */
[--C-:B------:R-:W-:Y:S01]  /*3520*/  IMAD R189, R5, 0x2, R188.reuse ;  /* 0x0000000205bd7824 */ /* 0x100fe200078e02bc */
[----:B------:R-:W4:Y:S01]  /*3530*/  LDSM.16.M88.4 R28, [R180+0x7800] ;  /* 0x00780000b41c783b */ /* 0x000f220000000200 */
[----:B------:R-:W-:Y:S01]  /*3540*/  SEL R4, R2, 0xffffffe0, !P1 ;  /* 0xffffffe002047807 */ /* 0x000fe20004800000 */
[----:B------:R-:W-:Y:S01]  /*3550*/  IMAD R187, R0, 0x2, R3 ;  /* 0x0000000200bb7824 */ /* 0x000fe200078e0203 */
[----:B------:R-:W-:Y:S01]  /*3560*/  SEL R2, R2, 0xffffffe0, !P0 ;  /* 0xffffffe002027807 */ /* 0x000fe20004000000 */
[----:B------:R-:W-:Y:S01]  /*3570*/  LDSM.16.M88.4 R12, [R189] ;  /* 0x00000000bd0c783b */ /* 0x000fe20000000200 */
[----:B------:R-:W-:Y:S01]  /*3580*/  LOP3.LUT R117, R115, 0x6, RZ, 0xc0, !PT ;  /* 0x0000000673757812 */ /* 0x000fe200078ec0ff */
[----:B------:R-:W-:Y:S01]  /*3590*/  IMAD R191, R4, 0x2, R188 ;  /* 0x0000000204bf7824 */ /* 0x000fe200078e02bc */
[----:B------:R-:W-:Y:S01]  /*35a0*/  UISETP.GE.AND UP0, UPT, UR17, 0x2, UPT ;  /* 0x000000021100788c */ /* 0x000fe2000bf06270 */
[----:B------:R-:W3:Y:S01]  /*35b0*/  LDSM.16.M88.4 R44, [R7+0x6000] ;  /* 0x00600000072c783b */ /* 0x000ee20000000200 */
[----:B------:R-:W-:Y:S01]  /*35c0*/  IMAD R186, R2, 0x2, R180 ;  /* 0x0000000202ba7824 */ /* 0x000fe200078e02b4 */
[----:B------:R-:W-:Y:S01]  /*35d0*/  UIADD3 UR9, UR29, 0x646e171e, URZ ;  /* 0x646e171e1d097890 */ /* 0x000fe2000fffe03f */
[----:B------:R-:W-:Y:S01]  /*35e0*/  IMAD R190, R4, 0x2, R189 ;  /* 0x0000000204be7824 */ /* 0x000fe200078e02bd */
[----:B------:R-:W3:Y:S01]  /*35f0*/  LDSM.16.M88.4 R52, [R7+0x6800] ;  /* 0x006800000734783b */ /* 0x000ee20000000200 */
[----:B------:R-:W-:Y:S01]  /*3600*/  IMAD R185, R2, 0x2, R187 ;  /* 0x0000000202b97824 */ /* 0x000fe200078e02bb */
[----:B------:R-:W-:Y:S01]  /*3610*/  UIADD3 UR8, UR28, -0x4ab325aa, URZ ;  /* 0xb54cda561c087890 */ /* 0x000fe2000fffe03f */
[----:B------:R-:W-:Y:S01]  /*3620*/  IMAD.U32 R2, RZ, RZ, UR13 ;  /* 0x0000000dff027e24 */ /* 0x000fe2000f8e00ff */
[----:B------:R-:W3:Y:S01]  /*3630*/  LDSM.16.M88.4 R64, [R7+0x7000] ;  /* 0x007000000740783b */ /* 0x000ee20000000200 */
[----:B------:R-:W-:-:S02]  /*3640*/  IMAD.U32 R0, RZ, RZ, UR16 ;  /* 0x00000010ff007e24 */ /* 0x000fc4000f8e00ff */
[----:B------:R-:W-:Y:S01]  /*3650*/  IMAD R112, R2, 0x4, R112 ;  /* 0x0000000402707824 */ /* 0x000fe200078e0270 */
[----:B------:R-:W3:Y:S01]  /*3660*/  LDSM.16.M88.4 R56, [R7+0x7800] ;  /* 0x007800000738783b */ /* 0x000ee20000000200 */
[----:B------:R-:W-:Y:S02]  /*3670*/  IMAD R0, R0, 0x40, R117 ;  /* 0x0000004000007824 */ /* 0x000fe400078e0275 */
[----:B------:R-:W-:Y:S01]  /*3680*/  IMAD.U32 R2, RZ, RZ, UR26 ;  /* 0x0000001aff027e24 */ /* 0x000fe2000f8e00ff */
[----:B------:R-:W-:Y:S01]  /*3690*/  LDSM.16.M88.4 R68, [R186+0x6000] ;  /* 0x00600000ba44783b */ /* 0x000fe20000000200 */
[----:B------:R-:W-:Y:S01]  /*36a0*/  VIADD R3, R0, 0x1 ;  /* 0x0000000100037836 */ /* 0x000fe20000000000 */
[C---:B-1----:R-:W-:Y:S02]  /*36b0*/  HMMA.16816.F32.BF16 R36, R8.reuse, R24, RZ ;  /* 0x000000180824723c */ /* 0x042fe400000418ff */
[----:B------:R-:W-:Y:S04]  /*36c0*/  LDSM.16.M88.4 R84, [R186+0x6800] ;  /* 0x00680000ba54783b */ /* 0x000fe80000000200 */
[----:B------:R-:W-:Y:S01]  /*36d0*/  LDSM.16.M88.4 R92, [R186+0x7000] ;  /* 0x00700000ba5c783b */ /* 0x000fe20000000200 */
[C---:B------:R-:W-:Y:S03]  /*36e0*/  HMMA.16816.F32.BF16 R24, R8.reuse, R26, RZ ;  /* 0x0000001a0818723c */ /* 0x040fe600000418ff */
[----:B------:R-:W-:Y:S03]  /*36f0*/  LDSM.16.M88.4 R88, [R186+0x7800] ;  /* 0x00780000ba58783b */ /* 0x000fe60000000200 */
[C---:B--2---:R-:W-:Y:S01]  /*3700*/  HMMA.16816.F32.BF16 R40, R8.reuse, R20, RZ ;  /* 0x000000140828723c */ /* 0x044fe200000418ff */
[----:B------:R-:W-:Y:S04]  /*3710*/  LDSM.16.M88.4 R96, [R185] ;  /* 0x00000000b960783b */ /* 0x000fe80000000200 */
[----:B------:R-:W-:Y:S01]  /*3720*/  LDSM.16.M88.4 R100, [R185+0x800] ;  /* 0x00080000b964783b */ /* 0x000fe20000000200 */
[C---:B------:R-:W-:Y:S03]  /*3730*/  HMMA.16816.F32.BF16 R20, R8.reuse, R22, RZ ;  /* 0x000000160814723c */ /* 0x040fe600000418ff */
[----:B------:R-:W-:Y:S03]  /*3740*/  LDSM.16.M88.4 R108, [R185+0x1000] ;  /* 0x00100000b96c783b */ /* 0x000fe60000000200 */
[C---:B-----5:R-:W-:Y:S01]  /*3750*/  HMMA.16816.F32.BF16 R48, R8.reuse, R16, RZ ;  /* 0x000000100830723c */ /* 0x060fe200000418ff */
[----:B------:R-:W-:Y:S04]  /*3760*/  LDSM.16.M88.4 R104, [R180+0x9000] ;  /* 0x00900000b468783b */ /* 0x000fe80000000200 */
[----:B------:R-:W0:Y:S01]  /*3770*/  LDGDEPBAR ;  /* 0x00000000000079af */ /* 0x000e220000000000 */
[C---:B------:R-:W-:Y:S03]  /*3780*/  HMMA.16816.F32.BF16 R76, R8.reuse, R18, RZ ;  /* 0x00000012084c723c */ /* 0x040fe600000418ff */
[----:B------:R-:W-:Y:S03]  /*3790*/  LDSM.16.M88.4 R16, [R190] ;  /* 0x00000000be10783b */ /* 0x000fe60000000200 */
[C---:B----4-:R-:W-:Y:S01]  /*37a0*/  HMMA.16816.F32.BF16 R80, R8.reuse, R28, RZ ;  /* 0x0000001c0850723c */ /* 0x050fe200000418ff */
[----:B------:R-:W-:Y:S05]  /*37b0*/  STL [R1+0x60], R112 ;  /* 0x0000607001007387 */ /* 0x000fea0000100800 */
[----:B------:R-:W-:Y:S01]  /*37c0*/  HMMA.16816.F32.BF16 R72, R8, R30, RZ ;  /* 0x0000001e0848723c */ /* 0x000fe200000418ff */
[----:B------:R-:W1:Y:S05]  /*37d0*/  LDSM.16.M88.4 R8, [R191] ;  /* 0x00000000bf08783b */ /* 0x000e6a0000000200 */
[C---:B---3--:R-:W-:Y:S06]  /*37e0*/  HMMA.16816.F32.BF16 R60, R12.reuse, R44, R36 ;  /* 0x0000002c0c3c723c */ /* 0x048fec0000041824 */
[C---:B------:R-:W-:Y:S06]  /*37f0*/  HMMA.16816.F32.BF16 R28, R12.reuse, R46, R24 ;  /* 0x0000002e0c1c723c */ /* 0x040fec0000041818 */
[C---:B------:R-:W-:Y:S06]  /*3800*/  HMMA.16816.F32.BF16 R24, R12.reuse, R52, R40 ;  /* 0x000000340c18723c */ /* 0x040fec0000041828 */
[C---:B------:R-:W-:Y:S06]  /*3810*/  HMMA.16816.F32.BF16 R20, R12.reuse, R54, R20 ;  /* 0x000000360c14723c */ /* 0x040fec0000041814 */
[C---:B------:R-:W-:Y:S06]  /*3820*/  HMMA.16816.F32.BF16 R36, R12.reuse, R64, R48 ;  /* 0x000000400c24723c */ /* 0x040fec0000041830 */
[C---:B------:R-:W-:Y:S01]  /*3830*/  HMMA.16816.F32.BF16 R48, R12.reuse, R66, R76 ;  /* 0x000000420c30723c */ /* 0x040fe2000004184c */
[----:B------:R-:W-:Y:S05]  /*3840*/  LDSM.16.M88.4 R76, [R180+0x9800] ;  /* 0x00980000b44c783b */ /* 0x000fea0000000200 */
[C---:B------:R-:W-:Y:S01]  /*3850*/  HMMA.16816.F32.BF16 R44, R12.reuse, R56, R80 ;  /* 0x000000380c2c723c */ /* 0x040fe20000041850 */
[----:B------:R-:W-:Y:S05]  /*3860*/  LDSM.16.M88.4 R80, [R7+0x8000] ;  /* 0x008000000750783b */ /* 0x000fea0000000200 */
        /* <DEDUP_REMOVED lines=8> */
[----:B------:R-:W2:Y:S05]  /*38f0*/  LDSM.16.M88.4 R84, [R180+0x8800] ;  /* 0x00880000b454783b */ /* 0x000eaa0000000200 */
[C---:B------:R-:W-:Y:S06]  /*3900*/  HMMA.16816.F32.BF16 R64, R8.reuse, R94, R48 ;  /* 0x0000005e0840723c */ /* 0x040fec0000041830 */
[C---:B------:R-:W-:Y:S01]  /*3910*/  HMMA.16816.F32.BF16 R20, R8.reuse, R92, R36 ;  /* 0x0000005c0814723c */ /* 0x040fe20000041824 */
[----:B------:R-:W-:Y:S05]  /*3920*/  LDSM.16.M88.4 R92, [R7+0x9000] ;  /* 0x00900000075c783b */ /* 0x000fea0000000200 */
[C---:B------:R-:W-:Y:S06]  /*3930*/  HMMA.16816.F32.BF16 R44, R8.reuse, R88, R44 ;  /* 0x00000058082c723c */ /* 0x040fec000004182c */
[----:B------:R-:W-:Y:S01]  /*3940*/  HMMA.16816.F32.BF16 R28, R8, R90, R40 ;  /* 0x0000005a081c723c */ /* 0x000fe20000041828 */
[----:B------:R-:W3:Y:S04]  /*3950*/  LDSM.16.M88.4 R8, [R189+0x2000] ;  /* 0x00200000bd08783b */ /* 0x000ee80000000200 */
[----:B------:R-:W4:Y:S01]  /*3960*/  LDSM.16.M88.4 R88, [R7+0x8800] ;  /* 0x008800000758783b */ /* 0x000f220000000200 */
[C---:B------:R-:W-:Y:S06]  /*3970*/  HMMA.16816.F32.BF16 R36, R16.reuse, R96, R60 ;  /* 0x000000601024723c */ /* 0x040fec000004183c */
[C---:B------:R-:W-:Y:S01]  /*3980*/  HMMA.16816.F32.BF16 R40, R16.reuse, R98, R56 ;  /* 0x000000621028723c */ /* 0x040fe20000041838 */
[----:B------:R-:W-:Y:S05]  /*3990*/  LDSM.16.M88.4 R96, [R180+0xb000] ;  /* 0x00b00000b460783b */ /* 0x000fea0000000200 */
[C---:B------:R-:W-:Y:S06]  /*39a0*/  HMMA.16816.F32.BF16 R48, R16.reuse, R100, R52 ;  /* 0x000000641030723c */ /* 0x040fec0000041834 */
[C---:B------:R-:W-:Y:S01]  /*39b0*/  HMMA.16816.F32.BF16 R24, R16.reuse, R102, R24 ;  /* 0x000000661018723c */ /* 0x040fe20000041818 */
[----:B------:R-:W-:Y:S05]  /*39c0*/  LDSM.16.M88.4 R100, [R186+0x9000] ;  /* 0x00900000ba64783b */ /* 0x000fea0000000200 */
[C---:B------:R-:W-:Y:S01]  /*39d0*/  HMMA.16816.F32.BF16 R60, R16.reuse, R110, R64 ;  /* 0x0000006e103c723c */ /* 0x040fe20000041840 */
[----:B------:R-:W-:Y:S05]  /*39e0*/  LDSM.16.M88.4 R64, [R186+0x9800] ;  /* 0x00980000ba40783b */ /* 0x000fea0000000200 */
[C---:B------:R-:W-:Y:S06]  /*39f0*/  HMMA.16816.F32.BF16 R20, R16.reuse, R108, R20 ;  /* 0x0000006c1014723c */ /* 0x040fec0000041814 */
[C---:B-1----:R-:W-:Y:S06]  /*3a00*/  HMMA.16816.F32.BF16 R56, R16.reuse, R68, R44 ;  /* 0x000000441038723c */ /* 0x042fec000004182c */
[----:B------:R-:W-:Y:S01]  /*3a10*/  HMMA.16816.F32.BF16 R28, R16, R70, R28 ;  /* 0x00000046101c723c */ /* 0x000fe2000004181c */
[----:B------:R-:W-:Y:S04]  /*3a20*/  LDSM.16.M88.4 R16, [R191+0x2000] ;  /* 0x00200000bf10783b */ /* 0x000fe80000000200 */
[----:B------:R-:W-:Y:S01]  /*3a30*/  LDSM.16.M88.4 R68, [R186+0x8000] ;  /* 0x00800000ba44783b */ /* 0x000fe20000000200 */
[C---:B------:R-:W-:Y:S06]  /*3a40*/  HMMA.16816.F32.BF16 R36, R12.reuse, R72, R36 ;  /* 0x000000480c24723c */ /* 0x040fec0000041824 */
[C---:B------:R-:W-:Y:S01]  /*3a50*/  HMMA.16816.F32.BF16 R40, R12.reuse, R74, R40 ;  /* 0x0000004a0c28723c */ /* 0x040fe20000041828 */
[----:B------:R-:W-:Y:S05]  /*3a60*/  LDSM.16.M88.4 R72, [R186+0x8800] ;  /* 0x00880000ba48783b */ /* 0x000fea0000000200 */
[C---:B--2---:R-:W-:Y:S01]  /*3a70*/  HMMA.16816.F32.BF16 R44, R12.reuse, R84, R48 ;  /* 0x000000540c2c723c */ /* 0x044fe20000041830 */
[----:B------:R-:W1:Y:S05]  /*3a80*/  LDSM.16.M88.4 R48, [R7+0x9800] ;  /* 0x009800000730783b */ /* 0x000e6a0000000200 */
[C---:B------:R-:W-:Y:S01]  /*3a90*/  HMMA.16816.F32.BF16 R52, R12.reuse, R86, R24 ;  /* 0x000000560c34723c */ /* 0x040fe20000041818 */
[----:B------:R-:W-:Y:S05]  /*3aa0*/  LDSM.16.M88.4 R84, [R185+0x2800] ;  /* 0x00280000b954783b */ /* 0x000fea0000000200 */
[C---:B------:R-:W-:Y:S06]  /*3ab0*/  HMMA.16816.F32.BF16 R60, R12.reuse, R106, R60 ;  /* 0x0000006a0c3c723c */ /* 0x040fec000004183c */
[C---:B------:R-:W-:Y:S06]  /*3ac0*/  HMMA.16816.F32.BF16 R24, R12.reuse, R104, R20 ;  /* 0x000000680c18723c */ /* 0x040fec0000041814 */
[C---:B------:R-:W-:Y:S06]  /*3ad0*/  HMMA.16816.F32.BF16 R56, R12.reuse, R76, R56 ;  /* 0x0000004c0c38723c */ /* 0x040fec0000041838 */
[----:B------:R-:W-:Y:S01]  /*3ae0*/  HMMA.16816.F32.BF16 R20, R12, R78, R28 ;  /* 0x0000004e0c14723c */ /* 0x000fe2000004181c */
[----:B------:R-:W-:Y:S04]  /*3af0*/  LDSM.16.M88.4 R12, [R190+0x2000] ;  /* 0x00200000be0c783b */ /* 0x000fe80000000200 */
[----:B------:R-:W2:Y:S01]  /*3b00*/  LDSM.16.M88.4 R76, [R185+0x2000] ;  /* 0x00200000b94c783b */ /* 0x000ea20000000200 */
[C---:B---3--:R-:W-:Y:S06]  /*3b10*/  HMMA.16816.F32.BF16 R36, R8.reuse, R80, R36 ;  /* 0x000000500824723c */ /* 0x048fec0000041824 */
[C---:B------:R-:W-:Y:S01]  /*3b20*/  HMMA.16816.F32.BF16 R40, R8.reuse, R82, R40 ;  /* 0x000000520828723c */ /* 0x040fe20000041828 */
[----:B------:R-:W-:Y:S05]  /*3b30*/  LDSM.16.M88.4 R80, [R180+0xa800] ;  /* 0x00a80000b450783b */ /* 0x000fea0000000200 */
[C---:B----4-:R-:W-:Y:S06]  /*3b40*/  HMMA.16816.F32.BF16 R44, R8.reuse, R88, R44 ;  /* 0x00000058082c723c */ /* 0x050fec000004182c */
[C---:B------:R-:W-:Y:S01]  /*3b50*/  HMMA.16816.F32.BF16 R52, R8.reuse, R90, R52 ;  /* 0x0000005a0834723c */ /* 0x040fe20000041834 */
[----:B------:R-:W3:Y:S05]  /*3b60*/  LDSM.16.M88.4 R88, [R185+0x3000] ;  /* 0x00300000b958783b */ /* 0x000eea0000000200 */
[C---:B------:R-:W-:Y:S06]  /*3b70*/  HMMA.16816.F32.BF16 R60, R8.reuse, R94, R60 ;  /* 0x0000005e083c723c */ /* 0x040fec000004183c */
[C---:B------:R-:W-:Y:S01]  /*3b80*/  HMMA.16816.F32.BF16 R28, R8.reuse, R92, R24 ;  /* 0x0000005c081c723c */ /* 0x040fe20000041818 */
[----:B------:R-:W-:Y:S05]  /*3b90*/  LDSM.16.M88.4 R92, [R186+0xb000] ;  /* 0x00b00000ba5c783b */ /* 0x000fea0000000200 */
[C---:B-1----:R-:W-:Y:S06]  /*3ba0*/  HMMA.16816.F32.BF16 R56, R8.reuse, R48, R56 ;  /* 0x000000300838723c */ /* 0x042fec0000041838 */
[----:B------:R-:W-:Y:S01]  /*3bb0*/  HMMA.16816.F32.BF16 R24, R8, R50, R20 ;  /* 0x000000320818723c */ /* 0x000fe20000041814 */
[----:B------:R-:W1:Y:S04]  /*3bc0*/  LDSM.16.M88.4 R48, [R185+0x3800] ;  /* 0x00380000b930783b */ /* 0x000e680000000200 */
[----:B------:R-:W-:Y:S01]  /*3bd0*/  LDSM.16.M88.4 R8, [R188+0x4000] ;  /* 0x00400000bc08783b */ /* 0x000fe20000000200 */
[C---:B------:R-:W-:Y:S06]  /*3be0*/  HMMA.16816.F32.BF16 R20, R16.reuse, R68, R36 ;  /* 0x000000441014723c */ /* 0x040fec0000041824 */
[C---:B------:R-:W-:Y:S01]  /*3bf0*/  HMMA.16816.F32.BF16 R40, R16.reuse, R70, R40 ;  /* 0x000000461028723c */ /* 0x040fe20000041828 */
[----:B------:R-:W-:Y:S05]  /*3c00*/  LDSM.16.M88.4 R68, [R7+0xa000] ;  /* 0x00a000000744783b */ /* 0x000fea0000000200 */
        /* <DEDUP_REMOVED lines=9> */
[----:B------:R-:W5:Y:S01]  /*3ca0*/  LDSM.16.M88.4 R16, [R189+0x4000] ;  /* 0x00400000bd10783b */ /* 0x000f620000000200 */
[C---:B--2---:R-:W-:Y:S06]  /*3cb0*/  HMMA.16816.F32.BF16 R24, R12.reuse, R76, R20 ;  /* 0x0000004c0c18723c */ /* 0x044fec0000041814 */
[C---:B------:R-:W-:Y:S01]  /*3cc0*/  HMMA.16816.F32.BF16 R20, R12.reuse, R78, R40 ;  /* 0x0000004e0c14723c */ /* 0x040fe20000041828 */
[----:B------:R-:W2:Y:S05]  /*3cd0*/  LDSM.16.M88.4 R76, [R7+0xa800] ;  /* 0x00a80000074c783b */ /* 0x000eaa0000000200 */
[C---:B------:R-:W-:Y:S06]  /*3ce0*/  HMMA.16816.F32.BF16 R44, R12.reuse, R84, R44 ;  /* 0x000000540c2c723c */ /* 0x040fec000004182c */
[C---:B------:R-:W-:Y:S01]  /*3cf0*/  HMMA.16816.F32.BF16 R52, R12.reuse, R86, R52 ;  /* 0x000000560c34723c */ /* 0x040fe20000041834 */
[----:B------:R-:W-:Y:S05]  /*3d00*/  LDSM.16.M88.4 R84, [R185+0x5000] ;  /* 0x00500000b954783b */ /* 0x000fea0000000200 */
[C---:B---3--:R-:W-:Y:S06]  /*3d10*/  HMMA.16816.F32.BF16 R60, R12.reuse, R90, R60 ;  /* 0x0000005a0c3c723c */ /* 0x048fec000004183c */
[C---:B------:R-:W-:Y:S01]  /*3d20*/  HMMA.16816.F32.BF16 R40, R12.reuse, R88, R36 ;  /* 0x000000580c28723c */ /* 0x040fe20000041824 */
[----:B------:R-:W-:Y:S05]  /*3d30*/  LDSM.16.M88.4 R88, [R186+0xa800] ;  /* 0x00a80000ba58783b */ /* 0x000fea0000000200 */
[C---:B-1----:R-:W-:Y:S06]  /*3d40*/  HMMA.16816.F32.BF16 R56, R12.reuse, R48, R56 ;  /* 0x000000300c38723c */ /* 0x042fec0000041838 */
[----:B------:R-:W-:Y:S01]  /*3d50*/  HMMA.16816.F32.BF16 R36, R12, R50, R28 ;  /* 0x000000320c24723c */ /* 0x000fe2000004181c */
[----:B------:R-:W-:Y:S05]  /*3d60*/  LDSM.16.M88.4 R12, [R191+0x4000] ;  /* 0x00400000bf0c783b */ /* 0x000fea0000000200 */
[C---:B----4-:R-:W-:Y:S06]  /*3d70*/  HMMA.16816.F32.BF16 R28, R8.reuse, R72, R24 ;  /* 0x00000048081c723c */ /* 0x050fec0000041818 */
[C---:B------:R-:W-:Y:S01]  /*3d80*/  HMMA.16816.F32.BF16 R24, R8.reuse, R74, R20 ;  /* 0x0000004a0818723c */ /* 0x040fe20000041814 */
[----:B------:R1:W3:Y:S05]  /*3d90*/  LDSM.16.M88.4 R72, [R7+0xb800] ;  /* 0x00b800000748783b */ /* 0x0002ea0000000200 */
[C---:B------:R-:W-:Y:S06]  /*3da0*/  HMMA.16816.F32.BF16 R20, R8.reuse, R80, R44 ;  /* 0x000000500814723c */ /* 0x040fec000004182c */
[C---:B------:R-:W-:Y:S01]  /*3db0*/  HMMA.16816.F32.BF16 R52, R8.reuse, R82, R52 ;  /* 0x000000520834723c */ /* 0x040fe20000041834 */
[----:B------:R-:W4:Y:S05]  /*3dc0*/  LDSM.16.M88.4 R80, [R186+0xa000] ;  /* 0x00a00000ba50783b */ /* 0x000f2a0000000200 */
[C---:B------:R-:W-:Y:S06]  /*3dd0*/  HMMA.16816.F32.BF16 R60, R8.reuse, R98, R60 ;  /* 0x00000062083c723c */ /* 0x040fec000004183c */
[----:B------:R-:W-:Y:S01]  /*3de0*/  HMMA.16816.F32.BF16 R48, R8, R96, R40 ;  /* 0x000000600830723c */ /* 0x000fe20000041828 */
[----:B-1----:R-:W-:-:S04]  /*3df0*/  SHF.R.S32.HI R7, RZ, 0x1f, R114 ;  /* 0x0000001fff077819 */ /* 0x002fc80000011472 */
[----:B------:R-:W-:Y:S01]  /*3e00*/  LEA.HI.X.SX32 R201, R116, R7, 0x1, P5 ;  /* 0x0000000774c97211 */ /* 0x000fe200028f0eff */
[----:B-----5:R-:W-:Y:S01]  /*3e10*/  HMMA.16816.F32.BF16 R56, R8, R64, R56 ;  /* 0x000000400838723c */ /* 0x020fe20000041838 */
[----:B------:R-:W-:-:S05]  /*3e20*/  VIADD R7, R0, 0x9 ;  /* 0x0000000900077836 */ /* 0x000fca0000000000 */
[----:B------:R-:W-:Y:S01]  /*3e30*/  HMMA.16816.F32.BF16 R44, R8, R66, R36 ;  /* 0x00000042082c723c */ /* 0x000fe20000041824 */
[----:B------:R-:W1:Y:S04]  /*3e40*/  LDSM.16.M88.4 R64, [R186+0xb800] ;  /* 0x00b80000ba40783b */ /* 0x000e680000000200 */
[----:B------:R-:W-:Y:S01]  /*3e50*/  LDSM.16.M88.4 R8, [R190+0x4000] ;  /* 0x00400000be08783b */ /* 0x000fe20000000200 */
[C---:B------:R-:W-:Y:S06]  /*3e60*/  HMMA.16816.F32.BF16 R40, R16.reuse, R68, R28 ;  /* 0x000000441028723c */ /* 0x040fec000004181c */
[C---:B------:R-:W-:Y:S01]  /*3e70*/  HMMA.16816.F32.BF16 R36, R16.reuse, R70, R24 ;  /* 0x000000461024723c */ /* 0x040fe20000041818 */
[----:B------:R-:W5:Y:S05]  /*3e80*/  LDSM.16.M88.4 R68, [R185+0x4000] ;  /* 0x00400000b944783b */ /* 0x000f6a0000000200 */
[C---:B--2---:R-:W-:Y:S06]  /*3e90*/  HMMA.16816.F32.BF16 R24, R16.reuse, R76, R20 ;  /* 0x0000004c1018723c */ /* 0x044fec0000041814 */
[C---:B------:R-:W-:Y:S01]  /*3ea0*/  HMMA.16816.F32.BF16 R20, R16.reuse, R78, R52 ;  /* 0x0000004e1014723c */ /* 0x040fe20000041834 */
[----:B------:R-:W2:Y:S05]  /*3eb0*/  LDSM.16.M88.4 R76, [R185+0x4800] ;  /* 0x00480000b94c783b */ /* 0x000eaa0000000200 */
[----:B------:R-:W-:Y:S01]  /*3ec0*/  HMMA.16816.F32.BF16 R52, R16, R102, R60 ;  /* 0x000000661034723c */ /* 0x000fe2000004183c */
[----:B------:R-:W2:Y:S01]  /*3ed0*/  LDSM.16.M88.4 R60, [R185+0x5800] ;  /* 0x00580000b93c783b */ /* 0x000ea20000000200 */
[----:B------:R-:W-:-:S04]  /*3ee0*/  DEPBAR.LE SB0, 0x0 ;  /* 0x000080000000791a */ /* 0x000fc80000000000 */
[C---:B------:R-:W-:Y:S06]  /*3ef0*/  HMMA.16816.F32.BF16 R28, R16.reuse, R100, R48 ;  /* 0x00000064101c723c */ /* 0x040fec0000041830 */
[C---:B---3--:R-:W-:Y:S06]  /*3f00*/  HMMA.16816.F32.BF16 R56, R16.reuse, R72, R56 ;  /* 0x000000481038723c */ /* 0x048fec0000041838 */
[----:B------:R-:W-:Y:S06]  /*3f10*/  HMMA.16816.F32.BF16 R48, R16, R74, R44 ;  /* 0x0000004a1030723c */ /* 0x000fec000004182c */
[C---:B----4-:R-:W-:Y:S06]  /*3f20*/  HMMA.16816.F32.BF16 R44, R12.reuse, R80, R40 ;  /* 0x000000500c2c723c */ /* 0x050fec0000041828 */
[C---:B------:R-:W-:Y:S06]  /*3f30*/  HMMA.16816.F32.BF16 R40, R12.reuse, R82, R36 ;  /* 0x000000520c28723c */ /* 0x040fec0000041824 */
[C---:B------:R-:W-:Y:S06]  /*3f40*/  HMMA.16816.F32.BF16 R36, R12.reuse, R88, R24 ;  /* 0x000000580c24723c */ /* 0x040fec0000041818 */
[C---:B------:R-:W-:Y:S06]  /*3f50*/  HMMA.16816.F32.BF16 R24, R12.reuse, R94, R52 ;  /* 0x0000005e0c18723c */ /* 0x040fec0000041834 */
[C---:B------:R-:W-:Y:S06]  /*3f60*/  HMMA.16816.F32.BF16 R16, R12.reuse, R92, R28 ;  /* 0x0000005c0c10723c */ /* 0x040fec000004181c */
[C---:B------:R-:W-:Y:S06]  /*3f70*/  HMMA.16816.F32.BF16 R20, R12.reuse, R90, R20 ;  /* 0x0000005a0c14723c */ /* 0x040fec0000041814 */
[C---:B-1----:R-:W-:Y:S06]  /*3f80*/  HMMA.16816.F32.BF16 R28, R12.reuse, R64, R56 ;  /* 0x000000400c1c723c */ /* 0x042fec0000041838 */
[----:B------:R-:W-:Y:S06]  /*3f90*/  HMMA.16816.F32.BF16 R12, R12, R66, R48 ;  /* 0x000000420c0c723c */ /* 0x000fec0000041830 */
[C---:B-----5:R-:W-:Y:S06]  /*3fa0*/  HMMA.16816.F32.BF16 R52, R8.reuse, R68, R44 ;  /* 0x000000440834723c */ /* 0x060fec000004182c */
[C---:B------:R-:W-:Y:S06]  /*3fb0*/  HMMA.16816.F32.BF16 R40, R8.reuse, R70, R40 ;  /* 0x000000460828723c */ /* 0x040fec0000041828 */
[C---:B--2---:R-:W-:Y:S06]  /*3fc0*/  HMMA.16816.F32.BF16 R36, R8.reuse, R76, R36 ;  /* 0x0000004c0824723c */ /* 0x044fec0000041824 */
[C---:B------:R-:W-:Y:S06]  /*3fd0*/  HMMA.16816.F32.BF16 R44, R8.reuse, R86, R24 ;  /* 0x00000056082c723c */ /* 0x040fec0000041818 */
[----:B------:R-:W-:Y:S01]  /*3fe0*/  HMMA.16816.F32.BF16 R48, R8, R60, R28 ;  /* 0x0000003c0830723c */ /* 0x000fe2000004181c */
[C---:B------:R-:W-:Y:S01]  /*3ff0*/  VIADDMNMX R24, R113.reuse, 0x8, R2, PT ;  /* 0x0000000871187846 */ /* 0x040fe20003800102 */
[----:B------:R-:W-:Y:S01]  /*4000*/  VIADD R2, R0, 0x8 ;  /* 0x0000000800027836 */ /* 0x000fe20000000000 */
[----:B------:R-:W-:-:S02]  /*4010*/  VIMNMX R25, R113, UR26, PT ;  /* 0x0000001a71197c48 */ /* 0x000fc4000bfe0100 */
[CC--:B------:R-:W-:Y:S01]  /*4020*/  ISETP.GE.AND P3, PT, R3.reuse, R24.reuse, PT ;  /* 0x000000180300720c */ /* 0x0c0fe20003f66270 */
[C---:B------:R-:W-:Y:S01]  /*4030*/  HMMA.16816.F32.BF16 R20, R8.reuse, R78, R20 ;  /* 0x0000004e0814723c */ /* 0x040fe20000041814 */
[----:B------:R-:W-:Y:S01]  /*4040*/  BAR.SYNC.DEFER_BLOCKING 0x0 ;  /* 0x0000000000007b1d */ /* 0x000fe20000010000 */
[----:B------:R-:W-:Y:S02]  /*4050*/  ISETP.GE.AND P6, PT, R3, R25, PT ;  /* 0x000000190300720c */ /* 0x000fe40003fc6270 */
[----:B------:R-:W-:Y:S02]  /*4060*/  I2FP.F32.S32 R3, R3 ;  /* 0x0000000300037245 */ /* 0x000fe40000201400 */
[C---:B------:R-:W-:Y:S01]  /*4070*/  ISETP.GE.AND P4, PT, R2.reuse, R25, PT ;  /* 0x000000190200720c */ /* 0x040fe20003f86270 */
[----:B------:R-:W-:Y:S01]  /*4080*/  HMMA.16816.F32.BF16 R16, R8, R84, R16 ;  /* 0x000000540810723c */ /* 0x000fe20000041810 */
[----:B------:R-:W-:Y:S02]  /*4090*/  ISETP.GE.AND P1, PT, R2, R24, PT ;  /* 0x000000180200720c */ /* 0x000fe40003f26270 */
[----:B------:R-:W-:-:S02]  /*40a0*/  I2FP.F32.S32 R2, R2 ;  /* 0x0000000200027245 */ /* 0x000fc40000201400 */
[C---:B------:R-:W-:Y:S01]  /*40b0*/  ISETP.GE.AND P0, PT, R7.reuse, R25, PT ;  /* 0x000000190700720c */ /* 0x040fe20003f06270 */
[----:B------:R-:W-:Y:S01]  /*40c0*/  HMMA.16816.F32.BF16 R28, R8, R62, R12 ;  /* 0x0000003e081c723c */ /* 0x000fe2000004180c */
[----:B------:R-:W-:Y:S02]  /*40d0*/  ISETP.GE.AND P5, PT, R7, R24, PT ;  /* 0x000000180700720c */ /* 0x000fe40003fa6270 */
[----:B------:R-:W-:-:S04]  /*40e0*/  I2FP.F32.S32 R7, R7 ;  /* 0x0000000700077245 */ /* 0x000fc80000201400 */
[C---:B------:R-:W-:Y:S01]  /*40f0*/  FFMA.FTZ R10, R3.reuse, UR15, R53 ;  /* 0x0000000f030a7c23 */ /* 0x040fe20008010035 */
[----:B------:R-:W-:Y:S01]  /*4100*/  FFMA.FTZ R8, R3, UR15, R55 ;  /* 0x0000000f03087c23 */ /* 0x000fe20008010037 */
[----:B------:R-:W-:Y:S02]  /*4110*/  VIADD R3, R0, 0x10 ;  /* 0x0000001000037836 */ /* 0x000fe40000000000 */
[C---:B------:R-:W-:Y:S01]  /*4120*/  FFMA.FTZ R9, R2.reuse, UR15, R40 ;  /* 0x0000000f02097c23 */ /* 0x040fe20008010028 */
[----:B------:R-:W-:Y:S01]  /*4130*/  FFMA.FTZ R13, R2, UR15, R42 ;  /* 0x0000000f020d7c23 */ /* 0x000fe2000801002a */
[----:B------:R-:W-:Y:S01]  /*4140*/  VIADD R2, R0, 0x11 ;  /* 0x0000001100027836 */ /* 0x000fe20000000000 */
[----:B------:R-:W-:Y:S01]  /*4150*/  FSEL R35, R10, -INF , !P6 ;  /* 0xff8000000a237808 */ /* 0x000fe20007000000 */
[----:B------:R-:W-:Y:S01]  /*4160*/  FFMA.FTZ R12, R7, UR15, R41 ;  /* 0x0000000f070c7c23 */ /* 0x000fe20008010029 */
[C---:B------:R-:W-:Y:S02]  /*4170*/  ISETP.GE.AND P2, PT, R3.reuse, R25, PT ;  /* 0x000000190300720c */ /* 0x040fe40003f46270 */
[----:B------:R-:W-:-:S02]  /*4180*/  ISETP.GE.AND P6, PT, R3, R24, PT ;  /* 0x000000180300720c */ /* 0x000fc40003fc6270 */
[----:B------:R-:W-:Y:S02]  /*4190*/  I2FP.F32.S32 R3, R3 ;  /* 0x0000000300037245 */ /* 0x000fe40000201400 */
[----:B------:R-:W-:Y:S02]  /*41a0*/  FSEL R42, R8, -INF , !P3 ;  /* 0xff800000082a7808 */ /* 0x000fe40005800000 */
[----:B------:R-:W-:Y:S01]  /*41b0*/  FSEL R40, R9, -INF , !P4 ;  /* 0xff80000009287808 */ /* 0x000fe20006000000 */
[----:B------:R-:W-:Y:S01]  /*41c0*/  FFMA.FTZ R9, R7, UR15, R43 ;  /* 0x0000000f07097c23 */ /* 0x000fe2000801002b */
[C---:B------:R-:W-:Y:S01]  /*41d0*/  ISETP.GE.AND P3, PT, R2.reuse, R25, PT ;  /* 0x000000190200720c */ /* 0x040fe20003f66270 */
[C---:B------:R-:W-:Y:S01]  /*41e0*/  FFMA.FTZ R11, R3.reuse, UR15, R36 ;  /* 0x0000000f030b7c23 */ /* 0x040fe20008010024 */
[----:B------:R-:W-:Y:S01]  /*41f0*/  ISETP.GE.AND P4, PT, R2, R24, PT ;  /* 0x000000180200720c */ /* 0x000fe20003f86270 */
[----:B------:R-:W-:Y:S01]  /*4200*/  FFMA.FTZ R8, R3, UR15, R38 ;  /* 0x0000000f03087c23 */ /* 0x000fe20008010026 */
[----:B------:R-:W-:Y:S01]  /*4210*/  I2FP.F32.S32 R2, R2 ;  /* 0x0000000200027245 */ /* 0x000fe20000201400 */
[C---:B------:R-:W-:Y:S01]  /*4220*/  VIADD R7, R0.reuse, 0x18 ;  /* 0x0000001800077836 */ /* 0x040fe20000000000 */
[----:B------:R-:W-:Y:S01]  /*4230*/  FSEL R36, R13, -INF , !P1 ;  /* 0xff8000000d247808 */ /* 0x000fe20004800000 */
[----:B------:R-:W-:Y:S01]  /*4240*/  VIADD R3, R0, 0x19 ;  /* 0x0000001900037836 */ /* 0x000fe20000000000 */
[----:B------:R-:W-:Y:S01]  /*4250*/  FSEL R34, R12, -INF , !P0 ;  /* 0xff8000000c227808 */ /* 0x000fe20004000000 */
[C---:B------:R-:W-:Y:S01]  /*4260*/  FFMA.FTZ R10, R2.reuse, UR15, R37 ;  /* 0x0000000f020a7c23 */ /* 0x040fe20008010025 */
[----:B------:R-:W-:Y:S01]  /*4270*/  FFMA.FTZ R15, R2, UR15, R39 ;  /* 0x0000000f020f7c23 */ /* 0x000fe20008010027 */
[----:B------:R-:W-:Y:S01]  /*4280*/  VIADD R2, R0, 0x20 ;  /* 0x0000002000027836 */ /* 0x000fe20000000000 */
        /* <DEDUP_REMOVED lines=33> */
[----:B------:R-:W-:Y:S01]  /*44a0*/  FFMA.FTZ R9, R7, UR15, R19 ;  /* 0x0000000f07097c23 */ /* 0x000fe20008010013 */
[----:B------:R-:W-:Y:S01]  /*44b0*/  FSEL R169, R10, -INF , !P6 ;  /* 0xff8000000aa97808 */ /* 0x000fe20007000000 */
[C---:B------:R-:W-:Y:S01]  /*44c0*/  FFMA.FTZ R11, R3.reuse, UR15, R44 ;  /* 0x0000000f030b7c23 */ /* 0x040fe2000801002c */
[C---:B------:R-:W-:Y:S01]  /*44d0*/  ISETP.GE.AND P2, PT, R2.reuse, R25, PT ;  /* 0x000000190200720c */ /* 0x040fe20003f46270 */
[----:B------:R-:W-:Y:S01]  /*44e0*/  FFMA.FTZ R8, R3, UR15, R46 ;  /* 0x0000000f03087c23 */ /* 0x000fe2000801002e */
[----:B------:R-:W-:Y:S01]  /*44f0*/  ISETP.GE.AND P6, PT, R2, R24, PT ;  /* 0x000000180200720c */ /* 0x000fe20003fc6270 */
[C---:B------:R-:W-:Y:S01]  /*4500*/  VIADD R3, R0.reuse, 0x31 ;  /* 0x0000003100037836 */ /* 0x040fe20000000000 */
[----:B------:R-:W-:Y:S01]  /*4510*/  I2FP.F32.S32 R2, R2 ;  /* 0x0000000200027245 */ /* 0x000fe20000201400 */
[----:B------:R-:W-:Y:S01]  /*4520*/  FFMA.FTZ R12, R7, UR15, R17 ;  /* 0x0000000f070c7c23 */ /* 0x000fe20008010011 */
[----:B------:R-:W-:Y:S01]  /*4530*/  VIADD R7, R0, 0x30 ;  /* 0x0000003000077836 */ /* 0x000fe20000000000 */
[----:B------:R-:W-:-:S02]  /*4540*/  FSEL R194, R9, -INF , !P1 ;  /* 0xff80000009c27808 */ /* 0x000fc40004800000 */
[C---:B------:R-:W-:Y:S01]  /*4550*/  FFMA.FTZ R10, R2.reuse, UR15, R45 ;  /* 0x0000000f020a7c23 */ /* 0x040fe2000801002d */
[----:B------:R-:W-:Y:S01]  /*4560*/  FFMA.FTZ R13, R2, UR15, R47 ;  /* 0x0000000f020d7c23 */ /* 0x000fe2000801002f */
[----:B------:R-:W-:Y:S01]  /*4570*/  VIADD R2, R0, 0x38 ;  /* 0x0000003800027836 */ /* 0x000fe20000000000 */
[----:B------:R-:W-:Y:S02]  /*4580*/  FSEL R168, R11, -INF , !P0 ;  /* 0xff8000000ba87808 */ /* 0x000fe40004000000 */
[C---:B------:R-:W-:Y:S02]  /*4590*/  ISETP.GE.AND P1, PT, R3.reuse, R25, PT ;  /* 0x000000190300720c */ /* 0x040fe40003f26270 */
[----:B------:R-:W-:Y:S02]  /*45a0*/  ISETP.GE.AND P0, PT, R3, R24, PT ;  /* 0x000000180300720c */ /* 0x000fe40003f06270 */
[----:B------:R-:W-:Y:S02]  /*45b0*/  FSEL R193, R14, -INF , !P3 ;  /* 0xff8000000ec17808 */ /* 0x000fe40005800000 */
[----:B------:R-:W-:-:S02]  /*45c0*/  FSEL R117, R12, -INF , !P4 ;  /* 0xff8000000c757808 */ /* 0x000fc40006000000 */
[----:B------:R-:W-:Y:S02]  /*45d0*/  I2FP.F32.S32 R3, R3 ;  /* 0x0000000300037245 */ /* 0x000fe40000201400 */
[C---:B------:R-:W-:Y:S02]  /*45e0*/  ISETP.GE.AND P3, PT, R7.reuse, R25, PT ;  /* 0x000000190700720c */ /* 0x040fe40003f66270 */
[----:B------:R-:W-:Y:S01]  /*45f0*/  ISETP.GE.AND P4, PT, R7, R24, PT ;  /* 0x000000180700720c */ /* 0x000fe20003f86270 */
[C---:B------:R-:W-:Y:S01]  /*4600*/  FFMA.FTZ R11, R3.reuse, UR15, R51 ;  /* 0x0000000f030b7c23 */ /* 0x040fe20008010033 */
[----:B------:R-:W-:Y:S01]  /*4610*/  FSEL R200, R8, -INF , !P5 ;  /* 0xff80000008c87808 */ /* 0x000fe20006800000 */
[----:B------:R-:W-:Y:S01]  /*4620*/  FFMA.FTZ R8, R3, UR15, R49 ;  /* 0x0000000f03087c23 */ /* 0x000fe20008010031 */
[----:B------:R-:W-:Y:S02]  /*4630*/  FSEL R170, R10, -INF , !P2 ;  /* 0xff8000000aaa7808 */ /* 0x000fe40005000000 */
[----:B------:R-:W-:-:S02]  /*4640*/  I2FP.F32.S32 R7, R7 ;  /* 0x0000000700077245 */ /* 0x000fc40000201400 */
[C---:B------:R-:W-:Y:S02]  /*4650*/  ISETP.GE.AND P5, PT, R2.reuse, R25, PT ;  /* 0x000000190200720c */ /* 0x040fe40003fa6270 */
[----:B------:R-:W-:Y:S01]  /*4660*/  ISETP.GE.AND P2, PT, R2, R24, PT ;  /* 0x000000180200720c */ /* 0x000fe20003f46270 */
[C---:B------:R-:W-:Y:S01]  /*4670*/  FFMA.FTZ R9, R7.reuse, UR15, R48 ;  /* 0x0000000f07097c23 */ /* 0x040fe20008010030 */
[----:B------:R-:W-:Y:S01]  /*4680*/  I2FP.F32.S32 R2, R2 ;  /* 0x0000000200027245 */ /* 0x000fe20000201400 */
[----:B------:R-:W-:Y:S01]  /*4690*/  FFMA.FTZ R7, R7, UR15, R50 ;  /* 0x0000000f07077c23 */ /* 0x000fe20008010032 */
[----:B------:R-:W-:Y:S02]  /*46a0*/  FSEL R245, R11, -INF , !P0 ;  /* 0xff8000000bf57808 */ /* 0x000fe40004000000 */
[----:B------:R-:W-:Y:S01]  /*46b0*/  PLOP3.LUT P0, PT, PT, PT, UP0, 0x80, 0x0 ;  /* 0x000000000000781c */ /* 0x000fe20003f0f008 */
[C---:B------:R-:W-:Y:S01]  /*46c0*/  FFMA.FTZ R12, R2.reuse, UR15, R28 ;  /* 0x0000000f020c7c23 */ /* 0x040fe2000801001c */
[----:B------:R-:W-:Y:S01]  /*46d0*/  FFMA.FTZ R10, R2, UR15, R30 ;  /* 0x0000000f020a7c23 */ /* 0x000fe2000801001e */
[----:B------:R-:W-:Y:S01]  /*46e0*/  VIADD R2, R0, 0x39 ;  /* 0x0000003900027836 */ /* 0x000fe20000000000 */
[----:B------:R-:W-:-:S02]  /*46f0*/  FSEL R195, R13, -INF , !P6 ;  /* 0xff8000000dc37808 */ /* 0x000fc40007000000 */
[----:B------:R-:W-:Y:S02]  /*4700*/  FSEL R240, R9, -INF , !P3 ;  /* 0xff80000009f07808 */ /* 0x000fe40005800000 */
[----:B------:R-:W-:Y:S02]  /*4710*/  FSEL R244, R7, -INF , !P4 ;  /* 0xff80000007f47808 */ /* 0x000fe40006000000 */
[----:B------:R-:W-:Y:S02]  /*4720*/  FSEL R241, R8, -INF , !P1 ;  /* 0xff80000008f17808 */ /* 0x000fe40004800000 */
[CC--:B------:R-:W-:Y:S02]  /*4730*/  ISETP.GE.AND P6, PT, R0.reuse, R25.reuse, PT ;  /* 0x000000190000720c */ /* 0x0c0fe40003fc6270 */
[----:B------:R-:W-:Y:S02]  /*4740*/  ISETP.GE.AND P3, PT, R0, R24, PT ;  /* 0x000000180000720c */ /* 0x000fe40003f66270 */
[----:B------:R-:W-:-:S02]  /*4750*/  ISETP.GE.AND P4, PT, R2, R25, PT ;  /* 0x000000190200720c */ /* 0x000fc40003f86270 */
        /* <DEDUP_REMOVED lines=129> */
.L_x_697:
[----:B------:R-:W-:Y:S05]  /*4f70*/  BSYNC B0 ;  /* 0x0000000000007941 */ /* 0x000fea0003800000 */
.L_x_696:
[----:B------:R-:W0:Y:S02]  /*4f80*/  LDGDEPBAR ;  /* 0x00000000000079af */ /* 0x000e240000000000 */
.L_x_695:
[----:B------:R-:W-:Y:S01]  /*4f90*/  FMNMX.FTZ R0, R30, R35, !PT ;  /* 0x000000231e007209 */ /* 0x000fe20007810000 */
[----:B------:R-:W-:Y:S01]  /*4fa0*/  IMAD.WIDE.U32 R196, R112, -0x326172a9, RZ ;  /* 0xcd9e8d5770c47825 */ /* 0x000fe200078e00ff */
[----:B------:R-:W-:Y:S01]  /*4fb0*/  USHF.L.U32 UR35, UR16, 0x1, URZ ;  /* 0x0000000110237899 */ /* 0x000fe2000800063f */
[----:B------:R-:W-:Y:S01]  /*4fc0*/  LEA R181, R6, UR4, 0x1 ;  /* 0x0000000406b57c11 */ /* 0x000fe2000f8e08ff */
[----:B------:R-:W-:Y:S01]  /*4fd0*/  UIADD3 UR6, UR29, -0x4498517b, URZ ;  /* 0xbb67ae851d067890 */ /* 0x000fe2000fffe03f */
[----:B------:R-:W-:Y:S01]  /*4fe0*/  FMNMX.FTZ R0, R40, R0, !PT ;  /* 0x0000000028007209 */ /* 0x000fe20007810000 */
[----:B------:R-:W-:Y:S02]  /*4ff0*/  ULOP3.LUT UR7, UR35, UR29, URZ, 0x3c, !UPT ;  /* 0x0000001d23077292 */ /* 0x000fe4000f8e3c3f */
[----:B------:R-:W-:Y:S01]  /*5000*/  UIADD3 UR34, UR28, -0x61c88647, URZ ;  /* 0x9e3779b91c227890 */ /* 0x000fe2000fffe03f */
[----:B------:R-:W-:Y:S01]  /*5010*/  FMNMX.FTZ R0, R34, R0, !PT ;  /* 0x0000000022007209 */ /* 0x000fe20007810000 */
[----:B------:R-:W-:Y:S01]  /*5020*/  UIADD3 UR27, UR28, 0x3c6ef372, URZ ;  /* 0x3c6ef3721c1b7890 */ /* 0x000fe2000fffe03f */
[--C-:B------:R-:W-:Y:S01]  /*5030*/  IMAD R182, R5, 0x2, R181.reuse ;  /* 0x0000000205b67824 */ /* 0x100fe200078e02b5 */
[----:B------:R-:W-:Y:S01]  /*5040*/  ULDC UR36, c[0x0][0x2ec] ;  /* 0x0000bb0000247ab9 */ /* 0x000fe20000000800 */
[----:B------:R-:W-:Y:S01]  /*5050*/  FMNMX.FTZ R0, R56, R0, !PT ;  /* 0x0000000038007209 */ /* 0x000fe20007810000 */
[----:B------:R-:W-:Y:S01]  /*5060*/  UIADD3 UR26, UR29, 0x76cf5d0a, URZ ;  /* 0x76cf5d0a1d1a7890 */ /* 0x000fe2000fffe03f */
[----:B------:R-:W-:Y:S01]  /*5070*/  IMAD.U32 R5, RZ, RZ, UR5 ;  /* 0x00000005ff057e24 */ /* 0x000fe2000f8e00ff */
[----:B------:R-:W-:Y:S01]  /*5080*/  UIADD3 UR22, UR29, 0x32370b8f, URZ ;  /* 0x32370b8f1d167890 */ /* 0x000fe2000fffe03f */
[----:B------:R-:W-:Y:S01]  /*5090*/  FMNMX.FTZ R0, R57, R0, !PT ;  /* 0x0000000039007209 */ /* 0x000fe20007810000 */
[----:B------:R-:W-:Y:S01]  /*50a0*/  UIADD3 UR23, UR28, -0x255992d5, URZ ;  /* 0xdaa66d2b1c177890 */ /* 0x000fe2000fffe03f */
[C---:B------:R-:W-:Y:S01]  /*50b0*/  IMAD R184, R4.reuse, 0x2, R181 ;  /* 0x0000000204b87824 */ /* 0x040fe200078e02b5 */
[----:B------:R-:W-:Y:S01]  /*50c0*/  UIADD3 UR21, UR28, 0x78dde6e4, URZ ;  /* 0x78dde6e41c157890 */ /* 0x000fe2000fffe03f */
[----:B------:R-:W-:Y:S01]  /*50d0*/  FMNMX.FTZ R2, R53, R0, !PT ;  /* 0x0000000035027209 */ /* 0x000fe20007810000 */
[----:B------:R-:W-:Y:S01]  /*50e0*/  IMAD R183, R4, 0x2, R182 ;  /* 0x0000000204b77824 */ /* 0x000fe200078e02b6 */
[----:B------:R-:W-:Y:S01]  /*50f0*/  FMNMX.FTZ R0, R31, R42, !PT ;  /* 0x0000002a1f007209 */ /* 0x000fe20007810000 */
[----:B-1----:R-:W-:Y:S01]  /*5100*/  LDSM.16.MT88.4 R16, [R182+0xe000] ;  /* 0x00e00000b610783b */ /* 0x002fe20000004200 */
[----:B------:R-:W-:Y:S01]  /*5110*/  FMNMX.FTZ R2, R55, R2, !PT ;  /* 0x0000000237027209 */ /* 0x000fe20007810000 */
[----:B------:R-:W-:Y:S01]  /*5120*/  UIADD3 UR4, UR28, 0x1715609d, URZ ;  /* 0x1715609d1c047890 */ /* 0x000fe2000fffe03f */
[----:B------:R-:W-:Y:S01]  /*5130*/  FMNMX.FTZ R0, R36, R0, !PT ;  /* 0x0000000024007209 */ /* 0x000fe20007810000 */
[----:B------:R-:W-:Y:S01]  /*5140*/  LDSM.16.MT88.4 R20, [R181+0xe000] ;  /* 0x00e00000b514783b */ /* 0x000fe20000004200 */
[----:B------:R-:W-:Y:S01]  /*5150*/  FMNMX.FTZ R2, R169, R2, !PT ;  /* 0x00000002a9027209 */ /* 0x000fe20007810000 */
[----:B------:R-:W-:Y:S01]  /*5160*/  UIADD3 UR35, UR35, 0x1, URZ ;  /* 0x0000000123237890 */ /* 0x000fe2000fffe03f */
[----:B------:R-:W-:Y:S01]  /*5170*/  FMNMX.FTZ R0, R37, R0, !PT ;  /* 0x0000000025007209 */ /* 0x000fe20007810000 */
[----:B------:R-:W-:Y:S01]  /*5180*/  LDSM.16.MT88.4 R48, [R182+0x10000] ;  /* 0x01000000b630783b */ /* 0x000fe20000004200 */
[----:B------:R-:W-:Y:S01]  /*5190*/  FMNMX.FTZ R2, R117, R2, !PT ;  /* 0x0000000275027209 */ /* 0x000fe20007810000 */
[----:B------:R-:W-:Y:S01]  /*51a0*/  ULOP3.LUT UR35, UR35, UR29, URZ, 0x3c, !UPT ;  /* 0x0000001d23237292 */ /* 0x000fe2000f8e3c3f */
        /* <DEDUP_REMOVED lines=20> */
[----:B-1----:R-:W-:Y:S02]  /*52f0*/  FMNMX.FTZ R116, R2, R116, !PT ;  /* 0x0000007402747209 */ /* 0x002fe40007810000 */
[----:B------:R-:W-:Y:S01]  /*5300*/  LOP3.LUT R2, R118, UR28, RZ, 0x3c, !PT ;  /* 0x0000001c76027c12 */ /* 0x000fe2000f8e3cff */
[----:B------:R-:W-:Y:S02]  /*5310*/  IMAD.WIDE.U32 R118, R119, -0x2daee0ad, RZ ;  /* 0xd2511f5377767825 */ /* 0x000fe400078e00ff */
[----:B------:R-:W1:Y:S04]  /*5320*/  SHFL.BFLY PT, R7, R116, 0x1, 0x1f ;  /* 0x0c201f0074077f89 */ /* 0x000e6800000e0000 */
[----:B------:R3:W-:Y:S01]  /*5330*/  STL [R1+0x70], R2 ;  /* 0x0000700201007387 */ /* 0x0007e20000100800 */
[----:B--2---:R-:W-:-:S05]  /*5340*/  FMNMX.FTZ R9, R0, R3, !PT ;  /* 0x0000000300097209 */ /* 0x004fca0007810000 */
[----:B------:R-:W2:Y:S01]  /*5350*/  SHFL.BFLY PT, R13, R9, 0x1, 0x1f ;  /* 0x0c201f00090d7f89 */ /* 0x000ea200000e0000 */
[----:B-1----:R-:W-:-:S04]  /*5360*/  FMNMX.FTZ R116, R116, R7, !PT ;  /* 0x0000000774747209 */ /* 0x002fc80007810000 */
[C---:B------:R-:W-:Y:S01]  /*5370*/  FSETP.NEU.FTZ.AND P1, PT, R116.reuse, -INF , PT ;  /* 0xff8000007400780b */ /* 0x040fe20003f3d000 */
[----:B------:R-:W-:Y:S01]  /*5380*/  FMUL.FTZ R12, R116, UR36 ;  /* 0x00000024740c7c20 */ /* 0x000fe20008410000 */
[----:B---3--:R-:W-:-:S04]  /*5390*/  LOP3.LUT R2, R197, R2, RZ, 0x3c, !PT ;  /* 0x00000002c5027212 */ /* 0x008fc800078e3cff */
[----:B------:R-:W-:Y:S01]  /*53a0*/  FSEL R12, R12, RZ, P1 ;  /* 0x000000ff0c0c7208 */ /* 0x000fe20000800000 */
[----:B------:R-:W-:Y:S01]  /*53b0*/  IMAD.WIDE.U32 R46, R2, -0x2daee0ad, RZ ;  /* 0xd2511f53022e7825 */ /* 0x000fe200078e00ff */
[----:B------:R-:W-:Y:S01]  /*53c0*/  LOP3.LUT R2, R119, UR7, RZ, 0x3c, !PT ;  /* 0x0000000777027c12 */ /* 0x000fe2000f8e3cff */
[----:B------:R-:W-:-:S03]  /*53d0*/  UIADD3 UR7, UR29, -0x126145ec, URZ ;  /* 0xed9eba141d077890 */ /* 0x000fc6000fffe03f */
[----:B------:R-:W-:Y:S01]  /*53e0*/  LOP3.LUT R0, R47, UR6, R118, 0x96, !PT ;  /* 0x000000062f007c12 */ /* 0x000fe2000f8e9676 */
[----:B------:R-:W-:Y:S01]  /*53f0*/  IMAD.WIDE.U32 R2, R2, -0x326172a9, RZ ;  /* 0xcd9e8d5702027825 */ /* 0x000fe200078e00ff */
[----:B------:R-:W-:-:S03]  /*5400*/  UIADD3 UR6, UR29, -0x56f99767, URZ ;  /* 0xa90668991d067890 */ /* 0x000fc6000fffe03f */
[----:B------:R-:W-:Y:S01]  /*5410*/  IMAD.WIDE.U32 R44, R0, -0x326172a9, RZ ;  /* 0xcd9e8d57002c7825 */ /* 0x000fe200078e00ff */
[----:B------:R-:W-:-:S03]  /*5420*/  LOP3.LUT R3, R3, UR34, R196, 0x96, !PT ;  /* 0x0000002203037c12 */ /* 0x000fc6000f8e96c4 */
[----:B------:R-:W-:Y:S01]  /*5430*/  FFMA.FTZ R0, R30, UR36, -R12 ;  /* 0x000000241e007c23 */ /* 0x000fe2000801080c */
[----:B------:R-:W-:Y:S01]  /*5440*/  LOP3.LUT R10, R45, UR27, R2, 0x96, !PT ;  /* 0x0000001b2d0a7c12 */ /* 0x000fe2000f8e9602 */
[----:B------:R-:W-:Y:S02]  /*5450*/  IMAD.WIDE.U32 R2, R3, -0x2daee0ad, RZ ;  /* 0xd2511f5303027825 */ /* 0x000fe400078e00ff */
[----:B------:R1:W-:Y:S02]  /*5460*/  MUFU.EX2 R202, R0 ;  /* 0x0000000000ca7308 */ /* 0x0003e40000000800 */
[----:B------:R-:W-:Y:S01]  /*5470*/  IMAD.WIDE.U32 R10, R10, -0x2daee0ad, RZ ;  /* 0xd2511f530a0a7825 */ /* 0x000fe200078e00ff */
[----:B------:R-:W-:-:S04]  /*5480*/  LOP3.LUT R3, R3, UR26, R46, 0x96, !PT ;  /* 0x0000001a03037c12 */ /* 0x000fc8000f8e962e */
[----:B------:R-:W-:Y:S01]  /*5490*/  LOP3.LUT R7, R11, UR22, R2, 0x96, !PT ;  /* 0x000000160b077c12 */ /* 0x000fe2000f8e9602 */
[----:B------:R-:W-:-:S04]  /*54a0*/  IMAD.WIDE.U32 R2, R3, -0x326172a9, RZ ;  /* 0xcd9e8d5703027825 */ /* 0x000fc800078e00ff */
[----:B------:R-:W-:Y:S01]  /*54b0*/  IMAD.WIDE.U32 R26, R7, -0x326172a9, RZ ;  /* 0xcd9e8d57071a7825 */ /* 0x000fe200078e00ff */
[----:B------:R-:W-:Y:S02]  /*54c0*/  LOP3.LUT R8, R3, UR23, R44, 0x96, !PT ;  /* 0x0000001703087c12 */ /* 0x000fe4000f8e962c */
[----:B--2---:R-:W-:Y:S01]  /*54d0*/  FMNMX.FTZ R3, R9, R13, !PT ;  /* 0x0000000d09037209 */ /* 0x004fe20007810000 */
[----:B-1----:R-:W-:Y:S01]  /*54e0*/  FFMA.FTZ R0, R35, UR36, -R12 ;  /* 0x0000002423007c23 */ /* 0x002fe2000801080c */
[----:B------:R-:W-:Y:S01]  /*54f0*/  LOP3.LUT R2, R27, UR21, R2, 0x96, !PT ;  /* 0x000000151b027c12 */ /* 0x000fe2000f8e9602 */
[----:B------:R-:W-:Y:S01]  /*5500*/  IMAD.WIDE.U32 R8, R8, -0x2daee0ad, RZ ;  /* 0xd2511f5308087825 */ /* 0x000fe200078e00ff */
[----:B------:R-:W-:Y:S01]  /*5510*/  FSETP.NEU.FTZ.AND P1, PT, R3, -INF , PT ;  /* 0xff8000000300780b */ /* 0x000fe20003f3d000 */
[----:B------:R1:W-:Y:S02]  /*5520*/  MUFU.EX2 R216, R0 ;  /* 0x0000000000d87308 */ /* 0x0003e40000000800 */
[----:B------:R-:W-:-:S04]  /*5530*/  IMAD.WIDE.U32 R98, R2, -0x2daee0ad, RZ ;  /* 0xd2511f5302627825 */ /* 0x000fc800078e00ff */
[----:B------:R-:W-:Y:S01]  /*5540*/  FMUL.FTZ R2, R3, UR36 ;  /* 0x0000002403027c20 */ /* 0x000fe20008410000 */
[----:B------:R-:W-:-:S04]  /*5550*/  LOP3.LUT R14, R99, UR6, R8, 0x96, !PT ;  /* 0x00000006630e7c12 */ /* 0x000fc8000f8e9608 */
[----:B------:R-:W-:Y:S02]  /*5560*/  FSEL R2, R2, RZ, P1 ;  /* 0x000000ff02027208 */ /* 0x000fe40000800000 */
[----:B------:R-:W-:Y:S01]  /*5570*/  LOP3.LUT R8, R9, UR7, R10, 0x96, !PT ;  /* 0x0000000709087c12 */ /* 0x000fe2000f8e960a */
[----:B------:R-:W-:-:S04]  /*5580*/  IMAD.WIDE.U32 R14, R14, -0x326172a9, RZ ;  /* 0xcd9e8d570e0e7825 */ /* 0x000fc800078e00ff */
[----:B------:R-:W-:Y:S01]  /*5590*/  FFMA.FTZ R9, R42, UR36, -R2 ;  /* 0x000000242a097c23 */ /* 0x000fe20008010802 */
[----:B------:R-:W-:-:S04]  /*55a0*/  IMAD.WIDE.U32 R96, R8, -0x326172a9, RZ ;  /* 0xcd9e8d5708607825 */ /* 0x000fc800078e00ff */
[----:B-1----:R-:W-:Y:S01]  /*55b0*/  FFMA.FTZ R0, R40, UR36, -R12 ;  /* 0x0000002428007c23 */ /* 0x002fe2000801080c */
[--C-:B------:R-:W-:Y:S01]  /*55c0*/  SHF.R.U32.HI R7, RZ, 0x10, R14.reuse ;  /* 0x00000010ff077819 */ /* 0x100fe2000001160e */
[----:B------:R-:W-:Y:S01]  /*55d0*/  MUFU.EX2 R211, R9 ;  /* 0x0000000900d37308 */ /* 0x000fe20000000800 */
[----:B------:R-:W-:Y:S01]  /*55e0*/  SHF.R.U32.HI R10, RZ, 0x18, R14 ;  /* 0x00000018ff0a7819 */ /* 0x000fe2000001160e */
[----:B------:R-:W-:Y:S01]  /*55f0*/  LDSM.16.MT88.4 R40, [R181+0xc000] ;  /* 0x00c00000b528783b */ /* 0x000fe20000004200 */
[----:B------:R-:W-:Y:S02]  /*5600*/  LOP3.LUT R7, R7, 0xff, RZ, 0xc0, !PT ;  /* 0x000000ff07077812 */ /* 0x000fe400078ec0ff */
[----:B------:R-:W-:Y:S02]  /*5610*/  LOP3.LUT R11, R14, 0xff, RZ, 0xc0, !PT ;  /* 0x000000ff0e0b7812 */ /* 0x000fe400078ec0ff */
[----:B------:R-:W-:Y:S01]  /*5620*/  PRMT R13, R7, 0x5410, R10 ;  /* 0x00005410070d7816 */ /* 0x000fe2000000000a */
[----:B------:R1:W-:Y:S02]  /*5630*/  MUFU.EX2 R217, R0 ;  /* 0x0000000000d97308 */ /* 0x0003e40000000800 */
[----:B-1----:R-:W-:-:S02]  /*5640*/  FFMA.FTZ R0, R34, UR36, -R12 ;  /* 0x0000002422007c23 */ /* 0x002fc4000801080c */
[----:B------:R-:W-:Y:S04]  /*5650*/  LDSM.16.MT88.4 R32, [R183+0xc000] ;  /* 0x00c00000b720783b */ /* 0x000fe80000004200 */
[----:B------:R1:W-:Y:S02]  /*5660*/  MUFU.EX2 R204, R0 ;  /* 0x0000000000cc7308 */ /* 0x0003e40000000800 */
[----:B-1----:R-:W-:Y:S02]  /*5670*/  FFMA.FTZ R0, R31, UR36, -R2 ;  /* 0x000000241f007c23 */ /* 0x002fe40008010802 */
[----:B------:R-:W1:Y:S04]  /*5680*/  LDSM.16.MT88.4 R28, [R182+0xc000] ;  /* 0x00c00000b61c783b */ /* 0x000e680000004200 */
[----:B------:R2:W3:Y:S02]  /*5690*/  MUFU.EX2 R221, R0 ;  /* 0x0000000000dd7308 */ /* 0x0004e40000000800 */
[----:B--2---:R-:W-:-:S04]  /*56a0*/  LOP3.LUT R0, R14, 0xffff, RZ, 0xc0, !PT ;  /* 0x0000ffff0e007812 */ /* 0x004fc800078ec0ff */
[----:B------:R-:W-:Y:S02]  /*56b0*/  SHF.R.U32.HI R8, RZ, 0x8, R0 ;  /* 0x00000008ff087819 */ /* 0x000fe40000011600 */
[----:B------:R-:W-:Y:S02]  /*56c0*/  LOP3.LUT R0, R15, UR8, R96, 0x96, !PT ;  /* 0x000000080f007c12 */ /* 0x000fe4000f8e9660 */
[----:B------:R-:W-:Y:S01]  /*56d0*/  PRMT R11, R11, 0x5410, R8 ;  /* 0x000054100b0b7816 */ /* 0x000fe20000000008 */
[--C-:B------:R-:W-:Y:S01]  /*56e0*/  FFMA.FTZ R8, R36, UR36, -R2.reuse ;  /* 0x0000002424087c23 */ /* 0x100fe20008010802 */
[C---:B------:R-:W-:Y:S02]  /*56f0*/  LOP3.LUT R7, R0.reuse, 0xffff, RZ, 0xc0, !PT ;  /* 0x0000ffff00077812 */ /* 0x040fe400078ec0ff */
[----:B------:R-:W-:Y:S01]  /*5700*/  LOP3.LUT R10, R0, 0xff, RZ, 0xc0, !PT ;  /* 0x000000ff000a7812 */ /* 0x000fe200078ec0ff */
[----:B------:R2:W-:Y:S01]  /*5710*/  MUFU.EX2 R219, R8 ;  /* 0x0000000800db7308 */ /* 0x0005e20000000800 */
[----:B------:R-:W-:Y:S01]  /*5720*/  SHF.R.U32.HI R9, RZ, 0x8, R7 ;  /* 0x00000008ff097819 */ /* 0x000fe20000011607 */
[----:B------:R-:W-:Y:S01]  /*5730*/  FFMA.FTZ R7, R37, UR36, -R2 ;  /* 0x0000002425077c23 */ /* 0x000fe20008010802 */
[----:B------:R-:W-:Y:S01]  /*5740*/  SHF.R.U32.HI R6, RZ, 0x18, R0 ;  /* 0x00000018ff067819 */ /* 0x000fe20000011600 */
[----:B------:R-:W4:Y:S01]  /*5750*/  LDSM.16.MT88.4 R36, [R184+0xc000] ;  /* 0x00c00000b824783b */ /* 0x000f220000004200 */
[----:B------:R-:W-:-:S03]  /*5760*/  PRMT R9, R10, 0x5410, R9 ;  /* 0x000054100a097816 */ /* 0x000fc60000000009 */
[----:B------:R5:W1:Y:S01]  /*5770*/  MUFU.EX2 R171, R7 ;  /* 0x0000000700ab7308 */ /* 0x000a620000000800 */
[----:B--2---:R-:W-:-:S04]  /*5780*/  SHF.R.U32.HI R8, RZ, 0x10, R0 ;  /* 0x00000010ff087819 */ /* 0x004fc80000011600 */
[----:B------:R-:W-:-:S04]  /*5790*/  LOP3.LUT R0, R8, 0xff, RZ, 0xc0, !PT ;  /* 0x000000ff08007812 */ /* 0x000fc800078ec0ff */
[----:B------:R-:W-:Y:S02]  /*57a0*/  PRMT R8, R0, 0x5410, R6 ;  /* 0x0000541000087816 */ /* 0x000fe40000000006 */
[----:B---3--:R-:W-:Y:S02]  /*57b0*/  F2FP.BF16.F32.PACK_AB R0, R211, R221 ;  /* 0x000000ddd300723e */ /* 0x008fe400000010ff */
[----:B-----5:R-:W-:Y:S02]  /*57c0*/  F2FP.BF16.F32.PACK_AB R7, R216, R202 ;  /* 0x000000cad807723e */ /* 0x020fe400000010ff */
[C---:B------:R-:W-:Y:S02]  /*57d0*/  PRMT R173, R0.reuse, 0x7610, R173 ;  /* 0x0000761000ad7816 */ /* 0x040fe400000000ad */
[----:B------:R-:W-:Y:S02]  /*57e0*/  PRMT R177, R0, 0x7632, R177 ;  /* 0x0000763200b17816 */ /* 0x000fe400000000b1 */
[----:B------:R-:W-:-:S02]  /*57f0*/  LEA R0, R5, UR5, 0x10 ;  /* 0x0000000505007c11 */ /* 0x000fc4000f8e80ff */
[----:B------:R-:W-:Y:S02]  /*5800*/  F2FP.BF16.F32.PACK_AB R6, R204, R217 ;  /* 0x000000d9cc06723e */ /* 0x000fe400000010ff */
[C---:B------:R-:W-:Y:S02]  /*5810*/  PRMT R174, R7.reuse, 0x7610, R174 ;  /* 0x0000761007ae7816 */ /* 0x040fe400000000ae */
[----:B------:R-:W-:Y:S02]  /*5820*/  PRMT R172, R7, 0x7632, R172 ;  /* 0x0000763207ac7816 */ /* 0x000fe400000000ac */
[----:B-1----:R-:W-:Y:S02]  /*5830*/  F2FP.BF16.F32.PACK_AB R5, R171, R219 ;  /* 0x000000dbab05723e */ /* 0x002fe400000010ff */
[C---:B------:R-:W-:Y:S02]  /*5840*/  PRMT R176, R6.reuse, 0x7610, R176 ;  /* 0x0000761006b07816 */ /* 0x040fe400000000b0 */
[----:B------:R-:W-:-:S02]  /*5850*/  PRMT R175, R6, 0x7632, R175 ;  /* 0x0000763206af7816 */ /* 0x000fc400000000af */
[--C-:B------:R-:W-:Y:S02]  /*5860*/  HSET2.LE.AND R4, R9, R0.reuse, PT ;  /* 0x0000000009047233 */ /* 0x100fe40003803000 */
[----:B------:R-:W-:Y:S02]  /*5870*/  PRMT R6, R174, 0x5410, R172 ;  /* 0x00005410ae067816 */ /* 0x000fe400000000ac */
[C---:B------:R-:W-:Y:S02]  /*5880*/  PRMT R179, R5.reuse, 0x7610, R179 ;  /* 0x0000761005b37816 */ /* 0x040fe400000000b3 */
[----:B------:R-:W-:Y:S02]  /*5890*/  PRMT R178, R5, 0x7632, R178 ;  /* 0x0000763205b27816 */ /* 0x000fe400000000b2 */
[----:B------:R-:W-:Y:S02]  /*58a0*/  HSET2.LE.AND R5, R8, R0, PT ;  /* 0x0000000008057233 */ /* 0x000fe40003803000 */
[----:B------:R-:W-:-:S02]  /*58b0*/  LOP3.LUT R8, R4, R6, RZ, 0xc0, !PT ;  /* 0x0000000604087212 */ /* 0x000fc400078ec0ff */
[----:B------:R-:W-:Y:S02]  /*58c0*/  PRMT R4, R173, 0x5410, R177 ;  /* 0x00005410ad047816 */ /* 0x000fe400000000b1 */
[--C-:B------:R-:W-:Y:S02]  /*58d0*/  HSET2.LE.AND R6, R11, R0.reuse, PT ;  /* 0x000000000b067233 */ /* 0x100fe40003803000 */
[----:B------:R-:W-:Y:S02]  /*58e0*/  LOP3.LUT R9, R5, R4, RZ, 0xc0, !PT ;  /* 0x0000000405097212 */ /* 0x000fe400078ec0ff */
[----:B------:R-:W-:Y:S02]  /*58f0*/  PRMT R5, R176, 0x5410, R175 ;  /* 0x00005410b0057816 */ /* 0x000fe400000000af */
[----:B------:R-:W-:Y:S02]  /*5900*/  HSET2.LE.AND R4, R13, R0, PT ;  /* 0x000000000d047233 */ /* 0x000fe40003803000 */
[----:B------:R-:W-:-:S02]  /*5910*/  LOP3.LUT R10, R6, R5, RZ, 0xc0, !PT ;  /* 0x00000005060a7212 */ /* 0x000fc400078ec0ff */
[----:B------:R-:W-:-:S04]  /*5920*/  PRMT R5, R179, 0x5410, R178 ;  /* 0x00005410b3057816 */ /* 0x000fc800000000b2 */
[----:B------:R-:W-:Y:S01]  /*5930*/  LOP3.LUT R11, R4, R5, RZ, 0xc0, !PT ;  /* 0x00000005040b7212 */ /* 0x000fe200078ec0ff */
[--C-:B------:R-:W-:Y:S01]  /*5940*/  FFMA.FTZ R4, R56, UR36, -R12.reuse ;  /* 0x0000002438047c23 */ /* 0x100fe2000801080c */
[----:B------:R-:W-:-:S03]  /*5950*/  FFMA.FTZ R5, R55, UR36, -R12 ;  /* 0x0000002437057c23 */ /* 0x000fc6000801080c */
[----:B------:R1:W-:Y:S02]  /*5960*/  MUFU.EX2 R220, R4 ;  /* 0x0000000400dc7308 */ /* 0x0003e40000000800 */
[C---:B------:R-:W-:Y:S06]  /*5970*/  HMMA.16816.F32.BF16 R132, R8.reuse, R28, RZ ;  /* 0x0000001c0884723c */ /* 0x040fec00000418ff */
[C---:B------:R-:W-:Y:S01]  /*5980*/  HMMA.16816.F32.BF16 R144, R8.reuse, R30, RZ ;  /* 0x0000001e0890723c */ /* 0x040fe200000418ff */
[----:B------:R-:W2:Y:S01]  /*5990*/  LDSM.16.MT88.4 R28, [R184+0xe000] ;  /* 0x00e00000b81c783b */ /* 0x000ea20000004200 */
[----:B------:R3:W-:Y:S04]  /*59a0*/  MUFU.EX2 R205, R5 ;  /* 0x0000000500cd7308 */ /* 0x0007e80000000800 */
[----:B------:R-:W-:Y:S01]  /*59b0*/  HMMA.16816.F32.BF16 R140, R8, R32, RZ ;  /* 0x00000020088c723c */ /* 0x000fe200000418ff */
[----:B-1----:R-:W-:-:S05]  /*59c0*/  FFMA.FTZ R4, R57, UR36, -R12 ;  /* 0x0000002439047c23 */ /* 0x002fca000801080c */
[C---:B------:R-:W-:Y:S01]  /*59d0*/  HMMA.16816.F32.BF16 R120, R8.reuse, R34, RZ ;  /* 0x000000220878723c */ /* 0x040fe200000418ff */
[----:B------:R1:W5:Y:S01]  /*59e0*/  MUFU.EX2 R198, R4 ;  /* 0x0000000400c67308 */ /* 0x0003620000000800 */
[----:B------:R-:W2:Y:S04]  /*59f0*/  LDSM.16.MT88.4 R32, [R183+0xe000] ;  /* 0x00e00000b720783b */ /* 0x000ea80000004200 */
[----:B------:R-:W-:Y:S01]  /*5a00*/  HMMA.16816.F32.BF16 R92, R8, R18, RZ ;  /* 0x00000012085c723c */ /* 0x000fe200000418ff */
[----:B---3--:R-:W-:-:S04]  /*5a10*/  FFMA.FTZ R5, R59, UR36, -R2 ;  /* 0x000000243b057c23 */ /* 0x008fc80008010802 */
[----:B------:R3:W-:Y:S01]  /*5a20*/  MUFU.EX2 R203, R5 ;  /* 0x0000000500cb7308 */ /* 0x0007e20000000800 */
[----:B------:R-:W-:Y:S01]  /*5a30*/  HMMA.16816.F32.BF16 R100, R8, R16, RZ ;  /* 0x000000100864723c */ /* 0x000fe200000418ff */
[----:B-1----:R-:W-:-:S05]  /*5a40*/  FFMA.FTZ R4, R53, UR36, -R12 ;  /* 0x0000002435047c23 */ /* 0x002fca000801080c */
[C---:B----4-:R-:W-:Y:S01]  /*5a50*/  HMMA.16816.F32.BF16 R156, R8.reuse, R36, RZ ;  /* 0x00000024089c723c */ /* 0x050fe200000418ff */
[----:B------:R-:W1:Y:S01]  /*5a60*/  LDSM.16.MT88.4 R52, [R184+0x10000] ;  /* 0x01000000b834783b */ /* 0x000e620000004200 */
[----:B------:R-:W-:Y:S01]  /*5a70*/  FFMA.FTZ R16, R61, UR36, -R2 ;  /* 0x000000243d107c23 */ /* 0x000fe20008010802 */
[----:B------:R4:W1:Y:S01]  /*5a80*/  MUFU.EX2 R209, R4 ;  /* 0x0000000400d17308 */ /* 0x0008620000000800 */
[----:B-----5:R-:W-:Y:S02]  /*5a90*/  IMAD.MOV.U32 R47, RZ, RZ, R198 ;  /* 0x000000ffff2f7224 */ /* 0x020fe400078e00c6 */
[----:B------:R-:W-:Y:S01]  /*5aa0*/  HMMA.16816.F32.BF16 R128, R8, R38, RZ ;  /* 0x000000260880723c */ /* 0x000fe200000418ff */
[----:B------:R-:W5:Y:S01]  /*5ab0*/  LDSM.16.MT88.4 R36, [R181+0x10000] ;  /* 0x01000000b524783b */ /* 0x000f620000004200 */
[----:B---3--:R-:W-:-:S03]  /*5ac0*/  FFMA.FTZ R5, R58, UR36, -R2 ;  /* 0x000000243a057c23 */ /* 0x008fc60008010802 */
[----:B------:R-:W-:Y:S01]  /*5ad0*/  MUFU.EX2 R218, R16 ;  /* 0x0000001000da7308 */ /* 0x000fe20000000800 */
[C---:B--2---:R-:W-:Y:S06]  /*5ae0*/  HMMA.16816.F32.BF16 R88, R8.reuse, R28, RZ ;  /* 0x0000001c0858723c */ /* 0x044fec00000418ff */
[C---:B------:R-:W-:Y:S01]  /*5af0*/  HMMA.16816.F32.BF16 R80, R8.reuse, R30, RZ ;  /* 0x0000001e0850723c */ /* 0x040fe200000418ff */
[----:B------:R-:W2:Y:S01]  /*5b00*/  LDSM.16.MT88.4 R28, [R183+0x10000] ;  /* 0x01000000b71c783b */ /* 0x000ea20000004200 */
[----:B----4-:R-:W-:Y:S01]  /*5b10*/  LOP3.LUT R4, R97, UR4, R26, 0x96, !PT ;  /* 0x0000000461047c12 */ /* 0x010fe2000f8e961a */
[----:B------:R3:W4:Y:S03]  /*5b20*/  MUFU.EX2 R207, R5 ;  /* 0x0000000500cf7308 */ /* 0x0007260000000800 */
[----:B------:R-:W-:Y:S01]  /*5b30*/  HMMA.16816.F32.BF16 R112, R8, R20, RZ ;  /* 0x000000140870723c */ /* 0x000fe200000418ff */
[----:B------:R-:W-:-:S03]  /*5b40*/  IMAD.WIDE.U32 R26, R4, -0x2daee0ad, RZ ;  /* 0xd2511f53041a7825 */ /* 0x000fc600078e00ff */
[C---:B------:R-:W-:Y:S02]  /*5b50*/  LOP3.LUT R4, R26.reuse, 0xffff, RZ, 0xc0, !PT ;  /* 0x0000ffff1a047812 */ /* 0x040fe400078ec0ff */
[C---:B------:R-:W-:Y:S01]  /*5b60*/  HMMA.16816.F32.BF16 R104, R8.reuse, R22, RZ ;  /* 0x000000160868723c */ /* 0x040fe200000418ff */
[----:B------:R-:W-:Y:S01]  /*5b70*/  LOP3.LUT R6, R26, 0xff, RZ, 0xc0, !PT ;  /* 0x000000ff1a067812 */ /* 0x000fe200078ec0ff */
[----:B------:R-:W2:Y:S01]  /*5b80*/  LDSM.16.MT88.4 R20, [R181+0xc800] ;  /* 0x00c80000b514783b */ /* 0x000ea20000004200 */
[----:B------:R-:W-:Y:S02]  /*5b90*/  SHF.R.U32.HI R4, RZ, 0x8, R4 ;  /* 0x00000008ff047819 */ /* 0x000fe40000011604 */
[----:B------:R-:W-:Y:S01]  /*5ba0*/  SHF.R.U32.HI R18, RZ, 0x18, R26 ;  /* 0x00000018ff127819 */ /* 0x000fe2000001161a */
[----:B------:R-:W-:Y:S01]  /*5bb0*/  HMMA.16816.F32.BF16 R68, R8, R32, RZ ;  /* 0x000000200844723c */ /* 0x000fe200000418ff */
[----:B------:R-:W-:Y:S01]  /*5bc0*/  PRMT R19, R6, 0x5410, R4 ;  /* 0x0000541006137816 */ /* 0x000fe20000000004 */
[----:B------:R-:W-:Y:S01]  /*5bd0*/  FFMA.FTZ R6, R60, UR36, -R2 ;  /* 0x000000243c067c23 */ /* 0x000fe20008010802 */
[----:B------:R-:W-:-:S02]  /*5be0*/  LOP3.LUT R4, R27, UR9, R98, 0x96, !PT ;  /* 0x000000091b047c12 */ /* 0x000fc4000f8e9662 */
[----:B---3--:R-:W-:Y:S01]  /*5bf0*/  SHF.R.U32.HI R5, RZ, 0x10, R26 ;  /* 0x00000010ff057819 */ /* 0x008fe2000001161a */
[----:B------:R3:W5:Y:S01]  /*5c00*/  MUFU.EX2 R208, R6 ;  /* 0x0000000600d07308 */ /* 0x0007620000000800 */
[----:B------:R-:W-:Y:S01]  /*5c10*/  SHF.R.U32.HI R7, RZ, 0x10, R4 ;  /* 0x00000010ff077819 */ /* 0x000fe20000011604 */
[C---:B------:R-:W-:Y:S01]  /*5c20*/  HMMA.16816.F32.BF16 R64, R8.reuse, R34, RZ ;  /* 0x000000220840723c */ /* 0x040fe200000418ff */
[----:B------:R-:W-:Y:S01]  /*5c30*/  LOP3.LUT R17, R5, 0xff, RZ, 0xc0, !PT ;  /* 0x000000ff05117812 */ /* 0x000fe200078ec0ff */
[----:B------:R-:W2:Y:S01]  /*5c40*/  LDSM.16.MT88.4 R32, [R183+0xc800] ;  /* 0x00c80000b720783b */ /* 0x000ea20000004200 */
[C---:B------:R-:W-:Y:S02]  /*5c50*/  LOP3.LUT R5, R4.reuse, 0xffff, RZ, 0xc0, !PT ;  /* 0x0000ffff04057812 */ /* 0x040fe400078ec0ff */
[----:B------:R-:W-:Y:S01]  /*5c60*/  LOP3.LUT R13, R4, 0xff, RZ, 0xc0, !PT ;  /* 0x000000ff040d7812 */ /* 0x000fe200078ec0ff */
[----:B------:R-:W-:Y:S01]  /*5c70*/  HMMA.16816.F32.BF16 R136, R8, R40, RZ ;  /* 0x000000280888723c */ /* 0x000fe200000418ff */
[----:B------:R-:W-:-:S02]  /*5c80*/  SHF.R.U32.HI R5, RZ, 0x8, R5 ;  /* 0x00000008ff057819 */ /* 0x000fc40000011605 */
[----:B------:R-:W-:Y:S02]  /*5c90*/  PRMT R17, R17, 0x5410, R18 ;  /* 0x0000541011117816 */ /* 0x000fe40000000012 */
[----:B------:R-:W-:Y:S01]  /*5ca0*/  PRMT R13, R13, 0x5410, R5 ;  /* 0x000054100d0d7816 */ /* 0x000fe20000000005 */
[C---:B------:R-:W-:Y:S01]  /*5cb0*/  HMMA.16816.F32.BF16 R124, R8.reuse, R42, RZ ;  /* 0x0000002a087c723c */ /* 0x040fe200000418ff */
[----:B-1----:R-:W-:Y:S01]  /*5cc0*/  F2FP.BF16.F32.PACK_AB R5, R205, R209 ;  /* 0x000000d1cd05723e */ /* 0x002fe200000010ff */
[----:B------:R-:W1:Y:S01]  /*5cd0*/  LDSM.16.MT88.4 R40, [R182+0xc800] ;  /* 0x00c80000b628783b */ /* 0x000e620000004200 */
[----:B---3--:R-:W-:Y:S02]  /*5ce0*/  SHF.R.U32.HI R6, RZ, 0x18, R4 ;  /* 0x00000018ff067819 */ /* 0x008fe40000011604 */
[----:B------:R-:W-:Y:S01]  /*5cf0*/  LOP3.LUT R4, R7, 0xff, RZ, 0xc0, !PT ;  /* 0x000000ff07047812 */ /* 0x000fe200078ec0ff */
[----:B------:R-:W-:Y:S01]  /*5d00*/  HMMA.16816.F32.BF16 R72, R8, R48, RZ ;  /* 0x000000300848723c */ /* 0x000fe200000418ff */
[----:B------:R-:W-:-:S02]  /*5d10*/  PRMT R152, R5, 0x7610, R152 ;  /* 0x0000761005987816 */ /* 0x000fc40000000098 */
[----:B------:R-:W-:Y:S02]  /*5d20*/  PRMT R7, R4, 0x5410, R6 ;  /* 0x0000541004077816 */ /* 0x000fe40000000006 */
[----:B------:R-:W-:Y:S01]  /*5d30*/  F2FP.BF16.F32.PACK_AB R4, R198, R220 ;  /* 0x000000dcc604723e */ /* 0x000fe200000010ff */
[C---:B------:R-:W-:Y:S01]  /*5d40*/  HMMA.16816.F32.BF16 R76, R8.reuse, R50, RZ ;  /* 0x00000032084c723c */ /* 0x040fe200000418ff */
[----:B----4-:R-:W-:Y:S02]  /*5d50*/  F2FP.BF16.F32.PACK_AB R6, R207, R203 ;  /* 0x000000cbcf06723e */ /* 0x010fe400000010ff */
[C---:B------:R-:W-:Y:S02]  /*5d60*/  PRMT R155, R4.reuse, 0x7610, R155 ;  /* 0x00007610049b7816 */ /* 0x040fe4000000009b */
[----:B------:R-:W-:Y:S01]  /*5d70*/  PRMT R154, R4, 0x7632, R154 ;  /* 0x00007632049a7816 */ /* 0x000fe2000000009a */
[----:B------:R-:W-:Y:S01]  /*5d80*/  HMMA.16816.F32.BF16 R48, R8, R52, RZ ;  /* 0x000000340830723c */ /* 0x000fe200000418ff */
[----:B-----5:R-:W-:-:S02]  /*5d90*/  F2FP.BF16.F32.PACK_AB R4, R218, R208 ;  /* 0x000000d0da04723e */ /* 0x020fc400000010ff */
[----:B------:R-:W-:Y:S02]  /*5da0*/  PRMT R153, R6, 0x7610, R153 ;  /* 0x0000761006997816 */ /* 0x000fe40000000099 */
[C---:B------:R-:W-:Y:S01]  /*5db0*/  PRMT R149, R4.reuse, 0x7610, R149 ;  /* 0x0000761004957816 */ /* 0x040fe20000000095 */
[C---:B------:R-:W-:Y:S01]  /*5dc0*/  HMMA.16816.F32.BF16 R56, R8.reuse, R36, RZ ;  /* 0x000000240838723c */ /* 0x040fe200000418ff */
[----:B------:R-:W-:Y:S02]  /*5dd0*/  PRMT R148, R4, 0x7632, R148 ;  /* 0x0000763204947816 */ /* 0x000fe40000000094 */
[----:B------:R-:W-:Y:S02]  /*5de0*/  PRMT R151, R6, 0x7632, R151 ;  /* 0x0000763206977816 */ /* 0x000fe40000000097 */
[----:B------:R-:W-:Y:S01]  /*5df0*/  HSET2.LE.AND R4, R13, R0, PT ;  /* 0x000000000d047233 */ /* 0x000fe20003803000 */
[----:B------:R-:W-:Y:S01]  /*5e00*/  HMMA.16816.F32.BF16 R60, R8, R38, RZ ;  /* 0x00000026083c723c */ /* 0x000fe200000418ff */
[----:B------:R-:W-:Y:S01]  /*5e10*/  PRMT R6, R155, 0x5410, R154 ;  /* 0x000054109b067816 */ /* 0x000fe2000000009a */
[----:B------:R-:W-:Y:S01]  /*5e20*/  LDSM.16.MT88.4 R36, [R184+0xc800] ;  /* 0x00c80000b824783b */ /* 0x000fe20000004200 */
[----:B------:R-:W-:-:S02]  /*5e30*/  PRMT R150, R5, 0x7632, R150 ;  /* 0x0000763205967816 */ /* 0x000fc40000000096 */
[--C-:B------:R-:W-:Y:S01]  /*5e40*/  HSET2.LE.AND R5, R7, R0.reuse, PT ;  /* 0x0000000007057233 */ /* 0x100fe20003803000 */
[C---:B------:R-:W-:Y:S01]  /*5e50*/  HMMA.16816.F32.BF16 R52, R8.reuse, R54, RZ ;  /* 0x000000360834723c */ /* 0x040fe200000418ff */
[----:B------:R-:W-:Y:S02]  /*5e60*/  LOP3.LUT R4, R4, R6, RZ, 0xc0, !PT ;  /* 0x0000000604047212 */ /* 0x000fe400078ec0ff */
[----:B------:R-:W-:Y:S02]  /*5e70*/  PRMT R6, R153, 0x5410, R151 ;  /* 0x0000541099067816 */ /* 0x000fe40000000097 */
[----:B------:R-:W-:Y:S01]  /*5e80*/  PRMT R13, R152, 0x5410, R150 ;  /* 0x00005410980d7816 */ /* 0x000fe20000000096 */
[----:B--2---:R-:W-:Y:S01]  /*5e90*/  HMMA.16816.F32.BF16 R84, R8, R28, RZ ;  /* 0x0000001c0854723c */ /* 0x004fe200000418ff */
[----:B------:R-:W-:Y:S02]  /*5ea0*/  LOP3.LUT R5, R5, R6, RZ, 0xc0, !PT ;  /* 0x0000000605057212 */ /* 0x000fe400078ec0ff */
[----:B------:R-:W-:-:S02]  /*5eb0*/  HSET2.LE.AND R6, R19, R0, PT ;  /* 0x0000000013067233 */ /* 0x000fc40003803000 */
[----:B------:R-:W-:Y:S01]  /*5ec0*/  HSET2.LE.AND R7, R17, R0, PT ;  /* 0x0000000011077233 */ /* 0x000fe20003803000 */
[----:B------:R-:W-:Y:S01]  /*5ed0*/  HMMA.16816.F32.BF16 R108, R8, R30, RZ ;  /* 0x0000001e086c723c */ /* 0x000fe200000418ff */
[----:B------:R-:W2:Y:S01]  /*5ee0*/  LDSM.16.MT88.4 R8, [R184+0xe800] ;  /* 0x00e80000b808783b */ /* 0x000ea20000004200 */
[----:B------:R-:W-:Y:S02]  /*5ef0*/  LOP3.LUT R6, R6, R13, RZ, 0xc0, !PT ;  /* 0x0000000d06067212 */ /* 0x000fe400078ec0ff */
[----:B------:R-:W-:Y:S01]  /*5f00*/  PRMT R13, R149, 0x5410, R148 ;  /* 0x00005410950d7816 */ /* 0x000fe20000000094 */
[----:B------:R-:W3:Y:S03]  /*5f10*/  LDSM.16.MT88.4 R16, [R182+0xe800] ;  /* 0x00e80000b610783b */ /* 0x000ee60000004200 */
[----:B------:R-:W-:Y:S01]  /*5f20*/  LOP3.LUT R7, R7, R13, RZ, 0xc0, !PT ;  /* 0x0000000d07077212 */ /* 0x000fe200078ec0ff */
[----:B------:R-:W-:Y:S01]  /*5f30*/  LDSM.16.MT88.4 R28, [R183+0xe800] ;  /* 0x00e80000b71c783b */ /* 0x000fe20000004200 */
[----:B------:R-:W-:-:S05]  /*5f40*/  FFMA.FTZ R13, R170, UR36, -R12 ;  /* 0x00000024aa0d7c23 */ /* 0x000fca000801080c */
[C---:B------:R-:W-:Y:S06]  /*5f50*/  HMMA.16816.F32.BF16 R164, R4.reuse, R20, R136 ;  /* 0x0000001404a4723c */ /* 0x040fec0000041888 */
[C---:B------:R-:W-:Y:S01]  /*5f60*/  HMMA.16816.F32.BF16 R160, R4.reuse, R22, R124 ;  /* 0x0000001604a0723c */ /* 0x040fe2000004187c */
[----:B------:R-:W4:Y:S05]  /*5f70*/  LDSM.16.MT88.4 R20, [R181+0xe800] ;  /* 0x00e80000b514783b */ /* 0x000f2a0000004200 */
[C---:B------:R-:W-:Y:S06]  /*5f80*/  HMMA.16816.F32.BF16 R124, R4.reuse, R32, R140 ;  /* 0x00000020047c723c */ /* 0x040fec000004188c */
[----:B------:R-:W-:Y:S01]  /*5f90*/  HMMA.16816.F32.BF16 R120, R4, R34, R120 ;  /* 0x000000220478723c */ /* 0x000fe20000041878 */
[----:B------:R-:W5:Y:S01]  /*5fa0*/  LDSM.16.MT88.4 R32, [R181+0x10800] ;  /* 0x01080000b520783b */ /* 0x000f620000004200 */
[----:B------:R-:W-:-:S02]  /*5fb0*/  IMAD.MOV.U32 R141, RZ, RZ, R219 ;  /* 0x000000ffff8d7224 */ /* 0x000fc400078e00db */
[----:B------:R-:W-:Y:S02]  /*5fc0*/  IMAD.MOV.U32 R142, RZ, RZ, R218 ;  /* 0x000000ffff8e7224 */ /* 0x000fe400078e00da */
[----:B-1----:R-:W-:Y:S01]  /*5fd0*/  HMMA.16816.F32.BF16 R132, R4, R40, R132 ;  /* 0x000000280484723c */ /* 0x002fe20000041884 */
[----:B------:R-:W-:-:S05]  /*5fe0*/  IMAD.MOV.U32 R143, RZ, RZ, R217 ;  /* 0x000000ffff8f7224 */ /* 0x000fca00078e00d9 */
[C---:B--2---:R-:W-:Y:S06]  /*5ff0*/  HMMA.16816.F32.BF16 R88, R4.reuse, R8, R88 ;  /* 0x000000080458723c */ /* 0x044fec0000041858 */
[----:B------:R-:W-:Y:S01]  /*6000*/  HMMA.16816.F32.BF16 R80, R4, R10, R80 ;  /* 0x0000000a0450723c */ /* 0x000fe20000041850 */
[----:B------:R-:W-:-:S05]  /*6010*/  LOP3.LUT R8, R119, UR35, RZ, 0x3c, !PT ;  /* 0x0000002377087c12 */ /* 0x000fca000f8e3cff */
[----:B------:R-:W-:Y:S01]  /*6020*/  IMAD.WIDE.U32 R8, R8, -0x326172a9, RZ ;  /* 0xcd9e8d5708087825 */ /* 0x000fe200078e00ff */
[----:B---3--:R-:W-:Y:S03]  /*6030*/  HMMA.16816.F32.BF16 R100, R4, R16, R100 ;  /* 0x000000100464723c */ /* 0x008fe60000041864 */
[----:B------:R-:W-:Y:S01]  /*6040*/  FFMA.FTZ R11, R169, UR36, -R12 ;  /* 0x00000024a90b7c23 */ /* 0x000fe2000801080c */
[----:B------:R-:W-:-:S03]  /*6050*/  LOP3.LUT R9, R9, UR34, R196, 0x96, !PT ;  /* 0x0000002209097c12 */ /* 0x000fc6000f8e96c4 */
[----:B------:R1:W-:Y:S01]  /*6060*/  MUFU.EX2 R206, R11 ;  /* 0x0000000b00ce7308 */ /* 0x0003e20000000800 */
[----:B------:R-:W-:Y:S01]  /*6070*/  LOP3.LUT R10, R45, UR27, R8, 0x96, !PT ;  /* 0x0000001b2d0a7c12 */ /* 0x000fe2000f8e9608 */
[----:B----4-:R-:W-:Y:S01]  /*6080*/  HMMA.16816.F32.BF16 R112, R4, R20, R112 ;  /* 0x000000140470723c */ /* 0x010fe20000041870 */
[----:B------:R-:W-:-:S05]  /*6090*/  IMAD.WIDE.U32 R8, R9, -0x2daee0ad, RZ ;  /* 0xd2511f5309087825 */ /* 0x000fca00078e00ff */
[----:B------:R-:W-:Y:S01]  /*60a0*/  HMMA.16816.F32.BF16 R104, R4, R22, R104 ;  /* 0x000000160468723c */ /* 0x000fe20000041868 */
[----:B------:R-:W2:Y:S01]  /*60b0*/  LDSM.16.MT88.4 R20, [R182+0x10800] ;  /* 0x01080000b614783b */ /* 0x000ea20000004200 */
[----:B------:R-:W-:-:S04]  /*60c0*/  IMAD.WIDE.U32 R16, R10, -0x2daee0ad, RZ ;  /* 0xd2511f530a107825 */ /* 0x000fc800078e00ff */
[----:B------:R-:W-:Y:S01]  /*60d0*/  FFMA.FTZ R10, R117, UR36, -R12 ;  /* 0x00000024750a7c23 */ /* 0x000fe2000801080c */
[C---:B------:R-:W-:Y:S01]  /*60e0*/  HMMA.16816.F32.BF16 R144, R4.reuse, R42, R144 ;  /* 0x0000002a0490723c */ /* 0x040fe20000041890 */
[----:B------:R-:W-:Y:S01]  /*60f0*/  LOP3.LUT R8, R17, UR22, R8, 0x96, !PT ;  /* 0x0000001611087c12 */ /* 0x000fe2000f8e9608 */
[----:B------:R-:W3:Y:S01]  /*6100*/  LDSM.16.MT88.4 R40, [R184+0x10800] ;  /* 0x01080000b828783b */ /* 0x000ee20000004200 */
[----:B-1----:R-:W-:Y:S01]  /*6110*/  LOP3.LUT R11, R9, UR26, R46, 0x96, !PT ;  /* 0x0000001a090b7c12 */ /* 0x002fe2000f8e962e */
[----:B------:R-:W-:Y:S01]  /*6120*/  FFMA.FTZ R9, R168, UR36, -R12 ;  /* 0x00000024a8097c23 */ /* 0x000fe2000801080c */
[----:B------:R-:W-:Y:S01]  /*6130*/  IMAD.MOV.U32 R46, RZ, RZ, R171 ;  /* 0x000000ffff2e7224 */ /* 0x000fe200078e00ab */
[C---:B------:R-:W-:Y:S01]  /*6140*/  HMMA.16816.F32.BF16 R128, R4.reuse, R38, R128 ;  /* 0x000000260480723c */ /* 0x040fe20000041880 */
[----:B------:R1:W-:Y:S05]  /*6150*/  MUFU.EX2 R39, R10 ;  /* 0x0000000a00277308 */ /* 0x0003ea0000000800 */
[C---:B------:R-:W-:Y:S06]  /*6160*/  HMMA.16816.F32.BF16 R92, R4.reuse, R18, R92 ;  /* 0x00000012045c723c */ /* 0x040fec000004185c */
[C---:B-----5:R-:W-:Y:S01]  /*6170*/  HMMA.16816.F32.BF16 R212, R4.reuse, R34, R60 ;  /* 0x0000002204d4723c */ /* 0x060fe2000004183c */
[----:B------:R-:W-:Y:S01]  /*6180*/  IMAD.WIDE.U32 R18, R8, -0x326172a9, RZ ;  /* 0xcd9e8d5708127825 */ /* 0x000fe200078e00ff */
[----:B------:R4:W-:Y:S03]  /*6190*/  MUFU.EX2 R63, R9 ;  /* 0x00000009003f7308 */ /* 0x0009e60000000800 */
[----:B-1----:R-:W-:Y:S01]  /*61a0*/  IMAD.WIDE.U32 R10, R11, -0x326172a9, RZ ;  /* 0xcd9e8d570b0a7825 */ /* 0x002fe200078e00ff */
[----:B------:R-:W-:Y:S01]  /*61b0*/  HMMA.16816.F32.BF16 R236, R4, R32, R56 ;  /* 0x0000002004ec723c */ /* 0x000fe20000041838 */
[----:B------:R-:W1:Y:S01]  /*61c0*/  LDSM.16.MT88.4 R32, [R183+0x10800] ;  /* 0x01080000b720783b */ /* 0x000e620000004200 */
[----:B------:R-:W-:-:S02]  /*61d0*/  LOP3.LUT R60, R14, 0xffff, RZ, 0xc0, !PT ;  /* 0x0000ffff0e3c7812 */ /* 0x000fc400078ec0ff */
[C-C-:B------:R-:W-:Y:S02]  /*61e0*/  LOP3.LUT R8, R11.reuse, UR23, R44.reuse, 0x96, !PT ;  /* 0x000000170b087c12 */ /* 0x140fe4000f8e962c */
[----:B------:R-:W-:Y:S01]  /*61f0*/  LOP3.LUT R11, R11, UR23, R44, 0x96, !PT ;  /* 0x000000170b0b7c12 */ /* 0x000fe2000f8e962c */
[----:B------:R-:W-:Y:S01]  /*6200*/  HMMA.16816.F32.BF16 R156, R4, R36, R156 ;  /* 0x00000024049c723c */ /* 0x000fe2000004189c */
[----:B------:R-:W-:Y:S01]  /*6210*/  SHF.R.U32.HI R61, RZ, 0x10, R14 ;  /* 0x00000010ff3d7819 */ /* 0x000fe2000001160e */
[----:B------:R-:W-:Y:S01]  /*6220*/  IMAD R8, R8, -0x2daee0ad, RZ ;  /* 0xd2511f5308087824 */ /* 0x000fe200078e02ff */
[----:B----4-:R-:W-:-:S03]  /*6230*/  LOP3.LUT R9, R19, UR21, R10, 0x96, !PT ;  /* 0x0000001513097c12 */ /* 0x010fc6000f8e960a */
[----:B------:R-:W-:Y:S01]  /*6240*/  HMMA.16816.F32.BF16 R232, R4, R28, R68 ;  /* 0x0000001c04e8723c */ /* 0x000fe20000041844 */
[----:B------:R-:W-:Y:S01]  /*6250*/  IMAD.WIDE.U32 R36, R11, -0x2daee0ad, RZ ;  /* 0xd2511f530b247825 */ /* 0x000fe200078e00ff */
[----:B------:R4:W-:Y:S01]  /*6260*/  MUFU.EX2 R68, R13 ;  /* 0x0000000d00447308 */ /* 0x0009e20000000800 */
[----:B------:R-:W-:Y:S02]  /*6270*/  LOP3.LUT R10, R19, UR21, R10, 0x96, !PT ;  /* 0x00000015130a7c12 */ /* 0x000fe4000f8e960a */
[----:B------:R-:W-:-:S04]  /*6280*/  IMAD.WIDE.U32 R44, R9, -0x2daee0ad, RZ ;  /* 0xd2511f53092c7825 */ /* 0x000fc800078e00ff */
[----:B------:R-:W-:Y:S01]  /*6290*/  FFMA.FTZ R9, R193, UR36, -R2 ;  /* 0x00000024c1097c23 */ /* 0x000fe20008010802 */
[----:B------:R-:W-:Y:S01]  /*62a0*/  LOP3.LUT R11, R37, UR7, R16, 0x96, !PT ;  /* 0x00000007250b7c12 */ /* 0x000fe2000f8e9610 */
[C---:B--2---:R-:W-:Y:S01]  /*62b0*/  HMMA.16816.F32.BF16 R196, R4.reuse, R20, R72 ;  /* 0x0000001404c4723c */ /* 0x044fe20000041848 */
[----:B------:R-:W-:Y:S01]  /*62c0*/  LOP3.LUT R8, R45, UR6, R8, 0x96, !PT ;  /* 0x000000062d087c12 */ /* 0x000fe2000f8e9608 */
[----:B------:R2:W-:Y:S02]  /*62d0*/  MUFU.EX2 R69, R9 ;  /* 0x0000000900457308 */ /* 0x0005e40000000800 */
[----:B------:R-:W-:Y:S02]  /*62e0*/  IMAD.WIDE.U32 R16, R11, -0x326172a9, RZ ;  /* 0xcd9e8d570b107825 */ /* 0x000fe400078e00ff */
[----:B------:R-:W-:Y:S02]  /*62f0*/  HMMA.16816.F32.BF16 R168, R4, R22, R76 ;  /* 0x0000001604a8723c */ /* 0x000fe4000004184c */
[----:B------:R-:W-:Y:S01]  /*6300*/  FFMA.FTZ R21, R200, UR36, -R2 ;  /* 0x00000024c8157c23 */ /* 0x000fe20008010802 */
[----:B------:R-:W-:Y:S01]  /*6310*/  LOP3.LUT R19, R17, UR4, R18, 0x96, !PT ;  /* 0x0000000411137c12 */ /* 0x000fe2000f8e9612 */
[----:B----4-:R-:W-:-:S02]  /*6320*/  FFMA.FTZ R13, R194, UR36, -R2 ;  /* 0x00000024c20d7c23 */ /* 0x010fc40008010802 */
[----:B---3--:R-:W-:Y:S01]  /*6330*/  HMMA.16816.F32.BF16 R52, R4, R42, R52 ;  /* 0x0000002a0434723c */ /* 0x008fe20000041834 */
[----:B------:R-:W-:Y:S01]  /*6340*/  MUFU.EX2 R62, R21 ;  /* 0x00000015003e7308 */ /* 0x000fe20000000800 */
[----:B------:R-:W-:-:S04]  /*6350*/  LOP3.LUT R18, R17, UR4, R18, 0x96, !PT ;  /* 0x0000000411127c12 */ /* 0x000fc8000f8e9612 */
[C---:B------:R-:W-:Y:S01]  /*6360*/  HMMA.16816.F32.BF16 R228, R4.reuse, R30, R64 ;  /* 0x0000001e04e4723c */ /* 0x040fe20000041840 */
[----:B------:R-:W3:Y:S01]  /*6370*/  LDSM.16.MT88.4 R28, [R181+0xd000] ;  /* 0x00d00000b51c783b */ /* 0x000ee20000004200 */
[----:B--2---:R-:W-:Y:S01]  /*6380*/  IMAD.WIDE.U32 R8, R8, -0x326172a9, RZ ;  /* 0xcd9e8d5708087825 */ /* 0x004fe200078e00ff */
[----:B------:R2:W4:Y:S03]  /*6390*/  MUFU.EX2 R38, R13 ;  /* 0x0000000d00267308 */ /* 0x0005260000000800 */
[C---:B------:R-:W-:Y:S01]  /*63a0*/  HMMA.16816.F32.BF16 R48, R4.reuse, R40, R48 ;  /* 0x000000280430723c */ /* 0x040fe20000041830 */
[C---:B------:R-:W-:Y:S01]  /*63b0*/  LOP3.LUT R11, R8.reuse, 0xffff, RZ, 0xc0, !PT ;  /* 0x0000ffff080b7812 */ /* 0x040fe200078ec0ff */
[----:B------:R-:W-:Y:S01]  /*63c0*/  IMAD.MOV.U32 R42, RZ, RZ, R216 ;  /* 0x000000ffff2a7224 */ /* 0x000fe200078e00d8 */
[----:B------:R-:W-:Y:S02]  /*63d0*/  LOP3.LUT R20, R8, 0xff, RZ, 0xc0, !PT ;  /* 0x000000ff08147812 */ /* 0x000fe400078ec0ff */
[----:B------:R-:W-:Y:S01]  /*63e0*/  SHF.R.U32.HI R11, RZ, 0x8, R11 ;  /* 0x00000008ff0b7819 */ /* 0x000fe2000001160b */
[C---:B-1----:R-:W-:Y:S01]  /*63f0*/  HMMA.16816.F32.BF16 R56, R4.reuse, R32, R84 ;  /* 0x000000200438723c */ /* 0x042fe20000041854 */
[----:B------:R-:W-:Y:S01]  /*6400*/  LOP3.LUT R9, R9, UR8, R16, 0x96, !PT ;  /* 0x0000000809097c12 */ /* 0x000fe2000f8e9610 */
[----:B------:R-:W-:Y:S01]  /*6410*/  IMAD.MOV.U32 R41, RZ, RZ, R221 ;  /* 0x000000ffff297224 */ /* 0x000fe200078e00dd */
[----:B------:R-:W-:Y:S01]  /*6420*/  PRMT R23, R20, 0x5410, R11 ;  /* 0x0000541014177816 */ /* 0x000fe2000000000b */
[----:B------:R-:W-:Y:S01]  /*6430*/  FFMA.FTZ R11, R195, UR36, -R2 ;  /* 0x00000024c30b7c23 */ /* 0x000fe20008010802 */
[--C-:B------:R-:W-:Y:S01]  /*6440*/  SHF.R.U32.HI R22, RZ, 0x18, R8.reuse ;  /* 0x00000018ff167819 */ /* 0x100fe20000011608 */
[----:B------:R-:W-:Y:S01]  /*6450*/  HMMA.16816.F32.BF16 R108, R4, R34, R108 ;  /* 0x00000022046c723c */ /* 0x000fe2000004186c */
[C---:B------:R-:W-:Y:S01]  /*6460*/  LOP3.LUT R20, R9.reuse, 0xff, RZ, 0xc0, !PT ;  /* 0x000000ff09147812 */ /* 0x040fe200078ec0ff */
[----:B------:R1:W5:Y:S01]  /*6470*/  MUFU.EX2 R43, R11 ;  /* 0x0000000b002b7308 */ /* 0x0003620000000800 */
[----:B--2---:R-:W-:Y:S01]  /*6480*/  SHF.R.U32.HI R13, RZ, 0x10, R8 ;  /* 0x00000010ff0d7819 */ /* 0x004fe20000011608 */
[----:B------:R-:W2:Y:S01]  /*6490*/  LDSM.16.MT88.4 R32, [R182+0xd000] ;  /* 0x00d00000b620783b */ /* 0x000ea20000004200 */
[----:B------:R-:W-:Y:S01]  /*64a0*/  LOP3.LUT R8, R9, 0xffff, RZ, 0xc0, !PT ;  /* 0x0000ffff09087812 */ /* 0x000fe200078ec0ff */
[----:B------:R-:W-:Y:S01]  /*64b0*/  IMAD.MOV.U32 R87, RZ, RZ, R211 ;  /* 0x000000ffff577224 */ /* 0x000fe200078e00d3 */
[----:B------:R-:W-:Y:S01]  /*64c0*/  LOP3.LUT R21, R13, 0xff, RZ, 0xc0, !PT ;  /* 0x000000ff0d157812 */ /* 0x000fe200078ec0ff */
[----:B------:R-:W-:Y:S01]  /*64d0*/  IMAD.MOV.U32 R86, RZ, RZ, R210 ;  /* 0x000000ffff567224 */ /* 0x000fe200078e00d2 */
[----:B------:R-:W-:Y:S01]  /*64e0*/  SHF.R.U32.HI R13, RZ, 0x10, R9 ;  /* 0x00000010ff0d7819 */ /* 0x000fe20000011609 */
[----:B------:R-:W-:Y:S01]  /*64f0*/  IMAD.MOV.U32 R85, RZ, RZ, R209 ;  /* 0x000000ffff557224 */ /* 0x000fe200078e00d1 */
[----:B------:R-:W-:Y:S01]  /*6500*/  SHF.R.U32.HI R9, RZ, 0x18, R9 ;  /* 0x00000018ff097819 */ /* 0x000fe20000011609 */
[----:B------:R-:W-:Y:S01]  /*6510*/  IMAD.MOV.U32 R84, RZ, RZ, R208 ;  /* 0x000000ffff547224 */ /* 0x000fe200078e00d0 */
[----:B----4-:R-:W-:Y:S01]  /*6520*/  F2FP.BF16.F32.PACK_AB R4, R38, R69 ;  /* 0x000000452604723e */ /* 0x010fe200000010ff */
[----:B------:R-:W-:Y:S01]  /*6530*/  IMAD.MOV.U32 R40, RZ, RZ, R220 ;  /* 0x000000ffff287224 */ /* 0x000fe200078e00dc */
[----:B------:R-:W-:-:S02]  /*6540*/  F2FP.BF16.F32.PACK_AB R6, R68, R63 ;  /* 0x0000003f4406723e */ /* 0x000fc400000010ff */
[----:B------:R-:W-:Y:S02]  /*6550*/  PRMT R138, R4, 0x7632, R138 ;  /* 0x00007632048a7816 */ /* 0x000fe4000000008a */
[----:B-1----:R-:W-:Y:S02]  /*6560*/  SHF.R.U32.HI R11, RZ, 0x8, R8 ;  /* 0x00000008ff0b7819 */ /* 0x002fe40000011608 */
[----:B------:R-:W-:Y:S02]  /*6570*/  LOP3.LUT R8, R13, 0xff, RZ, 0xc0, !PT ;  /* 0x000000ff0d087812 */ /* 0x000fe400078ec0ff */
[----:B------:R-:W-:Y:S02]  /*6580*/  PRMT R13, R20, 0x5410, R11 ;  /* 0x00005410140d7816 */ /* 0x000fe4000000000b */
[----:B------:R-:W-:Y:S02]  /*6590*/  F2FP.BF16.F32.PACK_AB R11, R39, R206 ;  /* 0x000000ce270b723e */ /* 0x000fe400000010ff */
[----:B------:R-:W-:-:S02]  /*65a0*/  PRMT R8, R8, 0x5410, R9 ;  /* 0x0000541008087816 */ /* 0x000fc40000000009 */
[----:B-----5:R-:W-:Y:S02]  /*65b0*/  F2FP.BF16.F32.PACK_AB R5, R43, R62 ;  /* 0x0000003e2b05723e */ /* 0x020fe400000010ff */
[C---:B------:R-:W-:Y:S02]  /*65c0*/  PRMT R140, R11.reuse, 0x7610, R140 ;  /* 0x000076100b8c7816 */ /* 0x040fe4000000008c */
[----:B------:R-:W-:Y:S02]  /*65d0*/  PRMT R139, R11, 0x7632, R139 ;  /* 0x000076320b8b7816 */ /* 0x000fe4000000008b */
[----:B------:R-:W-:Y:S02]  /*65e0*/  PRMT R137, R4, 0x7610, R137 ;  /* 0x0000761004897816 */ /* 0x000fe40000000089 */
[C---:B------:R-:W-:Y:S02]  /*65f0*/  PRMT R136, R6.reuse, 0x7610, R136 ;  /* 0x0000761006887816 */ /* 0x040fe40000000088 */
[----:B------:R-:W-:-:S02]  /*6600*/  PRMT R119, R6, 0x7632, R119 ;  /* 0x0000763206777816 */ /* 0x000fc40000000077 */
[--C-:B------:R-:W-:Y:S02]  /*6610*/  HSET2.LE.AND R4, R13, R0.reuse, PT ;  /* 0x000000000d047233 */ /* 0x100fe40003803000 */
[C---:B------:R-:W-:Y:S02]  /*6620*/  PRMT R118, R5.reuse, 0x7632, R118 ;  /* 0x0000763205767816 */ /* 0x040fe40000000076 */
[----:B------:R-:W-:Y:S02]  /*6630*/  PRMT R117, R5, 0x7610, R117 ;  /* 0x0000761005757816 */ /* 0x000fe40000000075 */
[----:B------:R-:W-:Y:S02]  /*6640*/  HSET2.LE.AND R5, R8, R0, PT ;  /* 0x0000000008057233 */ /* 0x000fe40003803000 */
[----:B------:R-:W-:Y:S02]  /*6650*/  PRMT R6, R140, 0x5410, R139 ;  /* 0x000054108c067816 */ /* 0x000fe4000000008b */
[----:B------:R-:W-:-:S02]  /*6660*/  PRMT R8, R137, 0x5410, R138 ;  /* 0x0000541089087816 */ /* 0x000fc4000000008a */
[----:B------:R-:W-:Y:S02]  /*6670*/  LOP3.LUT R4, R4, R6, RZ, 0xc0, !PT ;  /* 0x0000000604047212 */ /* 0x000fe400078ec0ff */
[----:B------:R-:W-:Y:S02]  /*6680*/  PRMT R21, R21, 0x5410, R22 ;  /* 0x0000541015157816 */ /* 0x000fe40000000016 */
[--C-:B------:R-:W-:Y:S02]  /*6690*/  HSET2.LE.AND R6, R23, R0.reuse, PT ;  /* 0x0000000017067233 */ /* 0x100fe40003803000 */
[----:B------:R-:W-:Y:S02]  /*66a0*/  LOP3.LUT R5, R5, R8, RZ, 0xc0, !PT ;  /* 0x0000000805057212 */ /* 0x000fe400078ec0ff */
[----:B------:R-:W-:Y:S02]  /*66b0*/  PRMT R8, R136, 0x5410, R119 ;  /* 0x0000541088087816 */ /* 0x000fe40000000077 */
[----:B------:R-:W-:-:S02]  /*66c0*/  HSET2.LE.AND R7, R21, R0, PT ;  /* 0x0000000015077233 */ /* 0x000fc40003803000 */
[----:B------:R-:W-:Y:S01]  /*66d0*/  LOP3.LUT R6, R6, R8, RZ, 0xc0, !PT ;  /* 0x0000000806067212 */ /* 0x000fe200078ec0ff */
[----:B------:R-:W1:Y:S01]  /*66e0*/  LDSM.16.MT88.4 R20, [R184+0xd000] ;  /* 0x00d00000b814783b */ /* 0x000e620000004200 */
[----:B------:R-:W-:Y:S02]  /*66f0*/  PRMT R8, R117, 0x5410, R118 ;  /* 0x0000541075087816 */ /* 0x000fe40000000076 */
[----:B------:R-:W-:Y:S02]  /*6700*/  LOP3.LUT R11, R14, 0xff, RZ, 0xc0, !PT ;  /* 0x000000ff0e0b7812 */ /* 0x000fe400078ec0ff */
[----:B------:R-:W-:Y:S02]  /*6710*/  LOP3.LUT R7, R7, R8, RZ, 0xc0, !PT ;  /* 0x0000000807077212 */ /* 0x000fe400078ec0ff */
[----:B------:R-:W-:-:S05]  /*6720*/  ISETP.LE.U32.AND P1, PT, R11, UR5, PT ;  /* 0x000000050b007c0c */ /* 0x000fca000bf23070 */
[C---:B---3--:R-:W-:Y:S06]  /*6730*/  HMMA.16816.F32.BF16 R64, R4.reuse, R28, R164 ;  /* 0x0000001c0440723c */ /* 0x048fec00000418a4 */
[----:B------:R-:W-:Y:S01]  /*6740*/  HMMA.16816.F32.BF16 R72, R4, R30, R160 ;  /* 0x0000001e0448723c */ /* 0x000fe200000418a0 */
[----:B------:R-:W3:Y:S01]  /*6750*/  LDSM.16.MT88.4 R28, [R183+0xd000] ;  /* 0x00d00000b71c783b */ /* 0x000ee20000004200 */
[----:B------:R-:W-:Y:S02]  /*6760*/  IMAD.MOV.U32 R165, RZ, RZ, R203 ;  /* 0x000000ffffa57224 */ /* 0x000fe400078e00cb */
[----:B------:R-:W-:-:S02]  /*6770*/  IMAD.MOV.U32 R167, RZ, RZ, R202 ;  /* 0x000000ffffa77224 */ /* 0x000fc400078e00ca */
[----:B------:R-:W-:Y:S02]  /*6780*/  IMAD.MOV.U32 R164, RZ, RZ, R205 ;  /* 0x000000ffffa47224 */ /* 0x000fe400078e00cd */
[----:B------:R-:W-:Y:S02]  /*6790*/  IMAD.MOV.U32 R160, RZ, RZ, R201 ;  /* 0x000000ffffa07224 */ /* 0x000fe400078e00c9 */
[----:B--2---:R-:W-:Y:S01]  /*67a0*/  HMMA.16816.F32.BF16 R200, R4, R32, R132 ;  /* 0x0000002004c8723c */ /* 0x004fe20000041884 */
[----:B------:R-:W-:Y:S02]  /*67b0*/  IMAD.MOV.U32 R163, RZ, RZ, R207 ;  /* 0x000000ffffa37224 */ /* 0x000fe400078e00cf */
[----:B------:R-:W-:Y:S02]  /*67c0*/  IMAD.MOV.U32 R162, RZ, RZ, R206 ;  /* 0x000000ffffa27224 */ /* 0x000fe400078e00ce */
[----:B------:R-:W-:Y:S02]  /*67d0*/  IMAD.MOV.U32 R161, RZ, RZ, R69 ;  /* 0x000000ffffa17224 */ /* 0x000fe400078e0045 */
[----:B------:R-:W-:-:S02]  /*67e0*/  IMAD.MOV.U32 R134, RZ, RZ, R39 ;  /* 0x000000ffff867224 */ /* 0x000fc400078e0027 */
[----:B------:R-:W-:Y:S02]  /*67f0*/  IMAD.MOV.U32 R133, RZ, RZ, R38 ;  /* 0x000000ffff857224 */ /* 0x000fe400078e0026 */
[----:B------:R-:W-:Y:S01]  /*6800*/  IMAD.MOV.U32 R135, RZ, RZ, R204 ;  /* 0x000000ffff877224 */ /* 0x000fe200078e00cc */
[C---:B-1----:R-:W-:Y:S01]  /*6810*/  HMMA.16816.F32.BF16 R224, R4.reuse, R20, R156 ;  /* 0x0000001404e0723c */ /* 0x042fe2000004189c */
[----:B------:R-:W-:Y:S02]  /*6820*/  IMAD.MOV.U32 R166, RZ, RZ, R68 ;  /* 0x000000ffffa67224 */ /* 0x000fe400078e0044 */
[----:B------:R-:W-:Y:S02]  /*6830*/  IMAD.MOV.U32 R97, RZ, RZ, R164 ;  /* 0x000000ffff617224 */ /* 0x000fe400078e00a4 */
[----:B------:R-:W-:Y:S01]  /*6840*/  IMAD.MOV.U32 R99, RZ, RZ, R161 ;  /* 0x000000ffff637224 */ /* 0x000fe200078e00a1 */
[C---:B------:R-:W-:Y:S01]  /*6850*/  HMMA.16816.F32.BF16 R204, R4.reuse, R34, R144 ;  /* 0x0000002204cc723c */ /* 0x040fe20000041890 */
[----:B------:R-:W-:Y:S01]  /*6860*/  IMAD.WIDE.U32 R20, R10, -0x2daee0ad, RZ ;  /* 0xd2511f530a147825 */ /* 0x000fe200078e00ff */
[----:B------:R-:W1:Y:S04]  /*6870*/  LDSM.16.MT88.4 R32, [R181+0xf000] ;  /* 0x00f00000b520783b */ /* 0x000e680000004200 */
[----:B------:R-:W-:Y:S01]  /*6880*/  LOP3.LUT R8, R21, UR6, R36, 0x96, !PT ;  /* 0x0000000615087c12 */ /* 0x000fe2000f8e9624 */
[----:B------:R-:W-:Y:S01]  /*6890*/  IMAD.MOV.U32 R147, RZ, RZ, R85 ;  /* 0x000000ffff937224 */ /* 0x000fe200078e0055 */
[----:B------:R-:W2:Y:S01]  /*68a0*/  LDSM.16.MT88.4 R36, [R182+0xf000] ;  /* 0x00f00000b624783b */ /* 0x000ea20000004200 */
[C---:B------:R-:W-:Y:S01]  /*68b0*/  HMMA.16816.F32.BF16 R220, R4.reuse, R22, R128 ;  /* 0x0000001604dc723c */ /* 0x040fe20000041880 */
[----:B------:R-:W-:Y:S01]  /*68c0*/  IMAD.MOV.U32 R146, RZ, RZ, R43 ;  /* 0x000000ffff927224 */ /* 0x000fe200078e002b */
[----:B------:R-:W-:Y:S01]  /*68d0*/  LOP3.LUT R21, R15, UR8, R96, 0x96, !PT ;  /* 0x000000080f157c12 */ /* 0x000fe2000f8e9660 */
[----:B------:R-:W-:Y:S01]  /*68e0*/  IMAD.WIDE.U32 R8, R8, -0x326172a9, RZ ;  /* 0xcd9e8d5708087825 */ /* 0x000fe200078e00ff */
[----:B------:R-:W-:Y:S01]  /*68f0*/  LOP3.LUT R15, R27, UR9, R98, 0x96, !PT ;  /* 0x000000091b0f7c12 */ /* 0x000fe2000f8e9662 */
[----:B------:R-:W-:Y:S01]  /*6900*/  ULDC.64 UR6, c[0x0][0x2a8] ;  /* 0x0000aa0000067ab9 */ /* 0x000fe20000000a00 */
[C---:B---3--:R-:W-:Y:S01]  /*6910*/  HMMA.16816.F32.BF16 R208, R4.reuse, R28, R124 ;  /* 0x0000001c04d0723c */ /* 0x048fe2000004187c */
[----:B------:R-:W-:Y:S01]  /*6920*/  SHF.R.U32.HI R23, RZ, 0x18, R14 ;  /* 0x00000018ff177819 */ /* 0x000fe2000001160e */
[----:B------:R-:W-:Y:S01]  /*6930*/  IMAD.MOV.U32 R144, RZ, RZ, R40 ;  /* 0x000000ffff907224 */ /* 0x000fe200078e0028 */
[----:B------:R-:W-:Y:S01]  /*6940*/  LOP3.LUT R10, R9, UR8, R16, 0x96, !PT ;  /* 0x00000008090a7c12 */ /* 0x000fe2000f8e9610 */
[----:B------:R-:W-:Y:S01]  /*6950*/  IMAD.MOV.U32 R145, RZ, RZ, R41 ;  /* 0x000000ffff917224 */ /* 0x000fe200078e0029 */
[C---:B------:R-:W-:Y:S01]  /*6960*/  LOP3.LUT R22, R8.reuse, 0xffff, RZ, 0xc0, !PT ;  /* 0x0000ffff08167812 */ /* 0x040fe200078ec0ff */
[----:B------:R-:W-:Y:S01]  /*6970*/  HMMA.16816.F32.BF16 R216, R4, R30, R120 ;  /* 0x0000001e04d8723c */ /* 0x000fe20000041878 */
[----:B------:R-:W3:Y:S01]  /*6980*/  LDSM.16.MT88.4 R28, [R184+0xf000] ;  /* 0x00f00000b81c783b */ /* 0x000ee20000004200 */
[----:B------:R-:W-:Y:S01]  /*6990*/  LOP3.LUT R13, R8, 0xff, RZ, 0xc0, !PT ;  /* 0x000000ff080d7812 */ /* 0x000fe200078ec0ff */
[----:B------:R-:W-:Y:S01]  /*69a0*/  IMAD.MOV.U32 R96, RZ, RZ, R162 ;  /* 0x000000ffff607224 */ /* 0x000fe200078e00a2 */
[--C-:B------:R-:W-:Y:S01]  /*69b0*/  SHF.R.U32.HI R16, RZ, 0x10, R8.reuse ;  /* 0x00000010ff107819 */ /* 0x100fe20000011608 */
[----:B------:R-:W-:Y:S01]  /*69c0*/  LDSM.16.MT88.4 R124, [R181+0xd800] ;  /* 0x00d80000b57c783b */ /* 0x000fe20000004200 */
[----:B------:R-:W-:-:S02]  /*69d0*/  SHF.R.U32.HI R9, RZ, 0x18, R8 ;  /* 0x00000018ff097819 */ /* 0x000fc40000011608 */
[----:B------:R-:W-:Y:S02]  /*69e0*/  LOP3.LUT R8, R10, 0xff, RZ, 0xc0, !PT ;  /* 0x000000ff0a087812 */ /* 0x000fe400078ec0ff */
[----:B------:R-:W-:Y:S02]  /*69f0*/  ISETP.LE.U32.AND P6, PT, R9, UR5, PT ;  /* 0x0000000509007c0c */ /* 0x000fe4000bfc3070 */
[----:B------:R-:W-:Y:S02]  /*6a00*/  ISETP.LE.U32.AND P5, PT, R8, UR5, PT ;  /* 0x0000000508007c0c */ /* 0x000fe4000bfa3070 */
[----:B------:R-:W-:Y:S02]  /*6a10*/  LOP3.LUT R8, R10, 0xffff, RZ, 0xc0, !PT ;  /* 0x0000ffff0a087812 */ /* 0x000fe400078ec0ff */
[----:B------:R-:W-:Y:S02]  /*6a20*/  SHF.R.U32.HI R9, RZ, 0x18, R10 ;  /* 0x00000018ff097819 */ /* 0x000fe4000001160a */
[----:B------:R-:W-:-:S02]  /*6a30*/  SHF.R.U32.HI R8, RZ, 0x8, R8 ;  /* 0x00000008ff087819 */ /* 0x000fc40000011608 */
[----:B------:R-:W-:Y:S01]  /*6a40*/  SHF.R.U32.HI R10, RZ, 0x10, R10 ;  /* 0x00000010ff0a7819 */ /* 0x000fe2000001160a */
[C---:B-1----:R-:W-:Y:S01]  /*6a50*/  HMMA.16816.F32.BF16 R128, R4.reuse, R32, R112 ;  /* 0x000000200480723c */ /* 0x042fe20000041870 */
[----:B------:R-:W-:Y:S02]  /*6a60*/  LOP3.LUT R8, R8, 0xffff, RZ, 0xc0, !PT ;  /* 0x0000ffff08087812 */ /* 0x000fe400078ec0ff */
[----:B------:R-:W-:Y:S01]  /*6a70*/  ISETP.LE.U32.AND P2, PT, R9, UR5, PT ;  /* 0x0000000509007c0c */ /* 0x000fe2000bf43070 */
[----:B------:R-:W-:Y:S01]  /*6a80*/  @!P5 HFMA2.BF16_V2 R193, -RZ.H0_H0, RZ.H0_H0, -R140.H0_H0 ;  /* 0x200000ffffc1d231 */ /* 0x000fe2000034098c */
[----:B------:R-:W-:Y:S01]  /*6a90*/  ISETP.LE.U32.AND P4, PT, R8, UR5, PT ;  /* 0x0000000508007c0c */ /* 0x000fe2000bf83070 */
[----:B--2---:R-:W-:Y:S01]  /*6aa0*/  HMMA.16816.F32.BF16 R76, R4, R38, R92 ;  /* 0x00000026044c723c */ /* 0x004fe2000004185c */
[----:B------:R-:W-:Y:S02]  /*6ab0*/  LOP3.LUT R8, R16, 0xff, RZ, 0xc0, !PT ;  /* 0x000000ff10087812 */ /* 0x000fe400078ec0ff */
[----:B------:R-:W-:-:S02]  /*6ac0*/  LOP3.LUT R11, R10, 0xff, RZ, 0xc0, !PT ;  /* 0x000000ff0a0b7812 */ /* 0x000fc400078ec0ff */
[----:B------:R-:W-:Y:S01]  /*6ad0*/  @!P5 PRMT R140, R193, 0x5410, RZ ;  /* 0x00005410c18cd816 */ /* 0x000fe200000000ff */
[----:B------:R-:W-:Y:S01]  /*6ae0*/  HMMA.16816.F32.BF16 R104, R4, R34, R104 ;  /* 0x000000220468723c */ /* 0x000fe20000041868 */
[----:B------:R-:W1:Y:S01]  /*6af0*/  LDSM.16.MT88.4 R32, [R183+0xf000] ;  /* 0x00f00000b720783b */ /* 0x000e620000004200 */
[----:B------:R-:W-:Y:S01]  /*6b00*/  ISETP.LE.U32.AND P5, PT, R8, UR5, PT ;  /* 0x0000000508007c0c */ /* 0x000fe2000bfa3070 */
[----:B------:R-:W-:-:S04]  /*6b10*/  IMAD.WIDE.U32 R8, R18, -0x2daee0ad, RZ ;  /* 0xd2511f5312087825 */ /* 0x000fc800078e00ff */
[----:B------:R-:W-:Y:S01]  /*6b20*/  @!P2 HFMA2.BF16_V2 R195, -RZ.H0_H0, RZ.H0_H0, -R138.H0_H0 ;  /* 0x200000ffffc3a231 */ /* 0x000fe2000034098a */
[----:B------:R-:W-:Y:S01]  /*6b30*/  ISETP.LE.U32.AND P3, PT, R13, UR5, PT ;  /* 0x000000050d007c0c */ /* 0x000fe2000bf63070 */
[----:B------:R-:W-:Y:S01]  /*6b40*/  @!P4 HFMA2.BF16_V2 R194, -RZ.H0_H0, RZ.H0_H0, -R139.H0_H0 ;  /* 0x200000ffffc2c231 */ /* 0x000fe2000034098b */
[C---:B------:R-:W-:Y:S01]  /*6b50*/  HMMA.16816.F32.BF16 R68, R4.reuse, R36, R100 ;  /* 0x000000240444723c */ /* 0x040fe20000041864 */
[----:B------:R-:W2:Y:S01]  /*6b60*/  LDSM.16.MT88.4 R36, [R181+0x11000] ;  /* 0x01100000b524783b */ /* 0x000ea20000004200 */
[----:B------:R-:W-:Y:S01]  /*6b70*/  LOP3.LUT R10, R9, UR9, R44, 0x96, !PT ;  /* 0x00000009090a7c12 */ /* 0x000fe2000f8e962c */
[----:B------:R-:W-:Y:S01]  /*6b80*/  IMAD.WIDE.U32 R18, R19, -0x2daee0ad, RZ ;  /* 0xd2511f5313127825 */ /* 0x000fe200078e00ff */
[----:B------:R-:W-:Y:S02]  /*6b90*/  @!P4 PRMT R139, R194, 0x5410, RZ ;  /* 0x00005410c28bc816 */ /* 0x000fe400000000ff */
[----:B---3--:R-:W-:Y:S01]  /*6ba0*/  HMMA.16816.F32.BF16 R92, R4, R28, R88 ;  /* 0x0000001c045c723c */ /* 0x008fe20000041858 */
[----:B------:R-:W-:Y:S01]  /*6bb0*/  ISETP.LE.U32.AND P4, PT, R11, UR5, PT ;  /* 0x000000050b007c0c */ /* 0x000fe2000bf83070 */
[----:B------:R-:W-:Y:S01]  /*6bc0*/  FFMA.FTZ R11, R240, UR36, -R12 ;  /* 0x00000024f00b7c23 */ /* 0x000fe2000801080c */
[----:B------:R-:W-:-:S02]  /*6bd0*/  LOP3.LUT R14, R8, 0xffff, RZ, 0xc0, !PT ;  /* 0x0000ffff080e7812 */ /* 0x000fc400078ec0ff */
[----:B------:R-:W-:Y:S01]  /*6be0*/  SHF.R.U32.HI R9, RZ, 0x8, R22 ;  /* 0x00000008ff097819 */ /* 0x000fe20000011616 */
[----:B------:R-:W-:Y:S02]  /*6bf0*/  @!P3 HFMA2.BF16_V2 R240, -RZ.H0_H0, RZ.H0_H0, -R136.H0_H0 ;  /* 0x200000fffff0b231 */ /* 0x000fe40000340988 */
[----:B------:R-:W-:Y:S01]  /*6c00*/  IMAD.MOV.U32 R90, RZ, RZ, R134 ;  /* 0x000000ffff5a7224 */ /* 0x000fe200078e0086 */
[----:B------:R-:W-:Y:S01]  /*6c10*/  LOP3.LUT R17, R8, 0xff, RZ, 0xc0, !PT ;  /* 0x000000ff08117812 */ /* 0x000fe200078ec0ff */
[----:B------:R-:W-:Y:S01]  /*6c20*/  IMAD.MOV.U32 R89, RZ, RZ, R135 ;  /* 0x000000ffff597224 */ /* 0x000fe200078e0087 */
[----:B------:R-:W-:Y:S01]  /*6c30*/  SHF.R.U32.HI R13, RZ, 0x10, R8 ;  /* 0x00000010ff0d7819 */ /* 0x000fe20000011608 */
[----:B------:R-:W-:Y:S01]  /*6c40*/  IMAD.MOV.U32 R88, RZ, RZ, R160 ;  /* 0x000000ffff587224 */ /* 0x000fe200078e00a0 */
[----:B------:R-:W-:Y:S01]  /*6c50*/  SHF.R.U32.HI R16, RZ, 0x18, R8 ;  /* 0x00000018ff107819 */ /* 0x000fe20000011608 */
[----:B------:R-:W-:Y:S01]  /*6c60*/  IMAD.MOV.U32 R160, RZ, RZ, R84 ;  /* 0x000000ffffa07224 */ /* 0x000fe200078e0054 */
[----:B------:R-:W-:Y:S01]  /*6c70*/  LOP3.LUT R9, R9, 0xffff, RZ, 0xc0, !PT ;  /* 0x0000ffff09097812 */ /* 0x000fe200078ec0ff */
[----:B------:R-:W-:Y:S01]  /*6c80*/  IMAD.MOV.U32 R134, RZ, RZ, R86 ;  /* 0x000000ffff867224 */ /* 0x000fe200078e0056 */
[----:B------:R-:W-:Y:S01]  /*6c90*/  LOP3.LUT R8, R19, UR9, R20, 0x96, !PT ;  /* 0x0000000913087c12 */ /* 0x000fe2000f8e9614 */
[----:B------:R-:W-:Y:S01]  /*6ca0*/  IMAD.MOV.U32 R135, RZ, RZ, R87 ;  /* 0x000000ffff877224 */ /* 0x000fe200078e0057 */
[----:B------:R-:W-:Y:S01]  /*6cb0*/  @!P2 PRMT R138, R195, 0x5410, RZ ;  /* 0x00005410c38aa816 */ /* 0x000fe200000000ff */
[C---:B------:R-:W-:Y:S01]  /*6cc0*/  HMMA.16816.F32.BF16 R84, R4.reuse, R30, R80 ;  /* 0x0000001e0454723c */ /* 0x040fe20000041850 */
[----:B------:R3:W4:Y:S01]  /*6cd0*/  LDL.LU.S16 R80, [R1] ;  /* 0x0000000001507983 */ /* 0x0007220000300600 */
[----:B------:R-:W-:Y:S01]  /*6ce0*/  @!P4 HFMA2.BF16_V2 R248, -RZ.H0_H0, RZ.H0_H0, -R137.H0_H0 ;  /* 0x200000fffff8c231 */ /* 0x000fe20000340989 */
[----:B------:R-:W-:Y:S01]  /*6cf0*/  ISETP.LE.U32.AND P2, PT, R9, UR5, PT ;  /* 0x0000000509007c0c */ /* 0x000fe2000bf43070 */
[----:B------:R-:W-:Y:S01]  /*6d00*/  IMAD.MOV.U32 R91, RZ, RZ, R133 ;  /* 0x000000ffff5b7224 */ /* 0x000fe200078e0085 */
[----:B------:R-:W-:Y:S01]  /*6d10*/  LOP3.LUT R9, R8, 0xff, RZ, 0xc0, !PT ;  /* 0x000000ff08097812 */ /* 0x000fe200078ec0ff */
[----:B------:R-:W-:Y:S01]  /*6d20*/  IMAD.MOV.U32 R133, RZ, RZ, R163 ;  /* 0x000000ffff857224 */ /* 0x000fe200078e00a3 */
[----:B------:R-:W-:Y:S01]  /*6d30*/  @!P4 PRMT R137, R248, 0x5410, RZ ;  /* 0x00005410f889c816 */ /* 0x000fe200000000ff */
[----:B------:R-:W-:Y:S01]  /*6d40*/  IMAD.MOV.U32 R248, RZ, RZ, R134 ;  /* 0x000000fffff87224 */ /* 0x000fe200078e0086 */
[----:B------:R-:W-:Y:S01]  /*6d50*/  ISETP.LE.U32.AND P4, PT, R9, UR5, PT ;  /* 0x0000000509007c0c */ /* 0x000fe2000bf83070 */
[----:B------:R-:W-:Y:S01]  /*6d60*/  FFMA.FTZ R9, R241, UR36, -R12 ;  /* 0x00000024f1097c23 */ /* 0x000fe2000801080c */
[----:B-1----:R-:W-:Y:S01]  /*6d70*/  HMMA.16816.F32.BF16 R100, R4, R32, R232 ;  /* 0x000000200464723c */ /* 0x002fe200000418e8 */
[----:B------:R-:W-:Y:S01]  /*6d80*/  IMAD.MOV.U32 R20, RZ, RZ, R135 ;  /* 0x000000ffff147224 */ /* 0x000fe200078e0087 */
[----:B------:R1:W-:Y:S01]  /*6d90*/  MUFU.EX2 R232, R11 ;  /* 0x0000000b00e87308 */ /* 0x0003e20000000800 */
[----:B------:R-:W-:Y:S01]  /*6da0*/  @!P3 PRMT R136, R240, 0x5410, RZ ;  /* 0x00005410f088b816 */ /* 0x000fe200000000ff */
[----:B------:R-:W5:Y:S01]  /*6db0*/  LDSM.16.MT88.4 R28, [R184+0x11000] ;  /* 0x01100000b81c783b */ /* 0x000f620000004200 */
[----:B------:R-:W-:Y:S01]  /*6dc0*/  @!P2 HFMA2.BF16_V2 R241, -RZ.H0_H0, RZ.H0_H0, -R119.H0_H0 ;  /* 0x200000fffff1a231 */ /* 0x000fe20000340977 */
[----:B------:R-:W-:Y:S01]  /*6dd0*/  SHF.R.U32.HI R14, RZ, 0x8, R14 ;  /* 0x00000008ff0e7819 */ /* 0x000fe2000001160e */
[----:B------:R-:W-:-:S02]  /*6de0*/  IMAD.MOV.U32 R233, RZ, RZ, R133 ;  /* 0x000000ffffe97224 */ /* 0x000fc400078e0085 */
[C---:B------:R-:W-:Y:S01]  /*6df0*/  HMMA.16816.F32.BF16 R132, R4.reuse, R34, R228 ;  /* 0x000000220484723c */ /* 0x040fe200000418e4 */
[----:B------:R2:W3:Y:S01]  /*6e00*/  MUFU.EX2 R228, R9 ;  /* 0x0000000900e47308 */ /* 0x0004e20000000800 */
[----:B------:R-:W-:Y:S01]  /*6e10*/  IMAD.MOV.U32 R163, RZ, RZ, R42 ;  /* 0x000000ffffa37224 */ /* 0x000fe200078e002a */
[----:B------:R-:W-:Y:S01]  /*6e20*/  LDSM.16.MT88.4 R32, [R183+0x11000] ;  /* 0x01100000b720783b */ /* 0x000fe20000004200 */
[----:B------:R-:W-:Y:S01]  /*6e30*/  PRMT R17, R17, 0x5410, R14 ;  /* 0x0000541011117816 */ /* 0x000fe2000000000e */
[----:B------:R-:W-:Y:S02]  /*6e40*/  IMAD.MOV.U32 R234, RZ, RZ, R166 ;  /* 0x000000ffffea7224 */ /* 0x000fe400078e00a6 */
[----:B------:R-:W-:Y:S01]  /*6e50*/  IMAD.MOV.U32 R22, RZ, RZ, R145 ;  /* 0x000000ffff167224 */ /* 0x000fe200078e0091 */
[----:B------:R-:W3:Y:S01]  /*6e60*/  LDSM.16.MT88.4 R40, [R182+0x11000] ;  /* 0x01100000b628783b */ /* 0x000ee20000004200 */
[----:B------:R-:W-:Y:S01]  /*6e70*/  IMAD.MOV.U32 R235, RZ, RZ, R146 ;  /* 0x000000ffffeb7224 */ /* 0x000fe200078e0092 */
[----:B-1----:R-:W-:Y:S01]  /*6e80*/  SHF.R.U32.HI R11, RZ, 0x18, R8 ;  /* 0x00000018ff0b7819 */ /* 0x002fe20000011608 */
[----:B------:R-:W-:Y:S01]  /*6e90*/  IMAD.MOV.U32 R229, RZ, RZ, R165 ;  /* 0x000000ffffe57224 */ /* 0x000fe200078e00a5 */
[----:B------:R-:W-:Y:S01]  /*6ea0*/  @!P2 PRMT R119, R241, 0x5410, RZ ;  /* 0x00005410f177a816 */ /* 0x000fe200000000ff */
[----:B------:R-:W-:Y:S01]  /*6eb0*/  IMAD.MOV.U32 R240, RZ, RZ, R167 ;  /* 0x000000fffff07224 */ /* 0x000fe200078e00a7 */
[----:B------:R-:W-:Y:S01]  /*6ec0*/  ISETP.LE.U32.AND P3, PT, R11, UR5, PT ;  /* 0x000000050b007c0c */ /* 0x000fe2000bf63070 */
[----:B------:R-:W-:Y:S01]  /*6ed0*/  FFMA.FTZ R11, R243, UR36, -R12 ;  /* 0x00000024f30b7c23 */ /* 0x000fe2000801080c */
[----:B------:R-:W-:Y:S01]  /*6ee0*/  IMAD.MOV.U32 R231, RZ, RZ, R144 ;  /* 0x000000ffffe77224 */ /* 0x000fe200078e0090 */
[----:B--2---:R-:W-:Y:S01]  /*6ef0*/  LOP3.LUT R9, R13, 0xff, RZ, 0xc0, !PT ;  /* 0x000000ff0d097812 */ /* 0x004fe200078ec0ff */
[----:B------:R-:W-:Y:S01]  /*6f00*/  FFMA.FTZ R13, R242, UR36, -R12 ;  /* 0x00000024f20d7c23 */ /* 0x000fe2000801080c */
[----:B------:R-:W-:Y:S01]  /*6f10*/  LOP3.LUT R14, R10, 0xff, RZ, 0xc0, !PT ;  /* 0x000000ff0a0e7812 */ /* 0x000fe200078ec0ff */
[----:B------:R-:W-:Y:S01]  /*6f20*/  HMMA.16816.F32.BF16 R164, R4, R36, R236 ;  /* 0x0000002404a4723c */ /* 0x000fe200000418ec */
[----:B------:R-:W-:Y:S01]  /*6f30*/  PRMT R16, R9, 0x5410, R16 ;  /* 0x0000541009107816 */ /* 0x000fe20000000010 */
[----:B------:R1:W-:Y:S01]  /*6f40*/  MUFU.EX2 R195, R13 ;  /* 0x0000000d00c37308 */ /* 0x0003e20000000800 */
[----:B------:R-:W-:Y:S01]  /*6f50*/  SHF.R.U32.HI R9, RZ, 0x10, R8 ;  /* 0x00000010ff097819 */ /* 0x000fe20000011608 */
[----:B------:R-:W-:-:S02]  /*6f60*/  IMAD.MOV.U32 R230, RZ, RZ, R147 ;  /* 0x000000ffffe67224 */ /* 0x000fc400078e0093 */
[----:B------:R-:W-:Y:S01]  /*6f70*/  IMAD.MOV.U32 R98, RZ, RZ, R160 ;  /* 0x000000ffff627224 */ /* 0x000fe200078e00a0 */
[----:B------:R-:W-:Y:S01]  /*6f80*/  LOP3.LUT R9, R9, 0xff, RZ, 0xc0, !PT ;  /* 0x000000ff09097812 */ /* 0x000fe200078ec0ff */
[----:B------:R-:W-:Y:S01]  /*6f90*/  IMAD.MOV.U32 R237, RZ, RZ, R143 ;  /* 0x000000ffffed7224 */ /* 0x000fe200078e008f */
[----:B------:R-:W-:Y:S01]  /*6fa0*/  SHF.R.U32.HI R12, RZ, 0x18, R10 ;  /* 0x00000018ff0c7819 */ /* 0x000fe2000001160a */
[----:B------:R2:W-:Y:S01]  /*6fb0*/  MUFU.EX2 R194, R11 ;  /* 0x0000000b00c27308 */ /* 0x0005e20000000800 */
[----:B------:R-:W-:Y:S01]  /*6fc0*/  ISETP.LE.U32.AND P2, PT, R9, UR5, PT ;  /* 0x0000000509007c0c */ /* 0x000fe2000bf43070 */
[----:B------:R-:W-:Y:S01]  /*6fd0*/  FFMA.FTZ R9, R244, UR36, -R2 ;  /* 0x00000024f4097c23 */ /* 0x000fe20008010802 */
[----:B------:R-:W-:Y:S02]  /*6fe0*/  @!P6 HFMA2.BF16_V2 R242, -RZ.H0_H0, RZ.H0_H0, -R118.H0_H0 ;  /* 0x200000fffff2e231 */ /* 0x000fe40000340976 */
[----:B------:R-:W-:Y:S02]  /*6ff0*/  IMAD.MOV.U32 R239, RZ, RZ, R142 ;  /* 0x000000ffffef7224 */ /* 0x000fe400078e008e */
[----:B------:R-:W-:Y:S01]  /*7000*/  IMAD.MOV.U32 R236, RZ, RZ, R141 ;  /* 0x000000ffffec7224 */ /* 0x000fe200078e008d */
[C---:B-----5:R-:W-:Y:S01]  /*7010*/  HMMA.16816.F32.BF16 R156, R4.reuse, R28, R48 ;  /* 0x0000001c049c723c */ /* 0x060fe20000041830 */
[----:B------:R-:W-:Y:S01]  /*7020*/  IMAD.MOV.U32 R238, RZ, RZ, R163 ;  /* 0x000000ffffee7224 */ /* 0x000fe200078e00a3 */
[----:B-1----:R-:W-:Y:S01]  /*7030*/  LOP3.LUT R13, R8, 0xffff, RZ, 0xc0, !PT ;  /* 0x0000ffff080d7812 */ /* 0x002fe200078ec0ff */
[----:B------:R1:W-:Y:S01]  /*7040*/  MUFU.EX2 R193, R9 ;  /* 0x0000000900c17308 */ /* 0x0003e20000000800 */
[----:B------:R-:W-:Y:S01]  /*7050*/  LOP3.LUT R8, R10, 0xffff, RZ, 0xc0, !PT ;  /* 0x0000ffff0a087812 */ /* 0x000fe200078ec0ff */
[----:B------:R-:W-:Y:S01]  /*7060*/  @!P5 HFMA2.BF16_V2 R243, -RZ.H0_H0, RZ.H0_H0, -R117.H0_H0 ;  /* 0x200000fffff3d231 */ /* 0x000fe20000340975 */
[----:B--2---:R-:W-:Y:S01]  /*7070*/  SHF.R.U32.HI R11, RZ, 0x10, R10 ;  /* 0x00000010ff0b7819 */ /* 0x004fe2000001160a */
[----:B------:R-:W-:Y:S01]  /*7080*/  FFMA.FTZ R10, R245, UR36, -R2 ;  /* 0x00000024f50a7c23 */ /* 0x000fe20008010802 */
[----:B------:R-:W-:Y:S01]  /*7090*/  @!P6 PRMT R118, R242, 0x5410, RZ ;  /* 0x00005410f276e816 */ /* 0x000fe200000000ff */
[C---:B------:R-:W-:Y:S06]  /*70a0*/  HMMA.16816.F32.BF16 R144, R4.reuse, R30, R52 ;  /* 0x0000001e0490723c */ /* 0x040fec0000041834 */
[----:B---3--:R-:W-:Y:S01]  /*70b0*/  HMMA.16816.F32.BF16 R196, R4, R40, R196 ;  /* 0x0000002804c4723c */ /* 0x008fe200000418c4 */
[----:B------:R2:W3:Y:S01]  /*70c0*/  MUFU.EX2 R143, R10 ;  /* 0x0000000a008f7308 */ /* 0x0004e20000000800 */
[----:B-1----:R-:W-:-:S04]  /*70d0*/  SHF.R.U32.HI R9, RZ, 0x8, R8 ;  /* 0x00000008ff097819 */ /* 0x002fc80000011608 */
[C---:B------:R-:W-:Y:S01]  /*70e0*/  HMMA.16816.F32.BF16 R168, R4.reuse, R42, R168 ;  /* 0x0000002a04a8723c */ /* 0x040fe200000418a8 */
[----:B------:R-:W-:Y:S01]  /*70f0*/  LOP3.LUT R8, R11, 0xff, RZ, 0xc0, !PT ;  /* 0x000000ff0b087812 */ /* 0x000fe200078ec0ff */
[----:B------:R-:W-:Y:S01]  /*7100*/  IMAD.MOV.U32 R241, RZ, RZ, R248 ;  /* 0x000000fffff17224 */ /* 0x000fe200078e00f8 */
[----:B------:R-:W-:Y:S01]  /*7110*/  PRMT R14, R14, 0x5410, R9 ;  /* 0x000054100e0e7816 */ /* 0x000fe20000000009 */
[----:B------:R-:W-:Y:S01]  /*7120*/  FFMA.FTZ R9, R246, UR36, -R2 ;  /* 0x00000024f6097c23 */ /* 0x000fe20008010802 */
[----:B------:R-:W-:Y:S01]  /*7130*/  PRMT R12, R8, 0x5410, R12 ;  /* 0x00005410080c7816 */ /* 0x000fe2000000000c */
[C---:B------:R-:W-:Y:S01]  /*7140*/  HMMA.16816.F32.BF16 R160, R4.reuse, R38, R212 ;  /* 0x0000002604a0723c */ /* 0x040fe200000418d4 */
[----:B------:R-:W-:Y:S01]  /*7150*/  USHF.L.U32 UR18, UR18, 0x3, URZ ;  /* 0x0000000312127899 */ /* 0x000fe2000800063f */
[----:B------:R-:W-:Y:S01]  /*7160*/  LDSM.16.MT88.4 R48, [R184+0xd800] ;  /* 0x00d80000b830783b */ /* 0x000fe20000004200 */
[----:B--2---:R-:W-:Y:S01]  /*7170*/  SHF.R.U32.HI R10, RZ, 0x8, R13 ;  /* 0x00000008ff0a7819 */ /* 0x004fe2000001160d */
[----:B------:R-:W-:Y:S01]  /*7180*/  FFMA.FTZ R2, R247, UR36, -R2 ;  /* 0x00000024f7027c23 */ /* 0x000fe20008010802 */
[----:B------:R3:W-:Y:S01]  /*7190*/  MUFU.EX2 R142, R9 ;  /* 0x00000009008e7308 */ /* 0x0007e20000000800 */
[----:B------:R-:W-:Y:S01]  /*71a0*/  HSET2.LE.AND R11, R16, R0, PT ;  /* 0x00000000100b7233 */ /* 0x000fe20003803000 */
[----:B------:R-:W-:Y:S01]  /*71b0*/  HMMA.16816.F32.BF16 R28, R4, R32, R56 ;  /* 0x00000020041c723c */ /* 0x000fe20000041838 */
[----:B------:R-:W-:-:S02]  /*71c0*/  LOP3.LUT R8, R10, 0xffff, RZ, 0xc0, !PT ;  /* 0x0000ffff0a087812 */ /* 0x000fc400078ec0ff */
[----:B------:R-:W-:Y:S01]  /*71d0*/  @!P5 PRMT R117, R243, 0x5410, RZ ;  /* 0x00005410f375d816 */ /* 0x000fe200000000ff */
[----:B------:R-:W-:Y:S01]  /*71e0*/  IMAD.MOV.U32 R212, RZ, RZ, R238 ;  /* 0x000000ffffd47224 */ /* 0x000fe200078e00ee */
[----:B------:R-:W-:Y:S01]  /*71f0*/  F2FP.BF16.F32.PACK_AB R10, R228, R232 ;  /* 0x000000e8e40a723e */ /* 0x000fe200000010ff */
[----:B------:R1:W2:Y:S01]  /*7200*/  MUFU.EX2 R141, R2 ;  /* 0x00000002008d7308 */ /* 0x0002a20000000800 */
[----:B------:R-:W-:Y:S01]  /*7210*/  ISETP.LE.U32.AND P6, PT, R8, UR5, PT ;  /* 0x0000000508007c0c */ /* 0x000fe2000bfc3070 */
[----:B------:R-:W-:Y:S01]  /*7220*/  IMAD.MOV.U32 R242, RZ, RZ, R88 ;  /* 0x000000fffff27224 */ /* 0x000fe200078e0058 */
[----:B------:R-:W-:Y:S01]  /*7230*/  HSET2.LE.AND R8, R17, R0, PT ;  /* 0x0000000011087233 */ /* 0x000fe20003803000 */
[----:B------:R-:W-:Y:S01]  /*7240*/  IMAD.MOV.U32 R215, RZ, RZ, R46 ;  /* 0x000000ffffd77224 */ /* 0x000fe200078e002e */
[C---:B------:R-:W-:Y:S01]  /*7250*/  PRMT R17, R10.reuse, 0x7610, R17 ;  /* 0x000076100a117816 */ /* 0x040fe20000000011 */
[----:B------:R-:W-:Y:S01]  /*7260*/  IMAD.MOV.U32 R214, RZ, RZ, R47 ;  /* 0x000000ffffd67224 */ /* 0x000fe200078e002f */
[----:B------:R-:W-:Y:S01]  /*7270*/  PRMT R16, R10, 0x7632, R16 ;  /* 0x000076320a107816 */ /* 0x000fe20000000010 */
[----:B------:R-:W-:Y:S01]  /*7280*/  LDSM.16.MT88.4 R40, [R182+0xd800] ;  /* 0x00d80000b628783b */ /* 0x000fe20000004200 */
[----:B---3--:R-:W-:Y:S01]  /*7290*/  F2FP.BF16.F32.PACK_AB R9, R143, R193 ;  /* 0x000000c18f09723e */ /* 0x008fe200000010ff */
[----:B------:R-:W-:Y:S01]  /*72a0*/  HMMA.16816.F32.BF16 R32, R4, R34, R108 ;  /* 0x000000220420723c */ /* 0x000fe2000004186c */
[----:B------:R-:W-:Y:S01]  /*72b0*/  IMAD.MOV.U32 R248, RZ, RZ, R63 ;  /* 0x000000fffff87224 */ /* 0x000fe200078e003f */
[----:B------:R-:W-:Y:S01]  /*72c0*/  LDSM.16.MT88.4 R56, [R183+0xd800] ;  /* 0x00d80000b738783b */ /* 0x000fe20000004200 */
[----:B------:R-:W-:-:S02]  /*72d0*/  PRMT R13, R9, 0x7610, R13 ;  /* 0x00007610090d7816 */ /* 0x000fc4000000000d */
[--C-:B-1----:R-:W-:Y:S02]  /*72e0*/  HSET2.LE.AND R2, R14, R0.reuse, PT ;  /* 0x000000000e027233 */ /* 0x102fe40003803000 */
[----:B------:R-:W-:Y:S02]  /*72f0*/  PRMT R14, R9, 0x7632, R14 ;  /* 0x00007632090e7816 */ /* 0x000fe4000000000e */
[----:B------:R-:W-:Y:S02]  /*7300*/  PRMT R9, R17, 0x5410, R16 ;  /* 0x0000541011097816 */ /* 0x000fe40000000010 */
[----:B------:R-:W-:Y:S02]  /*7310*/  HSET2.LE.AND R0, R12, R0, PT ;  /* 0x000000000c007233 */ /* 0x000fe40003803000 */
[----:B------:R-:W-:Y:S02]  /*7320*/  LOP3.LUT R112, R2, R9, RZ, 0xc0, !PT ;  /* 0x0000000902707212 */ /* 0x000fe400078ec0ff */
[----:B------:R-:W-:-:S02]  /*7330*/  PRMT R2, R13, 0x5410, R14 ;  /* 0x000054100d027816 */ /* 0x000fc4000000000e */
[----:B------:R-:W-:Y:S02]  /*7340*/  F2FP.BF16.F32.PACK_AB R9, R194, R195 ;  /* 0x000000c3c209723e */ /* 0x000fe400000010ff */
[----:B------:R-:W-:Y:S02]  /*7350*/  LOP3.LUT R113, R0, R2, RZ, 0xc0, !PT ;  /* 0x0000000200717212 */ /* 0x000fe400078ec0ff */
[C---:B------:R-:W-:Y:S02]  /*7360*/  LOP3.LUT R2, R15.reuse, 0xffff, RZ, 0xc0, !PT ;  /* 0x0000ffff0f027812 */ /* 0x040fe400078ec0ff */
[----:B------:R-:W-:Y:S02]  /*7370*/  LOP3.LUT R4, R15, 0xff, RZ, 0xc0, !PT ;  /* 0x000000ff0f047812 */ /* 0x000fe400078ec0ff */
[----:B------:R-:W-:Y:S01]  /*7380*/  SHF.R.U32.HI R2, RZ, 0x8, R2 ;  /* 0x00000008ff027819 */ /* 0x000fe20000011602 */
[----:B------:R-:W-:Y:S01]  /*7390*/  @!P4 HFMA2.BF16_V2 R244, -RZ.H0_H0, RZ.H0_H0, -R17.H0_H0 ;  /* 0x200000fffff4c231 */ /* 0x000fe20000340911 */
[----:B--2---:R-:W-:-:S02]  /*73a0*/  F2FP.BF16.F32.PACK_AB R0, R141, R142 ;  /* 0x0000008e8d00723e */ /* 0x004fc400000010ff */
[C---:B------:R-:W-:Y:S02]  /*73b0*/  PRMT R12, R9.reuse, 0x7610, R12 ;  /* 0x00007610090c7816 */ /* 0x040fe4000000000c */
[----:B------:R-:W-:Y:S02]  /*73c0*/  PRMT R9, R9, 0x7632, R9 ;  /* 0x0000763209097816 */ /* 0x000fe40000000009 */
[----:B------:R-:W-:Y:S02]  /*73d0*/  ISETP.LE.U32.AND P5, PT, R4, UR5, PT ;  /* 0x0000000504007c0c */ /* 0x000fe4000bfa3070 */
[----:B------:R-:W-:Y:S02]  /*73e0*/  LOP3.LUT R2, R2, 0xffff, RZ, 0xc0, !PT ;  /* 0x0000ffff02027812 */ /* 0x000fe400078ec0ff */
[C---:B------:R-:W-:Y:S02]  /*73f0*/  PRMT R7, R0.reuse, 0x7610, R7 ;  /* 0x0000761000077816 */ /* 0x040fe40000000007 */
[----:B------:R-:W-:-:S02]  /*7400*/  PRMT R6, R0, 0x7632, R6 ;  /* 0x0000763200067816 */ /* 0x000fc40000000006 */
[----:B------:R-:W-:Y:S02]  /*7410*/  PRMT R0, R12, 0x5410, R9 ;  /* 0x000054100c007816 */ /* 0x000fe40000000009 */
[----:B------:R-:W-:Y:S02]  /*7420*/  @!P4 PRMT R17, R244, 0x5410, RZ ;  /* 0x00005410f411c816 */ /* 0x000fe400000000ff */
[----:B------:R-:W-:Y:S02]  /*7430*/  ISETP.LE.U32.AND P4, PT, R2, UR5, PT ;  /* 0x0000000502007c0c */ /* 0x000fe4000bf83070 */
[----:B------:R-:W-:Y:S01]  /*7440*/  SHF.R.U32.HI R2, RZ, 0x10, R15 ;  /* 0x00000010ff027819 */ /* 0x000fe2000001160f */
[----:B------:R-:W-:Y:S01]  /*7450*/  @!P3 HFMA2.BF16_V2 R246, -RZ.H0_H0, RZ.H0_H0, -R14.H0_H0 ;  /* 0x200000fffff6b231 */ /* 0x000fe2000034090e */
[----:B------:R-:W-:Y:S02]  /*7460*/  LOP3.LUT R114, R8, R0, RZ, 0xc0, !PT ;  /* 0x0000000008727212 */ /* 0x000fe400078ec0ff */
[----:B------:R-:W-:Y:S01]  /*7470*/  PRMT R0, R7, 0x5410, R6 ;  /* 0x0000541007007816 */ /* 0x000fe20000000006 */
[----:B------:R-:W-:Y:S01]  /*7480*/  @!P6 HFMA2.BF16_V2 R245, -RZ.H0_H0, RZ.H0_H0, -R16.H0_H0 ;  /* 0x200000fffff5e231 */ /* 0x000fe20000340910 */
[----:B------:R-:W-:Y:S01]  /*7490*/  LOP3.LUT R2, R2, 0xff, RZ, 0xc0, !PT ;  /* 0x000000ff02027812 */ /* 0x000fe200078ec0ff */
[----:B------:R-:W-:Y:S01]  /*74a0*/  @!P5 HFMA2.BF16_V2 R249, -RZ.H0_H0, RZ.H0_H0, -R155.H0_H0 ;  /* 0x200000fffff9d231 */ /* 0x000fe2000034099b */
[----:B------:R-:W-:-:S02]  /*74b0*/  LOP3.LUT R115, R11, R0, RZ, 0xc0, !PT ;  /* 0x000000000b737212 */ /* 0x000fc400078ec0ff */
[----:B------:R-:W-:Y:S02]  /*74c0*/  SHF.R.U32.HI R0, RZ, 0x18, R15 ;  /* 0x00000018ff007819 */ /* 0x000fe4000001160f */
[----:B------:R-:W-:Y:S02]  /*74d0*/  @!P3 PRMT R14, R246, 0x5410, RZ ;  /* 0x00005410f60eb816 */ /* 0x000fe400000000ff */
[----:B------:R-:W-:Y:S02]  /*74e0*/  ISETP.LE.U32.AND P3, PT, R2, UR5, PT ;  /* 0x0000000502007c0c */ /* 0x000fe4000bf63070 */
[----:B------:R-:W-:Y:S02]  /*74f0*/  LOP3.LUT R2, R21, 0xff, RZ, 0xc0, !PT ;  /* 0x000000ff15027812 */ /* 0x000fe400078ec0ff */
[----:B------:R-:W-:Y:S02]  /*7500*/  @!P6 PRMT R16, R245, 0x5410, RZ ;  /* 0x00005410f510e816 */ /* 0x000fe400000000ff */
[----:B------:R-:W-:-:S02]  /*7510*/  ISETP.LE.U32.AND P6, PT, R0, UR5, PT ;  /* 0x0000000500007c0c */ /* 0x000fc4000bfc3070 */
[----:B------:R-:W-:Y:S02]  /*7520*/  @!P5 PRMT R155, R249, 0x5410, RZ ;  /* 0x00005410f99bd816 */ /* 0x000fe400000000ff */
[----:B------:R-:W-:Y:S02]  /*7530*/  LOP3.LUT R0, R21, 0xffff, RZ, 0xc0, !PT ;  /* 0x0000ffff15007812 */ /* 0x000fe400078ec0ff */
[----:B------:R-:W-:Y:S02]  /*7540*/  ISETP.LE.U32.AND P5, PT, R2, UR5, PT ;  /* 0x0000000502007c0c */ /* 0x000fe4000bfa3070 */
[----:B------:R-:W-:Y:S01]  /*7550*/  SHF.R.U32.HI R0, RZ, 0x8, R0 ;  /* 0x00000008ff007819 */ /* 0x000fe20000011600 */
[----:B------:R-:W-:-:S03]  /*7560*/  @!P4 HFMA2.BF16_V2 R250, -RZ.H0_H0, RZ.H0_H0, -R154.H0_H0 ;  /* 0x200000fffffac231 */ /* 0x000fc6000034099a */
[----:B------:R-:W-:Y:S01]  /*7570*/  LOP3.LUT R0, R0, 0xffff, RZ, 0xc0, !PT ;  /* 0x0000ffff00007812 */ /* 0x000fe200078ec0ff */
[----:B------:R-:W-:Y:S01]  /*7580*/  @!P6 HFMA2.BF16_V2 R252, -RZ.H0_H0, RZ.H0_H0, -R151.H0_H0 ;  /* 0x200000fffffce231 */ /* 0x000fe20000340997 */
[----:B------:R-:W-:Y:S02]  /*7590*/  @!P4 PRMT R154, R250, 0x5410, RZ ;  /* 0x00005410fa9ac816 */ /* 0x000fe400000000ff */
[----:B------:R-:W-:Y:S02]  /*75a0*/  ISETP.LE.U32.AND P4, PT, R0, UR5, PT ;  /* 0x0000000500007c0c */ /* 0x000fe4000bf83070 */
[--C-:B------:R-:W-:Y:S02]  /*75b0*/  SHF.R.U32.HI R2, RZ, 0x10, R21.reuse ;  /* 0x00000010ff027819 */ /* 0x100fe40000011615 */
[----:B------:R-:W-:Y:S01]  /*75c0*/  SHF.R.U32.HI R0, RZ, 0x18, R21 ;  /* 0x00000018ff007819 */ /* 0x000fe20000011615 */
[----:B------:R-:W-:Y:S01]  /*75d0*/  @!P3 HFMA2.BF16_V2 R251, -RZ.H0_H0, RZ.H0_H0, -R153.H0_H0 ;  /* 0x200000fffffbb231 */ /* 0x000fe20000340999 */
[----:B------:R-:W-:-:S02]  /*75e0*/  @!P6 PRMT R151, R252, 0x5410, RZ ;  /* 0x00005410fc97e816 */ /* 0x000fc400000000ff */
[----:B------:R-:W-:Y:S02]  /*75f0*/  LOP3.LUT R2, R2, 0xff, RZ, 0xc0, !PT ;  /* 0x000000ff02027812 */ /* 0x000fe400078ec0ff */
[----:B------:R-:W-:Y:S02]  /*7600*/  ISETP.LE.U32.AND P6, PT, R0, UR5, PT ;  /* 0x0000000500007c0c */ /* 0x000fe4000bfc3070 */
[----:B------:R-:W-:Y:S02]  /*7610*/  @!P3 PRMT R153, R251, 0x5410, RZ ;  /* 0x00005410fb99b816 */ /* 0x000fe400000000ff */
[----:B------:R-:W-:Y:S02]  /*7620*/  ISETP.LE.U32.AND P3, PT, R2, UR5, PT ;  /* 0x0000000502007c0c */ /* 0x000fe4000bf63070 */
[----:B------:R1:W2:Y:S01]  /*7630*/  LDL.LU.S16 R2, [R1+0x8] ;  /* 0x0000080001027983 */ /* 0x0002a20000300600 */
[----:B------:R-:W-:Y:S01]  /*7640*/  LOP3.LUT R8, R26, 0xffff, RZ, 0xc0, !PT ;  /* 0x0000ffff1a087812 */ /* 0x000fe200078ec0ff */
[----:B----4-:R-:W-:-:S05]  /*7650*/  @!P5 HFMA2.BF16_V2 R80, -RZ.H0_H0, RZ.H0_H0, -R174.H0_H0 ;  /* 0x200000ffff50d231 */ /* 0x010fca00003409ae */
[----:B------:R-:W-:Y:S01]  /*7660*/  PRMT R0, R80, 0x7610, R0 ;  /* 0x0000761050007816 */ /* 0x000fe20000000000 */
[----:B------:R-:W-:Y:S01]  /*7670*/  @!P2 HFMA2.BF16_V2 R247, -RZ.H0_H0, RZ.H0_H0, -R13.H0_H0 ;  /* 0x200000fffff7a231 */ /* 0x000fe2000034090d */
[----:B------:R-:W-:Y:S02]  /*7680*/  LOP3.LUT R5, R26, 0xff, RZ, 0xc0, !PT ;  /* 0x000000ff1a057812 */ /* 0x000fe400078ec0ff */
[--C-:B------:R-:W-:Y:S02]  /*7690*/  SHF.R.U32.HI R11, RZ, 0x10, R26.reuse ;  /* 0x00000010ff0b7819 */ /* 0x100fe4000001161a */
[----:B------:R-:W-:Y:S01]  /*76a0*/  SHF.R.U32.HI R4, RZ, 0x18, R26 ;  /* 0x00000018ff047819 */ /* 0x000fe2000001161a */
[----:B------:R-:W-:Y:S01]  /*76b0*/  IMAD.MOV.U32 R243, RZ, RZ, R89 ;  /* 0x000000fffff37224 */ /* 0x000fe200078e0059 */
[----:B------:R-:W-:Y:S01]  /*76c0*/  @!P5 PRMT R174, R0, 0x5410, RZ ;  /* 0x0000541000aed816 */ /* 0x000fe200000000ff */
[----:B------:R-:W-:Y:S01]  /*76d0*/  IMAD.MOV.U32 R10, RZ, RZ, R240 ;  /* 0x000000ffff0a7224 */ /* 0x000fe200078e00f0 */
[----:B------:R1:W3:Y:S04]  /*76e0*/  LDL.LU.S16 R0, [R1+0x4] ;  /* 0x0000040001007983 */ /* 0x0002e80000300600 */
[----:B------:R1:W4:Y:S01]  /*76f0*/  LDL.LU.S16 R27, [R1+0xc] ;  /* 0x00000c00011b7983 */ /* 0x0003220000300600 */
[----:B------:R-:W-:-:S02]  /*7700*/  @!P2 PRMT R13, R247, 0x5410, RZ ;  /* 0x00005410f70da816 */ /* 0x000fc400000000ff */
[----:B------:R-:W-:Y:S01]  /*7710*/  ISETP.LE.U32.AND P2, PT, R23, UR5, PT ;  /* 0x0000000517007c0c */ /* 0x000fe2000bf43070 */
[----:B------:R-:W-:Y:S01]  /*7720*/  HMMA.16816.F32.BF16 R120, R112, R124, R64 ;  /* 0x0000007c7078723c */ /* 0x000fe20000041840 */
[----:B--2---:R-:W-:Y:S01]  /*7730*/  @!P4 HFMA2.BF16_V2 R2, -RZ.H0_H0, RZ.H0_H0, -R172.H0_H0 ;  /* 0x200000ffff02c231 */ /* 0x004fe200003409ac */
[----:B------:R-:W-:Y:S04]  /*7740*/  LDSM.16.MT88.4 R80, [R184+0xf800] ;  /* 0x00f80000b850783b */ /* 0x000fe80000004200 */
[----:B------:R-:W-:Y:S01]  /*7750*/  PRMT R26, R2, 0x7610, R26 ;  /* 0x00007610021a7816 */ /* 0x000fe2000000001a */
[----:B---3--:R-:W-:Y:S02]  /*7760*/  @!P3 HFMA2.BF16_V2 R0, -RZ.H0_H0, RZ.H0_H0, -R173.H0_H0 ;  /* 0x200000ffff00b231 */ /* 0x008fe400003409ad */
[----:B----4-:R-:W-:-:S03]  /*7770*/  @!P6 HFMA2.BF16_V2 R27, -RZ.H0_H0, RZ.H0_H0, -R177.H0_H0 ;  /* 0x200000ffff1be231 */ /* 0x010fc600003409b1 */
[----:B------:R-:W-:Y:S01]  /*7780*/  PRMT R23, R0, 0x7610, R23 ;  /* 0x0000761000177816 */ /* 0x000fe20000000017 */
[----:B------:R-:W-:Y:S01]  /*7790*/  IMAD.MOV.U32 R111, RZ, RZ, R243 ;  /* 0x000000ffff6f7224 */ /* 0x000fe200078e00f3 */
[----:B------:R-:W-:Y:S01]  /*77a0*/  SHF.R.U32.HI R0, RZ, 0x8, R60 ;  /* 0x00000008ff007819 */ /* 0x000fe2000001163c */
[----:B------:R-:W-:Y:S01]  /*77b0*/  HMMA.16816.F32.BF16 R124, R112, R126, R72 ;  /* 0x0000007e707c723c */ /* 0x000fe20000041848 */
[----:B------:R-:W-:Y:S01]  /*77c0*/  @!P3 PRMT R173, R23, 0x5410, RZ ;  /* 0x0000541017adb816 */ /* 0x000fe200000000ff */
[----:B------:R-:W-:Y:S01]  /*77d0*/  IMAD.MOV.U32 R240, RZ, RZ, R229 ;  /* 0x000000fffff07224 */ /* 0x000fe200078e00e5 */
[----:B------:R-:W-:Y:S01]  /*77e0*/  ISETP.LE.U32.AND P3, PT, R5, UR5, PT ;  /* 0x0000000505007c0c */ /* 0x000fe2000bf63070 */
[----:B------:R-:W-:Y:S01]  /*77f0*/  IMAD.MOV.U32 R238, RZ, RZ, R231 ;  /* 0x000000ffffee7224 */ /* 0x000fe200078e00e7 */
[----:B------:R1:W2:Y:S01]  /*7800*/  LDL.LU.S16 R5, [R1+0x10] ;  /* 0x0000100001057983 */ /* 0x0002a20000300600 */
[----:B------:R-:W-:Y:S02]  /*7810*/  LOP3.LUT R0, R0, 0xffff, RZ, 0xc0, !PT ;  /* 0x0000ffff00007812 */ /* 0x000fe400078ec0ff */
[----:B------:R-:W-:Y:S01]  /*7820*/  PRMT R15, R27, 0x7610, R15 ;  /* 0x000076101b0f7816 */ /* 0x000fe2000000000f */
[----:B------:R-:W-:Y:S01]  /*7830*/  IMAD.MOV.U32 R244, RZ, RZ, R212 ;  /* 0x000000fffff47224 */ /* 0x000fe200078e00d4 */
[----:B------:R-:W-:Y:S01]  /*7840*/  @!P4 PRMT R172, R26, 0x5410, RZ ;  /* 0x000054101aacc816 */ /* 0x000fe200000000ff */
[----:B------:R-:W-:Y:S01]  /*7850*/  LDSM.16.MT88.4 R64, [R181+0xf800] ;  /* 0x00f80000b540783b */ /* 0x000fe20000004200 */
[----:B------:R-:W-:-:S03]  /*7860*/  ISETP.LE.U32.AND P4, PT, R0, UR5, PT ;  /* 0x0000000500007c0c */ /* 0x000fc6000bf83070 */
[----:B------:R1:W3:Y:S01]  /*7870*/  LDL.LU.S16 R0, [R1+0x14] ;  /* 0x0000140001007983 */ /* 0x0002e20000300600 */
[----:B------:R-:W-:Y:S02]  /*7880*/  @!P6 PRMT R177, R15, 0x5410, RZ ;  /* 0x000054100fb1e816 */ /* 0x000fe400000000ff */
[----:B------:R-:W-:Y:S02]  /*7890*/  LOP3.LUT R15, R18, 0xffff, RZ, 0xc0, !PT ;  /* 0x0000ffff120f7812 */ /* 0x000fe400078ec0ff */
[----:B------:R-:W-:Y:S01]  /*78a0*/  LOP3.LUT R2, R61, 0xff, RZ, 0xc0, !PT ;  /* 0x000000ff3d027812 */ /* 0x000fe200078ec0ff */
[----:B------:R1:W4:Y:S03]  /*78b0*/  LDL.LU.S16 R19, [R1+0x18] ;  /* 0x0000180001137983 */ /* 0x0003260000300600 */
[----:B------:R-:W-:Y:S01]  /*78c0*/  ISETP.LE.U32.AND P5, PT, R2, UR5, PT ;  /* 0x0000000502007c0c */ /* 0x000fe2000bfa3070 */
[----:B------:R-:W-:Y:S01]  /*78d0*/  IMAD.MOV.U32 R243, RZ, RZ, R10 ;  /* 0x000000fffff37224 */ /* 0x000fe200078e000a */
[----:B------:R-:W-:Y:S01]  /*78e0*/  ISETP.LE.U32.AND P6, PT, R4, UR5, PT ;  /* 0x0000000504007c0c */ /* 0x000fe2000bfc3070 */
[----:B------:R-:W5:Y:S01]  /*78f0*/  LDSM.16.MT88.4 R72, [R182+0xf800] ;  /* 0x00f80000b648783b */ /* 0x000f620000004200 */
[----:B------:R-:W-:-:S02]  /*7900*/  LOP3.LUT R4, R18, 0xff, RZ, 0xc0, !PT ;  /* 0x000000ff12047812 */ /* 0x000fc400078ec0ff */
[----:B------:R-:W-:Y:S01]  /*7910*/  SHF.R.U32.HI R10, RZ, 0x10, R18 ;  /* 0x00000010ff0a7819 */ /* 0x000fe20000011612 */
[----:B--2---:R-:W-:-:S05]  /*7920*/  @!P1 HFMA2.BF16_V2 R5, -RZ.H0_H0, RZ.H0_H0, -R176.H0_H0 ;  /* 0x200000ffff059231 */ /* 0x004fca00003409b0 */
[----:B------:R-:W-:-:S04]  /*7930*/  PRMT R2, R5, 0x7610, R2 ;  /* 0x0000761005027816 */ /* 0x000fc80000000002 */
[----:B------:R-:W-:Y:S01]  /*7940*/  @!P1 PRMT R176, R2, 0x5410, RZ ;  /* 0x0000541002b09816 */ /* 0x000fe200000000ff */
[----:B---3--:R-:W-:Y:S01]  /*7950*/  @!P4 HFMA2.BF16_V2 R0, -RZ.H0_H0, RZ.H0_H0, -R175.H0_H0 ;  /* 0x200000ffff00c231 */ /* 0x008fe200003409af */
[----:B------:R-:W-:-:S04]  /*7960*/  SHF.R.U32.HI R2, RZ, 0x8, R8 ;  /* 0x00000008ff027819 */ /* 0x000fc80000011608 */
[----:B------:R-:W-:Y:S01]  /*7970*/  PRMT R21, R0, 0x7610, R21 ;  /* 0x0000761000157816 */ /* 0x000fe20000000015 */
[----:B----4-:R-:W-:Y:S01]  /*7980*/  @!P5 HFMA2.BF16_V2 R19, -RZ.H0_H0, RZ.H0_H0, -R179.H0_H0 ;  /* 0x200000ffff13d231 */ /* 0x010fe200003409b3 */
[----:B------:R-:W-:Y:S02]  /*7990*/  LOP3.LUT R2, R2, 0xffff, RZ, 0xc0, !PT ;  /* 0x0000ffff02027812 */ /* 0x000fe400078ec0ff */
[--C-:B------:R-:W-:Y:S02]  /*79a0*/  SHF.R.U32.HI R5, RZ, 0x18, R18.reuse ;  /* 0x00000018ff057819 */ /* 0x100fe40000011612 */
[----:B------:R-:W-:Y:S02]  /*79b0*/  PRMT R18, R19, 0x7610, R18 ;  /* 0x0000761013127816 */ /* 0x000fe40000000012 */
[----:B------:R-:W-:Y:S01]  /*79c0*/  @!P4 PRMT R175, R21, 0x5410, RZ ;  /* 0x0000541015afc816 */ /* 0x000fe200000000ff */
[----:B------:R1:W2:Y:S01]  /*79d0*/  LDL.LU.S16 R19, [R1+0x24] ;  /* 0x0000240001137983 */ /* 0x0002a20000300600 */
[----:B------:R-:W-:-:S03]  /*79e0*/  ISETP.LE.U32.AND P4, PT, R2, UR5, PT ;  /* 0x0000000502007c0c */ /* 0x000fc6000bf83070 */
[----:B------:R1:W3:Y:S01]  /*79f0*/  LDL.LU.S16 R2, [R1+0x28] ;  /* 0x0000280001027983 */ /* 0x0002e20000300600 */
[----:B------:R-:W-:Y:S02]  /*7a00*/  @!P5 PRMT R179, R18, 0x5410, RZ ;  /* 0x0000541012b3d816 */ /* 0x000fe400000000ff */
[----:B------:R-:W-:Y:S01]  /*7a10*/  ISETP.LE.U32.AND P5, PT, R4, UR5, PT ;  /* 0x0000000504007c0c */ /* 0x000fe2000bfa3070 */
[----:B------:R-:W-:Y:S02]  /*7a20*/  IMAD.MOV.U32 R229, RZ, RZ, R230 ;  /* 0x000000ffffe57224 */ /* 0x000fe400078e00e6 */
[----:B------:R-:W-:Y:S02]  /*7a30*/  IMAD.MOV.U32 R230, RZ, RZ, R90 ;  /* 0x000000ffffe67224 */ /* 0x000fe400078e005a */
[----:B------:R-:W-:Y:S02]  /*7a40*/  IMAD.MOV.U32 R231, RZ, RZ, R91 ;  /* 0x000000ffffe77224 */ /* 0x000fe400078e005b */
[----:B------:R-:W4:Y:S01]  /*7a50*/  LDSM.16.MT88.4 R88, [R183+0xf800] ;  /* 0x00f80000b758783b */ /* 0x000f220000004200 */
[----:B---3--:R-:W-:-:S05]  /*7a60*/  @!P3 HFMA2.BF16_V2 R2, -RZ.H0_H0, RZ.H0_H0, -R152.H0_H0 ;  /* 0x200000ffff02b231 */ /* 0x008fca0000340998 */
[----:B------:R-:W-:Y:S02]  /*7a70*/  PRMT R4, R2, 0x7610, R4 ;  /* 0x0000761002047816 */ /* 0x000fe40000000004 */
[----:B------:R1:W3:Y:S04]  /*7a80*/  LDL.LU.S16 R2, [R1+0x2c] ;  /* 0x00002c0001027983 */ /* 0x0002e80000300600 */
[----:B------:R1:W3:Y:S01]  /*7a90*/  LDL.LU.S16 R18, [R1+0x30] ;  /* 0x0000300001127983 */ /* 0x0002e20000300600 */
[----:B------:R-:W-:-:S04]  /*7aa0*/  LOP3.LUT R0, R11, 0xff, RZ, 0xc0, !PT ;  /* 0x000000ff0b007812 */ /* 0x000fc800078ec0ff */
[----:B------:R-:W-:Y:S01]  /*7ab0*/  ISETP.LE.U32.AND P1, PT, R0, UR5, PT ;  /* 0x0000000500007c0c */ /* 0x000fe2000bf23070 */
[----:B--2---:R-:W-:Y:S01]  /*7ac0*/  @!P2 HFMA2.BF16_V2 R19, -RZ.H0_H0, RZ.H0_H0, -R178.H0_H0 ;  /* 0x200000ffff13a231 */ /* 0x004fe200003409b2 */
[C---:B-----5:R-:W-:Y:S04]  /*7ad0*/  HMMA.16816.F32.BF16 R68, R112.reuse, R72, R68 ;  /* 0x000000487044723c */ /* 0x060fe80000041844 */
[----:B------:R-:W-:Y:S02]  /*7ae0*/  PRMT R0, R19, 0x7610, R0 ;  /* 0x0000761013007816 */ /* 0x000fe40000000000 */
[----:B------:R-:W-:Y:S02]  /*7af0*/  HMMA.16816.F32.BF16 R72, R112, R74, R76 ;  /* 0x0000004a7048723c */ /* 0x000fe4000004184c */
[----:B------:R-:W-:-:S04]  /*7b00*/  @!P2 PRMT R178, R0, 0x5410, RZ ;  /* 0x0000541000b2a816 */ /* 0x000fc800000000ff */
[----:B------:R-:W-:Y:S01]  /*7b10*/  HMMA.16816.F32.BF16 R76, R112, R80, R92 ;  /* 0x00000050704c723c */ /* 0x000fe2000004185c */
[----:B------:R-:W-:-:S05]  /*7b20*/  LOP3.LUT R0, R10, 0xff, RZ, 0xc0, !PT ;  /* 0x000000ff0a007812 */ /* 0x000fca00078ec0ff */
[C---:B------:R-:W-:Y:S06]  /*7b30*/  HMMA.16816.F32.BF16 R80, R112.reuse, R82, R84 ;  /* 0x000000527050723c */ /* 0x040fec0000041854 */
[----:B----4-:R-:W-:Y:S01]  /*7b40*/  HMMA.16816.F32.BF16 R84, R112, R88, R100 ;  /* 0x000000587054723c */ /* 0x010fe20000041864 */
[----:B------:R1:W2:Y:S04]  /*7b50*/  LDL.LU.S16 R101, [R1+0x34] ;  /* 0x0000340001657983 */ /* 0x0002a80000300600 */
[----:B------:R1:W4:Y:S04]  /*7b60*/  LDL.LU.S16 R27, [R1+0x3c] ;  /* 0x00003c00011b7983 */ /* 0x0003280000300600 */
[----:B------:R1:W5:Y:S04]  /*7b70*/  LDL.LU.S16 R26, [R1+0x38] ;  /* 0x00003800011a7983 */ /* 0x0003680000300600 */
[----:B------:R1:W2:Y:S01]  /*7b80*/  LDL.LU.S16 R19, [R1+0x44] ;  /* 0x0000440001137983 */ /* 0x0002a20000300600 */
[----:B---3--:R-:W-:-:S05]  /*7b90*/  @!P1 HFMA2.BF16_V2 R18, -RZ.H0_H0, RZ.H0_H0, -R149.H0_H0 ;  /* 0x200000ffff129231 */ /* 0x008fca0000340995 */
[----:B------:R-:W-:Y:S02]  /*7ba0*/  PRMT R10, R18, 0x7610, R10 ;  /* 0x00007610120a7816 */ /* 0x000fe4000000000a */
[----:B------:R1:W3:Y:S01]  /*7bb0*/  LDL.LU.S16 R18, [R1+0x40] ;  /* 0x0000400001127983 */ /* 0x0002e20000300600 */
[----:B------:R-:W-:Y:S01]  /*7bc0*/  @!P3 PRMT R152, R4, 0x5410, RZ ;  /* 0x000054100498b816 */ /* 0x000fe200000000ff */
[----:B------:R-:W-:Y:S01]  /*7bd0*/  @!P4 HFMA2.BF16_V2 R2, -RZ.H0_H0, RZ.H0_H0, -R150.H0_H0 ;  /* 0x200000ffff02c231 */ /* 0x000fe20000340996 */
[----:B------:R-:W-:Y:S02]  /*7be0*/  ISETP.LE.U32.AND P3, PT, R0, UR5, PT ;  /* 0x0000000500007c0c */ /* 0x000fe4000bf63070 */
[----:B------:R-:W-:Y:S02]  /*7bf0*/  SHF.R.U32.HI R0, RZ, 0x8, R15 ;  /* 0x00000008ff007819 */ /* 0x000fe4000001160f */
[----:B------:R-:W-:Y:S02]  /*7c00*/  PRMT R11, R2, 0x7610, R11 ;  /* 0x00007610020b7816 */ /* 0x000fe4000000000b */
[----:B------:R-:W-:Y:S01]  /*7c10*/  LOP3.LUT R0, R0, 0xffff, RZ, 0xc0, !PT ;  /* 0x0000ffff00007812 */ /* 0x000fe200078ec0ff */
[----:B------:R-:W-:Y:S01]  /*7c20*/  IMAD.MOV.U32 R108, RZ, RZ, R243 ;  /* 0x000000ffff6c7224 */ /* 0x000fe200078e00f3 */
[----:B------:R-:W-:-:S02]  /*7c30*/  ISETP.LE.U32.AND P2, PT, R5, UR5, PT ;  /* 0x0000000505007c0c */ /* 0x000fc4000bf43070 */
[----:B------:R-:W-:Y:S02]  /*7c40*/  @!P4 PRMT R150, R11, 0x5410, RZ ;  /* 0x000054100b96c816 */ /* 0x000fe400000000ff */
[----:B------:R-:W-:Y:S01]  /*7c50*/  ISETP.LE.U32.AND P4, PT, R0, UR5, PT ;  /* 0x0000000500007c0c */ /* 0x000fe2000bf83070 */
[----:B------:R-:W-:Y:S02]  /*7c60*/  IMAD.MOV.U32 R109, RZ, RZ, R237 ;  /* 0x000000ffff6d7224 */ /* 0x000fe400078e00ed */
[----:B------:R-:W-:Y:S01]  /*7c70*/  FADD.FTZ R4, R108, R244 ;  /* 0x000000f46c047221 */ /* 0x000fe20000010000 */
[----:B------:R-:W-:Y:S02]  /*7c80*/  IMAD.MOV.U32 R213, RZ, RZ, R215 ;  /* 0x000000ffffd57224 */ /* 0x000fe400078e00d7 */
[----:B------:R-:W-:Y:S01]  /*7c90*/  FADD.FTZ R2, R22, R20 ;  /* 0x0000001416027221 */ /* 0x000fe20000010000 */
[----:B------:R-:W-:Y:S02]  /*7ca0*/  IMAD.MOV.U32 R110, RZ, RZ, R236 ;  /* 0x000000ffff6e7224 */ /* 0x000fe400078e00ec */
[----:B------:R-:W-:Y:S01]  /*7cb0*/  FADD.FTZ R0, R109, R4 ;  /* 0x000000046d007221 */ /* 0x000fe20000010000 */
[----:B------:R-:W-:-:S02]  /*7cc0*/  IMAD.MOV.U32 R243, RZ, RZ, R213 ;  /* 0x000000fffff37224 */ /* 0x000fc400078e00d5 */
[----:B------:R-:W-:Y:S02]  /*7cd0*/  IMAD.MOV.U32 R212, RZ, RZ, R238 ;  /* 0x000000ffffd47224 */ /* 0x000fe400078e00ee */
[----:B------:R-:W-:Y:S01]  /*7ce0*/  FADD.FTZ R2, R110, R2 ;  /* 0x000000026e027221 */ /* 0x000fe20000010000 */
[----:B------:R-:W-:Y:S01]  /*7cf0*/  FADD.FTZ R0, R111, R0 ;  /* 0x000000006f007221 */ /* 0x000fe20000010000 */
[----:B------:R-:W-:Y:S01]  /*7d00*/  IMAD.MOV.U32 R213, RZ, RZ, R240 ;  /* 0x000000ffffd57224 */ /* 0x000fe200078e00f0 */
[----:B------:R-:W-:Y:S01]  /*7d10*/  @!P1 PRMT R149, R10, 0x5410, RZ ;  /* 0x000054100a959816 */ /* 0x000fe200000000ff */
[----:B------:R-:W-:Y:S01]  /*7d20*/  FADD.FTZ R2, R243, R2 ;  /* 0x00000002f3027221 */ /* 0x000fe20000010000 */
[----:B------:R-:W-:Y:S01]  /*7d30*/  FADD.FTZ R4, R212, R0 ;  /* 0x00000000d4047221 */ /* 0x000fe20000010000 */
[----:B-----5:R-:W-:Y:S01]  /*7d40*/  @!P4 HFMA2.BF16_V2 R26, -RZ.H0_H0, RZ.H0_H0, -R9.H0_H0 ;  /* 0x200000ffff1ac231 */ /* 0x020fe20000340909 */
[----:B------:R-:W-:Y:S01]  /*7d50*/  LEA R10, P1, R241, UR6, 0x1 ;  /* 0x00000006f10a7c11 */ /* 0x000fe2000f8208ff */
[----:B--2---:R-:W-:-:S03]  /*7d60*/  @!P3 HFMA2.BF16_V2 R19, -RZ.H0_H0, RZ.H0_H0, -R7.H0_H0 ;  /* 0x200000ffff13b231 */ /* 0x004fc60000340907 */
[----:B------:R-:W-:Y:S01]  /*7d70*/  PRMT R8, R26, 0x7610, R8 ;  /* 0x000076101a087816 */ /* 0x000fe20000000008 */
[----:B------:R-:W-:Y:S02]  /*7d80*/  IMAD.MOV.U32 R215, RZ, RZ, R233 ;  /* 0x000000ffffd77224 */ /* 0x000fe400078e00e9 */
[----:B------:R-:W-:Y:S01]  /*7d90*/  FADD.FTZ R2, R213, R2 ;  /* 0x00000002d5027221 */ /* 0x000fe20000010000 */
[----:B------:R-:W-:Y:S01]  /*7da0*/  LEA.HI.X R11, R241, UR7, R242, 0x1, P1 ;  /* 0x00000007f10b7c11 */ /* 0x000fe200088f0cf2 */
[----:B------:R-:W-:Y:S01]  /*7db0*/  IMAD.MOV.U32 R237, RZ, RZ, R98 ;  /* 0x000000ffffed7224 */ /* 0x000fe200078e0062 */
[----:B------:R-:W-:Y:S01]  /*7dc0*/  PRMT R5, R19, 0x7610, R5 ;  /* 0x0000761013057816 */ /* 0x000fe20000000005 */
[----:B------:R-:W-:Y:S01]  /*7dd0*/  IMAD.MOV.U32 R236, RZ, RZ, R229 ;  /* 0x000000ffffec7224 */ /* 0x000fe200078e00e5 */
[----:B------:R-:W-:Y:S01]  /*7de0*/  @!P4 PRMT R9, R8, 0x5410, RZ ;  /* 0x000054100809c816 */ /* 0x000fe200000000ff */
[----:B------:R-:W-:Y:S01]  /*7df0*/  FADD.FTZ R8, R214, R4 ;  /* 0x00000004d6087221 */ /* 0x000fe20000010000 */
[----:B------:R-:W-:Y:S01]  /*7e00*/  FADD.FTZ R2, R215, R2 ;  /* 0x00000002d7027221 */ /* 0x000fe20000010000 */
[----:B------:R-:W-:Y:S01]  /*7e10*/  @!P3 PRMT R7, R5, 0x5410, RZ ;  /* 0x000054100507b816 */ /* 0x000fe200000000ff */
[----:B------:R-:W-:Y:S01]  /*7e20*/  IMAD.MOV.U32 R238, RZ, RZ, R97 ;  /* 0x000000ffffee7224 */ /* 0x000fe200078e0061 */
[----:B------:R-:W-:Y:S01]  /*7e30*/  LDSM.16.MT88.4 R20, [R183+0x11800] ;  /* 0x01180000b714783b */ /* 0x000fe20000004200 */
[----:B------:R-:W-:Y:S01]  /*7e40*/  FADD.FTZ R2, R237, R2 ;  /* 0x00000002ed027221 */ /* 0x000fe20000010000 */
[----:B------:R-:W-:-:S02]  /*7e50*/  IMAD.MOV.U32 R229, RZ, RZ, R99 ;  /* 0x000000ffffe57224 */ /* 0x000fc400078e0063 */
[----:B------:R-:W-:Y:S02]  /*7e60*/  IMAD.MOV.U32 R240, RZ, RZ, R96 ;  /* 0x000000fffff07224 */ /* 0x000fe400078e0060 */
[----:B------:R-:W-:Y:S01]  /*7e70*/  IMAD.MOV.U32 R233, RZ, RZ, R62 ;  /* 0x000000ffffe97224 */ /* 0x000fe200078e003e */
[----:B------:R-:W-:Y:S01]  /*7e80*/  LDSM.16.MT88.4 R96, [R182+0x11800] ;  /* 0x01180000b660783b */ /* 0x000fe20000004200 */
[C---:B------:R-:W-:Y:S03]  /*7e90*/  HMMA.16816.F32.BF16 R60, R112.reuse, R64, R128 ;  /* 0x00000040703c723c */ /* 0x040fe60000041880 */
[----:B------:R-:W2:Y:S03]  /*7ea0*/  LDSM.16.MT88.4 R128, [R181+0x11800] ;  /* 0x01180000b580783b */ /* 0x000ea60000004200 */
[----:B------:R-:W-:Y:S01]  /*7eb0*/  HMMA.16816.F32.BF16 R64, R112, R66, R104 ;  /* 0x000000427040723c */ /* 0x000fe20000041868 */
[----:B------:R-:W5:Y:S01]  /*7ec0*/  LDSM.16.MT88.4 R104, [R184+0x11800] ;  /* 0x01180000b868783b */ /* 0x000f620000004200 */
[----:B------:R-:W-:-:S02]  /*7ed0*/  @!P6 HFMA2.BF16_V2 R101, -RZ.H0_H0, RZ.H0_H0, -R148.H0_H0 ;  /* 0x200000ffff65e231 */ /* 0x000fc40000340994 */
[----:B----4-:R-:W-:Y:S01]  /*7ee0*/  @!P5 HFMA2.BF16_V2 R27, -RZ.H0_H0, RZ.H0_H0, -R12.H0_H0 ;  /* 0x200000ffff1bd231 */ /* 0x010fe2000034090c */
[----:B------:R1:W-:Y:S02]  /*7ef0*/  STG.E.U16 desc[UR24][R10.64], R174 ;  /* 0x000000ae0a007986 */ /* 0x0003e4000c101518 */
[----:B------:R-:W-:Y:S02]  /*7f00*/  PRMT R100, R101, 0x7610, R100 ;  /* 0x0000761065647816 */ /* 0x000fe40000000064 */
[----:B------:R1:W-:Y:S02]  /*7f10*/  STG.E.U16 desc[UR24][R10.64+0x2], R172 ;  /* 0x000002ac0a007986 */ /* 0x0003e4000c101518 */
[----:B------:R-:W-:Y:S02]  /*7f20*/  @!P6 PRMT R148, R100, 0x5410, RZ ;  /* 0x000054106494e816 */ /* 0x000fe400000000ff */
[----:B------:R-:W-:-:S04]  /*7f30*/  PRMT R15, R27, 0x7610, R15 ;  /* 0x000076101b0f7816 */ /* 0x000fc8000000000f */
[----:B------:R-:W-:Y:S01]  /*7f40*/  @!P5 PRMT R12, R15, 0x5410, RZ ;  /* 0x000054100f0cd816 */ /* 0x000fe200000000ff */
[C---:B------:R-:W-:Y:S06]  /*7f50*/  HMMA.16816.F32.BF16 R88, R112.reuse, R90, R132 ;  /* 0x0000005a7058723c */ /* 0x040fec0000041884 */
[C---:B------:R-:W-:Y:S06]  /*7f60*/  HMMA.16816.F32.BF16 R36, R112.reuse, R40, R200 ;  /* 0x000000287024723c */ /* 0x040fec00000418c8 */
[C---:B------:R-:W-:Y:S06]  /*7f70*/  HMMA.16816.F32.BF16 R44, R112.reuse, R48, R224 ;  /* 0x00000030702c723c */ /* 0x040fec00000418e0 */
[C---:B------:R-:W-:Y:S06]  /*7f80*/  HMMA.16816.F32.BF16 R52, R112.reuse, R56, R208 ;  /* 0x000000387034723c */ /* 0x040fec00000418d0 */
[C---:B--2---:R-:W-:Y:S06]  /*7f90*/  HMMA.16816.F32.BF16 R92, R112.reuse, R128, R164 ;  /* 0x00000080705c723c */ /* 0x044fec00000418a4 */
[C---:B------:R-:W-:Y:S06]  /*7fa0*/  HMMA.16816.F32.BF16 R132, R112.reuse, R96, R196 ;  /* 0x000000607084723c */ /* 0x040fec00000418c4 */
[----:B-----5:R-:W-:Y:S01]  /*7fb0*/  HMMA.16816.F32.BF16 R100, R112, R104, R156 ;  /* 0x000000687064723c */ /* 0x020fe2000004189c */
[----:B------:R-:W-:-:S05]  /*7fc0*/  IADD3 R197, P1, R10, -0x80, RZ ;  /* 0xffffff800ac57810 */ /* 0x000fca0007f3e0ff */
[----:B------:R-:W-:Y:S01]  /*7fd0*/  HMMA.16816.F32.BF16 R40, R112, R42, R204 ;  /* 0x0000002a7028723c */ /* 0x000fe200000418cc */
[----:B------:R-:W-:-:S05]  /*7fe0*/  IADD3.X R196, R11, -0x1, RZ, P1, !PT ;  /* 0xffffffff0bc47810 */ /* 0x000fca0000ffe4ff */
[C---:B------:R-:W-:Y:S06]  /*7ff0*/  HMMA.16816.F32.BF16 R48, R112.reuse, R50, R220 ;  /* 0x000000327030723c */ /* 0x040fec00000418dc */
[C---:B------:R-:W-:Y:S06]  /*8000*/  HMMA.16816.F32.BF16 R56, R112.reuse, R58, R216 ;  /* 0x0000003a7038723c */ /* 0x040fec00000418d8 */
[C---:B------:R-:W-:Y:S06]  /*8010*/  HMMA.16816.F32.BF16 R128, R112.reuse, R130, R160 ;  /* 0x000000827080723c */ /* 0x040fec00000418a0 */
[C---:B------:R-:W-:Y:S06]  /*8020*/  HMMA.16816.F32.BF16 R96, R112.reuse, R98, R168 ;  /* 0x000000627060723c */ /* 0x040fec00000418a8 */
[C---:B------:R-:W-:Y:S06]  /*8030*/  HMMA.16816.F32.BF16 R104, R112.reuse, R106, R144 ;  /* 0x0000006a7068723c */ /* 0x040fec0000041890 */
[C---:B------:R-:W-:Y:S06]  /*8040*/  HMMA.16816.F32.BF16 R108, R112.reuse, R20, R28 ;  /* 0x00000014706c723c */ /* 0x040fec000004181c */
[----:B------:R-:W-:Y:S01]  /*8050*/  HMMA.16816.F32.BF16 R112, R112, R22, R32 ;  /* 0x000000167070723c */ /* 0x000fe20000041820 */
[----:B---3--:R-:W-:-:S05]  /*8060*/  @!P2 HFMA2.BF16_V2 R18, -RZ.H0_H0, RZ.H0_H0, -R6.H0_H0 ;  /* 0x200000ffff12a231 */ /* 0x008fca0000340906 */
[----:B------:R-:W-:-:S04]  /*8070*/  PRMT R0, R18, 0x7610, R0 ;  /* 0x0000761012007816 */ /* 0x000fc80000000000 */
[----:B------:R-:W-:Y:S01]  /*8080*/  @!P2 PRMT R6, R0, 0x5410, RZ ;  /* 0x000054100006a816 */ /* 0x000fe200000000ff */
[----:B------:R-:W-:-:S04]  /*8090*/  IMAD.U32 R0, RZ, RZ, UR18 ;  /* 0x00000012ff007e24 */ /* 0x000fc8000f8e00ff */
        /* <DEDUP_REMOVED lines=14> */
[----:B------:R1:W-:Y:S02]  /*8180*/  STG.E.U16 desc[UR24][R4.64], R173 ;  /* 0x000000ad04007986 */ /* 0x0003e4000c101518 */
[----:B------:R-:W-:Y:S01]  /*8190*/  FADD.FTZ R2, R228, R2 ;  /* 0x00000002e4027221 */ /* 0x000fe20000010000 */
[----:B------:R-:W-:Y:S01]  /*81a0*/  FADD.FTZ R0, R143, R0 ;  /* 0x000000008f007221 */ /* 0x000fe20000010000 */
[----:B------:R1:W-:Y:S04]  /*81b0*/  STG.E.U16 desc[UR24][R4.64+0x2], R177 ;  /* 0x000002b104007986 */ /* 0x0003e8000c101518 */
[----:B------:R1:W-:Y:S01]  /*81c0*/  STG.E.U16 desc[UR24][R10.64+0x10], R176 ;  /* 0x000010b00a007986 */ /* 0x0003e2000c101518 */
[----:B------:R-:W-:-:S03]  /*81d0*/  FADD.FTZ R0, R142, R0 ;  /* 0x000000008e007221 */ /* 0x000fc60000010000 */
[----:B------:R1:W-:Y:S01]  /*81e0*/  STG.E.U16 desc[UR24][R10.64+0x12], R175 ;  /* 0x000012af0a007986 */ /* 0x0003e2000c101518 */
[----:B------:R-:W-:-:S03]  /*81f0*/  FADD.FTZ R2, R195, R2 ;  /* 0x00000002c3027221 */ /* 0x000fc60000010000 */
[----:B------:R1:W-:Y:S04]  /*8200*/  STG.E.U16 desc[UR24][R4.64+0x10], R179 ;  /* 0x000010b304007986 */ /* 0x0003e8000c101518 */
[----:B------:R1:W-:Y:S04]  /*8210*/  STG.E.U16 desc[UR24][R4.64+0x12], R178 ;  /* 0x000012b204007986 */ /* 0x0003e8000c101518 */
[----:B------:R1:W-:Y:S04]  /*8220*/  STG.E.U16 desc[UR24][R10.64+0x20], R155 ;  /* 0x0000209b0a007986 */ /* 0x0003e8000c101518 */
[----:B------:R1:W-:Y:S04]  /*8230*/  STG.E.U16 desc[UR24][R10.64+0x22], R154 ;  /* 0x0000229a0a007986 */ /* 0x0003e8000c101518 */
[----:B------:R1:W-:Y:S04]  /*8240*/  STG.E.U16 desc[UR24][R4.64+0x20], R153 ;  /* 0x0000209904007986 */ /* 0x0003e8000c101518 */
[----:B------:R1:W-:Y:S01]  /*8250*/  STG.E.U16 desc[UR24][R4.64+0x22], R151 ;  /* 0x0000229704007986 */ /* 0x0003e2000c101518 */
[----:B------:R-:W-:-:S03]  /*8260*/  FADD.FTZ R234, R141, R0 ;  /* 0x000000008dea7221 */ /* 0x000fc60000010000 */
[----:B------:R1:W-:Y:S04]  /*8270*/  STG.E.U16 desc[UR24][R10.64+0x30], R152 ;  /* 0x000030980a007986 */ /* 0x0003e8000c101518 */
[----:B------:R1:W-:Y:S01]  /*8280*/  STG.E.U16 desc[UR24][R10.64+0x32], R150 ;  /* 0x000032960a007986 */ /* 0x0003e2000c101518 */
[----:B------:R-:W-:-:S03]  /*8290*/  FADD.FTZ R194, R194, R2 ;  /* 0x00000002c2c27221 */ /* 0x000fc60000010000 */
[----:B------:R1:W-:Y:S04]  /*82a0*/  STG.E.U16 desc[UR24][R4.64+0x30], R149 ;  /* 0x0000309504007986 */ /* 0x0003e8000c101518 */
        /* <DEDUP_REMOVED lines=15> */
[----:B------:R1:W-:Y:S04]  /*83a0*/  STL [R1+0x18], R234 ;  /* 0x000018ea01007387 */ /* 0x0003e80000100800 */
[----:B------:R1:W-:Y:S04]  /*83b0*/  STG.E.U16 desc[UR24][R4.64+0x70], R7 ;  /* 0x0000700704007986 */ /* 0x0003e8000c101518 */
[----:B------:R1:W-:Y:S04]  /*83c0*/  STG.E.U16 desc[UR24][R4.64+0x72], R6 ;  /* 0x0000720604007986 */ /* 0x0003e8000c101518 */
[----:B------:R1:W-:Y:S01]  /*83d0*/  STL [R1+0xc], R194 ;  /* 0x00000cc201007387 */ /* 0x0003e20000100800 */
[----:B------:R-:W-:Y:S05]  /*83e0*/  @!P0 BRA `(.L_x_698) ;  /* 0x0000005c00b08947 */ /* 0x000fea0003800000 */
[----:B------:R-:W2:Y:S01]  /*83f0*/  LDL R233, [R1+0x1c] ;  /* 0x00001c0001e97983 */ /* 0x000ea20000100800 */
[----:B------:R-:W-:Y:S01]  /*8400*/  ULDC UR4, c[0x0][0x2d0] ;  /* 0x0000b40000047ab9 */ /* 0x000fe20000000800 */
[----:B------:R-:W-:-:S04]  /*8410*/  DEPBAR.LE SB0, 0x0 ;  /* 0x000080000000791a */ /* 0x000fc80000000000 */
[----:B------:R-:W3:Y:S04]  /*8420*/  LDL R235, [R1+0x20] ;  /* 0x0000200001eb7983 */ /* 0x000ee80000100800 */
[----:B------:R-:W4:Y:S04]  /*8430*/  LDL.64 R238, [R1+0x68] ;  /* 0x0000680001ee7983 */ /* 0x000f280000100a00 */
[----:B------:R-:W5:Y:S01]  /*8440*/  LDL.64 R230, [R1+0x78] ;  /* 0x0000780001e67983 */ /* 0x000f620000100a00 */
[----:B------:R-:W-:Y:S02]  /*8450*/  UIADD3 UR16, UR17, -0x2, URZ ;  /* 0xfffffffe11107890 */ /* 0x000fe4000fffe03f */
[----:B------:R-:W-:Y:S01]  /*8460*/  UISETP.GE.AND UP0, UPT, UR17, 0x3, UPT ;  /* 0x000000031100788c */ /* 0x000fe2000bf06270 */
[----:B------:R-:W1:Y:S01]  /*8470*/  S2R R2, SR_TID.X ;  /* 0x0000000000027919 */ /* 0x000e620000002100 */
        /* <DEDUP_REMOVED lines=11> */
[----:B------:R-:W1:Y:S08]  /*8530*/  @!P5 LDC.64 R14, c[0x0][0x220] ;  /* 0x00008800ff0edb82 */ /* 0x000e700000000a00 */
[----:B------:R-:W1:Y:S08]  /*8540*/  @!P5 LDC.64 R32, c[0x0][0x220] ;  /* 0x00008800ff20db82 */ /* 0x000e700000000a00 */
[----:B------:R-:W1:Y:S01]  /*8550*/  @!P5 LDC.64 R26, c[0x0][0x220] ;  /* 0x00008800ff1adb82 */ /* 0x000e620000000a00 */
[----:B--2---:R-:W-:-:S02]  /*8560*/  ISETP.GE.AND P4, PT, R233, UR4, PT ;  /* 0x00000004e9007c0c */ /* 0x004fc4000bf86270 */
[----:B---3--:R-:W-:Y:S01]  /*8570*/  ISETP.GE.AND P3, PT, R235, UR4, PT ;  /* 0x00000004eb007c0c */ /* 0x008fe2000bf66270 */
[----:B------:R-:W-:Y:S01]  /*8580*/  UIMAD UR4, UR10, UR16, URZ ;  /* 0x000000100a0472a4 */ /* 0x000fe2000f8e023f */
[----:B------:R-:W2:Y:S01]  /*8590*/  S2R R235, SR_TID.X ;  /* 0x0000000000eb7919 */ /* 0x000ea20000002100 */
[----:B----4-:R-:W-:Y:S02]  /*85a0*/  IMAD.MOV.U32 R5, RZ, RZ, R239 ;  /* 0x000000ffff057224 */ /* 0x010fe400078e00ef */
[----:B------:R-:W-:-:S06]  /*85b0*/  UIMAD UR4, UR6, UR11, UR4 ;  /* 0x0000000b060472a4 */ /* 0x000fcc000f8e0204 */
[----:B------:R-:W3:Y:S01]  /*85c0*/  @!P4 LDC.64 R6, c[0x0][0x220] ;  /* 0x00008800ff06cb82 */ /* 0x000ee20000000a00 */
[----:B-----5:R-:W-:-:S04]  /*85d0*/  IMAD.MOV.U32 R4, RZ, RZ, R230 ;  /* 0x000000ffff047224 */ /* 0x020fc800078e00e6 */
        /* <DEDUP_REMOVED lines=12> */
[----:B------:R-:W5:Y:S01]  /*86a0*/  @!P3 LDC.64 R28, c[0x0][0x220] ;  /* 0x00008800ff1cbb82 */ /* 0x000f620000000a00 */
[----:B---3--:R-:W-:Y:S01]  /*86b0*/  @!P4 LEA R6, P0, R4, R6, 0x1 ;  /* 0x000000060406c211 */ /* 0x008fe200078008ff */
[----:B--2---:R-:W-:-:S03]  /*86c0*/  IMAD.SHL.U32 R235, R235, 0x2, RZ ;  /* 0x00000002ebeb7824 */ /* 0x004fc600078e00ff */
[----:B------:R-:W-:-:S03]  /*86d0*/  @!P4 LEA.HI.X R7, R4, R7, R0, 0x1, P0 ;  /* 0x000000070407c211 */ /* 0x000fc600000f0c00 */
[----:B------:R-:W2:Y:S01]  /*86e0*/  @!P4 LDC.64 R22, c[0x0][0x220] ;  /* 0x00008800ff16cb82 */ /* 0x000ea20000000a00 */
[----:B------:R-:W-:Y:S01]  /*86f0*/  LOP3.LUT R235, R235, 0x6, RZ, 0xc0, !PT ;  /* 0x00000006ebeb7812 */ /* 0x000fe200078ec0ff */
[----:B------:R-:W-:Y:S01]  /*8700*/  @!PT LDS RZ, [RZ] ;  /* 0x00000000fffff984 */ /* 0x000fe20000000800 */
[----:B------:R-:W-:Y:S01]  /*8710*/  @!PT LDS RZ, [RZ] ;  /* 0x00000000fffff984 */ /* 0x000fe20000000800 */
[----:B------:R-:W-:Y:S01]  /*8720*/  @!PT LDS RZ, [RZ] ;  /* 0x00000000fffff984 */ /* 0x000fe20000000800 */
[----:B------:R3:W-:Y:S04]  /*8730*/  @!P4 LDGSTS.E.BYPASS.LTC128B.128 [R192+0xe000], desc[UR24][R6.64+0x80] ;  /* 0x0e00008006c0cfae */ /* 0x0007e8000b901d58 */
[----:B------:R-:W-:Y:S02]  /*8740*/  @P3 STS.128 [R192+0x10000], RZ ;  /* 0x010000ffc0003388 */ /* 0x000fe40000000c00 */
[----:B------:R-:W2:Y:S01]  /*8750*/  @!P3 LDC.64 R30, c[0x0][0x220] ;  /* 0x00008800ff1ebb82 */ /* 0x000ea20000000a00 */
        /* <DEDUP_REMOVED lines=9> */
[----:B------:R-:W1:Y:S01]  /*87f0*/  @!P3 LDC.64 R20, c[0x0][0x220] ;  /* 0x00008800ff14bb82 */ /* 0x000e620000000a00 */
[C---:B------:R-:W-:Y:S01]  /*8800*/  @!P4 LEA.HI.X R13, R2.reuse, R17, R4, 0x1, P0 ;  /* 0x00000011020dc211 */ /* 0x040fe200000f0c04 */
[----:B------:R-:W-:Y:S01]  /*8810*/  @P5 STS.128 [R192+0xc800], RZ ;  /* 0x00c800ffc0005388 */ /* 0x000fe20000000c00 */
[----:B---3--:R-:W-:-:S04]  /*8820*/  @!P5 LEA R6, P1, R2, R14, 0x1 ;  /* 0x0000000e0206d211 */ /* 0x008fc800078208ff */
        /* <DEDUP_REMOVED lines=11> */
[----:B-----5:R-:W-:-:S03]  /*88e0*/  @!P3 LEA R8, P0, R2, R28, 0x1 ;  /* 0x0000001c0208b211 */ /* 0x020fc600078008ff */
[----:B------:R-:W-:Y:S01]  /*88f0*/  @P3 STS.128 [R192+0x10800], RZ ;  /* 0x010800ffc0003388 */ /* 0x000fe20000000c00 */
[----:B------:R-:W-:Y:S02]  /*8900*/  @!P3 LEA.HI.X R9, R2, R29, R4, 0x1, P0 ;  /* 0x0000001d0209b211 */ /* 0x000fe400000f0c04 */
[----:B------:R-:W-:Y:S02]  /*8910*/  IADD3.X R4, R4, UR19, RZ, P1, !PT ;  /* 0x0000001304047c10 */ /* 0x000fe40008ffe4ff */
[C---:B--2---:R-:W-:Y:S01]  /*8920*/  @!P4 LEA R16, P1, R0.reuse, R22, 0x1 ;  /* 0x000000160010c211 */ /* 0x044fe200078208ff */
[----:B------:R-:W-:Y:S01]  /*8930*/  @!PT LDS RZ, [RZ] ;  /* 0x00000000fffff984 */ /* 0x000fe20000000800 */
[----:B------:R-:W-:Y:S01]  /*8940*/  @!PT LDS RZ, [RZ] ;  /* 0x00000000fffff984 */ /* 0x000fe20000000800 */
[----:B------:R-:W-:Y:S01]  /*8950*/  @!PT LDS RZ, [RZ] ;  /* 0x00000000fffff984 */ /* 0x000fe20000000800 */
[----:B------:R2:W-:Y:S01]  /*8960*/  @!P3 LDGSTS.E.BYPASS.LTC128B.128 [R192+0x10800], desc[UR24][R8.64+0x100] ;  /* 0x1080010008c0bfae */ /* 0x0005e2000b901d58 */
[C---:B------:R-:W-:Y:S02]  /*8970*/  IADD3 R2, P2, R0.reuse, UR20, RZ ;  /* 0x0000001400027c10 */ /* 0x040fe4000ff5e0ff */
[C---:B------:R-:W-:Y:S01]  /*8980*/  @!P4 LEA.HI.X R17, R0.reuse, R23, R4, 0x1, P1 ;  /* 0x000000170011c211 */ /* 0x040fe200008f0c04 */
[----:B------:R-:W-:Y:S01]  /*8990*/  @P5 STS.128 [R192+0xd000], RZ ;  /* 0x00d000ffc0005388 */ /* 0x000fe20000000c00 */
[----:B---3--:R-:W-:-:S04]  /*89a0*/  @!P5 LEA R6, P0, R0, R32, 0x1 ;  /* 0x000000200006d211 */ /* 0x008fc800078008ff */
        /* <DEDUP_REMOVED lines=10> */
[----:B----4-:R-:W-:Y:S01]  /*8a50*/  @!P5 LEA R12, P2, R2, R26, 0x1 ;  /* 0x0000001a020cd211 */ /* 0x010fe200078408ff */
[----:B------:R-:W-:Y:S02]  /*8a60*/  IMAD R0, R0, 0x40, R235 ;  /* 0x0000004000007824 */ /* 0x000fe400078e02eb */
[----:B------:R-:W-:Y:S01]  /*8a70*/  @!PT LDS RZ, [RZ] ;  /* 0x00000000fffff984 */ /* 0x000fe20000000800 */
[----:B------:R-:W-:Y:S01]  /*8a80*/  @!PT LDS RZ, [RZ] ;  /* 0x00000000fffff984 */ /* 0x000fe20000000800 */
[----:B------:R-:W-:Y:S01]  /*8a90*/  @!PT LDS RZ, [RZ] ;  /* 0x00000000fffff984 */ /* 0x000fe20000000800 */
[----:B------:R3:W-:Y:S01]  /*8aa0*/  @!P4 LDGSTS.E.BYPASS.LTC128B.128 [R192+0xf000], desc[UR24][R16.64+0x80] ;  /* 0x0f00008010c0cfae */ /* 0x0007e2000b901d58 */
[C-C-:B------:R-:W-:Y:S02]  /*8ab0*/  @!P5 LEA.HI.X R13, R2.reuse, R27, R4.reuse, 0x1, P2 ;  /* 0x0000001b020dd211 */ /* 0x140fe400010f0c04 */
[C---:B--2---:R-:W-:Y:S01]  /*8ac0*/  @!P4 LEA R8, P1, R2.reuse, R18, 0x1 ;  /* 0x000000120208c211 */ /* 0x044fe200078208ff */
[----:B------:R-:W-:Y:S03]  /*8ad0*/  @P3 STS.128 [R192+0x11000], RZ ;  /* 0x011000ffc0003388 */ /* 0x000fe60000000c00 */
[C---:B------:R-:W-:Y:S01]  /*8ae0*/  @!P4 LEA.HI.X R9, R2.reuse, R19, R4, 0x1, P1 ;  /* 0x000000130209c211 */ /* 0x040fe200008f0c04 */
        /* <DEDUP_REMOVED lines=9> */
[----:B-1----:R-:W-:-:S03]  /*8b80*/  @!P3 LEA R6, P0, R2, R20, 0x1 ;  /* 0x000000140206b211 */ /* 0x002fc600078008ff */
[----:B------:R-:W-:Y:S01]  /*8b90*/  @P4 STS.128 [R192+0xf800], RZ ;  /* 0x00f800ffc0004388 */ /* 0x000fe20000000c00 */
[----:B------:R-:W-:Y:S01]  /*8ba0*/  @!P3 LEA.HI.X R7, R2, R21, R4, 0x1, P0 ;  /* 0x000000150207b211 */ /* 0x000fe200000f0c04 */
[----:B------:R-:W-:Y:S02]  /*8bb0*/  VIADD R2, R0, 0x1 ;  /* 0x0000000100027836 */ /* 0x000fe40000000000 */
[----:B------:R-:W-:Y:S01]  /*8bc0*/  @!PT LDS RZ, [RZ] ;  /* 0x00000000fffff984 */ /* 0x000fe20000000800 */
[----:B------:R-:W-:Y:S01]  /*8bd0*/  @!PT LDS RZ, [RZ] ;  /* 0x00000000fffff984 */ /* 0x000fe20000000800 */
[----:B------:R-:W-:Y:S01]  /*8be0*/  @!PT LDS RZ, [RZ] ;  /* 0x00000000fffff984 */ /* 0x000fe20000000800 */
[----:B------:R1:W-:Y:S04]  /*8bf0*/  @!P4 LDGSTS.E.BYPASS.LTC128B.128 [R192+0xf800], desc[UR24][R8.64+0x80] ;  /* 0x0f80008008c0cfae */ /* 0x0003e8000b901d58 */
[----:B------:R-:W-:Y:S01]  /*8c00*/  @P3 STS.128 [R192+0x11800], RZ ;  /* 0x011800ffc0003388 */ /* 0x000fe20000000c00 */
[C---:B------:R-:W-:Y:S02]  /*8c10*/  ISETP.GE.AND P0, PT, R2.reuse, R25, PT ;  /* 0x000000190200720c */ /* 0x040fe40003f06270 */
[----:B------:R-:W-:Y:S01]  /*8c20*/  ISETP.GE.AND P2, PT, R2, R24, PT ;  /* 0x000000180200720c */ /* 0x000fe20003f46270 */
[----:B------:R-:W-:Y:S01]  /*8c30*/  @!PT LDS RZ, [RZ] ;  /* 0x00000000fffff984 */ /* 0x000fe20000000800 */
[----:B------:R-:W-:Y:S01]  /*8c40*/  @!PT LDS RZ, [RZ] ;  /* 0x00000000fffff984 */ /* 0x000fe20000000800 */
[----:B------:R-:W-:Y:S01]  /*8c50*/  @!PT LDS RZ, [RZ] ;  /* 0x00000000fffff984 */ /* 0x000fe20000000800 */
[----:B------:R4:W-:Y:S04]  /*8c60*/  @!P3 LDGSTS.E.BYPASS.LTC128B.128 [R192+0x11800], desc[UR24][R6.64+0x100] ;  /* 0x1180010006c0bfae */ /* 0x0009e8000b901d58 */
[----:B---3--:R-:W-:Y:S04]  /*8c70*/  LDSM.16.M88.4 R16, [R180+0x6000] ;  /* 0x00600000b410783b */ /* 0x008fe80000000200 */
[----:B------:R-:W-:Y:S04]  /*8c80*/  LDSM.16.M88.4 R140, [R180+0x6800] ;  /* 0x00680000b48c783b */ /* 0x000fe80000000200 */
[----:B--2---:R-:W2:Y:S04]  /*8c90*/  LDSM.16.M88.4 R12, [R188] ;  /* 0x00000000bc0c783b */ /* 0x004ea80000000200 */
[----:B------:R-:W3:Y:S01]  /*8ca0*/  LDSM.16.M88.4 R144, [R180+0x7000] ;  /* 0x00700000b490783b */ /* 0x000ee20000000200 */
[----:B-1----:R-:W-:-:S03]  /*8cb0*/  I2FP.F32.S32 R9, R2 ;  /* 0x0000000200097245 */ /* 0x002fc60000201400 */
[----:B------:R-:W1:Y:S01]  /*8cc0*/  LDSM.16.M88.4 R156, [R180+0x7800] ;  /* 0x00780000b49c783b */ /* 0x000e620000000200 */
[C---:B------:R-:W-:Y:S02]  /*8cd0*/  VIADD R8, R0.reuse, 0x8 ;  /* 0x0000000800087836 */ /* 0x040fe40000000000 */
[----:B------:R-:W-:Y:S01]  /*8ce0*/  VIADD R2, R0, 0x9 ;  /* 0x0000000900027836 */ /* 0x000fe20000000000 */
[----:B------:R-:W-:Y:S02]  /*8cf0*/  LDSM.16.M88.4 R136, [R187] ;  /* 0x00000000bb88783b */ /* 0x000fe40000000200 */
[C---:B------:R-:W-:Y:S02]  /*8d00*/  ISETP.GE.AND P6, PT, R8.reuse, R25, PT ;  /* 0x000000190800720c */ /* 0x040fe40003fc6270 */
[----:B----4-:R-:W4:Y:S01]  /*8d10*/  LDSM.16.M88.4 R4, [R189] ;  /* 0x00000000bd04783b */ /* 0x010f220000000200 */
[----:B------:R-:W-:Y:S02]  /*8d20*/  ISETP.GE.AND P1, PT, R8, R24, PT ;  /* 0x000000180800720c */ /* 0x000fe40003f26270 */
[----:B------:R-:W-:Y:S01]  /*8d30*/  I2FP.F32.S32 R8, R8 ;  /* 0x0000000800087245 */ /* 0x000fe20000201400 */
[----:B------:R-:W5:Y:S04]  /*8d40*/  LDSM.16.M88.4 R168, [R187+0x800] ;  /* 0x00080000bba8783b */ /* 0x000f680000000200 */
[----:B------:R-:W5:Y:S04]  /*8d50*/  LDSM.16.M88.4 R172, [R187+0x1000] ;  /* 0x00100000bbac783b */ /* 0x000f680000000200 */
[----:B------:R-:W5:Y:S04]  /*8d60*/  LDSM.16.M88.4 R200, [R187+0x1800] ;  /* 0x00180000bbc8783b */ /* 0x000f680000000200 */
[----:B------:R-:W-:Y:S04]  /*8d70*/  LDSM.16.M88.4 R20, [R191] ;  /* 0x00000000bf14783b */ /* 0x000fe80000000200 */
[----:B------:R-:W5:Y:S01]  /*8d80*/  LDSM.16.M88.4 R196, [R186+0x6000] ;  /* 0x00600000bac4783b */ /* 0x000f620000000200 */
[C---:B--2---:R-:W-:Y:S03]  /*8d90*/  HMMA.16816.F32.BF16 R28, R12.reuse, R16, RZ ;  /* 0x000000100c1c723c */ /* 0x044fe600000418ff */
[----:B------:R-:W2:Y:S04]  /*8da0*/  LDSM.16.M88.4 R204, [R186+0x6800] ;  /* 0x00680000bacc783b */ /* 0x000ea80000000200 */
[----:B------:R-:W2:Y:S01]  /*8db0*/  LDSM.16.M88.4 R208, [R186+0x7000] ;  /* 0x00700000bad0783b */ /* 0x000ea20000000200 */
[C---:B------:R-:W-:Y:S03]  /*8dc0*/  HMMA.16816.F32.BF16 R16, R12.reuse, R18, RZ ;  /* 0x000000120c10723c */ /* 0x040fe600000418ff */
[----:B------:R-:W2:Y:S03]  /*8dd0*/  LDSM.16.M88.4 R220, [R186+0x7800] ;  /* 0x00780000badc783b */ /* 0x000ea60000000200 */
[C---:B------:R-:W-:Y:S01]  /*8de0*/  HMMA.16816.F32.BF16 R32, R12.reuse, R140, RZ ;  /* 0x0000008c0c20723c */ /* 0x040fe200000418ff */
[----:B------:R-:W-:Y:S04]  /*8df0*/  LDSM.16.M88.4 R216, [R185] ;  /* 0x00000000b9d8783b */ /* 0x000fe80000000200 */
[----:B------:R-:W-:Y:S01]  /*8e00*/  LDSM.16.M88.4 R224, [R185+0x1800] ;  /* 0x00180000b9e0783b */ /* 0x000fe20000000200 */
[C---:B------:R-:W-:Y:S03]  /*8e10*/  HMMA.16816.F32.BF16 R140, R12.reuse, R142, RZ ;  /* 0x0000008e0c8c723c */ /* 0x040fe600000418ff */
[----:B------:R-:W-:Y:S03]  /*8e20*/  LDSM.16.M88.4 R212, [R180+0x8000] ;  /* 0x00800000b4d4783b */ /* 0x000fe60000000200 */
[C---:B---3--:R-:W-:Y:S01]  /*8e30*/  HMMA.16816.F32.BF16 R148, R12.reuse, R144, RZ ;  /* 0x000000900c94723c */ /* 0x048fe200000418ff */
[----:B------:R-:W0:Y:S05]  /*8e40*/  LDGDEPBAR ;  /* 0x00000000000079af */ /* 0x000e2a0000000000 */
[C---:B------:R-:W-:Y:S06]  /*8e50*/  HMMA.16816.F32.BF16 R152, R12.reuse, R146, RZ ;  /* 0x000000920c98723c */ /* 0x040fec00000418ff */
[----:B-1----:R-:W-:Y:S06]  /*8e60*/  HMMA.16816.F32.BF16 R160, R12, R156, RZ ;  /* 0x0000009c0ca0723c */ /* 0x002fec00000418ff */
[C---:B----4-:R-:W-:Y:S01]  /*8e70*/  HMMA.16816.F32.BF16 R176, R4.reuse, R136, R28 ;  /* 0x0000008804b0723c */ /* 0x050fe2000004181c */
[----:B------:R-:W1:Y:S05]  /*8e80*/  LDSM.16.M88.4 R28, [R190] ;  /* 0x00000000be1c783b */ /* 0x000e6a0000000200 */
[----:B------:R-:W-:Y:S06]  /*8e90*/  HMMA.16816.F32.BF16 R16, R4, R138, R16 ;  /* 0x0000008a0410723c */ /* 0x000fec0000041810 */
[----:B------:R-:W-:Y:S06]  /*8ea0*/  HMMA.16816.F32.BF16 R164, R12, R158, RZ ;  /* 0x0000009e0ca4723c */ /* 0x000fec00000418ff */
[C---:B-----5:R-:W-:Y:S06]  /*8eb0*/  HMMA.16816.F32.BF16 R12, R4.reuse, R168, R32 ;  /* 0x000000a8040c723c */ /* 0x060fec0000041820 */
[C---:B------:R-:W-:Y:S01]  /*8ec0*/  HMMA.16816.F32.BF16 R140, R4.reuse, R170, R140 ;  /* 0x000000aa048c723c */ /* 0x040fe2000004188c */
[----:B------:R-:W3:Y:S05]  /*8ed0*/  LDSM.16.M88.4 R168, [R185+0x800] ;  /* 0x00080000b9a8783b */ /* 0x000eea0000000200 */
[C---:B------:R-:W-:Y:S06]  /*8ee0*/  HMMA.16816.F32.BF16 R144, R4.reuse, R172, R148 ;  /* 0x000000ac0490723c */ /* 0x040fec0000041894 */
[C---:B------:R-:W-:Y:S01]  /*8ef0*/  HMMA.16816.F32.BF16 R148, R4.reuse, R174, R152 ;  /* 0x000000ae0494723c */ /* 0x040fe20000041898 */
[----:B------:R-:W4:Y:S05]  /*8f00*/  LDSM.16.M88.4 R172, [R185+0x1000] ;  /* 0x00100000b9ac783b */ /* 0x000f2a0000000200 */
[----:B------:R-:W-:Y:S06]  /*8f10*/  HMMA.16816.F32.BF16 R152, R4, R200, R160 ;  /* 0x000000c80498723c */ /* 0x000fec00000418a0 */
[C---:B------:R-:W-:Y:S01]  /*8f20*/  HMMA.16816.F32.BF16 R156, R20.reuse, R196, R176 ;  /* 0x000000c4149c723c */ /* 0x040fe200000418b0 */
[----:B------:R-:W-:Y:S05]  /*8f30*/  LDSM.16.M88.4 R176, [R180+0x8800] ;  /* 0x00880000b4b0783b */ /* 0x000fea0000000200 */
[----:B------:R-:W-:Y:S01]  /*8f40*/  HMMA.16816.F32.BF16 R136, R20, R198, R16 ;  /* 0x000000c61488723c */ /* 0x000fe20000041810 */
[----:B------:R-:W5:Y:S04]  /*8f50*/  LDSM.16.M88.4 R16, [R188+0x2000] ;  /* 0x00200000bc10783b */ /* 0x000f680000000200 */
[----:B------:R-:W5:Y:S01]  /*8f60*/  LDSM.16.M88.4 R196, [R180+0x9000] ;  /* 0x00900000b4c4783b */ /* 0x000f620000000200 */
[----:B------:R-:W-:Y:S03]  /*8f70*/  HMMA.16816.F32.BF16 R160, R4, R202, R164 ;  /* 0x000000ca04a0723c */ /* 0x000fe600000418a4 */
[----:B------:R-:W-:Y:S03]  /*8f80*/  LDSM.16.M88.4 R200, [R187+0x2000] ;  /* 0x00200000bbc8783b */ /* 0x000fe60000000200 */
[C---:B--2---:R-:W-:Y:S01]  /*8f90*/  HMMA.16816.F32.BF16 R32, R20.reuse, R204, R12 ;  /* 0x000000cc1420723c */ /* 0x044fe2000004180c */
[----:B------:R-:W-:Y:S04]  /*8fa0*/  LDSM.16.M88.4 R12, [R189+0x2000] ;  /* 0x00200000bd0c783b */ /* 0x000fe80000000200 */
[----:B------:R-:W-:Y:S01]  /*8fb0*/  LDSM.16.M88.4 R164, [R187+0x2800] ;  /* 0x00280000bba4783b */ /* 0x000fe20000000200 */
[C---:B------:R-:W-:Y:S03]  /*8fc0*/  HMMA.16816.F32.BF16 R4, R20.reuse, R206, R140 ;  /* 0x000000ce1404723c */ /* 0x040fe6000004188c */
[----:B------:R-:W-:Y:S03]  /*8fd0*/  LDSM.16.M88.4 R204, [R185+0x2000] ;  /* 0x00200000b9cc783b */ /* 0x000fe60000000200 */
[C---:B------:R-:W-:Y:S06]  /*8fe0*/  HMMA.16816.F32.BF16 R144, R20.reuse, R208, R144 ;  /* 0x000000d01490723c */ /* 0x040fec0000041890 */
[C---:B------:R-:W-:Y:S01]  /*8ff0*/  HMMA.16816.F32.BF16 R148, R20.reuse, R210, R148 ;  /* 0x000000d21494723c */ /* 0x040fe20000041894 */
[----:B------:R-:W-:Y:S05]  /*9000*/  LDSM.16.M88.4 R208, [R187+0x3800] ;  /* 0x00380000bbd0783b */ /* 0x000fea0000000200 */
[----:B------:R-:W-:Y:S06]  /*9010*/  HMMA.16816.F32.BF16 R152, R20, R220, R152 ;  /* 0x000000dc1498723c */ /* 0x000fec0000041898 */
[C---:B-1----:R-:W-:Y:S06]  /*9020*/  HMMA.16816.F32.BF16 R156, R28.reuse, R216, R156 ;  /* 0x000000d81c9c723c */ /* 0x042fec000004189c */
[C---:B------:R-:W-:Y:S01]  /*9030*/  HMMA.16816.F32.BF16 R140, R28.reuse, R218, R136 ;  /* 0x000000da1c8c723c */ /* 0x040fe20000041888 */
[----:B------:R-:W1:Y:S05]  /*9040*/  LDSM.16.M88.4 R216, [R180+0x9800] ;  /* 0x00980000b4d8783b */ /* 0x000e6a0000000200 */
[----:B---3--:R-:W-:Y:S06]  /*9050*/  HMMA.16816.F32.BF16 R136, R28, R168, R32 ;  /* 0x000000a81c88723c */ /* 0x008fec0000041820 */
[----:B------:R-:W-:Y:S01]  /*9060*/  HMMA.16816.F32.BF16 R160, R20, R222, R160 ;  /* 0x000000de14a0723c */ /* 0x000fe200000418a0 */
[----:B------:R-:W-:Y:S05]  /*9070*/  LDSM.16.M88.4 R220, [R180+0xb800] ;  /* 0x00b80000b4dc783b */ /* 0x000fea0000000200 */
[C---:B------:R-:W-:Y:S01]  /*9080*/  HMMA.16816.F32.BF16 R32, R28.reuse, R170, R4 ;  /* 0x000000aa1c20723c */ /* 0x040fe20000041804 */
[----:B------:R-:W2:Y:S04]  /*9090*/  LDSM.16.M88.4 R168, [R187+0x3000] ;  /* 0x00300000bba8783b */ /* 0x000ea80000000200 */
[----:B------:R-:W-:Y:S01]  /*90a0*/  LDSM.16.M88.4 R4, [R191+0x2000] ;  /* 0x00200000bf04783b */ /* 0x000fe20000000200 */
[C---:B----4-:R-:W-:Y:S06]  /*90b0*/  HMMA.16816.F32.BF16 R20, R28.reuse, R172, R144 ;  /* 0x000000ac1c14723c */ /* 0x050fec0000041890 */
[C---:B------:R-:W-:Y:S01]  /*90c0*/  HMMA.16816.F32.BF16 R148, R28.reuse, R174, R148 ;  /* 0x000000ae1c94723c */ /* 0x040fe20000041894 */
[----:B------:R-:W3:Y:S05]  /*90d0*/  LDSM.16.M88.4 R172, [R186+0x8000] ;  /* 0x00800000baac783b */ /* 0x000eea0000000200 */
[----:B------:R-:W-:Y:S06]  /*90e0*/  HMMA.16816.F32.BF16 R152, R28, R224, R152 ;  /* 0x000000e01c98723c */ /* 0x000fec0000041898 */
[C---:B-----5:R-:W-:Y:S06]  /*90f0*/  HMMA.16816.F32.BF16 R156, R16.reuse, R212, R156 ;  /* 0x000000d4109c723c */ /* 0x060fec000004189c */
[C---:B------:R-:W-:Y:S01]  /*9100*/  HMMA.16816.F32.BF16 R144, R16.reuse, R214, R140 ;  /* 0x000000d61090723c */ /* 0x040fe2000004188c */
[----:B------:R-:W-:Y:S05]  /*9110*/  LDSM.16.M88.4 R212, [R186+0x9800] ;  /* 0x00980000bad4783b */ /* 0x000fea0000000200 */
[C---:B------:R-:W-:Y:S06]  /*9120*/  HMMA.16816.F32.BF16 R140, R16.reuse, R176, R136 ;  /* 0x000000b0108c723c */ /* 0x040fec0000041888 */
[C---:B------:R-:W-:Y:S01]  /*9130*/  HMMA.16816.F32.BF16 R136, R16.reuse, R178, R32 ;  /* 0x000000b21088723c */ /* 0x040fe20000041820 */
[----:B------:R-:W4:Y:S05]  /*9140*/  LDSM.16.M88.4 R176, [R186+0x8800] ;  /* 0x00880000bab0783b */ /* 0x000f2a0000000200 */
[----:B------:R-:W-:Y:S06]  /*9150*/  HMMA.16816.F32.BF16 R32, R16, R196, R20 ;  /* 0x000000c41020723c */ /* 0x000fec0000041814 */
[----:B------:R-:W-:Y:S01]  /*9160*/  HMMA.16816.F32.BF16 R160, R28, R226, R160 ;  /* 0x000000e21ca0723c */ /* 0x000fe200000418a0 */
[----:B------:R-:W-:Y:S05]  /*9170*/  LDSM.16.M88.4 R28, [R190+0x2000] ;  /* 0x00200000be1c783b */ /* 0x000fea0000000200 */
[C---:B------:R-:W-:Y:S01]  /*9180*/  HMMA.16816.F32.BF16 R20, R16.reuse, R198, R148 ;  /* 0x000000c61014723c */ /* 0x040fe20000041894 */
[----:B------:R-:W5:Y:S05]  /*9190*/  LDSM.16.M88.4 R196, [R186+0x9000] ;  /* 0x00900000bac4783b */ /* 0x000f6a0000000200 */
[----:B-1----:R-:W-:Y:S06]  /*91a0*/  HMMA.16816.F32.BF16 R152, R16, R216, R152 ;  /* 0x000000d81098723c */ /* 0x002fec0000041898 */
[C---:B------:R-:W-:Y:S06]  /*91b0*/  HMMA.16816.F32.BF16 R156, R12.reuse, R200, R156 ;  /* 0x000000c80c9c723c */ /* 0x040fec000004189c */
[C---:B------:R-:W-:Y:S01]  /*91c0*/  HMMA.16816.F32.BF16 R148, R12.reuse, R202, R144 ;  /* 0x000000ca0c94723c */ /* 0x040fe20000041890 */
[----:B------:R-:W-:Y:S05]  /*91d0*/  LDSM.16.M88.4 R200, [R180+0xa000] ;  /* 0x00a00000b4c8783b */ /* 0x000fea0000000200 */
[C---:B------:R-:W-:Y:S06]  /*91e0*/  HMMA.16816.F32.BF16 R144, R12.reuse, R164, R140 ;  /* 0x000000a40c90723c */ /* 0x040fec000004188c */
[C---:B------:R-:W-:Y:S01]  /*91f0*/  HMMA.16816.F32.BF16 R140, R12.reuse, R166, R136 ;  /* 0x000000a60c8c723c */ /* 0x040fe20000041888 */
[----:B------:R-:W-:Y:S05]  /*9200*/  LDSM.16.M88.4 R164, [R180+0xa800] ;  /* 0x00a80000b4a4783b */ /* 0x000fea0000000200 */
[----:B--2---:R-:W-:Y:S06]  /*9210*/  HMMA.16816.F32.BF16 R136, R12, R168, R32 ;  /* 0x000000a80c88723c */ /* 0x004fec0000041820 */
[----:B------:R-:W-:Y:S01]  /*9220*/  HMMA.16816.F32.BF16 R160, R16, R218, R160 ;  /* 0x000000da10a0723c */ /* 0x000fe200000418a0 */
[----:B------:R-:W-:Y:S05]  /*9230*/  LDSM.16.M88.4 R216, [R185+0x3800] ;  /* 0x00380000b9d8783b */ /* 0x000fea0000000200 */
[C---:B------:R-:W-:Y:S01]  /*9240*/  HMMA.16816.F32.BF16 R32, R12.reuse, R170, R20 ;  /* 0x000000aa0c20723c */ /* 0x040fe20000041814 */
[----:B------:R-:W1:Y:S04]  /*9250*/  LDSM.16.M88.4 R168, [R185+0x2800] ;  /* 0x00280000b9a8783b */ /* 0x000e680000000200 */
[----:B------:R-:W-:Y:S01]  /*9260*/  LDSM.16.M88.4 R20, [R188+0x4000] ;  /* 0x00400000bc14783b */ /* 0x000fe20000000200 */
[----:B------:R-:W-:Y:S06]  /*9270*/  HMMA.16816.F32.BF16 R16, R12, R208, R152 ;  /* 0x000000d00c10723c */ /* 0x000fec0000041898 */
[C---:B---3--:R-:W-:Y:S06]  /*9280*/  HMMA.16816.F32.BF16 R156, R4.reuse, R172, R156 ;  /* 0x000000ac049c723c */ /* 0x048fec000004189c */
[C---:B------:R-:W-:Y:S01]  /*9290*/  HMMA.16816.F32.BF16 R152, R4.reuse, R174, R148 ;  /* 0x000000ae0498723c */ /* 0x040fe20000041894 */
[----:B------:R-:W2:Y:S05]  /*92a0*/  LDSM.16.M88.4 R172, [R185+0x3000] ;  /* 0x00300000b9ac783b */ /* 0x000eaa0000000200 */
[C---:B----4-:R-:W-:Y:S06]  /*92b0*/  HMMA.16816.F32.BF16 R148, R4.reuse, R176, R144 ;  /* 0x000000b00494723c */ /* 0x050fec0000041890 */
[C---:B------:R-:W-:Y:S01]  /*92c0*/  HMMA.16816.F32.BF16 R144, R4.reuse, R178, R140 ;  /* 0x000000b20490723c */ /* 0x040fe2000004188c */
[----:B------:R-:W-:Y:S05]  /*92d0*/  LDSM.16.M88.4 R176, [R187+0x5000] ;  /* 0x00500000bbb0783b */ /* 0x000fea0000000200 */
[----:B-----5:R-:W-:Y:S06]  /*92e0*/  HMMA.16816.F32.BF16 R140, R4, R196, R136 ;  /* 0x000000c4048c723c */ /* 0x020fec0000041888 */
[----:B------:R-:W-:Y:S01]  /*92f0*/  HMMA.16816.F32.BF16 R160, R12, R210, R160 ;  /* 0x000000d20ca0723c */ /* 0x000fe200000418a0 */
[----:B------:R-:W-:Y:S05]  /*9300*/  LDSM.16.M88.4 R208, [R187+0x4000] ;  /* 0x00400000bbd0783b */ /* 0x000fea0000000200 */
[C---:B------:R-:W-:Y:S01]  /*9310*/  HMMA.16816.F32.BF16 R136, R4.reuse, R198, R32 ;  /* 0x000000c60488723c */ /* 0x040fe20000041820 */
[----:B------:R-:W-:Y:S05]  /*9320*/  LDSM.16.M88.4 R196, [R180+0xb000] ;  /* 0x00b00000b4c4783b */ /* 0x000fea0000000200 */
[----:B------:R-:W-:Y:S01]  /*9330*/  HMMA.16816.F32.BF16 R32, R4, R212, R16 ;  /* 0x000000d40420723c */ /* 0x000fe20000041810 */
[----:B------:R-:W3:Y:S05]  /*9340*/  LDSM.16.M88.4 R16, [R189+0x4000] ;  /* 0x00400000bd10783b */ /* 0x000eea0000000200 */
[C---:B------:R-:W-:Y:S06]  /*9350*/  HMMA.16816.F32.BF16 R12, R28.reuse, R204, R156 ;  /* 0x000000cc1c0c723c */ /* 0x040fec000004189c */
[C---:B------:R-:W-:Y:S01]  /*9360*/  HMMA.16816.F32.BF16 R152, R28.reuse, R206, R152 ;  /* 0x000000ce1c98723c */ /* 0x040fe20000041898 */
[----:B------:R-:W-:Y:S05]  /*9370*/  LDSM.16.M88.4 R204, [R187+0x5800] ;  /* 0x00580000bbcc783b */ /* 0x000fea0000000200 */
[C---:B-1----:R-:W-:Y:S06]  /*9380*/  HMMA.16816.F32.BF16 R156, R28.reuse, R168, R148 ;  /* 0x000000a81c9c723c */ /* 0x042fec0000041894 */
[C---:B------:R-:W-:Y:S01]  /*9390*/  HMMA.16816.F32.BF16 R148, R28.reuse, R170, R144 ;  /* 0x000000aa1c94723c */ /* 0x040fe20000041890 */
[----:B------:R-:W-:Y:S05]  /*93a0*/  LDSM.16.M88.4 R168, [R186+0xb000] ;  /* 0x00b00000baa8783b */ /* 0x000fea0000000200 */
[----:B--2---:R-:W-:Y:S06]  /*93b0*/  HMMA.16816.F32.BF16 R144, R28, R172, R140 ;  /* 0x000000ac1c90723c */ /* 0x004fec000004188c */
[----:B------:R-:W-:Y:S01]  /*93c0*/  HMMA.16816.F32.BF16 R160, R4, R214, R160 ;  /* 0x000000d604a0723c */ /* 0x000fe200000418a0 */
[----:B------:R-:W-:Y:S05]  /*93d0*/  LDSM.16.M88.4 R212, [R186+0xa000] ;  /* 0x00a00000bad4783b */ /* 0x000fea0000000200 */
[C---:B------:R-:W-:Y:S01]  /*93e0*/  HMMA.16816.F32.BF16 R140, R28.reuse, R174, R136 ;  /* 0x000000ae1c8c723c */ /* 0x040fe20000041888 */
[----:B------:R-:W1:Y:S05]  /*93f0*/  LDSM.16.M88.4 R172, [R187+0x4800] ;  /* 0x00480000bbac783b */ /* 0x000e6a0000000200 */
[----:B------:R-:W-:Y:S06]  /*9400*/  HMMA.16816.F32.BF16 R136, R28, R216, R32 ;  /* 0x000000d81c88723c */ /* 0x000fec0000041820 */
[C---:B------:R-:W-:Y:S01]  /*9410*/  HMMA.16816.F32.BF16 R32, R20.reuse, R200, R12 ;  /* 0x000000c81420723c */ /* 0x040fe2000004180c */
[----:B------:R-:W2:Y:S05]  /*9420*/  LDSM.16.M88.4 R12, [R191+0x4000] ;  /* 0x00400000bf0c783b */ /* 0x000eaa0000000200 */
[----:B------:R-:W-:Y:S01]  /*9430*/  HMMA.16816.F32.BF16 R4, R20, R202, R152 ;  /* 0x000000ca1404723c */ /* 0x000fe20000041898 */
[----:B------:R-:W-:Y:S05]  /*9440*/  LDSM.16.M88.4 R200, [R185+0x4000] ;  /* 0x00400000b9c8783b */ /* 0x000fea0000000200 */
[----:B------:R-:W-:Y:S01]  /*9450*/  HMMA.16816.F32.BF16 R28, R28, R218, R160 ;  /* 0x000000da1c1c723c */ /* 0x000fe200000418a0 */
[----:B------:R-:W-:Y:S05]  /*9460*/  LDSM.16.M88.4 R160, [R185+0x4800] ;  /* 0x00480000b9a0783b */ /* 0x000fea0000000200 */
[C---:B------:R-:W-:Y:S06]  /*9470*/  HMMA.16816.F32.BF16 R152, R20.reuse, R164, R156 ;  /* 0x000000a41498723c */ /* 0x040fec000004189c */
[----:B------:R-:W-:Y:S01]  /*9480*/  HMMA.16816.F32.BF16 R156, R20, R166, R148 ;  /* 0x000000a6149c723c */ /* 0x000fe20000041894 */
[----:B------:R-:W4:Y:S05]  /*9490*/  LDSM.16.M88.4 R164, [R186+0xa800] ;  /* 0x00a80000baa4783b */ /* 0x000f2a0000000200 */
[----:B---3--:R-:W-:Y:S06]  /*94a0*/  HMMA.16816.F32.BF16 R32, R16, R208, R32 ;  /* 0x000000d01020723c */ /* 0x008fec0000041820 */
[C---:B------:R-:W-:Y:S06]  /*94b0*/  HMMA.16816.F32.BF16 R148, R20.reuse, R196, R144 ;  /* 0x000000c41494723c */ /* 0x040fec0000041890 */
[----:B------:R-:W-:Y:S01]  /*94c0*/  HMMA.16816.F32.BF16 R144, R20, R198, R140 ;  /* 0x000000c61490723c */ /* 0x000fe2000004188c */
[----:B------:R-:W-:Y:S05]  /*94d0*/  LDSM.16.M88.4 R196, [R186+0xb800] ;  /* 0x00b80000bac4783b */ /* 0x000fea0000000200 */
[----:B------:R-:W-:Y:S01]  /*94e0*/  HMMA.16816.F32.BF16 R140, R16, R210, R4 ;  /* 0x000000d2108c723c */ /* 0x000fe20000041804 */
[----:B------:R-:W3:Y:S05]  /*94f0*/  LDSM.16.M88.4 R4, [R190+0x4000] ;  /* 0x00400000be04783b */ /* 0x000eea0000000200 */
[C---:B------:R-:W-:Y:S06]  /*9500*/  HMMA.16816.F32.BF16 R136, R20.reuse, R220, R136 ;  /* 0x000000dc1488723c */ /* 0x040fec0000041888 */
[----:B------:R-:W-:Y:S06]  /*9510*/  HMMA.16816.F32.BF16 R20, R20, R222, R28 ;  /* 0x000000de1414723c */ /* 0x000fec000004181c */
[C---:B-1----:R-:W-:Y:S06]  /*9520*/  HMMA.16816.F32.BF16 R28, R16.reuse, R172, R152 ;  /* 0x000000ac101c723c */ /* 0x042fec0000041898 */
[----:B------:R-:W-:Y:S06]  /*9530*/  HMMA.16816.F32.BF16 R156, R16, R174, R156 ;  /* 0x000000ae109c723c */ /* 0x000fec000004189c */
[C---:B--2---:R-:W-:Y:S06]  /*9540*/  HMMA.16816.F32.BF16 R32, R12.reuse, R212, R32 ;  /* 0x000000d40c20723c */ /* 0x044fec0000041820 */
[----:B------:R-:W-:Y:S06]  /*9550*/  HMMA.16816.F32.BF16 R140, R12, R214, R140 ;  /* 0x000000d60c8c723c */ /* 0x000fec000004188c */
[C---:B------:R-:W-:Y:S06]  /*9560*/  HMMA.16816.F32.BF16 R152, R16.reuse, R176, R148 ;  /* 0x000000b01098723c */ /* 0x040fec0000041894 */
[C---:B------:R-:W-:Y:S06]  /*9570*/  HMMA.16816.F32.BF16 R148, R16.reuse, R178, R144 ;  /* 0x000000b21094723c */ /* 0x040fec0000041890 */
[C---:B------:R-:W-:Y:S06]  /*9580*/  HMMA.16816.F32.BF16 R136, R16.reuse, R204, R136 ;  /* 0x000000cc1088723c */ /* 0x040fec0000041888 */
[----:B------:R-:W-:Y:S06]  /*9590*/  HMMA.16816.F32.BF16 R16, R16, R206, R20 ;  /* 0x000000ce1010723c */ /* 0x000fec0000041814 */
[C---:B----4-:R-:W-:Y:S06]  /*95a0*/  HMMA.16816.F32.BF16 R20, R12.reuse, R164, R28 ;  /* 0x000000a40c14723c */ /* 0x050fec000004181c */
[----:B------:R-:W-:Y:S06]  /*95b0*/  HMMA.16816.F32.BF16 R144, R12, R166, R156 ;  /* 0x000000a60c90723c */ /* 0x000fec000004189c */
[C---:B---3--:R-:W-:Y:S06]  /*95c0*/  HMMA.16816.F32.BF16 R164, R4.reuse, R200, R32 ;  /* 0x000000c804a4723c */ /* 0x048fec0000041820 */
[----:B------:R-:W-:Y:S01]  /*95d0*/  HMMA.16816.F32.BF16 R28, R4, R202, R140 ;  /* 0x000000ca041c723c */ /* 0x000fe2000004188c */
[----:B------:R-:W1:Y:S05]  /*95e0*/  LDSM.16.M88.4 R140, [R185+0x5000] ;  /* 0x00500000b98c783b */ /* 0x000e6a0000000200 */
[C---:B------:R-:W-:Y:S06]  /*95f0*/  HMMA.16816.F32.BF16 R152, R12.reuse, R168, R152 ;  /* 0x000000a80c98723c */ /* 0x040fec0000041898 */
[C---:B------:R-:W-:Y:S06]  /*9600*/  HMMA.16816.F32.BF16 R148, R12.reuse, R170, R148 ;  /* 0x000000aa0c94723c */ /* 0x040fec0000041894 */
[----:B------:R-:W-:Y:S01]  /*9610*/  HMMA.16816.F32.BF16 R168, R12, R196, R136 ;  /* 0x000000c40ca8723c */ /* 0x000fe20000041888 */
[----:B------:R-:W2:Y:S01]  /*9620*/  LDSM.16.M88.4 R136, [R185+0x5800] ;  /* 0x00580000b988783b */ /* 0x000ea20000000200 */
[----:B------:R-:W-:-:S04]  /*9630*/  DEPBAR.LE SB0, 0x0 ;  /* 0x000080000000791a */ /* 0x000fc80000000000 */
[----:B------:R-:W-:Y:S06]  /*9640*/  HMMA.16816.F32.BF16 R156, R12, R198, R16 ;  /* 0x000000c60c9c723c */ /* 0x000fec0000041810 */
[----:B------:R-:W-:Y:S01]  /*9650*/  HMMA.16816.F32.BF16 R20, R4, R160, R20 ;  /* 0x000000a00414723c */ /* 0x000fe20000041814 */
[C---:B------:R-:W-:Y:S01]  /*9660*/  FFMA.FTZ R12, R9.reuse, UR15, R165 ;  /* 0x0000000f090c7c23 */ /* 0x040fe200080100a5 */
[----:B------:R-:W-:Y:S01]  /*9670*/  FFMA.FTZ R9, R9, UR15, R167 ;  /* 0x0000000f09097c23 */ /* 0x000fe200080100a7 */
[----:B------:R-:W-:-:S03]  /*9680*/  FFMA.FTZ R14, R8, UR15, R28 ;  /* 0x0000000f080e7c23 */ /* 0x000fc6000801001c */
[C---:B------:R-:W-:Y:S01]  /*9690*/  HMMA.16816.F32.BF16 R32, R4.reuse, R162, R144 ;  /* 0x000000a20420723c */ /* 0x040fe20000041890 */
[----:B------:R-:W-:Y:S01]  /*96a0*/  FSEL R160, R12, -INF , !P0 ;  /* 0xff8000000ca07808 */ /* 0x000fe20004000000 */
[----:B------:R-:W-:Y:S01]  /*96b0*/  FFMA.FTZ R12, R8, UR15, R30 ;  /* 0x0000000f080c7c23 */ /* 0x000fe2000801001e */
[----:B------:R-:W-:Y:S01]  /*96c0*/  FSEL R161, R9, -INF , !P2 ;  /* 0xff80000009a17808 */ /* 0x000fe20005000000 */
[----:B------:R-:W-:Y:S01]  /*96d0*/  VIADD R8, R0, 0x10 ;  /* 0x0000001000087836 */ /* 0x000fe20000000000 */
[----:B------:R-:W-:Y:S01]  /*96e0*/  BAR.SYNC.DEFER_BLOCKING 0x0 ;  /* 0x0000000000007b1d */ /* 0x000fe20000010000 */
[C---:B------:R-:W-:Y:S01]  /*96f0*/  ISETP.GE.AND P0, PT, R2.reuse, R25, PT ;  /* 0x000000190200720c */ /* 0x040fe20003f06270 */
[----:B-1----:R-:W-:Y:S01]  /*9700*/  HMMA.16816.F32.BF16 R16, R4, R142, R148 ;  /* 0x0000008e0410723c */ /* 0x002fe20000041894 */
[----:B------:R-:W-:Y:S02]  /*9710*/  ISETP.GE.AND P2, PT, R2, R24, PT ;  /* 0x000000180200720c */ /* 0x000fe40003f46270 */
[----:B------:R-:W-:-:S02]  /*9720*/  I2FP.F32.S32 R2, R2 ;  /* 0x0000000200027245 */ /* 0x000fc40000201400 */
[----:B------:R-:W-:Y:S02]  /*9730*/  FSEL R117, R14, -INF , !P6 ;  /* 0xff8000000e757808 */ /* 0x000fe40007000000 */
[----:B------:R-:W-:Y:S01]  /*9740*/  FSEL R145, R12, -INF , !P1 ;  /* 0xff8000000c917808 */ /* 0x000fe20004800000 */
[C---:B------:R-:W-:Y:S01]  /*9750*/  FFMA.FTZ R13, R2.reuse, UR15, R29 ;  /* 0x0000000f020d7c23 */ /* 0x040fe2000801001d */
[----:B------:R-:W-:Y:S01]  /*9760*/  FFMA.FTZ R9, R2, UR15, R31 ;  /* 0x0000000f02097c23 */ /* 0x000fe2000801001f */
[----:B------:R-:W-:Y:S01]  /*9770*/  VIADD R2, R0, 0x11 ;  /* 0x0000001100027836 */ /* 0x000fe20000000000 */
[C---:B------:R-:W-:Y:S01]  /*9780*/  ISETP.GE.AND P6, PT, R8.reuse, R25, PT ;  /* 0x000000190800720c */ /* 0x040fe20003fc6270 */
[----:B------:R-:W-:Y:S01]  /*9790*/  HMMA.16816.F32.BF16 R28, R4, R140, R152 ;  /* 0x0000008c041c723c */ /* 0x000fe20000041898 */
[----:B------:R-:W-:Y:S02]  /*97a0*/  ISETP.GE.AND P1, PT, R8, R24, PT ;  /* 0x000000180800720c */ /* 0x000fe40003f26270 */
[----:B------:R-:W-:-:S02]  /*97b0*/  FSEL R144, R13, -INF , !P0 ;  /* 0xff8000000d907808 */ /* 0x000fc40004000000 */
[----:B------:R-:W-:Y:S02]  /*97c0*/  FSEL R146, R9, -INF , !P2 ;  /* 0xff80000009927808 */ /* 0x000fe40005000000 */
[----:B------:R-:W-:Y:S02]  /*97d0*/  I2FP.F32.S32 R8, R8 ;  /* 0x0000000800087245 */ /* 0x000fe40000201400 */
[C---:B------:R-:W-:Y:S02]  /*97e0*/  ISETP.GE.AND P0, PT, R2.reuse, R25, PT ;  /* 0x000000190200720c */ /* 0x040fe40003f06270 */
[----:B------:R-:W-:Y:S01]  /*97f0*/  ISETP.GE.AND P2, PT, R2, R24, PT ;  /* 0x000000180200720c */ /* 0x000fe20003f46270 */
[C---:B------:R-:W-:Y:S01]  /*9800*/  FFMA.FTZ R14, R8.reuse, UR15, R20 ;  /* 0x0000000f080e7c23 */ /* 0x040fe20008010014 */
[----:B------:R-:W-:Y:S01]  /*9810*/  I2FP.F32.S32 R2, R2 ;  /* 0x0000000200027245 */ /* 0x000fe20000201400 */
[----:B------:R-:W-:Y:S01]  /*9820*/  FFMA.FTZ R12, R8, UR15, R22 ;  /* 0x0000000f080c7c23 */ /* 0x000fe20008010016 */
[----:B------:R-:W-:-:S02]  /*9830*/  VIADD R8, R0, 0x18 ;  /* 0x0000001800087836 */ /* 0x000fc40000000000 */
[----:B------:R-:W-:Y:S01]  /*9840*/  FSEL R140, R14, -INF , !P6 ;  /* 0xff8000000e8c7808 */ /* 0x000fe20007000000 */
[C---:B------:R-:W-:Y:S01]  /*9850*/  FFMA.FTZ R13, R2.reuse, UR15, R21 ;  /* 0x0000000f020d7c23 */ /* 0x040fe20008010015 */
[----:B------:R-:W-:Y:S01]  /*9860*/  FFMA.FTZ R9, R2, UR15, R23 ;  /* 0x0000000f02097c23 */ /* 0x000fe20008010017 */
[----:B------:R-:W-:Y:S01]  /*9870*/  VIADD R2, R0, 0x19 ;  /* 0x0000001900027836 */ /* 0x000fe20000000000 */
[----:B------:R-:W-:Y:S01]  /*9880*/  FSEL R147, R12, -INF , !P1 ;  /* 0xff8000000c937808 */ /* 0x000fe20004800000 */
[----:B--2---:R-:W-:Y:S01]  /*9890*/  HMMA.16816.F32.BF16 R20, R4, R136, R168 ;  /* 0x000000880414723c */ /* 0x004fe200000418a8 */
[C---:B------:R-:W-:Y:S02]  /*98a0*/  ISETP.GE.AND P6, PT, R8.reuse, R25, PT ;  /* 0x000000190800720c */ /* 0x040fe40003fc6270 */
        /* <DEDUP_REMOVED lines=14> */
[----:B------:R-:W-:Y:S02]  /*9990*/  FSEL R34, R12, -INF , !P1 ;  /* 0xff8000000c227808 */ /* 0x000fe40004800000 */
        /* <DEDUP_REMOVED lines=14> */
[----:B------:R-:W-:Y:S01]  /*9a80*/  FSEL R232, R9, -INF , !P1 ;  /* 0xff80000009e87808 */ /* 0x000fe20004800000 */
[----:B------:R-:W-:Y:S01]  /*9a90*/  VIADD R2, R0, 0x29 ;  /* 0x0000002900027836 */ /* 0x000fe20000000000 */
[----:B------:R-:W-:Y:S02]  /*9aa0*/  I2FP.F32.S32 R9, R8 ;  /* 0x0000000800097245 */ /* 0x000fe40000201400 */
[----:B------:R-:W-:Y:S02]  /*9ab0*/  FSEL R229, R13, -INF , !P0 ;  /* 0xff8000000de57808 */ /* 0x000fe40004000000 */
[----:B------:R-:W-:Y:S02]  /*9ac0*/  FSEL R233, R12, -INF , !P2 ;  /* 0xff8000000ce97808 */ /* 0x000fe40005000000 */
[----:B------:R-:W-:Y:S01]  /*9ad0*/  HMMA.16816.F32.BF16 R12, R4, R138, R156 ;  /* 0x0000008a040c723c */ /* 0x000fe2000004189c */
[----:B------:R-:W-:-:S02]  /*9ae0*/  ISETP.GE.AND P6, PT, R8, R25, PT ;  /* 0x000000190800720c */ /* 0x000fc40003fc6270 */
[-C--:B------:R-:W-:Y:S02]  /*9af0*/  ISETP.GE.AND P1, PT, R8, R24.reuse, PT ;  /* 0x000000180800720c */ /* 0x080fe40003f26270 */
[C---:B------:R-:W-:Y:S02]  /*9b00*/  ISETP.GE.AND P0, PT, R2.reuse, R25, PT ;  /* 0x000000190200720c */ /* 0x040fe40003f06270 */
[----:B------:R-:W-:Y:S01]  /*9b10*/  ISETP.GE.AND P2, PT, R2, R24, PT ;  /* 0x000000180200720c */ /* 0x000fe20003f46270 */
[C---:B------:R-:W-:Y:S01]  /*9b20*/  FFMA.FTZ R6, R9.reuse, UR15, R16 ;  /* 0x0000000f09067c23 */ /* 0x040fe20008010010 */
[----:B------:R-:W-:Y:S01]  /*9b30*/  I2FP.F32.S32 R8, R2 ;  /* 0x0000000200087245 */ /* 0x000fe20000201400 */
[C---:B------:R-:W-:Y:S02]  /*9b40*/  VIADD R2, R0.reuse, 0x30 ;  /* 0x0000003000027836 */ /* 0x040fe40000000000 */
[----:B------:R-:W-:Y:S01]  /*9b50*/  FFMA.FTZ R5, R9, UR15, R18 ;  /* 0x0000000f09057c23 */ /* 0x000fe20008010012 */
[----:B------:R-:W-:Y:S01]  /*9b60*/  VIADD R4, R0, 0x31 ;  /* 0x0000003100047836 */ /* 0x000fe20000000000 */
[----:B------:R-:W-:Y:S01]  /*9b70*/  FSEL R193, R6, -INF , !P6 ;  /* 0xff80000006c17808 */ /* 0x000fe20007000000 */
[C---:B------:R-:W-:Y:S01]  /*9b80*/  FFMA.FTZ R7, R8.reuse, UR15, R17 ;  /* 0x0000000f08077c23 */ /* 0x040fe20008010011 */
[----:B------:R-:W-:Y:S01]  /*9b90*/  I2FP.F32.S32 R6, R2 ;  /* 0x0000000200067245 */ /* 0x000fe20000201400 */
[----:B------:R-:W-:Y:S01]  /*9ba0*/  FFMA.FTZ R8, R8, UR15, R19 ;  /* 0x0000000f08087c23 */ /* 0x000fe20008010013 */
[----:B------:R-:W-:-:S02]  /*9bb0*/  FSEL R230, R5, -INF , !P1 ;  /* 0xff80000005e67808 */ /* 0x000fc40004800000 */
[CC--:B------:R-:W-:Y:S02]  /*9bc0*/  ISETP.GE.AND P6, PT, R2.reuse, R25.reuse, PT ;  /* 0x000000190200720c */ /* 0x0c0fe40003fc6270 */
[-C--:B------:R-:W-:Y:S01]  /*9bd0*/  ISETP.GE.AND P1, PT, R2, R24.reuse, PT ;  /* 0x000000180200720c */ /* 0x080fe20003f26270 */
[----:B------:R-:W-:Y:S01]  /*9be0*/  VIADD R2, R0, 0x38 ;  /* 0x0000003800027836 */ /* 0x000fe20000000000 */
[----:B------:R-:W-:Y:S01]  /*9bf0*/  FSEL R228, R7, -INF , !P0 ;  /* 0xff80000007e47808 */ /* 0x000fe20004000000 */
[C---:B------:R-:W-:Y:S01]  /*9c00*/  FFMA.FTZ R7, R6.reuse, UR15, R20 ;  /* 0x0000000f06077c23 */ /* 0x040fe20008010014 */
[----:B------:R-:W-:Y:S01]  /*9c10*/  FFMA.FTZ R6, R6, UR15, R22 ;  /* 0x0000000f06067c23 */ /* 0x000fe20008010016 */
[----:B------:R-:W-:Y:S02]  /*9c20*/  FSEL R231, R8, -INF , !P2 ;  /* 0xff80000008e77808 */ /* 0x000fe40005000000 */
[C---:B------:R-:W-:Y:S02]  /*9c30*/  ISETP.GE.AND P0, PT, R4.reuse, R25, PT ;  /* 0x000000190400720c */ /* 0x040fe40003f06270 */
[----:B------:R-:W-:-:S02]  /*9c40*/  ISETP.GE.AND P2, PT, R4, R24, PT ;  /* 0x000000180400720c */ /* 0x000fc40003f46270 */
[----:B------:R-:W-:Y:S02]  /*9c50*/  I2FP.F32.S32 R5, R4 ;  /* 0x0000000400057245 */ /* 0x000fe40000201400 */
[----:B------:R-:W-:Y:S02]  /*9c60*/  I2FP.F32.S32 R4, R2 ;  /* 0x0000000200047245 */ /* 0x000fe40000201400 */
[----:B------:R-:W-:Y:S01]  /*9c70*/  FSEL R239, R7, -INF , !P6 ;  /* 0xff80000007ef7808 */ /* 0x000fe20007000000 */
[C---:B------:R-:W-:Y:S01]  /*9c80*/  FFMA.FTZ R7, R5.reuse, UR15, R21 ;  /* 0x0000000f05077c23 */ /* 0x040fe20008010015 */
[----:B------:R-:W-:Y:S01]  /*9c90*/  FSEL R243, R6, -INF , !P1 ;  /* 0xff80000006f37808 */ /* 0x000fe20004800000 */
[----:B------:R-:W-:Y:S01]  /*9ca0*/  FFMA.FTZ R6, R4, UR15, R14 ;  /* 0x0000000f04067c23 */ /* 0x000fe2000801000e */
[C---:B------:R-:W-:Y:S02]  /*9cb0*/  ISETP.GE.AND P6, PT, R2.reuse, R25, PT ;  /* 0x000000190200720c */ /* 0x040fe40003fc6270 */
[----:B------:R-:W-:Y:S01]  /*9cc0*/  ISETP.GE.AND P1, PT, R2, R24, PT ;  /* 0x000000180200720c */ /* 0x000fe20003f26270 */
[----:B------:R-:W-:Y:S01]  /*9cd0*/  FFMA.FTZ R2, R5, UR15, R23 ;  /* 0x0000000f05027c23 */ /* 0x000fe20008010017 */
[----:B------:R-:W-:Y:S01]  /*9ce0*/  FFMA.FTZ R5, R4, UR15, R12 ;  /* 0x0000000f04057c23 */ /* 0x000fe2000801000c */
[----:B------:R-:W-:-:S02]  /*9cf0*/  I2FP.F32.S32 R4, R0 ;  /* 0x0000000000047245 */ /* 0x000fc40000201400 */
[----:B------:R-:W-:Y:S02]  /*9d00*/  FSEL R240, R7, -INF , !P0 ;  /* 0xff80000007f07808 */ /* 0x000fe40004000000 */
[----:B------:R-:W-:Y:S01]  /*9d10*/  FSEL R241, R5, -INF , !P6 ;  /* 0xff80000005f17808 */ /* 0x000fe20007000000 */
[----:B------:R-:W-:Y:S01]  /*9d20*/  FFMA.FTZ R5, R4, UR15, R164 ;  /* 0x0000000f04057c23 */ /* 0x000fe200080100a4 */
[----:B------:R-:W-:Y:S01]  /*9d30*/  ISETP.GE.AND P0, PT, R0, R25, PT ;  /* 0x000000190000720c */ /* 0x000fe20003f06270 */
[----:B------:R-:W-:Y:S01]  /*9d40*/  FFMA.FTZ R4, R4, UR15, R166 ;  /* 0x0000000f04047c23 */ /* 0x000fe200080100a6 */
[----:B------:R-:W-:Y:S02]  /*9d50*/  FSEL R244, R2, -INF , !P2 ;  /* 0xff80000002f47808 */ /* 0x000fe40005000000 */
[C---:B------:R-:W-:Y:S01]  /*9d60*/  ISETP.GE.AND P2, PT, R0.reuse, R24, PT ;  /* 0x000000180000720c */ /* 0x040fe20003f46270 */
[----:B------:R-:W-:Y:S01]  /*9d70*/  VIADD R0, R0, 0x39 ;  /* 0x0000003900007836 */ /* 0x000fe20000000000 */
[----:B------:R-:W-:-:S02]  /*9d80*/  FSEL R28, R5, -INF , !P0 ;  /* 0xff800000051c7808 */ /* 0x000fc40004000000 */
[----:B------:R-:W-:Y:S02]  /*9d90*/  PLOP3.LUT P0, PT, PT, PT, UP0, 0x80, 0x0 ;  /* 0x000000000000781c */ /* 0x000fe40003f0f008 */
[----:B------:R-:W-:Y:S02]  /*9da0*/  I2FP.F32.S32 R2, R0 ;  /* 0x0000000000027245 */ /* 0x000fe40000201400 */
[----:B------:R-:W-:Y:S02]  /*9db0*/  FSEL R245, R6, -INF , !P1 ;  /* 0xff80000006f57808 */ /* 0x000fe40004800000 */
[C---:B------:R-:W-:Y:S02]  /*9dc0*/  ISETP.GE.AND P6, PT, R0.reuse, R25, PT ;  /* 0x000000190000720c */ /* 0x040fe40003fc6270 */
[----:B------:R-:W-:Y:S01]  /*9dd0*/  ISETP.GE.AND P1, PT, R0, R24, PT ;  /* 0x000000180000720c */ /* 0x000fe20003f26270 */
[C---:B------:R-:W-:Y:S01]  /*9de0*/  FFMA.FTZ R0, R2.reuse, UR15, R13 ;  /* 0x0000000f02007c23 */ /* 0x040fe2000801000d */
[----:B------:R-:W-:Y:S01]  /*9df0*/  FFMA.FTZ R2, R2, UR15, R15 ;  /* 0x0000000f02027c23 */ /* 0x000fe2000801000f */
[----:B------:R-:W-:-:S03]  /*9e00*/  FSEL R29, R4, -INF , !P2 ;  /* 0xff800000041d7808 */ /* 0x000fc60005000000 */
        /* <DEDUP_REMOVED lines=22> */
[----:B--2---:R-:W-:-:S02]  /*9f70*/  IMAD.MOV.U32 R5, RZ, RZ, R247 ;  /* 0x000000ffff057224 */ /* 0x004fc400078e00f7 */
        /* <DEDUP_REMOVED lines=20> */
[----:B------:R-:W3:Y:S01]  /*a0c0*/  @!P4 LDC.64 R12, c[0x0][0x218] ;  /* 0x00008600ff0ccb82 */ /* 0x000ee20000000a00 */
[----:B------:R-:W-:Y:S02]  /*a0d0*/  IADD3.X R4, R0, UR32, RZ, P2, !PT ;  /* 0x0000002000047c10 */ /* 0x000fe400097fe4ff */
[C---:B--2---:R-:W-:Y:S01]  /*a0e0*/  @!P5 LEA R6, P2, R2.reuse, R14, 0x1 ;  /* 0x0000000e0206d211 */ /* 0x044fe200078408ff */
        /* <DEDUP_REMOVED lines=17> */
[----:B----4-:R-:W-:Y:S01]  /*a200*/  @!P3 LEA R6, P1, R2, R22, 0x1 ;  /* 0x000000160206b211 */ /* 0x010fe200078208ff */
[----:B------:R-:W-:Y:S01]  /*a210*/  @!PT LDS RZ, [RZ] ;  /* 0x00000000fffff984 */ /* 0x000fe20000000800 */
[----:B------:R-:W-:Y:S01]  /*a220*/  @!PT LDS RZ, [RZ] ;  /* 0x00000000fffff984 */ /* 0x000fe20000000800 */
[----:B------:R-:W-:Y:S01]  /*a230*/  @!PT LDS RZ, [RZ] ;  /* 0x00000000fffff984 */ /* 0x000fe20000000800 */
[----:B------:R2:W-:Y:S01]  /*a240*/  @!P4 LDGSTS.E.BYPASS.LTC128B.128 [R192+0x8800], desc[UR24][R8.64+0x80] ;  /* 0x0880008008c0cfae */ /* 0x0005e2000b901d58 */
[----:B---3--:R-:W-:-:S02]  /*a250*/  @!P4 LEA R14, P2, R0, R12, 0x1 ;  /* 0x0000000c000ec211 */ /* 0x008fc400078408ff */
        /* <DEDUP_REMOVED lines=49> */
.L_x_701:
[----:B------:R-:W-:Y:S05]  /*a570*/  BSYNC B0 ;  /* 0x0000000000007941 */ /* 0x000fea0003800000 */
.L_x_700:
[----:B------:R-:W0:Y:S02]  /*a580*/  LDGDEPBAR ;  /* 0x00000000000079af */ /* 0x000e240000000000 */
.L_x_699:
        /* <DEDUP_REMOVED lines=9> */
[----:B------:R-:W-:Y:S01]  /*a620*/  LDSM.16.MT88.4 R12, [R181+0xc000] ;  /* 0x00c00000b50c783b */ /* 0x000fe20000004200 */
[----:B------:R-:W-:Y:S01]  /*a630*/  UIADD3 UR27, UR28, -0x61c88647, URZ ;  /* 0x9e3779b91c1b7890 */ /* 0x000fe2000fffe03f */
[----:B------:R-:W-:Y:S01]  /*a640*/  FMNMX.FTZ R0, R117, R0, !PT ;  /* 0x0000000075007209 */ /* 0x000fe20007810000 */
[----:B------:R-:W-:Y:S01]  /*a650*/  UIADD3 UR26, UR28, 0x3c6ef372, URZ ;  /* 0x3c6ef3721c1a7890 */ /* 0x000fe2000fffe03f */
[----:B------:R-:W-:Y:S01]  /*a660*/  LDSM.16.MT88.4 R16, [R182+0xc000] ;  /* 0x00c00000b610783b */ /* 0x000fe20000004200 */
[----:B------:R-:W-:Y:S01]  /*a670*/  UIADD3 UR23, UR29, 0x76cf5d0a, URZ ;  /* 0x76cf5d0a1d177890 */ /* 0x000fe2000fffe03f */
[----:B------:R-:W-:Y:S01]  /*a680*/  FMNMX.FTZ R0, R144, R0, !PT ;  /* 0x0000000090007209 */ /* 0x000fe20007810000 */
[----:B------:R-:W-:Y:S01]  /*a690*/  UIADD3 UR21, UR29, 0x32370b8f, URZ ;  /* 0x32370b8f1d157890 */ /* 0x000fe2000fffe03f */
[----:B------:R-:W-:Y:S01]  /*a6a0*/  LDSM.16.MT88.4 R20, [R184+0xc000] ;  /* 0x00c00000b814783b */ /* 0x000fe20000004200 */
[----:B------:R-:W-:Y:S01]  /*a6b0*/  UIADD3 UR22, UR28, -0x255992d5, URZ ;  /* 0xdaa66d2b1c167890 */ /* 0x000fe2000fffe03f */
[----:B------:R-:W-:Y:S01]  /*a6c0*/  FMNMX.FTZ R0, R140, R0, !PT ;  /* 0x000000008c007209 */ /* 0x000fe20007810000 */
[----:B------:R-:W-:-:S02]  /*a6d0*/  UIADD3 UR9, UR28, 0x78dde6e4, URZ ;  /* 0x78dde6e41c097890 */ /* 0x000fc4000fffe03f */
[----:B------:R-:W-:Y:S01]  /*a6e0*/  UIADD3 UR8, UR29, -0x126145ec, URZ ;  /* 0xed9eba141d087890 */ /* 0x000fe2000fffe03f */
[----:B------:R-:W-:Y:S01]  /*a6f0*/  FMNMX.FTZ R2, R141, R0, !PT ;  /* 0x000000008d027209 */ /* 0x000fe20007810000 */
[----:B------:R-:W-:Y:S01]  /*a700*/  UIADD3 UR30, UR28, -0x4ab325aa, URZ ;  /* 0xb54cda561c1e7890 */ /* 0x000fe2000fffe03f */
[----:B------:R-:W-:Y:S01]  /*a710*/  FMNMX.FTZ R0, R3, R29, !PT ;  /* 0x0000001d03007209 */ /* 0x000fe20007810000 */
[----:B------:R-:W-:Y:S01]  /*a720*/  UIADD3 UR7, UR28, 0x1715609d, URZ ;  /* 0x1715609d1c077890 */ /* 0x000fe2000fffe03f */
[----:B------:R-:W-:Y:S01]  /*a730*/  FMNMX.FTZ R2, R32, R2, !PT ;  /* 0x0000000220027209 */ /* 0x000fe20007810000 */
[----:B------:R-:W-:Y:S01]  /*a740*/  UIADD3 UR31, UR29, 0x646e171e, URZ ;  /* 0x646e171e1d1f7890 */ /* 0x000fe2000fffe03f */
[----:B------:R-:W-:Y:S01]  /*a750*/  FMNMX.FTZ R0, R161, R0, !PT ;  /* 0x00000000a1007209 */ /* 0x000fe20007810000 */
[----:B------:R-:W-:Y:S01]  /*a760*/  UIADD3 UR34, UR34, 0x1, URZ ;  /* 0x0000000122227890 */ /* 0x000fe2000fffe03f */
[----:B--2---:R-:W-:Y:S02]  /*a770*/  FMNMX.FTZ R4, R33, R2, !PT ;  /* 0x0000000221047209 */ /* 0x004fe40007810000 */
        /* <DEDUP_REMOVED lines=30> */
[----:B---3--:R-:W-:-:S04]  /*a960*/  IMAD.WIDE.U32 R138, R9, -0x326172a9, RZ ;  /* 0xcd9e8d57098a7825 */ /* 0x008fc800078e00ff */
[----:B------:R-:W-:Y:S01]  /*a970*/  IMAD.MOV.U32 R9, RZ, RZ, 0x7054 ;  /* 0x00007054ff097424 */ /* 0x000fe200078e00ff */
        /* <DEDUP_REMOVED lines=29> */
[----:B------:R-:W-:Y:S02]  /*ab50*/  IMAD.U32 R28, RZ, RZ, UR5 ;  /* 0x00000005ff1c7e24 */ /* 0x000fe4000f8e00ff */
[----:B------:R-:W-:Y:S01]  /*ab60*/  IMAD R2, R2, -0x2daee0ad, RZ ;  /* 0xd2511f5302027824 */ /* 0x000fe200078e02ff */
[----:B------:R-:W-:Y:S01]  /*ab70*/  MUFU.EX2 R163, R4 ;  /* 0x0000000400a37308 */ /* 0x000fe20000000800 */
[----:B------:R-:W-:-:S04]  /*ab80*/  IMAD.WIDE.U32 R194, R5, -0x2daee0ad, RZ ;  /* 0xd2511f5305c27825 */ /* 0x000fc800078e00ff */
[----:B-1----:R-:W-:Y:S01]  /*ab90*/  FFMA.FTZ R0, R160, UR4, -R24 ;  /* 0x00000004a0007c23 */ /* 0x002fe20008010818 */
[----:B------:R-:W-:Y:S02]  /*aba0*/  PRMT R28, R28, R9, UR5 ;  /* 0x000000051c1c7e16 */ /* 0x000fe40008000009 */
[----:B------:R-:W-:Y:S01]  /*abb0*/  LOP3.LUT R6, R195, UR8, R6, 0x96, !PT ;  /* 0x00000008c3067c12 */ /* 0x000fe2000f8e9606 */
[----:B------:R1:W2:Y:S04]  /*abc0*/  MUFU.EX2 R137, R0 ;  /* 0x0000000000897308 */ /* 0x0002a80000000800 */
[----:B------:R-:W-:-:S04]  /*abd0*/  IMAD.WIDE.U32 R148, R6, -0x326172a9, RZ ;  /* 0xcd9e8d5706947825 */ /* 0x000fc800078e00ff */
[----:B------:R-:W-:-:S04]  /*abe0*/  FFMA.FTZ R6, R161, UR4, -R25 ;  /* 0x00000004a1067c23 */ /* 0x000fc80008010819 */
[----:B------:R-:W-:Y:S01]  /*abf0*/  MUFU.EX2 R136, R6 ;  /* 0x0000000600887308 */ /* 0x000fe20000000800 */
[----:B-1----:R-:W-:-:S05]  /*ac00*/  LOP3.LUT R0, R159, UR9, R154, 0x96, !PT ;  /* 0x000000099f007c12 */ /* 0x002fca000f8e969a */
[----:B------:R-:W-:-:S04]  /*ac10*/  IMAD.WIDE.U32 R26, R0, -0x2daee0ad, RZ ;  /* 0xd2511f53001a7825 */ /* 0x000fc800078e00ff */
[----:B------:R-:W-:Y:S01]  /*ac20*/  FFMA.FTZ R0, R144, UR4, -R24 ;  /* 0x0000000490007c23 */ /* 0x000fe20008010818 */
[----:B------:R-:W-:-:S03]  /*ac30*/  LOP3.LUT R4, R27, UR6, R2, 0x96, !PT ;  /* 0x000000061b047c12 */ /* 0x000fc6000f8e9602 */
[----:B------:R1:W3:Y:S02]  /*ac40*/  MUFU.EX2 R162, R0 ;  /* 0x0000000000a27308 */ /* 0x0002e40000000800 */
[----:B------:R-:W-:-:S03]  /*ac50*/  IMAD.WIDE.U32 R4, R4, -0x326172a9, RZ ;  /* 0xcd9e8d5704047825 */ /* 0x000fc600078e00ff */
[----:B------:R-:W-:Y:S02]  /*ac60*/  LOP3.LUT R8, R4, 0xff, RZ, 0xc0, !PT ;  /* 0x000000ff04087812 */ /* 0x000fe400078ec0ff */
[--C-:B------:R-:W-:Y:S02]  /*ac70*/  SHF.R.U32.HI R2, RZ, 0x10, R4.reuse ;  /* 0x00000010ff027819 */ /* 0x100fe40000011604 */
[----:B------:R-:W-:Y:S02]  /*ac80*/  SHF.R.U32.HI R7, RZ, 0x18, R4 ;  /* 0x00000018ff077819 */ /* 0x000fe40000011604 */
[----:B------:R-:W-:Y:S01]  /*ac90*/  LOP3.LUT R2, R2, 0xff, RZ, 0xc0, !PT ;  /* 0x000000ff02027812 */ /* 0x000fe200078ec0ff */
[----:B-1----:R-:W-:-:S04]  /*aca0*/  FFMA.FTZ R0, R29, UR4, -R25 ;  /* 0x000000041d007c23 */ /* 0x002fc80008010819 */
[----:B------:R1:W4:Y:S02]  /*acb0*/  MUFU.EX2 R235, R0 ;  /* 0x0000000000eb7308 */ /* 0x0003240000000800 */
[----:B-1----:R-:W-:Y:S02]  /*acc0*/  LOP3.LUT R0, R4, 0xffff, RZ, 0xc0, !PT ;  /* 0x0000ffff04007812 */ /* 0x002fe400078ec0ff */
[----:B------:R-:W-:Y:S01]  /*acd0*/  LOP3.LUT R4, R5, UR30, R148, 0x96, !PT ;  /* 0x0000001e05047c12 */ /* 0x000fe2000f8e9694 */
[--C-:B------:R-:W-:Y:S01]  /*ace0*/  FFMA.FTZ R5, R146, UR4, -R25.reuse ;  /* 0x0000000492057c23 */ /* 0x100fe20008010819 */
[----:B------:R-:W-:Y:S01]  /*acf0*/  SHF.R.U32.HI R6, RZ, 0x8, R0 ;  /* 0x00000008ff067819 */ /* 0x000fe20000011600 */
[----:B------:R-:W-:Y:S02]  /*ad00*/  FFMA.FTZ R0, R145, UR4, -R25 ;  /* 0x0000000491007c23 */ /* 0x000fe40008010819 */
[----:B------:R1:W-:Y:S01]  /*ad10*/  MUFU.EX2 R170, R5 ;  /* 0x0000000500aa7308 */ /* 0x0003e20000000800 */
[----:B------:R-:W-:-:S02]  /*ad20*/  PRMT R9, R8, 0x5410, R6 ;  /* 0x0000541008097816 */ /* 0x000fc40000000006 */
[----:B------:R-:W-:Y:S02]  /*ad30*/  PRMT R8, R2, 0x5410, R7 ;  /* 0x0000541002087816 */ /* 0x000fe40000000007 */
[----:B------:R-:W-:Y:S02]  /*ad40*/  LOP3.LUT R6, R4, 0xff, RZ, 0xc0, !PT ;  /* 0x000000ff04067812 */ /* 0x000fe400078ec0ff */
[--C-:B------:R-:W-:Y:S01]  /*ad50*/  SHF.R.U32.HI R2, RZ, 0x10, R4.reuse ;  /* 0x00000010ff027819 */ /* 0x100fe20000011604 */
[----:B------:R5:W-:Y:S01]  /*ad60*/  MUFU.EX2 R171, R0 ;  /* 0x0000000000ab7308 */ /* 0x000be20000000800 */
[----:B------:R-:W-:Y:S02]  /*ad70*/  SHF.R.U32.HI R7, RZ, 0x18, R4 ;  /* 0x00000018ff077819 */ /* 0x000fe40000011604 */
[----:B------:R-:W-:-:S04]  /*ad80*/  LOP3.LUT R2, R2, 0xff, RZ, 0xc0, !PT ;  /* 0x000000ff02027812 */ /* 0x000fc800078ec0ff */
[----:B------:R-:W-:Y:S02]  /*ad90*/  PRMT R7, R2, 0x5410, R7 ;  /* 0x0000541002077816 */ /* 0x000fe40000000007 */
[----:B-1----:R-:W-:-:S05]  /*ada0*/  FSEL R5, R153, RZ, P1 ;  /* 0x000000ff99057208 */ /* 0x002fca0000800000 */
[----:B------:R-:W-:Y:S01]  /*adb0*/  FADD.FTZ R3, R3, -R5 ;  /* 0x8000000503037221 */ /* 0x000fe20000010000 */
[----:B-----5:R-:W-:-:S03]  /*adc0*/  LOP3.LUT R0, R4, 0xffff, RZ, 0xc0, !PT ;  /* 0x0000ffff04007812 */ /* 0x020fc600078ec0ff */
[----:B------:R-:W-:Y:S01]  /*add0*/  FMUL.FTZ R3, R3, UR4 ;  /* 0x0000000403037c20 */ /* 0x000fe20008410000 */
[----:B------:R-:W-:Y:S02]  /*ade0*/  FSEL R4, R164, RZ, P2 ;  /* 0x000000ffa4047208 */ /* 0x000fe40001000000 */
[----:B------:R-:W-:Y:S01]  /*adf0*/  SHF.R.U32.HI R0, RZ, 0x8, R0 ;  /* 0x00000008ff007819 */ /* 0x000fe20000011600 */
[----:B------:R-:W1:Y:S02]  /*ae00*/  MUFU.EX2 R29, R3 ;  /* 0x00000003001d7308 */ /* 0x000e640000000800 */
[----:B------:R-:W-:Y:S01]  /*ae10*/  FADD.FTZ R2, R116, -R4 ;  /* 0x8000000474027221 */ /* 0x000fe20000010000 */
[----:B------:R-:W-:Y:S02]  /*ae20*/  PRMT R6, R6, 0x5410, R0 ;  /* 0x0000541006067816 */ /* 0x000fe40000000000 */
[----:B--2---:R-:W-:Y:S01]  /*ae30*/  F2FP.BF16.F32.PACK_AB R0, R137, R169 ;  /* 0x000000a98900723e */ /* 0x004fe200000010ff */
[----:B------:R-:W-:Y:S01]  /*ae40*/  FMUL.FTZ R116, R2, UR4 ;  /* 0x0000000402747c20 */ /* 0x000fe20008410000 */
[----:B---3--:R-:W-:-:S02]  /*ae50*/  F2FP.BF16.F32.PACK_AB R2, R162, R163 ;  /* 0x000000a3a202723e */ /* 0x008fc400000010ff */
[C---:B------:R-:W-:Y:S02]  /*ae60*/  PRMT R179, R0.reuse, 0x7610, R179 ;  /* 0x0000761000b37816 */ /* 0x040fe400000000b3 */
[----:B------:R-:W-:Y:S01]  /*ae70*/  PRMT R178, R0, 0x7632, R178 ;  /* 0x0000763200b27816 */ /* 0x000fe200000000b2 */
[----:B------:R-:W2:Y:S01]  /*ae80*/  MUFU.EX2 R116, R116 ;  /* 0x0000007400747308 */ /* 0x000ea20000000800 */
[----:B----4-:R-:W-:Y:S02]  /*ae90*/  F2FP.BF16.F32.PACK_AB R0, R136, R235 ;  /* 0x000000eb8800723e */ /* 0x010fe400000010ff */
[----:B------:R-:W-:Y:S02]  /*aea0*/  PRMT R167, R2, 0x7610, R167 ;  /* 0x0000761002a77816 */ /* 0x000fe400000000a7 */
[----:B------:R-:W-:Y:S01]  /*aeb0*/  PRMT R177, R0, 0x7610, R177 ;  /* 0x0000761000b17816 */ /* 0x000fe200000000b1 */
[-C--:B-1----:R-:W-:Y:S01]  /*aec0*/  FMUL.FTZ R122, R122, R29.reuse ;  /* 0x0000001d7a7a7220 */ /* 0x082fe20000410000 */
[----:B------:R-:W-:Y:S01]  /*aed0*/  PRMT R176, R0, 0x7632, R176 ;  /* 0x0000763200b07816 */ /* 0x000fe200000000b0 */
[----:B------:R-:W-:Y:S01]  /*aee0*/  FMUL.FTZ R123, R123, R29 ;  /* 0x0000001d7b7b7220 */ /* 0x000fe20000410000 */
[----:B------:R-:W-:Y:S01]  /*aef0*/  F2FP.BF16.F32.PACK_AB R0, R170, R171 ;  /* 0x000000abaa00723e */ /* 0x000fe200000010ff */
[-C--:B------:R-:W-:Y:S01]  /*af00*/  FMUL.FTZ R126, R126, R29.reuse ;  /* 0x0000001d7e7e7220 */ /* 0x080fe20000410000 */
[----:B------:R-:W-:Y:S01]  /*af10*/  PRMT R165, R2, 0x7632, R165 ;  /* 0x0000763202a57816 */ /* 0x000fe200000000a5 */
[-C--:B------:R-:W-:Y:S01]  /*af20*/  FMUL.FTZ R127, R127, R29.reuse ;  /* 0x0000001d7f7f7220 */ /* 0x080fe20000410000 */
[----:B------:R-:W-:Y:S01]  /*af30*/  PRMT R166, R0, 0x7610, R166 ;  /* 0x0000761000a67816 */ /* 0x000fe200000000a6 */
[-C--:B------:R-:W-:Y:S01]  /*af40*/  FMUL.FTZ R38, R38, R29.reuse ;  /* 0x0000001d26267220 */ /* 0x080fe20000410000 */
[----:B------:R-:W-:Y:S01]  /*af50*/  PRMT R155, R0, 0x7632, R155 ;  /* 0x00007632009b7816 */ /* 0x000fe2000000009b */
[----:B------:R-:W-:Y:S01]  /*af60*/  FMUL.FTZ R39, R39, R29 ;  /* 0x0000001d27277220 */ /* 0x000fe20000410000 */
[--C-:B------:R-:W-:Y:S01]  /*af70*/  HSET2.LE.AND R0, R6, R28.reuse, PT ;  /* 0x0000001c06007233 */ /* 0x100fe20003803000 */
[-C--:B--2---:R-:W-:Y:S01]  /*af80*/  FMUL.FTZ R120, R120, R116.reuse ;  /* 0x0000007478787220 */ /* 0x084fe20000410000 */
[--C-:B------:R-:W-:Y:S01]  /*af90*/  HSET2.LE.AND R2, R7, R28.reuse, PT ;  /* 0x0000001c07027233 */ /* 0x100fe20003803000 */
[-C--:B------:R-:W-:Y:S01]  /*afa0*/  FMUL.FTZ R121, R121, R116.reuse ;  /* 0x0000007479797220 */ /* 0x080fe20000410000 */
[----:B------:R-:W-:Y:S01]  /*afb0*/  PRMT R3, R179, 0x5410, R178 ;  /* 0x00005410b3037816 */ /* 0x000fe200000000b2 */
[-C--:B------:R-:W-:Y:S01]  /*afc0*/  FMUL.FTZ R124, R124, R116.reuse ;  /* 0x000000747c7c7220 */ /* 0x080fe20000410000 */
[----:B------:R-:W-:Y:S01]  /*afd0*/  PRMT R5, R177, 0x5410, R176 ;  /* 0x00005410b1057816 */ /* 0x000fe200000000b0 */
[-C--:B------:R-:W-:Y:S01]  /*afe0*/  FMUL.FTZ R125, R125, R116.reuse ;  /* 0x000000747d7d7220 */ /* 0x080fe20000410000 */
[----:B------:R-:W-:Y:S01]  /*aff0*/  LOP3.LUT R4, R0, R3, RZ, 0xc0, !PT ;  /* 0x0000000300047212 */ /* 0x000fe200078ec0ff */
[-C--:B------:R-:W-:Y:S01]  /*b000*/  FMUL.FTZ R36, R36, R116.reuse ;  /* 0x0000007424247220 */ /* 0x080fe20000410000 */
[--C-:B------:R-:W-:Y:S01]  /*b010*/  HSET2.LE.AND R0, R9, R28.reuse, PT ;  /* 0x0000001c09007233 */ /* 0x100fe20003803000 */
[-C--:B------:R-:W-:Y:S01]  /*b020*/  FMUL.FTZ R37, R37, R116.reuse ;  /* 0x0000007425257220 */ /* 0x080fe20000410000 */
[----:B------:R-:W-:Y:S01]  /*b030*/  LOP3.LUT R5, R2, R5, RZ, 0xc0, !PT ;  /* 0x0000000502057212 */ /* 0x000fe200078ec0ff */
[-C--:B------:R-:W-:Y:S01]  /*b040*/  FMUL.FTZ R40, R40, R116.reuse ;  /* 0x0000007428287220 */ /* 0x080fe20000410000 */
[----:B------:R-:W-:Y:S01]  /*b050*/  PRMT R2, R167, 0x5410, R165 ;  /* 0x00005410a7027816 */ /* 0x000fe200000000a5 */
[----:B------:R-:W-:Y:S01]  /*b060*/  FMUL.FTZ R41, R41, R116 ;  /* 0x0000007429297220 */ /* 0x000fe20000410000 */
[----:B------:R-:W-:Y:S01]  /*b070*/  HSET2.LE.AND R3, R8, R28, PT ;  /* 0x0000001c08037233 */ /* 0x000fe20003803000 */
[-C--:B------:R-:W-:Y:S01]  /*b080*/  FMUL.FTZ R42, R42, R29.reuse ;  /* 0x0000001d2a2a7220 */ /* 0x080fe20000410000 */
[----:B------:R-:W-:Y:S01]  /*b090*/  LOP3.LUT R6, R0, R2, RZ, 0xc0, !PT ;  /* 0x0000000200067212 */ /* 0x000fe200078ec0ff */
[-C--:B------:R-:W-:Y:S01]  /*b0a0*/  FMUL.FTZ R43, R43, R29.reuse ;  /* 0x0000001d2b2b7220 */ /* 0x080fe20000410000 */
[----:B------:R-:W-:Y:S01]  /*b0b0*/  PRMT R0, R166, 0x5410, R155 ;  /* 0x00005410a6007816 */ /* 0x000fe2000000009b */
[-C--:B------:R-:W-:Y:S01]  /*b0c0*/  FMUL.FTZ R44, R44, R116.reuse ;  /* 0x000000742c2c7220 */ /* 0x080fe20000410000 */
[-C--:B------:R-:W-:Y:S01]  /*b0d0*/  FMUL.FTZ R45, R45, R116.reuse ;  /* 0x000000742d2d7220 */ /* 0x080fe20000410000 */
[----:B------:R-:W-:Y:S01]  /*b0e0*/  FMUL.FTZ R48, R48, R116 ;  /* 0x0000007430307220 */ /* 0x000fe20000410000 */
[----:B------:R-:W-:Y:S01]  /*b0f0*/  LOP3.LUT R7, R3, R0, RZ, 0xc0, !PT ;  /* 0x0000000003077212 */ /* 0x000fe200078ec0ff */
        /* <DEDUP_REMOVED lines=49> */
[----:B------:R-:W-:Y:S01]  /*b410*/  FMUL.FTZ R89, R89, R116 ;  /* 0x0000007459597220 */ /* 0x000fe20000410000 */
[-C--:B------:R-:W-:Y:S01]  /*b420*/  FMUL.FTZ R86, R86, R29.reuse ;  /* 0x0000001d56567220 */ /* 0x080fe20000410000 */
[-C--:B------:R-:W-:Y:S01]  /*b430*/  FMUL.FTZ R87, R87, R29.reuse ;  /* 0x0000001d57577220 */ /* 0x080fe20000410000 */
[-C--:B------:R-:W-:Y:S01]  /*b440*/  FMUL.FTZ R90, R90, R29.reuse ;  /* 0x0000001d5a5a7220 */ /* 0x080fe20000410000 */
[----:B-1----:R-:W-:Y:S01]  /*b450*/  HMMA.16816.F32.BF16 R196, R4, R12, R52 ;  /* 0x0000000c04c4723c */ /* 0x002fe20000041834 */
[----:B------:R-:W-:Y:S01]  /*b460*/  FMUL.FTZ R91, R91, R29 ;  /* 0x0000001d5b5b7220 */ /* 0x000fe20000410000 */
[----:B------:R-:W-:-:S02]  /*b470*/  IMAD.MOV.U32 R51, RZ, RZ, R137 ;  /* 0x000000ffff337224 */ /* 0x000fc400078e0089 */
[-C--:B------:R-:W-:Y:S01]  /*b480*/  FMUL.FTZ R92, R92, R116.reuse ;  /* 0x000000745c5c7220 */ /* 0x080fe20000410000 */
[----:B------:R-:W-:Y:S02]  /*b490*/  IMAD.MOV.U32 R50, RZ, RZ, R136 ;  /* 0x000000ffff327224 */ /* 0x000fe400078e0088 */
        /* <DEDUP_REMOVED lines=9> */
[----:B------:R-:W-:Y:S01]  /*b530*/  FMUL.FTZ R131, R131, R29 ;  /* 0x0000001d83837220 */ /* 0x000fe20000410000 */
[----:B------:R-:W-:Y:S01]  /*b540*/  FFMA.FTZ R0, R140, UR4, -R24 ;  /* 0x000000048c007c23 */ /* 0x000fe20008010818 */
[----:B------:R-:W-:Y:S01]  /*b550*/  LOP3.LUT R2, R149, UR7, R158, 0x96, !PT ;  /* 0x0000000795027c12 */ /* 0x000fe2000f8e969e */
[-C--:B------:R-:W-:Y:S01]  /*b560*/  FMUL.FTZ R132, R132, R116.reuse ;  /* 0x0000007484847220 */ /* 0x080fe20000410000 */
[----:B------:R-:W-:Y:S01]  /*b570*/  HMMA.16816.F32.BF16 R52, R4, R18, R64 ;  /* 0x000000120434723c */ /* 0x000fe20000041840 */
[----:B------:R-:W2:Y:S01]  /*b580*/  LDSM.16.MT88.4 R16, [R183+0xe000] ;  /* 0x00e00000b710783b */ /* 0x000ea20000004200 */
[----:B------:R-:W-:Y:S01]  /*b590*/  FMUL.FTZ R133, R133, R116 ;  /* 0x0000007485857220 */ /* 0x000fe20000410000 */
[----:B------:R-:W-:-:S04]  /*b5a0*/  IMAD.WIDE.U32 R2, R2, -0x2daee0ad, RZ ;  /* 0xd2511f5302027825 */ /* 0x000fc800078e00ff */
[-C--:B------:R-:W-:Y:S01]  /*b5b0*/  FMUL.FTZ R134, R134, R29.reuse ;  /* 0x0000001d86867220 */ /* 0x080fe20000410000 */
[-C--:B------:R-:W-:Y:S01]  /*b5c0*/  FMUL.FTZ R135, R135, R29.reuse ;  /* 0x0000001d87877220 */ /* 0x080fe20000410000 */
[C---:B---3--:R-:W-:Y:S01]  /*b5d0*/  HMMA.16816.F32.BF16 R68, R4.reuse, R20, R68 ;  /* 0x000000140444723c */ /* 0x048fe20000041844 */
[----:B------:R-:W-:Y:S02]  /*b5e0*/  IMAD.MOV.U32 R64, RZ, RZ, R171 ;  /* 0x000000ffff407224 */ /* 0x000fe400078e00ab */
[-C--:B------:R-:W-:Y:S01]  /*b5f0*/  FMUL.FTZ R100, R100, R116.reuse ;  /* 0x0000007464647220 */ /* 0x080fe20000410000 */
[-C--:B------:R-:W-:Y:S01]  /*b600*/  FMUL.FTZ R101, R101, R116.reuse ;  /* 0x0000007465657220 */ /* 0x080fe20000410000 */
[-C--:B------:R-:W-:Y:S01]  /*b610*/  FMUL.FTZ R102, R102, R29.reuse ;  /* 0x0000001d66667220 */ /* 0x080fe20000410000 */
[-C--:B------:R-:W-:Y:S01]  /*b620*/  FMUL.FTZ R103, R103, R29.reuse ;  /* 0x0000001d67677220 */ /* 0x080fe20000410000 */
[----:B------:R-:W-:Y:S01]  /*b630*/  HMMA.16816.F32.BF16 R172, R4, R22, R72 ;  /* 0x0000001604ac723c */ /* 0x000fe20000041848 */
[----:B------:R-:W3:Y:S01]  /*b640*/  LDSM.16.MT88.4 R20, [R181+0x10000] ;  /* 0x01000000b514783b */ /* 0x000ee20000004200 */
[----:B------:R-:W-:Y:S01]  /*b650*/  LOP3.LUT R9, R2, 0xffff, RZ, 0xc0, !PT ;  /* 0x0000ffff02097812 */ /* 0x000fe200078ec0ff */
[----:B------:R-:W-:Y:S01]  /*b660*/  FFMA.FTZ R8, R147, UR4, -R25 ;  /* 0x0000000493087c23 */ /* 0x000fe20008010819 */
[-C--:B------:R-:W-:Y:S01]  /*b670*/  FMUL.FTZ R108, R108, R116.reuse ;  /* 0x000000746c6c7220 */ /* 0x080fe20000410000 */
[----:B------:R-:W-:Y:S01]  /*b680*/  FMUL.FTZ R109, R109, R116 ;  /* 0x000000746d6d7220 */ /* 0x000fe20000410000 */
[----:B------:R-:W-:Y:S01]  /*b690*/  FMUL.FTZ R110, R110, R29 ;  /* 0x0000001d6e6e7220 */ /* 0x000fe20000410000 */
[----:B------:R-:W-:Y:S01]  /*b6a0*/  IMAD.MOV.U32 R74, RZ, RZ, R170 ;  /* 0x000000ffff4a7224 */ /* 0x000fe200078e00aa */
[----:B------:R-:W-:Y:S01]  /*b6b0*/  MUFU.EX2 R65, R8 ;  /* 0x0000000800417308 */ /* 0x000fe20000000800 */
[----:B------:R-:W-:-:S02]  /*b6c0*/  IMAD.MOV.U32 R73, RZ, RZ, R169 ;  /* 0x000000ffff497224 */ /* 0x000fc400078e00a9 */
[-C--:B------:R-:W-:Y:S01]  /*b6d0*/  FMUL.FTZ R111, R111, R29.reuse ;  /* 0x0000001d6f6f7220 */ /* 0x080fe20000410000 */
[----:B------:R-:W-:Y:S02]  /*b6e0*/  IMAD.MOV.U32 R72, RZ, RZ, R168 ;  /* 0x000000ffff487224 */ /* 0x000fe400078e00a8 */
[-C--:B------:R-:W-:Y:S01]  /*b6f0*/  FMUL.FTZ R112, R112, R116.reuse ;  /* 0x0000007470707220 */ /* 0x080fe20000410000 */
[-C--:B------:R-:W-:Y:S01]  /*b700*/  FMUL.FTZ R113, R113, R116.reuse ;  /* 0x0000007471717220 */ /* 0x080fe20000410000 */
[-C--:B------:R-:W-:Y:S01]  /*b710*/  FMUL.FTZ R114, R114, R29.reuse ;  /* 0x0000001d72727220 */ /* 0x080fe20000410000 */
[-C--:B------:R-:W-:Y:S01]  /*b720*/  FMUL.FTZ R115, R115, R29.reuse ;  /* 0x0000001d73737220 */ /* 0x080fe20000410000 */
[-C--:B------:R-:W-:Y:S01]  /*b730*/  FMUL.FTZ R96, R96, R116.reuse ;  /* 0x0000007460607220 */ /* 0x080fe20000410000 */
[C---:B-1----:R-:W-:Y:S01]  /*b740*/  HMMA.16816.F32.BF16 R124, R4.reuse, R12, R76 ;  /* 0x0000000c047c723c */ /* 0x042fe2000004184c */
[----:B------:R1:W-:Y:S01]  /*b750*/  MUFU.EX2 R76, R0 ;  /* 0x00000000004c7308 */ /* 0x0003e20000000800 */
[-C--:B------:R-:W-:Y:S01]  /*b760*/  FMUL.FTZ R97, R97, R116.reuse ;  /* 0x0000007461617220 */ /* 0x080fe20000410000 */
[-C--:B------:R-:W-:Y:S01]  /*b770*/  FMUL.FTZ R98, R98, R29.reuse ;  /* 0x0000001d62627220 */ /* 0x080fe20000410000 */
[----:B------:R-:W-:Y:S01]  /*b780*/  FMUL.FTZ R99, R99, R29 ;  /* 0x0000001d63637220 */ /* 0x000fe20000410000 */
[----:B------:R-:W-:Y:S01]  /*b790*/  FMUL.FTZ R104, R104, R116 ;  /* 0x0000007468687220 */ /* 0x000fe20000410000 */
[----:B------:R-:W-:Y:S01]  /*b7a0*/  HMMA.16816.F32.BF16 R168, R4, R14, R80 ;  /* 0x0000000e04a8723c */ /* 0x000fe20000041850 */
[----:B------:R-:W-:Y:S01]  /*b7b0*/  IMAD.MOV.U32 R79, RZ, RZ, R163 ;  /* 0x000000ffff4f7224 */ /* 0x000fe200078e00a3 */
[----:B------:R-:W4:Y:S01]  /*b7c0*/  LDSM.16.MT88.4 R12, [R182+0x10000] ;  /* 0x01000000b60c783b */ /* 0x000f220000004200 */
[----:B------:R-:W-:-:S02]  /*b7d0*/  IMAD.MOV.U32 R78, RZ, RZ, R162 ;  /* 0x000000ffff4e7224 */ /* 0x000fc400078e00a2 */
[----:B------:R-:W-:Y:S01]  /*b7e0*/  FMUL.FTZ R105, R105, R116 ;  /* 0x0000007469697220 */ /* 0x000fe20000410000 */
[-C--:B------:R-:W-:Y:S01]  /*b7f0*/  FMUL.FTZ R106, R106, R29.reuse ;  /* 0x0000001d6a6a7220 */ /* 0x080fe20000410000 */
[C---:B--2---:R-:W-:Y:S01]  /*b800*/  HMMA.16816.F32.BF16 R160, R4.reuse, R16, R84 ;  /* 0x0000001004a0723c */ /* 0x044fe20000041854 */
[----:B------:R-:W-:Y:S02]  /*b810*/  IMAD.MOV.U32 R82, RZ, RZ, R138 ;  /* 0x000000ffff527224 */ /* 0x000fe400078e008a */
[----:B------:R-:W-:Y:S01]  /*b820*/  FMUL.FTZ R107, R107, R29 ;  /* 0x0000001d6b6b7220 */ /* 0x000fe20000410000 */
[----:B------:R-:W-:Y:S01]  /*b830*/  IMAD.MOV.U32 R83, RZ, RZ, R139 ;  /* 0x000000ffff537224 */ /* 0x000fe200078e008b */
[----:B------:R-:W-:Y:S01]  /*b840*/  LDSM.16.MT88.4 R44, [R181+0xc800] ;  /* 0x00c80000b52c783b */ /* 0x000fe20000004200 */
[C---:B------:R-:W-:Y:S01]  /*b850*/  HMMA.16816.F32.BF16 R136, R4.reuse, R18, R88 ;  /* 0x000000120488723c */ /* 0x040fe20000041858 */
[--C-:B-1----:R-:W-:Y:S02]  /*b860*/  FFMA.FTZ R0, R141, UR4, -R24.reuse ;  /* 0x000000048d007c23 */ /* 0x102fe40008010818 */
[----:B------:R-:W1:Y:S02]  /*b870*/  LDSM.16.MT88.4 R16, [R184+0x10000] ;  /* 0x01000000b810783b */ /* 0x000e640000004200 */
[----:B------:R2:W-:Y:S01]  /*b880*/  MUFU.EX2 R77, R0 ;  /* 0x00000000004d7308 */ /* 0x0005e20000000800 */
[C---:B---3--:R-:W-:Y:S01]  /*b890*/  HMMA.16816.F32.BF16 R120, R4.reuse, R20, R92 ;  /* 0x000000140478723c */ /* 0x048fe2000004185c */
[----:B------:R-:W-:Y:S04]  /*b8a0*/  LDSM.16.MT88.4 R40, [R182+0xc800] ;  /* 0x00c80000b628783b */ /* 0x000fe80000004200 */
[----:B------:R-:W-:Y:S01]  /*b8b0*/  LDSM.16.MT88.4 R36, [R183+0xc800] ;  /* 0x00c80000b724783b */ /* 0x000fe20000004200 */
[----:B------:R-:W-:Y:S03]  /*b8c0*/  HMMA.16816.F32.BF16 R128, R4, R22, R128 ;  /* 0x000000160480723c */ /* 0x000fe60000041880 */
[----:B------:R-:W3:Y:S01]  /*b8d0*/  LDSM.16.MT88.4 R20, [R183+0x10000] ;  /* 0x01000000b714783b */ /* 0x000ee20000004200 */
[----:B--2---:R-:W-:-:S04]  /*b8e0*/  FFMA.FTZ R0, R32, UR4, -R24 ;  /* 0x0000000420007c23 */ /* 0x004fc80008010818 */
[----:B------:R2:W-:Y:S01]  /*b8f0*/  MUFU.EX2 R75, R0 ;  /* 0x00000000004b7308 */ /* 0x0005e20000000800 */
[C---:B----4-:R-:W-:Y:S06]  /*b900*/  HMMA.16816.F32.BF16 R132, R4.reuse, R12, R132 ;  /* 0x0000000c0484723c */ /* 0x050fec0000041884 */
[----:B------:R-:W-:Y:S01]  /*b910*/  HMMA.16816.F32.BF16 R96, R4, R14, R96 ;  /* 0x0000000e0460723c */ /* 0x000fe20000041860 */
[----:B------:R-:W-:Y:S02]  /*b920*/  SHF.R.U32.HI R12, RZ, 0x10, R2 ;  /* 0x00000010ff0c7819 */ /* 0x000fe40000011602 */
[----:B------:R-:W-:-:S02]  /*b930*/  SHF.R.U32.HI R13, RZ, 0x8, R9 ;  /* 0x00000008ff0d7819 */ /* 0x000fc40000011609 */
[----:B------:R-:W-:Y:S01]  /*b940*/  LOP3.LUT R9, R12, 0xff, RZ, 0xc0, !PT ;  /* 0x000000ff0c097812 */ /* 0x000fe200078ec0ff */
[----:B-1----:R-:W-:Y:S01]  /*b950*/  HMMA.16816.F32.BF16 R100, R4, R16, R100 ;  /* 0x000000100464723c */ /* 0x002fe20000041864 */
[----:B--2---:R-:W-:-:S04]  /*b960*/  FFMA.FTZ R0, R33, UR4, -R24 ;  /* 0x0000000421007c23 */ /* 0x004fc80008010818 */
[----:B------:R1:W-:Y:S01]  /*b970*/  MUFU.EX2 R67, R0 ;  /* 0x0000000000437308 */ /* 0x0003e20000000800 */
[C---:B------:R-:W-:Y:S01]  /*b980*/  HMMA.16816.F32.BF16 R104, R4.reuse, R18, R104 ;  /* 0x000000120468723c */ /* 0x040fe20000041868 */
[----:B------:R-:W-:Y:S02]  /*b990*/  LOP3.LUT R17, R2, 0xff, RZ, 0xc0, !PT ;  /* 0x000000ff02117812 */ /* 0x000fe400078ec0ff */
[----:B------:R-:W-:Y:S02]  /*b9a0*/  SHF.R.U32.HI R16, RZ, 0x18, R2 ;  /* 0x00000018ff107819 */ /* 0x000fe40000011602 */
[----:B------:R-:W-:Y:S01]  /*b9b0*/  PRMT R12, R17, 0x5410, R13 ;  /* 0x00005410110c7816 */ /* 0x000fe2000000000d */
[C---:B---3--:R-:W-:Y:S01]  /*b9c0*/  HMMA.16816.F32.BF16 R108, R4.reuse, R20, R108 ;  /* 0x00000014046c723c */ /* 0x048fe2000004186c */
[----:B------:R-:W-:Y:S02]  /*b9d0*/  PRMT R13, R9, 0x5410, R16 ;  /* 0x00005410090d7816 */ /* 0x000fe40000000010 */
[----:B------:R-:W-:Y:S03]  /*b9e0*/  LDSM.16.MT88.4 R16, [R182+0xe800] ;  /* 0x00e80000b610783b */ /* 0x000fe60000004200 */
[----:B------:R-:W-:Y:S01]  /*b9f0*/  HMMA.16816.F32.BF16 R112, R4, R22, R112 ;  /* 0x000000160470723c */ /* 0x000fe20000041870 */
[----:B------:R-:W2:Y:S01]  /*ba00*/  LDSM.16.MT88.4 R20, [R181+0xe800] ;  /* 0x00e80000b514783b */ /* 0x000ea20000004200 */
[----:B-1----:R-:W-:Y:S01]  /*ba10*/  LOP3.LUT R0, R3, UR31, R26, 0x96, !PT ;  /* 0x0000001f03007c12 */ /* 0x002fe2000f8e961a */
[----:B------:R-:W-:-:S03]  /*ba20*/  FFMA.FTZ R3, R152, UR4, -R25 ;  /* 0x0000000498037c23 */ /* 0x000fc60008010819 */
[C---:B------:R-:W-:Y:S01]  /*ba30*/  LOP3.LUT R2, R0.reuse, 0xffff, RZ, 0xc0, !PT ;  /* 0x0000ffff00027812 */ /* 0x040fe200078ec0ff */
[----:B------:R1:W3:Y:S01]  /*ba40*/  MUFU.EX2 R48, R3 ;  /* 0x0000000300307308 */ /* 0x0002e20000000800 */
[--C-:B------:R-:W-:Y:S02]  /*ba50*/  SHF.R.U32.HI R8, RZ, 0x10, R0.reuse ;  /* 0x00000010ff087819 */ /* 0x100fe40000011600 */
[----:B------:R-:W-:Y:S02]  /*ba60*/  LOP3.LUT R15, R0, 0xff, RZ, 0xc0, !PT ;  /* 0x000000ff000f7812 */ /* 0x000fe400078ec0ff */
[----:B------:R-:W-:Y:S02]  /*ba70*/  SHF.R.U32.HI R14, RZ, 0x18, R0 ;  /* 0x00000018ff0e7819 */ /* 0x000fe40000011600 */
[----:B------:R-:W-:-:S04]  /*ba80*/  LOP3.LUT R0, R8, 0xff, RZ, 0xc0, !PT ;  /* 0x000000ff08007812 */ /* 0x000fc800078ec0ff */
[----:B------:R-:W-:Y:S01]  /*ba90*/  PRMT R8, R0, 0x5410, R14 ;  /* 0x0000541000087816 */ /* 0x000fe2000000000e */
[----:B-1----:R-:W-:Y:S01]  /*baa0*/  FFMA.FTZ R3, R34, UR4, -R25 ;  /* 0x0000000422037c23 */ /* 0x002fe20008010819 */
[----:B---3--:R-:W-:-:S03]  /*bab0*/  F2FP.BF16.F32.PACK_AB R0, R48, R65 ;  /* 0x000000413000723e */ /* 0x008fc600000010ff */
[----:B------:R1:W-:Y:S01]  /*bac0*/  MUFU.EX2 R195, R3 ;  /* 0x0000000300c37308 */ /* 0x0003e20000000800 */
[C---:B------:R-:W-:Y:S02]  /*bad0*/  PRMT R152, R0.reuse, 0x7610, R152 ;  /* 0x0000761000987816 */ /* 0x040fe40000000098 */
[----:B------:R-:W-:Y:S02]  /*bae0*/  PRMT R147, R0, 0x7632, R147 ;  /* 0x0000763200937816 */ /* 0x000fe40000000093 */
[----:B-1----:R-:W-:Y:S01]  /*baf0*/  SHF.R.U32.HI R3, RZ, 0x8, R2 ;  /* 0x00000008ff037819 */ /* 0x002fe20000011602 */
[----:B------:R-:W-:Y:S02]  /*bb00*/  FFMA.FTZ R2, R35, UR4, -R25 ;  /* 0x0000000423027c23 */ /* 0x000fe40008010819 */
[----:B------:R-:W-:Y:S01]  /*bb10*/  LDSM.16.MT88.4 R32, [R184+0xc800] ;  /* 0x00c80000b820783b */ /* 0x000fe20000004200 */
[----:B------:R-:W-:Y:S01]  /*bb20*/  PRMT R9, R15, 0x5410, R3 ;  /* 0x000054100f097816 */ /* 0x000fe20000000003 */
[----:B------:R1:W3:Y:S01]  /*bb30*/  MUFU.EX2 R66, R2 ;  /* 0x0000000200427308 */ /* 0x0002e20000000800 */
[----:B------:R-:W-:-:S03]  /*bb40*/  F2FP.BF16.F32.PACK_AB R3, R67, R75 ;  /* 0x0000004b4303723e */ /* 0x000fc600000010ff */
[----:B------:R-:W-:Y:S02]  /*bb50*/  HSET2.LE.AND R0, R9, R28, PT ;  /* 0x0000001c09007233 */ /* 0x000fe40003803000 */
[C---:B------:R-:W-:Y:S02]  /*bb60*/  PRMT R150, R3.reuse, 0x7610, R150 ;  /* 0x0000761003967816 */ /* 0x040fe40000000096 */
[----:B------:R-:W-:Y:S02]  /*bb70*/  PRMT R144, R3, 0x7632, R144 ;  /* 0x0000763203907816 */ /* 0x000fe40000000090 */
[----:B-1----:R-:W-:-:S04]  /*bb80*/  F2FP.BF16.F32.PACK_AB R2, R77, R76 ;  /* 0x0000004c4d02723e */ /* 0x002fc800000010ff */
[C---:B------:R-:W-:Y:S02]  /*bb90*/  PRMT R151, R2.reuse, 0x7610, R151 ;  /* 0x0000761002977816 */ /* 0x040fe40000000097 */
[----:B------:R-:W-:Y:S02]  /*bba0*/  PRMT R146, R2, 0x7632, R146 ;  /* 0x0000763202927816 */ /* 0x000fe40000000092 */
[----:B---3--:R-:W-:Y:S02]  /*bbb0*/  F2FP.BF16.F32.PACK_AB R2, R66, R195 ;  /* 0x000000c34202723e */ /* 0x008fe400000010ff */
[----:B------:R-:W-:Y:S02]  /*bbc0*/  PRMT R3, R151, 0x5410, R146 ;  /* 0x0000541097037816 */ /* 0x000fe40000000092 */
[C---:B------:R-:W-:Y:S02]  /*bbd0*/  PRMT R145, R2.reuse, 0x7610, R145 ;  /* 0x0000761002917816 */ /* 0x040fe40000000091 */
[----:B------:R-:W-:-:S02]  /*bbe0*/  PRMT R143, R2, 0x7632, R143 ;  /* 0x00007632028f7816 */ /* 0x000fc4000000008f */
[--C-:B------:R-:W-:Y:S02]  /*bbf0*/  HSET2.LE.AND R2, R8, R28.reuse, PT ;  /* 0x0000001c08027233 */ /* 0x100fe40003803000 */
[----:B------:R-:W-:Y:S02]  /*bc00*/  LOP3.LUT R4, R0, R3, RZ, 0xc0, !PT ;  /* 0x0000000300047212 */ /* 0x000fe400078ec0ff */
[----:B------:R-:W-:Y:S02]  /*bc10*/  PRMT R0, R152, 0x5410, R147 ;  /* 0x0000541098007816 */ /* 0x000fe40000000093 */
[----:B------:R-:W-:Y:S02]  /*bc20*/  HSET2.LE.AND R3, R12, R28, PT ;  /* 0x0000001c0c037233 */ /* 0x000fe40003803000 */
[----:B------:R-:W-:Y:S02]  /*bc30*/  LOP3.LUT R5, R2, R0, RZ, 0xc0, !PT ;  /* 0x0000000002057212 */ /* 0x000fe400078ec0ff */
[----:B------:R-:W-:-:S02]  /*bc40*/  PRMT R2, R150, 0x5410, R144 ;  /* 0x0000541096027816 */ /* 0x000fc40000000090 */
[----:B------:R-:W-:Y:S02]  /*bc50*/  HSET2.LE.AND R0, R13, R28, PT ;  /* 0x0000001c0d007233 */ /* 0x000fe40003803000 */
[----:B------:R-:W-:Y:S01]  /*bc60*/  LOP3.LUT R6, R3, R2, RZ, 0xc0, !PT ;  /* 0x0000000203067212 */ /* 0x000fe200078ec0ff */
[----:B------:R-:W1:Y:S01]  /*bc70*/  LDSM.16.MT88.4 R12, [R184+0xe800] ;  /* 0x00e80000b80c783b */ /* 0x000e620000004200 */
[----:B------:R-:W-:-:S04]  /*bc80*/  PRMT R2, R145, 0x5410, R143 ;  /* 0x0000541091027816 */ /* 0x000fc8000000008f */
[----:B------:R-:W-:Y:S02]  /*bc90*/  LOP3.LUT R7, R0, R2, RZ, 0xc0, !PT ;  /* 0x0000000200077212 */ /* 0x000fe400078ec0ff */
[----:B------:R-:W-:-:S05]  /*bca0*/  LOP3.LUT R0, R31, UR34, RZ, 0x3c, !PT ;  /* 0x000000221f007c12 */ /* 0x000fca000f8e3cff */
[----:B--2---:R-:W-:Y:S01]  /*bcb0*/  HMMA.16816.F32.BF16 R56, R4, R20, R56 ;  /* 0x000000140438723c */ /* 0x004fe20000041838 */
[----:B------:R-:W-:-:S05]  /*bcc0*/  IMAD.WIDE.U32 R26, R0, -0x326172a9, RZ ;  /* 0xcd9e8d57001a7825 */ /* 0x000fca00078e00ff */
[----:B------:R-:W-:Y:S01]  /*bcd0*/  HMMA.16816.F32.BF16 R52, R4, R22, R52 ;  /* 0x000000160434723c */ /* 0x000fe20000041834 */
[----:B------:R-:W2:Y:S01]  /*bce0*/  LDSM.16.MT88.4 R20, [R182+0x10800] ;  /* 0x01080000b614783b */ /* 0x000ea20000004200 */
[----:B------:R-:W-:-:S04]  /*bcf0*/  LOP3.LUT R0, R119, UR26, R26, 0x96, !PT ;  /* 0x0000001a77007c12 */ /* 0x000fc8000f8e961a */
[----:B------:R-:W-:Y:S01]  /*bd00*/  HMMA.16816.F32.BF16 R60, R4, R44, R220 ;  /* 0x0000002c043c723c */ /* 0x000fe200000418dc */
[----:B------:R-:W-:-:S05]  /*bd10*/  IMAD.WIDE.U32 R8, R0, -0x2daee0ad, RZ ;  /* 0xd2511f5300087825 */ /* 0x000fca00078e00ff */
        /* <DEDUP_REMOVED lines=10> */
[----:B------:R-:W-:-:S03]  /*bdc0*/  IMAD.MOV.U32 R223, RZ, RZ, R66 ;  /* 0x000000ffffdf7224 */ /* 0x000fc600078e0042 */
[C---:B------:R-:W-:Y:S01]  /*bdd0*/  HMMA.16816.F32.BF16 R76, R4.reuse, R18, R172 ;  /* 0x00000012044c723c */ /* 0x040fe200000418ac */
[----:B------:R-:W-:Y:S01]  /*bde0*/  IMAD.MOV.U32 R224, RZ, RZ, R82 ;  /* 0x000000ffffe07224 */ /* 0x000fe200078e0052 */
[----:B------:R-:W3:Y:S01]  /*bdf0*/  LDSM.16.MT88.4 R16, [R184+0x10800] ;  /* 0x01080000b810783b */ /* 0x000ee20000004200 */
[----:B------:R-:W-:Y:S02]  /*be00*/  IMAD.MOV.U32 R225, RZ, RZ, R83 ;  /* 0x000000ffffe17224 */ /* 0x000fe400078e0053 */
[----:B------:R-:W-:Y:S01]  /*be10*/  IMAD.MOV.U32 R226, RZ, RZ, R73 ;  /* 0x000000ffffe27224 */ /* 0x000fe200078e0049 */
[----:B------:R-:W-:Y:S01]  /*be20*/  LOP3.LUT R2, R27, UR27, R224, 0x96, !PT ;  /* 0x0000001b1b027c12 */ /* 0x000fe2000f8e96e0 */
[----:B-1----:R-:W-:Y:S01]  /*be30*/  HMMA.16816.F32.BF16 R92, R4, R12, R124 ;  /* 0x0000000c045c723c */ /* 0x002fe2000004187c */
[----:B------:R-:W-:-:S03]  /*be40*/  IMAD.MOV.U32 R227, RZ, RZ, R74 ;  /* 0x000000ffffe37224 */ /* 0x000fc600078e004a */
[----:B------:R-:W-:Y:S02]  /*be50*/  IMAD.WIDE.U32 R2, R2, -0x2daee0ad, RZ ;  /* 0xd2511f5302027825 */ /* 0x000fe400078e00ff */
[C---:B------:R-:W-:Y:S03]  /*be60*/  HMMA.16816.F32.BF16 R44, R4.reuse, R40, R212 ;  /* 0x00000028042c723c */ /* 0x040fe600000418d4 */
[----:B------:R-:W-:Y:S02]  /*be70*/  LOP3.LUT R3, R3, UR23, R156, 0x96, !PT ;  /* 0x0000001703037c12 */ /* 0x000fe4000f8e969c */
[----:B------:R-:W-:Y:S01]  /*be80*/  LOP3.LUT R0, R9, UR21, R2, 0x96, !PT ;  /* 0x0000001509007c12 */ /* 0x000fe2000f8e9602 */
[----:B------:R-:W-:Y:S01]  /*be90*/  HMMA.16816.F32.BF16 R124, R4, R14, R168 ;  /* 0x0000000e047c723c */ /* 0x000fe200000418a8 */
[----:B------:R-:W-:Y:S01]  /*bea0*/  IMAD.MOV.U32 R41, RZ, RZ, R67 ;  /* 0x000000ffff297224 */ /* 0x000fe200078e0043 */
[----:B------:R-:W1:Y:S01]  /*beb0*/  LDSM.16.MT88.4 R12, [R183+0x10800] ;  /* 0x01080000b70c783b */ /* 0x000e620000004200 */
[----:B------:R-:W-:-:S02]  /*bec0*/  IMAD.MOV.U32 R215, RZ, RZ, R72 ;  /* 0x000000ffffd77224 */ /* 0x000fc400078e0048 */
[----:B------:R-:W-:Y:S01]  /*bed0*/  FFMA.FTZ R9, R142, UR4, -R24 ;  /* 0x000000048e097c23 */ /* 0x000fe20008010818 */
[----:B------:R-:W-:Y:S01]  /*bee0*/  IMAD.MOV.U32 R214, RZ, RZ, R75 ;  /* 0x000000ffffd67224 */ /* 0x000fe200078e004b */
[C---:B------:R-:W-:Y:S01]  /*bef0*/  HMMA.16816.F32.BF16 R84, R4.reuse, R32, R204 ;  /* 0x000000200454723c */ /* 0x040fe200000418cc */
[----:B------:R-:W-:Y:S02]  /*bf00*/  IMAD.MOV.U32 R213, RZ, RZ, R64 ;  /* 0x000000ffffd57224 */ /* 0x000fe400078e0040 */
[----:B------:R-:W-:Y:S02]  /*bf10*/  IMAD.MOV.U32 R212, RZ, RZ, R65 ;  /* 0x000000ffffd47224 */ /* 0x000fe400078e0041 */
[----:B------:R-:W-:Y:S01]  /*bf20*/  IMAD.WIDE.U32 R2, R3, -0x326172a9, RZ ;  /* 0xcd9e8d5703027825 */ /* 0x000fe200078e00ff */
[----:B------:R-:W-:Y:S01]  /*bf30*/  HMMA.16816.F32.BF16 R80, R4, R34, R208 ;  /* 0x000000220450723c */ /* 0x000fe200000418d0 */
[----:B------:R-:W4:Y:S03]  /*bf40*/  LDSM.16.MT88.4 R32, [R183+0xe800] ;  /* 0x00e80000b720783b */ /* 0x000f260000004200 */
[----:B------:R-:W-:-:S02]  /*bf50*/  LOP3.LUT R3, R3, UR22, R118, 0x96, !PT ;  /* 0x0000001603037c12 */ /* 0x000fc4000f8e9676 */
[C---:B------:R-:W-:Y:S06]  /*bf60*/  HMMA.16816.F32.BF16 R72, R4.reuse, R36, R196 ;  /* 0x000000240448723c */ /* 0x040fec00000418c4 */
[C---:B------:R-:W-:Y:S01]  /*bf70*/  HMMA.16816.F32.BF16 R64, R4.reuse, R38, R200 ;  /* 0x000000260440723c */ /* 0x040fe200000418c8 */
[----:B------:R-:W5:Y:S05]  /*bf80*/  LDSM.16.MT88.4 R36, [R181+0x10800] ;  /* 0x01080000b524783b */ /* 0x000f6a0000004200 */
[C---:B--2---:R-:W-:Y:S06]  /*bf90*/  HMMA.16816.F32.BF16 R168, R4.reuse, R20, R132 ;  /* 0x0000001404a8723c */ /* 0x044fec0000041884 */
[----:B---3--:R-:W-:Y:S01]  /*bfa0*/  HMMA.16816.F32.BF16 R100, R4, R16, R100 ;  /* 0x000000100464723c */ /* 0x008fe20000041864 */
[----:B------:R-:W-:-:S02]  /*bfb0*/  IMAD.MOV.U32 R134, RZ, RZ, R41 ;  /* 0x000000ffff867224 */ /* 0x000fc400078e0029 */
[----:B------:R-:W-:-:S03]  /*bfc0*/  IMAD.WIDE.U32 R40, R0, -0x326172a9, RZ ;  /* 0xcd9e8d5700287825 */ /* 0x000fc600078e00ff */
[C---:B-1----:R-:W-:Y:S01]  /*bfd0*/  HMMA.16816.F32.BF16 R108, R4.reuse, R12, R108 ;  /* 0x0000000c046c723c */ /* 0x042fe2000004186c */
[----:B------:R-:W-:Y:S01]  /*bfe0*/  IMAD.MOV.U32 R133, RZ, RZ, R223 ;  /* 0x000000ffff857224 */ /* 0x000fe200078e00df */
[----:B------:R-:W-:Y:S01]  /*bff0*/  LOP3.LUT R0, R41, UR9, R2, 0x96, !PT ;  /* 0x0000000929007c12 */ /* 0x000fe2000f8e9602 */
[----:B------:R-:W-:Y:S01]  /*c000*/  IMAD.WIDE.U32 R2, R3, -0x2daee0ad, RZ ;  /* 0xd2511f5303027825 */ /* 0x000fe200078e00ff */
[----:B------:R1:W-:Y:S02]  /*c010*/  MUFU.EX2 R223, R9 ;  /* 0x0000000900df7308 */ /* 0x0003e40000000800 */
[----:B------:R-:W-:Y:S01]  /*c020*/  HMMA.16816.F32.BF16 R208, R4, R22, R96 ;  /* 0x0000001604d0723c */ /* 0x000fe20000041860 */
[----:B------:R-:W-:-:S04]  /*c030*/  IMAD.WIDE.U32 R42, R0, -0x2daee0ad, RZ ;  /* 0xd2511f53002a7825 */ /* 0x000fc800078e00ff */
[----:B------:R-:W-:Y:S01]  /*c040*/  FFMA.FTZ R0, R193, UR4, -R24 ;  /* 0x00000004c1007c23 */ /* 0x000fe20008010818 */
[----:B------:R-:W-:-:S03]  /*c050*/  LOP3.LUT R2, R43, UR6, R2, 0x96, !PT ;  /* 0x000000062b027c12 */ /* 0x000fc6000f8e9602 */
[----:B------:R2:W3:Y:S01]  /*c060*/  MUFU.EX2 R21, R0 ;  /* 0x0000000000157308 */ /* 0x0004e20000000800 */
[C---:B----4-:R-:W-:Y:S06]  /*c070*/  HMMA.16816.F32.BF16 R160, R4.reuse, R32, R160 ;  /* 0x0000002004a0723c */ /* 0x050fec00000418a0 */
[----:B------:R-:W-:Y:S01]  /*c080*/  HMMA.16816.F32.BF16 R172, R4, R34, R136 ;  /* 0x0000002204ac723c */ /* 0x000fe20000041888 */
[----:B-1----:R-:W-:Y:S01]  /*c090*/  FFMA.FTZ R9, R229, UR4, -R24 ;  /* 0x00000004e5097c23 */ /* 0x002fe20008010818 */
[----:B------:R-:W-:Y:S01]  /*c0a0*/  LDSM.16.MT88.4 R32, [R182+0xf000] ;  /* 0x00f00000b620783b */ /* 0x000fe20000004200 */
[----:B------:R-:W-:-:S02]  /*c0b0*/  IMAD.MOV.U32 R229, RZ, RZ, R215 ;  /* 0x000000ffffe57224 */ /* 0x000fc400078e00d7 */
[----:B------:R1:W-:Y:S01]  /*c0c0*/  MUFU.EX2 R20, R9 ;  /* 0x0000000900147308 */ /* 0x0003e20000000800 */
[----:B-----5:R-:W-:Y:S01]  /*c0d0*/  HMMA.16816.F32.BF16 R120, R4, R36, R120 ;  /* 0x000000240478723c */ /* 0x020fe20000041878 */
[----:B--2---:R-:W-:Y:S01]  /*c0e0*/  LOP3.LUT R0, R3, UR8, R8, 0x96, !PT ;  /* 0x0000000803007c12 */ /* 0x004fe2000f8e9608 */
[----:B------:R-:W-:-:S04]  /*c0f0*/  IMAD.WIDE.U32 R2, R2, -0x326172a9, RZ ;  /* 0xcd9e8d5702027825 */ /* 0x000fc800078e00ff */
[C---:B------:R-:W-:Y:S01]  /*c100*/  HMMA.16816.F32.BF16 R196, R4.reuse, R38, R128 ;  /* 0x0000002604c4723c */ /* 0x040fe20000041880 */
[----:B------:R-:W-:Y:S01]  /*c110*/  LDSM.16.MT88.4 R36, [R182+0xd000] ;  /* 0x00d00000b624783b */ /* 0x000fe20000004200 */
[----:B------:R-:W-:Y:S01]  /*c120*/  IMAD.WIDE.U32 R30, R0, -0x326172a9, RZ ;  /* 0xcd9e8d57001e7825 */ /* 0x000fe200078e00ff */
[C---:B------:R-:W-:Y:S02]  /*c130*/  LOP3.LUT R0, R2.reuse, 0xffff, RZ, 0xc0, !PT ;  /* 0x0000ffff02007812 */ /* 0x040fe400078ec0ff */
[----:B------:R-:W-:Y:S01]  /*c140*/  SHF.R.U32.HI R8, RZ, 0x10, R2 ;  /* 0x00000010ff087819 */ /* 0x000fe20000011602 */
[C---:B------:R-:W-:Y:S01]  /*c150*/  HMMA.16816.F32.BF16 R204, R4.reuse, R18, R104 ;  /* 0x0000001204cc723c */ /* 0x040fe20000041868 */
[----:B------:R-:W-:Y:S01]  /*c160*/  LOP3.LUT R13, R2, 0xff, RZ, 0xc0, !PT ;  /* 0x000000ff020d7812 */ /* 0x000fe200078ec0ff */
[----:B-1----:R-:W-:Y:S01]  /*c170*/  FFMA.FTZ R9, R228, UR4, -R24 ;  /* 0x00000004e4097c23 */ /* 0x002fe20008010818 */
[----:B------:R-:W-:Y:S01]  /*c180*/  SHF.R.U32.HI R12, RZ, 0x18, R2 ;  /* 0x00000018ff0c7819 */ /* 0x000fe20000011602 */
[----:B------:R-:W-:Y:S01]  /*c190*/  IMAD.MOV.U32 R228, RZ, RZ, R226 ;  /* 0x000000ffffe47224 */ /* 0x000fe200078e00e2 */
[----:B------:R-:W-:Y:S01]  /*c1a0*/  LOP3.LUT R2, R3, UR30, R30, 0x96, !PT ;  /* 0x0000001e03027c12 */ /* 0x000fe2000f8e961e */
[----:B------:R1:W2:Y:S01]  /*c1b0*/  MUFU.EX2 R135, R9 ;  /* 0x0000000900877308 */ /* 0x0002a20000000800 */
[----:B------:R-:W-:Y:S01]  /*c1c0*/  HMMA.16816.F32.BF16 R112, R4, R14, R112 ;  /* 0x0000000e0470723c */ /* 0x000fe20000041870 */
[----:B---3--:R-:W-:Y:S01]  /*c1d0*/  IMAD.MOV.U32 R104, RZ, RZ, R21 ;  /* 0x000000ffff687224 */ /* 0x008fe200078e0015 */
[----:B------:R-:W-:Y:S01]  /*c1e0*/  SHF.R.U32.HI R3, RZ, 0x10, R2 ;  /* 0x00000010ff037819 */ /* 0x000fe20000011602 */
[----:B------:R-:W-:Y:S01]  /*c1f0*/  IMAD.MOV.U32 R105, RZ, RZ, R214 ;  /* 0x000000ffff697224 */ /* 0x000fe200078e00d6 */
[----:B------:R-:W-:Y:S01]  /*c200*/  LOP3.LUT R30, R31, UR7, R40, 0x96, !PT ;  /* 0x000000071f1e7c12 */ /* 0x000fe2000f8e9628 */
[----:B------:R-:W-:-:S02]  /*c210*/  IMAD.MOV.U32 R214, RZ, RZ, R195 ;  /* 0x000000ffffd67224 */ /* 0x000fc400078e00c3 */
[----:B------:R-:W-:Y:S01]  /*c220*/  FFMA.FTZ R4, R232, UR4, -R25 ;  /* 0x00000004e8047c23 */ /* 0x000fe20008010819 */
[----:B------:R-:W-:Y:S01]  /*c230*/  LOP3.LUT R6, R2, 0xff, RZ, 0xc0, !PT ;  /* 0x000000ff02067812 */ /* 0x000fe200078ec0ff */
[----:B------:R-:W-:Y:S01]  /*c240*/  IMAD.MOV.U32 R41, RZ, RZ, R228 ;  /* 0x000000ffff297224 */ /* 0x000fe200078e00e4 */
[----:B------:R-:W-:Y:S01]  /*c250*/  SHF.R.U32.HI R5, RZ, 0x18, R2 ;  /* 0x00000018ff057819 */ /* 0x000fe20000011602 */
[----:B------:R-:W-:Y:S01]  /*c260*/  MUFU.EX2 R16, R4 ;  /* 0x0000000400107308 */ /* 0x000fe20000000800 */
[----:B------:R-:W-:Y:S02]  /*c270*/  IMAD.MOV.U32 R40, RZ, RZ, R229 ;  /* 0x000000ffff287224 */ /* 0x000fe400078e00e5 */
[----:B------:R-:W-:Y:S02]  /*c280*/  IMAD.MOV.U32 R107, RZ, RZ, R212 ;  /* 0x000000ffff6b7224 */ /* 0x000fe400078e00d4 */
[----:B-1----:R-:W-:Y:S01]  /*c290*/  FFMA.FTZ R9, R230, UR4, -R25 ;  /* 0x00000004e6097c23 */ /* 0x002fe20008010819 */
[----:B------:R-:W-:-:S02]  /*c2a0*/  IMAD.MOV.U32 R230, RZ, RZ, R224 ;  /* 0x000000ffffe67224 */ /* 0x000fc400078e00e0 */
[----:B------:R-:W-:Y:S01]  /*c2b0*/  IMAD.MOV.U32 R106, RZ, RZ, R213 ;  /* 0x000000ffff6a7224 */ /* 0x000fe200078e00d5 */
[----:B------:R1:W-:Y:S02]  /*c2c0*/  MUFU.EX2 R17, R9 ;  /* 0x0000000900117308 */ /* 0x0003e40000000800 */
[----:B-1----:R-:W-:Y:S02]  /*c2d0*/  SHF.R.U32.HI R9, RZ, 0x8, R0 ;  /* 0x00000008ff097819 */ /* 0x002fe40000011600 */
[----:B------:R-:W-:Y:S01]  /*c2e0*/  LOP3.LUT R0, R8, 0xff, RZ, 0xc0, !PT ;  /* 0x000000ff08007812 */ /* 0x000fe200078ec0ff */
[----:B------:R-:W-:Y:S01]  /*c2f0*/  FFMA.FTZ R8, R231, UR4, -R25 ;  /* 0x00000004e7087c23 */ /* 0x000fe20008010819 */
[----:B------:R-:W-:Y:S01]  /*c300*/  PRMT R9, R13, 0x5410, R9 ;  /* 0x000054100d097816 */ /* 0x000fe20000000009 */
[----:B------:R-:W-:Y:S02]  /*c310*/  IMAD.MOV.U32 R231, RZ, RZ, R225 ;  /* 0x000000ffffe77224 */ /* 0x000fe400078e00e1 */
[----:B------:R1:W3:Y:S02]  /*c320*/  MUFU.EX2 R132, R8 ;  /* 0x0000000800847308 */ /* 0x0002e40000000800 */
[----:B-1----:R-:W-:-:S02]  /*c330*/  PRMT R8, R0, 0x5410, R12 ;  /* 0x0000541000087816 */ /* 0x002fc4000000000c */
[----:B------:R-:W-:Y:S01]  /*c340*/  LOP3.LUT R0, R2, 0xffff, RZ, 0xc0, !PT ;  /* 0x0000ffff02007812 */ /* 0x000fe200078ec0ff */
[----:B------:R-:W-:Y:S01]  /*c350*/  FFMA.FTZ R2, R233, UR4, -R25 ;  /* 0x00000004e9027c23 */ /* 0x000fe20008010819 */
[----:B------:R-:W1:Y:S02]  /*c360*/  LDSM.16.MT88.4 R12, [R181+0xd000] ;  /* 0x00d00000b50c783b */ /* 0x000e640000004200 */
[----:B------:R-:W-:Y:S01]  /*c370*/  SHF.R.U32.HI R4, RZ, 0x8, R0 ;  /* 0x00000008ff047819 */ /* 0x000fe20000011600 */
[----:B------:R3:W4:Y:S01]  /*c380*/  MUFU.EX2 R195, R2 ;  /* 0x0000000200c37308 */ /* 0x0007220000000800 */
[----:B------:R-:W-:Y:S02]  /*c390*/  LOP3.LUT R0, R3, 0xff, RZ, 0xc0, !PT ;  /* 0x000000ff03007812 */ /* 0x000fe400078ec0ff */
[----:B--2---:R-:W-:Y:S02]  /*c3a0*/  F2FP.BF16.F32.PACK_AB R3, R135, R104 ;  /* 0x000000688703723e */ /* 0x004fe400000010ff */
[----:B------:R-:W-:-:S02]  /*c3b0*/  PRMT R5, R0, 0x5410, R5 ;  /* 0x0000541000057816 */ /* 0x000fc40000000005 */
[C---:B------:R-:W-:Y:S02]  /*c3c0*/  PRMT R142, R3.reuse, 0x7610, R142 ;  /* 0x00007610038e7816 */ /* 0x040fe4000000008e */
[----:B------:R-:W-:Y:S02]  /*c3d0*/  PRMT R141, R3, 0x7632, R141 ;  /* 0x00007632038d7816 */ /* 0x000fe4000000008d */
[----:B------:R-:W-:Y:S01]  /*c3e0*/  HSET2.LE.AND R0, R9, R28, PT ;  /* 0x0000001c09007233 */ /* 0x000fe20003803000 */
[----:B------:R-:W-:Y:S01]  /*c3f0*/  IMAD.MOV.U32 R9, RZ, RZ, R20 ;  /* 0x000000ffff097224 */ /* 0x000fe200078e0014 */
[----:B------:R-:W-:Y:S01]  /*c400*/  PRMT R3, R142, 0x5410, R141 ;  /* 0x000054108e037816 */ /* 0x000fe2000000008d */
[----:B------:R-:W2:Y:S01]  /*c410*/  LDSM.16.MT88.4 R20, [R181+0xf000] ;  /* 0x00f00000b514783b */ /* 0x000ea20000004200 */
[----:B------:R-:W-:Y:S02]  /*c420*/  PRMT R4, R6, 0x5410, R4 ;  /* 0x0000541006047816 */ /* 0x000fe40000000004 */
[----:B---3--:R-:W-:-:S02]  /*c430*/  F2FP.BF16.F32.PACK_AB R2, R132, R17 ;  /* 0x000000118402723e */ /* 0x008fc400000010ff */
[----:B------:R-:W-:Y:S02]  /*c440*/  LOP3.LUT R6, R0, R3, RZ, 0xc0, !PT ;  /* 0x0000000300067212 */ /* 0x000fe400078ec0ff */
[C---:B------:R-:W-:Y:S02]  /*c450*/  PRMT R140, R2.reuse, 0x7632, R140 ;  /* 0x00007632028c7816 */ /* 0x040fe4000000008c */
[----:B------:R-:W-:Y:S02]  /*c460*/  PRMT R139, R2, 0x7610, R139 ;  /* 0x00007610028b7816 */ /* 0x000fe4000000008b */
[----:B------:R-:W-:Y:S01]  /*c470*/  HSET2.LE.AND R2, R8, R28, PT ;  /* 0x0000001c08027233 */ /* 0x000fe20003803000 */
[----:B------:R-:W-:Y:S01]  /*c480*/  IMAD.MOV.U32 R8, RZ, RZ, R214 ;  /* 0x000000ffff087224 */ /* 0x000fe200078e00d6 */
[----:B------:R-:W-:-:S04]  /*c490*/  PRMT R0, R139, 0x5410, R140 ;  /* 0x000054108b007816 */ /* 0x000fc8000000008c */
[----:B------:R-:W-:Y:S02]  /*c4a0*/  LOP3.LUT R7, R2, R0, RZ, 0xc0, !PT ;  /* 0x0000000002077212 */ /* 0x000fe400078ec0ff */
[----:B------:R-:W-:Y:S02]  /*c4b0*/  F2FP.BF16.F32.PACK_AB R0, R9, R223 ;  /* 0x000000df0900723e */ /* 0x000fe400000010ff */
[----:B----4-:R-:W-:Y:S02]  /*c4c0*/  F2FP.BF16.F32.PACK_AB R2, R195, R16 ;  /* 0x00000010c302723e */ /* 0x010fe400000010ff */
[C---:B------:R-:W-:Y:S02]  /*c4d0*/  PRMT R138, R0.reuse, 0x7610, R138 ;  /* 0x00007610008a7816 */ /* 0x040fe4000000008a */
[----:B------:R-:W-:Y:S02]  /*c4e0*/  PRMT R136, R0, 0x7632, R136 ;  /* 0x0000763200887816 */ /* 0x000fe40000000088 */
[----:B------:R-:W-:-:S02]  /*c4f0*/  HSET2.LE.AND R0, R4, R28, PT ;  /* 0x0000001c04007233 */ /* 0x000fc40003803000 */
[----:B------:R-:W-:Y:S02]  /*c500*/  PRMT R3, R138, 0x5410, R136 ;  /* 0x000054108a037816 */ /* 0x000fe40000000088 */
[C---:B------:R-:W-:Y:S02]  /*c510*/  PRMT R137, R2.reuse, 0x7632, R137 ;  /* 0x0000763202897816 */ /* 0x040fe40000000089 */
[----:B------:R-:W-:Y:S02]  /*c520*/  PRMT R117, R2, 0x7610, R117 ;  /* 0x0000761002757816 */ /* 0x000fe40000000075 */
[----:B------:R-:W-:Y:S02]  /*c530*/  HSET2.LE.AND R2, R5, R28, PT ;  /* 0x0000001c05027233 */ /* 0x000fe40003803000 */
[----:B------:R-:W-:Y:S01]  /*c540*/  LOP3.LUT R4, R0, R3, RZ, 0xc0, !PT ;  /* 0x0000000300047212 */ /* 0x000fe200078ec0ff */
[----:B------:R-:W-:Y:S01]  /*c550*/  IMAD.MOV.U32 R3, RZ, RZ, R17 ;  /* 0x000000ffff037224 */ /* 0x000fe200078e0011 */
[----:B------:R-:W-:-:S04]  /*c560*/  PRMT R0, R117, 0x5410, R137 ;  /* 0x0000541075007816 */ /* 0x000fc80000000089 */
[----:B------:R-:W-:Y:S01]  /*c570*/  LOP3.LUT R5, R2, R0, RZ, 0xc0, !PT ;  /* 0x0000000002057212 */ /* 0x000fe200078ec0ff */
[----:B------:R-:W-:Y:S01]  /*c580*/  IMAD.MOV.U32 R0, RZ, RZ, R227 ;  /* 0x000000ffff007224 */ /* 0x000fe200078e00e3 */
[----:B------:R-:W-:-:S05]  /*c590*/  LOP3.LUT R2, R27, UR27, R230, 0x96, !PT ;  /* 0x0000001b1b027c12 */ /* 0x000fca000f8e96e6 */
[C---:B-1----:R-:W-:Y:S06]  /*c5a0*/  HMMA.16816.F32.BF16 R96, R4.reuse, R12, R60 ;  /* 0x0000000c0460723c */ /* 0x042fec000004183c */
[C---:B------:R-:W-:Y:S01]  /*c5b0*/  HMMA.16816.F32.BF16 R128, R4.reuse, R14, R48 ;  /* 0x0000000e0480723c */ /* 0x040fe20000041830 */
[----:B------:R-:W1:Y:S01]  /*c5c0*/  LDSM.16.MT88.4 R12, [R183+0xd000] ;  /* 0x00d00000b70c783b */ /* 0x000e620000004200 */
[----:B------:R-:W-:Y:S02]  /*c5d0*/  IMAD.MOV.U32 R63, RZ, RZ, R16 ;  /* 0x000000ffff3f7224 */ /* 0x000fe400078e0010 */
[----:B------:R-:W-:Y:S01]  /*c5e0*/  IMAD.MOV.U32 R61, RZ, RZ, R235 ;  /* 0x000000ffff3d7224 */ /* 0x000fe200078e00eb */
[----:B------:R-:W3:Y:S01]  /*c5f0*/  LDSM.16.MT88.4 R16, [R184+0xd000] ;  /* 0x00d00000b810783b */ /* 0x000ee20000004200 */
[----:B------:R-:W-:Y:S01]  /*c600*/  IMAD.MOV.U32 R62, RZ, RZ, R234 ;  /* 0x000000ffff3e7224 */ /* 0x000fe200078e00ea */
[----:B--2---:R-:W-:Y:S01]  /*c610*/  HMMA.16816.F32.BF16 R228, R4, R22, R52 ;  /* 0x0000001604e4723c */ /* 0x004fe20000041834 */
[----:B------:R-:W-:-:S02]  /*c620*/  IMAD.MOV.U32 R48, RZ, RZ, R216 ;  /* 0x000000ffff307224 */ /* 0x000fc400078e00d8 */
[----:B------:R-:W-:Y:S02]  /*c630*/  IMAD.MOV.U32 R49, RZ, RZ, R217 ;  /* 0x000000ffff317224 */ /* 0x000fe400078e00d9 */
[----:B------:R-:W-:Y:S01]  /*c640*/  IMAD.MOV.U32 R50, RZ, RZ, R218 ;  /* 0x000000ffff327224 */ /* 0x000fe200078e00da */
[C---:B------:R-:W-:Y:S01]  /*c650*/  HMMA.16816.F32.BF16 R232, R4.reuse, R20, R56 ;  /* 0x0000001404e8723c */ /* 0x040fe20000041838 */
[----:B------:R-:W-:Y:S01]  /*c660*/  LDSM.16.MT88.4 R20, [R184+0xf000] ;  /* 0x00f00000b814783b */ /* 0x000fe20000004200 */
[----:B------:R-:W-:Y:S02]  /*c670*/  IMAD.MOV.U32 R51, RZ, RZ, R219 ;  /* 0x000000ffff337224 */ /* 0x000fe400078e00db */
[----:B------:R-:W-:Y:S02]  /*c680*/  IMAD.MOV.U32 R53, RZ, RZ, R61 ;  /* 0x000000ffff357224 */ /* 0x000fe400078e003d */
[----:B------:R-:W-:Y:S01]  /*c690*/  HMMA.16816.F32.BF16 R200, R4, R38, R88 ;  /* 0x0000002604c8723c */ /* 0x000fe20000041858 */
[----:B------:R-:W-:Y:S01]  /*c6a0*/  IMAD.MOV.U32 R56, RZ, RZ, R0 ;  /* 0x000000ffff387224 */ /* 0x000fe200078e0000 */
[----:B------:R-:W-:Y:S01]  /*c6b0*/  LOP3.LUT R0, R119, UR26, R26, 0x96, !PT ;  /* 0x0000001a77007c12 */ /* 0x000fe2000f8e961a */
[----:B------:R-:W-:-:S02]  /*c6c0*/  IMAD.MOV.U32 R57, RZ, RZ, R3 ;  /* 0x000000ffff397224 */ /* 0x000fc400078e0003 */
[----:B------:R-:W-:Y:S01]  /*c6d0*/  IMAD.MOV.U32 R58, RZ, RZ, R8 ;  /* 0x000000ffff3a7224 */ /* 0x000fe200078e0008 */
[----:B------:R-:W-:Y:S01]  /*c6e0*/  HMMA.16816.F32.BF16 R216, R4, R32, R68 ;  /* 0x0000002004d8723c */ /* 0x000fe20000041844 */
[----:B------:R-:W-:Y:S02]  /*c6f0*/  IMAD.MOV.U32 R59, RZ, RZ, R9 ;  /* 0x000000ffff3b7224 */ /* 0x000fe400078e0009 */
[----:B------:R-:W-:-:S03]  /*c700*/  IMAD.WIDE.U32 R2, R2, -0x2daee0ad, RZ ;  /* 0xd2511f5302027825 */ /* 0x000fc600078e00ff */
[C---:B------:R-:W-:Y:S01]  /*c710*/  HMMA.16816.F32.BF16 R44, R4.reuse, R36, R44 ;  /* 0x00000024042c723c */ /* 0x040fe2000004182c */
[----:B------:R-:W-:Y:S01]  /*c720*/  IMAD.WIDE.U32 R8, R0, -0x2daee0ad, RZ ;  /* 0xd2511f5300087825 */ /* 0x000fe200078e00ff */
[----:B------:R-:W-:Y:S01]  /*c730*/  LOP3.LUT R3, R3, UR23, R156, 0x96, !PT ;  /* 0x0000001703037c12 */ /* 0x000fe2000f8e969c */
[----:B------:R-:W2:Y:S02]  /*c740*/  LDSM.16.MT88.4 R36, [R182+0x11000] ;  /* 0x01100000b624783b */ /* 0x000ea40000004200 */
[----:B------:R-:W-:Y:S01]  /*c750*/  IMAD.MOV.U32 R54, RZ, RZ, R62 ;  /* 0x000000ffff367224 */ /* 0x000fe200078e003e */
[----:B------:R-:W-:Y:S01]  /*c760*/  LOP3.LUT R0, R9, UR21, R2, 0x96, !PT ;  /* 0x0000001509007c12 */ /* 0x000fe2000f8e9602 */
[----:B------:R-:W-:Y:S01]  /*c770*/  IMAD.WIDE.U32 R2, R3, -0x326172a9, RZ ;  /* 0xcd9e8d5703027825 */ /* 0x000fe200078e00ff */
[----:B------:R-:W-:Y:S01]  /*c780*/  LOP3.LUT R9, R159, UR9, R154, 0x96, !PT ;  /* 0x000000099f097c12 */ /* 0x000fe2000f8e969a */
[----:B-1----:R-:W-:Y:S02]  /*c790*/  HMMA.16816.F32.BF16 R224, R4, R14, R64 ;  /* 0x0000000e04e0723c */ /* 0x002fe40000041840 */
[----:B------:R-:W-:Y:S01]  /*c7a0*/  IMAD.MOV.U32 R55, RZ, RZ, R63 ;  /* 0x000000ffff377224 */ /* 0x000fe200078e003f */
[----:B------:R-:W-:Y:S01]  /*c7b0*/  LOP3.LUT R3, R3, UR22, R118, 0x96, !PT ;  /* 0x0000001603037c12 */ /* 0x000fe2000f8e9676 */
[----:B------:R-:W-:-:S02]  /*c7c0*/  IMAD.MOV.U32 R61, RZ, RZ, R220 ;  /* 0x000000ffff3d7224 */ /* 0x000fc400078e00dc */
[----:B------:R-:W-:Y:S01]  /*c7d0*/  IMAD.MOV.U32 R62, RZ, RZ, R221 ;  /* 0x000000ffff3e7224 */ /* 0x000fe200078e00dd */
[----:B---3--:R-:W-:Y:S01]  /*c7e0*/  HMMA.16816.F32.BF16 R88, R4, R16, R84 ;  /* 0x000000100458723c */ /* 0x008fe20000041854 */
[----:B------:R-:W-:-:S04]  /*c7f0*/  IMAD.WIDE.U32 R14, R0, -0x326172a9, RZ ;  /* 0xcd9e8d57000e7825 */ /* 0x000fc800078e00ff */
[----:B------:R-:W-:Y:S01]  /*c800*/  IMAD.MOV.U32 R63, RZ, RZ, R222 ;  /* 0x000000ffff3f7224 */ /* 0x000fe200078e00de */
[----:B------:R-:W-:Y:S01]  /*c810*/  LOP3.LUT R0, R15, UR9, R2, 0x96, !PT ;  /* 0x000000090f007c12 */ /* 0x000fe2000f8e9602 */
[----:B------:R-:W-:Y:S01]  /*c820*/  IMAD.WIDE.U32 R16, R9, -0x2daee0ad, RZ ;  /* 0xd2511f5309107825 */ /* 0x000fe200078e00ff */
[C---:B------:R-:W-:Y:S03]  /*c830*/  HMMA.16816.F32.BF16 R212, R4.reuse, R18, R80 ;  /* 0x0000001204d4723c */ /* 0x040fe60000041850 */
[----:B------:R-:W-:Y:S01]  /*c840*/  IMAD.WIDE.U32 R2, R3, -0x2daee0ad, RZ ;  /* 0xd2511f5303027825 */ /* 0x000fe200078e00ff */
[----:B------:R-:W-:Y:S02]  /*c850*/  LOP3.LUT R9, R17, UR6, R194, 0x96, !PT ;  /* 0x0000000611097c12 */ /* 0x000fe4000f8e96c2 */
[----:B------:R-:W-:Y:S01]  /*c860*/  HMMA.16816.F32.BF16 R80, R4, R12, R72 ;  /* 0x0000000c0450723c */ /* 0x000fe20000041848 */
[----:B------:R-:W-:Y:S01]  /*c870*/  IMAD.WIDE.U32 R68, R0, -0x2daee0ad, RZ ;  /* 0xd2511f5300447825 */ /* 0x000fe200078e00ff */
[----:B------:R-:W-:-:S02]  /*c880*/  LOP3.LUT R3, R3, UR8, R8, 0x96, !PT ;  /* 0x0000000803037c12 */ /* 0x000fc4000f8e9608 */
[----:B------:R-:W-:Y:S01]  /*c890*/  LOP3.LUT R17, R149, UR7, R158, 0x96, !PT ;  /* 0x0000000795117c12 */ /* 0x000fe2000f8e969e */
[----:B------:R-:W-:Y:S01]  /*c8a0*/  IMAD.WIDE.U32 R8, R9, -0x326172a9, RZ ;  /* 0xcd9e8d5709087825 */ /* 0x000fe200078e00ff */
[----:B------:R-:W-:-:S03]  /*c8b0*/  LOP3.LUT R2, R69, UR6, R2, 0x96, !PT ;  /* 0x0000000645027c12 */ /* 0x000fc6000f8e9602 */
[----:B------:R-:W-:Y:S01]  /*c8c0*/  IMAD.WIDE.U32 R12, R3, -0x326172a9, RZ ;  /* 0xcd9e8d57030c7825 */ /* 0x000fe200078e00ff */
[----:B------:R-:W-:Y:S02]  /*c8d0*/  LOP3.LUT R0, R9, UR30, R148, 0x96, !PT ;  /* 0x0000001e09007c12 */ /* 0x000fe4000f8e9694 */
[----:B------:R-:W-:Y:S01]  /*c8e0*/  LOP3.LUT R26, R8, 0xffff, RZ, 0xc0, !PT ;  /* 0x0000ffff081a7812 */ /* 0x000fe200078ec0ff */
[----:B------:R-:W-:Y:S01]  /*c8f0*/  IMAD.WIDE.U32 R2, R2, -0x326172a9, RZ ;  /* 0xcd9e8d5702027825 */ /* 0x000fe200078e00ff */
[----:B------:R-:W-:Y:S01]  /*c900*/  LOP3.LUT R15, R8, 0xff, RZ, 0xc0, !PT ;  /* 0x000000ff080f7812 */ /* 0x000fe200078ec0ff */
[C---:B--2---:R-:W-:Y:S01]  /*c910*/  HMMA.16816.F32.BF16 R168, R4.reuse, R36, R168 ;  /* 0x0000002404a8723c */ /* 0x044fe200000418a8 */
[----:B------:R-:W-:Y:S01]  /*c920*/  SHF.R.U32.HI R18, RZ, 0x10, R8 ;  /* 0x00000010ff127819 */ /* 0x000fe20000011608 */
[----:B------:R-:W-:Y:S01]  /*c930*/  IMAD.MOV.U32 R52, RZ, RZ, R223 ;  /* 0x000000ffff347224 */ /* 0x000fe200078e00df */
[C---:B------:R-:W-:Y:S01]  /*c940*/  LOP3.LUT R9, R2.reuse, 0xff, RZ, 0xc0, !PT ;  /* 0x000000ff02097812 */ /* 0x040fe200078ec0ff */
[----:B------:R-:W-:Y:S01]  /*c950*/  IMAD.MOV.U32 R64, RZ, RZ, R104 ;  /* 0x000000ffff407224 */ /* 0x000fe200078e0068 */
[----:B------:R-:W-:Y:S01]  /*c960*/  LOP3.LUT R70, R2, 0xffff, RZ, 0xc0, !PT ;  /* 0x0000ffff02467812 */ /* 0x000fe200078ec0ff */
[----:B------:R-:W-:Y:S01]  /*c970*/  IMAD.MOV.U32 R65, RZ, RZ, R105 ;  /* 0x000000ffff417224 */ /* 0x000fe200078e0069 */
[C---:B------:R-:W-:Y:S01]  /*c980*/  HMMA.16816.F32.BF16 R220, R4.reuse, R34, R76 ;  /* 0x0000002204dc723c */ /* 0x040fe2000004184c */
[----:B------:R-:W-:Y:S01]  /*c990*/  IMAD.MOV.U32 R66, RZ, RZ, R106 ;  /* 0x000000ffff427224 */ /* 0x000fe200078e006a */
[----:B------:R-:W1:Y:S01]  /*c9a0*/  LDSM.16.MT88.4 R32, [R183+0xf000] ;  /* 0x00f00000b720783b */ /* 0x000e620000004200 */
[----:B------:R-:W-:Y:S01]  /*c9b0*/  IMAD.MOV.U32 R67, RZ, RZ, R107 ;  /* 0x000000ffff437224 */ /* 0x000fe200078e006b */
[----:B------:R-:W-:Y:S01]  /*c9c0*/  SHF.R.U32.HI R69, RZ, 0x10, R2 ;  /* 0x00000010ff457819 */ /* 0x000fe20000011602 */
[----:B------:R-:W-:Y:S01]  /*c9d0*/  IMAD.MOV.U32 R72, RZ, RZ, R132 ;  /* 0x000000ffff487224 */ /* 0x000fe200078e0084 */
[C---:B------:R-:W-:Y:S01]  /*c9e0*/  HMMA.16816.F32.BF16 R76, R4.reuse, R20, R92 ;  /* 0x00000014044c723c */ /* 0x040fe2000004185c */
[----:B------:R-:W-:Y:S01]  /*c9f0*/  SHF.R.U32.HI R60, RZ, 0x18, R2 ;  /* 0x00000018ff3c7819 */ /* 0x000fe20000011602 */
[----:B------:R-:W-:Y:S01]  /*ca00*/  IMAD.MOV.U32 R73, RZ, RZ, R133 ;  /* 0x000000ffff497224 */ /* 0x000fe200078e0085 */
[----:B------:R-:W-:Y:S01]  /*ca10*/  LOP3.LUT R2, R0, 0xffff, RZ, 0xc0, !PT ;  /* 0x0000ffff00027812 */ /* 0x000fe200078ec0ff */
[----:B------:R-:W-:Y:S01]  /*ca20*/  IMAD.MOV.U32 R74, RZ, RZ, R134 ;  /* 0x000000ffff4a7224 */ /* 0x000fe200078e0086 */
[----:B------:R-:W-:Y:S01]  /*ca30*/  LOP3.LUT R19, R3, UR30, R12, 0x96, !PT ;  /* 0x0000001e03137c12 */ /* 0x000fe2000f8e960c */
[----:B------:R-:W-:Y:S01]  /*ca40*/  HMMA.16816.F32.BF16 R104, R4, R22, R124 ;  /* 0x000000160468723c */ /* 0x000fe2000004187c */
[----:B------:R-:W2:Y:S01]  /*ca50*/  LDSM.16.MT88.4 R20, [R181+0x11000] ;  /* 0x01100000b514783b */ /* 0x000ea20000004200 */
[----:B------:R-:W-:Y:S01]  /*ca60*/  SHF.R.U32.HI R3, RZ, 0x10, R0 ;  /* 0x00000010ff037819 */ /* 0x000fe20000011600 */
[----:B------:R-:W-:Y:S01]  /*ca70*/  IMAD.MOV.U32 R75, RZ, RZ, R135 ;  /* 0x000000ffff4b7224 */ /* 0x000fe200078e0087 */
[----:B------:R-:W-:Y:S01]  /*ca80*/  SHF.R.U32.HI R2, RZ, 0x8, R2 ;  /* 0x00000008ff027819 */ /* 0x000fe20000011602 */
[----:B------:R-:W-:Y:S01]  /*ca90*/  LDSM.16.MT88.4 R124, [R181+0xd800] ;  /* 0x00d80000b57c783b */ /* 0x000fe20000004200 */
[----:B------:R-:W-:Y:S01]  /*caa0*/  LOP3.LUT R3, R3, 0xff, RZ, 0xc0, !PT ;  /* 0x000000ff03037812 */ /* 0x000fe200078ec0ff */
[----:B------:R-:W-:Y:S01]  /*cab0*/  IMAD.MOV.U32 R154, RZ, RZ, R72 ;  /* 0x000000ffff9a7224 */ /* 0x000fe200078e0048 */
[----:B------:R-:W-:Y:S01]  /*cac0*/  LOP3.LUT R2, R2, 0xffff, RZ, 0xc0, !PT ;  /* 0x0000ffff02027812 */ /* 0x000fe200078ec0ff */
[----:B------:R-:W-:Y:S01]  /*cad0*/  IMAD.MOV.U32 R194, RZ, RZ, R75 ;  /* 0x000000ffffc27224 */ /* 0x000fe200078e004b */
[----:B------:R-:W-:-:S02]  /*cae0*/  SHF.R.U32.HI R8, RZ, 0x18, R8 ;  /* 0x00000018ff087819 */ /* 0x000fc40000011608 */
[----:B------:R-:W-:Y:S02]  /*caf0*/  ISETP.LE.U32.AND P4, PT, R3, UR5, PT ;  /* 0x0000000503007c0c */ /* 0x000fe4000bf83070 */
[----:B------:R-:W-:Y:S01]  /*cb00*/  ISETP.LE.U32.AND P1, PT, R2, UR5, PT ;  /* 0x0000000502007c0c */ /* 0x000fe2000bf23070 */
[----:B------:R-:W-:Y:S01]  /*cb10*/  IMAD.WIDE.U32 R2, R17, -0x2daee0ad, RZ ;  /* 0xd2511f5311027825 */ /* 0x000fe200078e00ff */
[----:B------:R-:W-:Y:S02]  /*cb20*/  ISETP.LE.U32.AND P5, PT, R8, UR5, PT ;  /* 0x0000000508007c0c */ /* 0x000fe4000bfa3070 */
[----:B------:R-:W-:Y:S02]  /*cb30*/  LOP3.LUT R8, R0, 0xff, RZ, 0xc0, !PT ;  /* 0x000000ff00087812 */ /* 0x000fe400078ec0ff */
[----:B------:R-:W-:Y:S02]  /*cb40*/  SHF.R.U32.HI R0, RZ, 0x18, R0 ;  /* 0x00000018ff007819 */ /* 0x000fe40000011600 */
[----:B------:R-:W-:-:S02]  /*cb50*/  ISETP.LE.U32.AND P6, PT, R8, UR5, PT ;  /* 0x0000000508007c0c */ /* 0x000fc4000bfc3070 */
[----:B------:R-:W-:Y:S01]  /*cb60*/  ISETP.LE.U32.AND P3, PT, R0, UR5, PT ;  /* 0x0000000500007c0c */ /* 0x000fe2000bf63070 */
[----:B------:R-:W-:Y:S01]  /*cb70*/  @!P4 HFMA2.BF16_V2 R193, -RZ.H0_H0, RZ.H0_H0, -R177.H0_H0 ;  /* 0x200000ffffc1c231 */ /* 0x000fe200003409b1 */
[----:B------:R-:W-:Y:S01]  /*cb80*/  LOP3.LUT R8, R2, 0xff, RZ, 0xc0, !PT ;  /* 0x000000ff02087812 */ /* 0x000fe200078ec0ff */
[----:B------:R-:W-:Y:S01]  /*cb90*/  @!P1 HFMA2.BF16_V2 R236, -RZ.H0_H0, RZ.H0_H0, -R178.H0_H0 ;  /* 0x200000ffffec9231 */ /* 0x000fe200003409b2 */
[----:B------:R-:W-:Y:S02]  /*cba0*/  LOP3.LUT R0, R18, 0xff, RZ, 0xc0, !PT ;  /* 0x000000ff12007812 */ /* 0x000fe400078ec0ff */
[----:B------:R-:W-:Y:S01]  /*cbb0*/  @!P4 PRMT R177, R193, 0x5410, RZ ;  /* 0x00005410c1b1c816 */ /* 0x000fe200000000ff */
[C---:B-1----:R-:W-:Y:S01]  /*cbc0*/  HMMA.16816.F32.BF16 R84, R4.reuse, R32, R160 ;  /* 0x000000200454723c */ /* 0x042fe200000418a0 */
[----:B------:R-:W-:Y:S01]  /*cbd0*/  @!P1 PRMT R178, R236, 0x5410, RZ ;  /* 0x00005410ecb29816 */ /* 0x000fe200000000ff */
[----:B------:R-:W-:Y:S01]  /*cbe0*/  IMAD.MOV.U32 R193, RZ, RZ, R59 ;  /* 0x000000ffffc17224 */ /* 0x000fe200078e003b */
[----:B------:R-:W-:Y:S01]  /*cbf0*/  ISETP.LE.U32.AND P4, PT, R8, UR5, PT ;  /* 0x0000000508007c0c */ /* 0x000fe2000bf83070 */
[----:B------:R-:W-:Y:S01]  /*cc00*/  @!P6 HFMA2.BF16_V2 R237, -RZ.H0_H0, RZ.H0_H0, -R179.H0_H0 ;  /* 0x200000ffffede231 */ /* 0x000fe200003409b3 */
[----:B------:R-:W-:Y:S01]  /*cc10*/  ISETP.LE.U32.AND P1, PT, R0, UR5, PT ;  /* 0x0000000500007c0c */ /* 0x000fe2000bf23070 */
[----:B------:R-:W-:Y:S01]  /*cc20*/  FFMA.FTZ R0, R239, UR4, -R24 ;  /* 0x00000004ef007c23 */ /* 0x000fe20008010818 */
[----:B------:R-:W-:Y:S01]  /*cc30*/  SHF.R.U32.HI R8, RZ, 0x8, R26 ;  /* 0x00000008ff087819 */ /* 0x000fe2000001161a */
[----:B------:R-:W-:Y:S01]  /*cc40*/  @!P3 HFMA2.BF16_V2 R239, -RZ.H0_H0, RZ.H0_H0, -R176.H0_H0 ;  /* 0x200000ffffefb231 */ /* 0x000fe200003409b0 */
[C---:B------:R-:W-:Y:S01]  /*cc50*/  HMMA.16816.F32.BF16 R172, R4.reuse, R34, R172 ;  /* 0x0000002204ac723c */ /* 0x040fe200000418ac */
[----:B------:R-:W1:Y:S01]  /*cc60*/  LDSM.16.MT88.4 R32, [R184+0x11000] ;  /* 0x01100000b820783b */ /* 0x000e620000004200 */
[----:B------:R-:W-:Y:S01]  /*cc70*/  LOP3.LUT R8, R8, 0xffff, RZ, 0xc0, !PT ;  /* 0x0000ffff08087812 */ /* 0x000fe200078ec0ff */
[----:B------:R-:W-:Y:S01]  /*cc80*/  MUFU.EX2 R149, R0 ;  /* 0x0000000000957308 */ /* 0x000fe20000000800 */
[----:B------:R-:W-:Y:S01]  /*cc90*/  @!P3 PRMT R176, R239, 0x5410, RZ ;  /* 0x00005410efb0b816 */ /* 0x000fe200000000ff */
[----:B------:R-:W-:Y:S01]  /*cca0*/  IMAD.MOV.U32 R239, RZ, RZ, R58 ;  /* 0x000000ffffef7224 */ /* 0x000fe200078e003a */
[C---:B--2---:R-:W-:Y:S01]  /*ccb0*/  HMMA.16816.F32.BF16 R92, R4.reuse, R20, R120 ;  /* 0x00000014045c723c */ /* 0x044fe20000041878 */
[----:B------:R-:W-:Y:S01]  /*ccc0*/  ISETP.LE.U32.AND P3, PT, R8, UR5, PT ;  /* 0x0000000508007c0c */ /* 0x000fe2000bf63070 */
[----:B------:R-:W-:Y:S01]  /*ccd0*/  FFMA.FTZ R8, R241, UR4, -R24 ;  /* 0x00000004f1087c23 */ /* 0x000fe20008010818 */
[----:B------:R-:W-:Y:S01]  /*cce0*/  ISETP.LE.U32.AND P2, PT, R15, UR5, PT ;  /* 0x000000050f007c0c */ /* 0x000fe2000bf43070 */
[----:B------:R-:W-:Y:S01]  /*ccf0*/  @!P1 HFMA2.BF16_V2 R241, -RZ.H0_H0, RZ.H0_H0, -R166.H0_H0 ;  /* 0x200000fffff19231 */ /* 0x000fe200003409a6 */
[----:B------:R-:W-:Y:S01]  /*cd00*/  LOP3.LUT R71, R13, UR7, R14, 0x96, !PT ;  /* 0x000000070d477c12 */ /* 0x000fe2000f8e960e */
[C---:B------:R-:W-:Y:S01]  /*cd10*/  HMMA.16816.F32.BF16 R132, R4.reuse, R22, R196 ;  /* 0x000000160484723c */ /* 0x040fe200000418c4 */
[----:B------:R-:W2:Y:S01]  /*cd20*/  LDSM.16.MT88.4 R20, [R183+0x11000] ;  /* 0x01100000b714783b */ /* 0x000ea20000004200 */
[----:B------:R-:W-:Y:S01]  /*cd30*/  LOP3.LUT R13, R3, UR31, R16, 0x96, !PT ;  /* 0x0000001f030d7c12 */ /* 0x000fe2000f8e9610 */
[----:B------:R3:W-:Y:S01]  /*cd40*/  MUFU.EX2 R118, R8 ;  /* 0x0000000800767308 */ /* 0x0007e20000000800 */
[----:B------:R-:W-:Y:S01]  /*cd50*/  LOP3.LUT R17, R2, 0xffff, RZ, 0xc0, !PT ;  /* 0x0000ffff02117812 */ /* 0x000fe200078ec0ff */
[----:B------:R-:W-:Y:S01]  /*cd60*/  IMAD.MOV.U32 R236, RZ, RZ, R64 ;  /* 0x000000ffffec7224 */ /* 0x000fe200078e0040 */
[--C-:B------:R-:W-:Y:S01]  /*cd70*/  SHF.R.U32.HI R31, RZ, 0x10, R2.reuse ;  /* 0x00000010ff1f7819 */ /* 0x100fe20000011602 */
[----:B------:R-:W-:Y:S01]  /*cd80*/  HMMA.16816.F32.BF16 R160, R4, R38, R208 ;  /* 0x0000002604a0723c */ /* 0x000fe200000418d0 */
[----:B------:R-:W-:Y:S01]  /*cd90*/  SHF.R.U32.HI R27, RZ, 0x18, R2 ;  /* 0x00000018ff1b7819 */ /* 0x000fe20000011602 */
[----:B------:R-:W-:Y:S01]  /*cda0*/  IMAD.WIDE.U32 R2, R30, -0x2daee0ad, RZ ;  /* 0xd2511f531e027825 */ /* 0x000fe200078e00ff */
[----:B------:R-:W-:-:S02]  /*cdb0*/  @!P6 PRMT R179, R237, 0x5410, RZ ;  /* 0x00005410edb3e816 */ /* 0x000fc400000000ff */
[----:B------:R-:W-:Y:S01]  /*cdc0*/  ISETP.LE.U32.AND P6, PT, R9, UR5, PT ;  /* 0x0000000509007c0c */ /* 0x000fe2000bfc3070 */
[----:B------:R-:W-:Y:S01]  /*cdd0*/  FFMA.FTZ R9, R240, UR4, -R24 ;  /* 0x00000004f0097c23 */ /* 0x000fe20008010818 */
[C---:B------:R-:W-:Y:S01]  /*cde0*/  LOP3.LUT R12, R2.reuse, 0xffff, RZ, 0xc0, !PT ;  /* 0x0000ffff020c7812 */ /* 0x040fe200078ec0ff */
[----:B------:R-:W-:Y:S01]  /*cdf0*/  @!P3 HFMA2.BF16_V2 R240, -RZ.H0_H0, RZ.H0_H0, -R165.H0_H0 ;  /* 0x200000fffff0b231 */ /* 0x000fe200003409a5 */
[----:B------:R-:W-:Y:S01]  /*ce00*/  LOP3.LUT R16, R2, 0xff, RZ, 0xc0, !PT ;  /* 0x000000ff02107812 */ /* 0x000fe200078ec0ff */
[----:B------:R4:W-:Y:S01]  /*ce10*/  MUFU.EX2 R148, R9 ;  /* 0x0000000900947308 */ /* 0x0009e20000000800 */
[--C-:B------:R-:W-:Y:S01]  /*ce20*/  SHF.R.U32.HI R15, RZ, 0x10, R2.reuse ;  /* 0x00000010ff0f7819 */ /* 0x100fe20000011602 */
[----:B------:R-:W-:Y:S01]  /*ce30*/  @!P4 HFMA2.BF16_V2 R247, -RZ.H0_H0, RZ.H0_H0, -R150.H0_H0 ;  /* 0x200000fffff7c231 */ /* 0x000fe20000340996 */
[----:B------:R-:W-:Y:S01]  /*ce40*/  SHF.R.U32.HI R14, RZ, 0x18, R2 ;  /* 0x00000018ff0e7819 */ /* 0x000fe20000011602 */
[----:B------:R-:W-:Y:S01]  /*ce50*/  IMAD.MOV.U32 R237, RZ, RZ, R57 ;  /* 0x000000ffffed7224 */ /* 0x000fe200078e0039 */
[----:B------:R-:W-:Y:S01]  /*ce60*/  SHF.R.U32.HI R2, RZ, 0x10, R13 ;  /* 0x00000010ff027819 */ /* 0x000fe2000001160d */
[----:B------:R-:W-:Y:S01]  /*ce70*/  IMAD.MOV.U32 R198, RZ, RZ, R52 ;  /* 0x000000ffffc67224 */ /* 0x000fe200078e0034 */
[----:B---3--:R-:W-:Y:S01]  /*ce80*/  LOP3.LUT R8, R13, 0xff, RZ, 0xc0, !PT ;  /* 0x000000ff0d087812 */ /* 0x008fe200078ec0ff */
[----:B------:R-:W-:Y:S01]  /*ce90*/  IMAD.MOV.U32 R52, RZ, RZ, R40 ;  /* 0x000000ffff347224 */ /* 0x000fe200078e0028 */
[----:B------:R-:W-:Y:S01]  /*cea0*/  LOP3.LUT R2, R2, 0xff, RZ, 0xc0, !PT ;  /* 0x000000ff02027812 */ /* 0x000fe200078ec0ff */
[----:B------:R-:W-:Y:S01]  /*ceb0*/  IMAD.MOV.U32 R199, RZ, RZ, R55 ;  /* 0x000000ffffc77224 */ /* 0x000fe200078e0037 */
[----:B------:R-:W-:Y:S01]  /*cec0*/  @!P3 PRMT R165, R240, 0x5410, RZ ;  /* 0x00005410f0a5b816 */ /* 0x000fe200000000ff */
[C---:B-1----:R-:W-:Y:S01]  /*ced0*/  HMMA.16816.F32.BF16 R100, R4.reuse, R32, R100 ;  /* 0x000000200464723c */ /* 0x042fe20000041864 */
[----:B------:R-:W-:Y:S01]  /*cee0*/  LOP3.LUT R0, R3, UR31, R42, 0x96, !PT ;  /* 0x0000001f03007c12 */ /* 0x000fe2000f8e962a */
[--C-:B------:R-:W-:Y:S01]  /*cef0*/  FFMA.FTZ R3, R243, UR4, -R25.reuse ;  /* 0x00000004f3037c23 */ /* 0x100fe20008010819 */
[----:B------:R-:W-:Y:S01]  /*cf00*/  ISETP.LE.U32.AND P3, PT, R2, UR5, PT ;  /* 0x0000000502007c0c */ /* 0x000fe2000bf63070 */
[--C-:B------:R-:W-:Y:S01]  /*cf10*/  FFMA.FTZ R2, R244, UR4, -R25.reuse ;  /* 0x00000004f4027c23 */ /* 0x100fe20008010819 */
[----:B----4-:R-:W-:Y:S01]  /*cf20*/  FFMA.FTZ R9, R238, UR4, -R24 ;  /* 0x00000004ee097c23 */ /* 0x010fe20008010818 */
[----:B------:R-:W-:Y:S01]  /*cf30*/  @!P2 HFMA2.BF16_V2 R238, -RZ.H0_H0, RZ.H0_H0, -R167.H0_H0 ;  /* 0x200000ffffeea231 */ /* 0x000fe200003409a7 */
[----:B------:R1:W-:Y:S01]  /*cf40*/  MUFU.EX2 R30, R3 ;  /* 0x00000003001e7308 */ /* 0x0003e20000000800 */
[----:B------:R-:W-:Y:S01]  /*cf50*/  @!P1 PRMT R166, R241, 0x5410, RZ ;  /* 0x00005410f1a69816 */ /* 0x000fe200000000ff */
[C---:B------:R-:W-:Y:S01]  /*cf60*/  HMMA.16816.F32.BF16 R156, R4.reuse, R34, R204 ;  /* 0x00000022049c723c */ /* 0x040fe200000418cc */
[----:B------:R-:W-:Y:S01]  /*cf70*/  IMAD.MOV.U32 R196, RZ, RZ, R74 ;  /* 0x000000ffffc47224 */ /* 0x000fe200078e004a */
[----:B------:R-:W-:Y:S01]  /*cf80*/  @!P2 PRMT R167, R238, 0x5410, RZ ;  /* 0x00005410eea7a816 */ /* 0x000fe200000000ff */
[----:B------:R-:W-:Y:S01]  /*cf90*/  IMAD.MOV.U32 R241, RZ, RZ, R54 ;  /* 0x000000fffff17224 */ /* 0x000fe200078e0036 */
[----:B------:R-:W-:Y:S01]  /*cfa0*/  ISETP.LE.U32.AND P2, PT, R8, UR5, PT ;  /* 0x0000000508007c0c */ /* 0x000fe2000bf43070 */
[----:B------:R-:W-:Y:S01]  /*cfb0*/  IMAD.MOV.U32 R240, RZ, RZ, R56 ;  /* 0x000000fffff07224 */ /* 0x000fe200078e0038 */
[----:B------:R-:W-:Y:S01]  /*cfc0*/  SHF.R.U32.HI R8, RZ, 0x8, R12 ;  /* 0x00000008ff087819 */ /* 0x000fe2000001160c */
[----:B------:R3:W4:Y:S01]  /*cfd0*/  MUFU.EX2 R26, R2 ;  /* 0x00000002001a7308 */ /* 0x0007220000000800 */
[----:B------:R-:W-:Y:S01]  /*cfe0*/  LOP3.LUT R12, R0, 0xff, RZ, 0xc0, !PT ;  /* 0x000000ff000c7812 */ /* 0x000fe200078ec0ff */
[C---:B--2---:R-:W-:Y:S01]  /*cff0*/  HMMA.16816.F32.BF16 R108, R4.reuse, R20, R108 ;  /* 0x00000014046c723c */ /* 0x044fe2000004186c */
[----:B------:R-:W-:Y:S01]  /*d000*/  PRMT R16, R16, 0x5410, R8 ;  /* 0x0000541010107816 */ /* 0x000fe20000000008 */
[----:B------:R-:W-:Y:S01]  /*d010*/  FFMA.FTZ R8, R245, UR4, -R25 ;  /* 0x00000004f5087c23 */ /* 0x000fe20008010819 */
[----:B------:R-:W-:Y:S01]  /*d020*/  @!P4 PRMT R150, R247, 0x5410, RZ ;  /* 0x00005410f796c816 */ /* 0x000fe200000000ff */
[----:B------:R-:W2:Y:S01]  /*d030*/  LDSM.16.MT88.4 R56, [R183+0xd800] ;  /* 0x00d80000b738783b */ /* 0x000ea20000004200 */
[----:B------:R-:W-:Y:S01]  /*d040*/  IMAD.MOV.U32 R206, RZ, RZ, R48 ;  /* 0x000000ffffce7224 */ /* 0x000fe200078e0030 */
[----:B-1----:R-:W-:Y:S01]  /*d050*/  LOP3.LUT R3, R15, 0xff, RZ, 0xc0, !PT ;  /* 0x000000ff0f037812 */ /* 0x002fe200078ec0ff */
[----:B------:R1:W-:Y:S01]  /*d060*/  MUFU.EX2 R24, R8 ;  /* 0x0000000800187308 */ /* 0x0003e20000000800 */
[----:B------:R-:W-:Y:S01]  /*d070*/  HMMA.16816.F32.BF16 R32, R4, R22, R112 ;  /* 0x000000160420723c */ /* 0x000fe20000041870 */
[----:B------:R-:W-:Y:S01]  /*d080*/  IMAD.MOV.U32 R208, RZ, RZ, R49 ;  /* 0x000000ffffd07224 */ /* 0x000fe200078e0031 */
[----:B------:R-:W-:Y:S01]  /*d090*/  PRMT R15, R3, 0x5410, R14 ;  /* 0x00005410030f7816 */ /* 0x000fe2000000000e */
[----:B------:R-:W-:Y:S01]  /*d0a0*/  FFMA.FTZ R14, R242, UR4, -R25 ;  /* 0x00000004f20e7c23 */ /* 0x000fe20008010819 */
[----:B------:R-:W-:-:S02]  /*d0b0*/  IMAD.MOV.U32 R210, RZ, RZ, R51 ;  /* 0x000000ffffd27224 */ /* 0x000fc400078e0033 */
[----:B------:R-:W-:Y:S01]  /*d0c0*/  IMAD.MOV.U32 R209, RZ, RZ, R67 ;  /* 0x000000ffffd17224 */ /* 0x000fe200078e0043 */
[----:B---3--:R-:W-:Y:S01]  /*d0d0*/  LOP3.LUT R2, R13, 0xffff, RZ, 0xc0, !PT ;  /* 0x0000ffff0d027812 */ /* 0x008fe200078ec0ff */
[----:B------:R3:W5:Y:S01]  /*d0e0*/  MUFU.EX2 R119, R9 ;  /* 0x0000000900777308 */ /* 0x0007620000000800 */
[----:B----4-:R-:W-:Y:S01]  /*d0f0*/  F2FP.BF16.F32.PACK_AB R5, R26, R30 ;  /* 0x0000001e1a05723e */ /* 0x010fe200000010ff */
[----:B------:R-:W-:Y:S01]  /*d100*/  @!P2 HFMA2.BF16_V2 R243, -RZ.H0_H0, RZ.H0_H0, -R151.H0_H0 ;  /* 0x200000fffff3a231 */ /* 0x000fe20000340997 */
[----:B------:R-:W-:Y:S01]  /*d110*/  SHF.R.U32.HI R3, RZ, 0x8, R2 ;  /* 0x00000008ff037819 */ /* 0x000fe20000011602 */
[----:B------:R-:W-:Y:S01]  /*d120*/  IMAD.MOV.U32 R21, RZ, RZ, R41 ;  /* 0x000000ffff157224 */ /* 0x000fe200078e0029 */
[----:B------:R-:W-:Y:S01]  /*d130*/  LOP3.LUT R2, R0, 0xffff, RZ, 0xc0, !PT ;  /* 0x0000ffff00027812 */ /* 0x000fe200078ec0ff */
[----:B------:R-:W-:Y:S01]  /*d140*/  IMAD.MOV.U32 R204, RZ, RZ, R62 ;  /* 0x000000ffffcc7224 */ /* 0x000fe200078e003e */
[----:B------:R-:W-:Y:S01]  /*d150*/  LOP3.LUT R3, R3, 0xffff, RZ, 0xc0, !PT ;  /* 0x0000ffff03037812 */ /* 0x000fe200078ec0ff */
[----:B------:R4:W2:Y:S01]  /*d160*/  MUFU.EX2 R18, R14 ;  /* 0x0000000e00127308 */ /* 0x0008a20000000800 */
[----:B-1----:R-:W-:Y:S01]  /*d170*/  SHF.R.U32.HI R8, RZ, 0x10, R0 ;  /* 0x00000010ff087819 */ /* 0x002fe20000011600 */
[----:B------:R-:W-:Y:S01]  /*d180*/  @!P5 HFMA2.BF16_V2 R242, -RZ.H0_H0, RZ.H0_H0, -R155.H0_H0 ;  /* 0x200000fffff2d231 */ /* 0x000fe2000034099b */
[----:B------:R-:W-:Y:S01]  /*d190*/  ISETP.LE.U32.AND P1, PT, R3, UR5, PT ;  /* 0x0000000503007c0c */ /* 0x000fe2000bf23070 */
[----:B------:R-:W-:Y:S01]  /*d1a0*/  @!P3 HFMA2.BF16_V2 R245, -RZ.H0_H0, RZ.H0_H0, -R152.H0_H0 ;  /* 0x200000fffff5b231 */ /* 0x000fe20000340998 */
[----:B------:R-:W-:Y:S01]  /*d1b0*/  SHF.R.U32.HI R2, RZ, 0x8, R2 ;  /* 0x00000008ff027819 */ /* 0x000fe20000011602 */
[----:B------:R-:W-:-:S02]  /*d1c0*/  IMAD.MOV.U32 R23, RZ, RZ, R52 ;  /* 0x000000ffff177224 */ /* 0x000fc400078e0034 */
[----:B------:R-:W-:Y:S01]  /*d1d0*/  IMAD.MOV.U32 R25, RZ, RZ, R50 ;  /* 0x000000ffff197224 */ /* 0x000fe200078e0032 */
[----:B---3--:R-:W-:Y:S01]  /*d1e0*/  SHF.R.U32.HI R9, RZ, 0x18, R0 ;  /* 0x00000018ff097819 */ /* 0x008fe20000011600 */
[----:B------:R-:W1:Y:S01]  /*d1f0*/  LDSM.16.MT88.4 R40, [R182+0xd800] ;  /* 0x00d80000b628783b */ /* 0x000e620000004200 */
[----:B------:R-:W-:Y:S01]  /*d200*/  LOP3.LUT R0, R8, 0xff, RZ, 0xc0, !PT ;  /* 0x000000ff08007812 */ /* 0x000fe200078ec0ff */
[----:B------:R-:W-:Y:S01]  /*d210*/  IMAD.MOV.U32 R205, RZ, RZ, R63 ;  /* 0x000000ffffcd7224 */ /* 0x000fe200078e003f */
[----:B------:R-:W-:Y:S01]  /*d220*/  PRMT R2, R12, 0x5410, R2 ;  /* 0x000054100c027816 */ /* 0x000fe20000000002 */
[----:B------:R-:W-:Y:S01]  /*d230*/  LDSM.16.MT88.4 R48, [R184+0xd800] ;  /* 0x00d80000b830783b */ /* 0x000fe20000004200 */
[----:B------:R-:W-:Y:S01]  /*d240*/  PRMT R3, R0, 0x5410, R9 ;  /* 0x0000541000037816 */ /* 0x000fe20000000009 */
[----:B------:R-:W-:Y:S01]  /*d250*/  IMAD.MOV.U32 R207, RZ, RZ, R66 ;  /* 0x000000ffffcf7224 */ /* 0x000fe200078e0042 */
[----:B------:R-:W-:Y:S01]  /*d260*/  F2FP.BF16.F32.PACK_AB R9, R148, R149 ;  /* 0x000000959409723e */ /* 0x000fe200000010ff */
[----:B------:R-:W-:Y:S01]  /*d270*/  IMAD.MOV.U32 R211, RZ, RZ, R61 ;  /* 0x000000ffffd37224 */ /* 0x000fe200078e003d */
[----:B------:R-:W-:Y:S01]  /*d280*/  HSET2.LE.AND R0, R15, R28, PT ;  /* 0x0000001c0f007233 */ /* 0x000fe20003803000 */
[----:B------:R-:W-:Y:S01]  /*d290*/  IMAD.MOV.U32 R238, RZ, RZ, R65 ;  /* 0x000000ffffee7224 */ /* 0x000fe200078e0041 */
[C---:B------:R-:W-:Y:S01]  /*d2a0*/  PRMT R15, R9.reuse, 0x7610, R15 ;  /* 0x00007610090f7816 */ /* 0x040fe2000000000f */
[----:B------:R-:W-:Y:S01]  /*d2b0*/  IMAD.MOV.U32 R197, RZ, RZ, R73 ;  /* 0x000000ffffc57224 */ /* 0x000fe200078e0049 */
[----:B----4-:R-:W-:-:S02]  /*d2c0*/  PRMT R14, R9, 0x7632, R14 ;  /* 0x00007632090e7816 */ /* 0x010fc4000000000e */
[----:B-----5:R-:W-:Y:S02]  /*d2d0*/  F2FP.BF16.F32.PACK_AB R4, R119, R118 ;  /* 0x000000767704723e */ /* 0x020fe400000010ff */
[----:B------:R-:W-:Y:S01]  /*d2e0*/  @!P5 PRMT R155, R242, 0x5410, RZ ;  /* 0x00005410f29bd816 */ /* 0x000fe200000000ff */
[----:B------:R-:W-:Y:S01]  /*d2f0*/  @!P1 HFMA2.BF16_V2 R244, -RZ.H0_H0, RZ.H0_H0, -R146.H0_H0 ;  /* 0x200000fffff49231 */ /* 0x000fe20000340992 */
[C---:B------:R-:W-:Y:S01]  /*d300*/  PRMT R12, R5.reuse, 0x7610, R12 ;  /* 0x00007610050c7816 */ /* 0x040fe2000000000c */
[----:B------:R-:W-:Y:S01]  /*d310*/  LDSM.16.MT88.4 R64, [R181+0xf800] ;  /* 0x00f80000b540783b */ /* 0x000fe20000004200 */
[----:B------:R-:W-:Y:S02]  /*d320*/  PRMT R9, R5, 0x7632, R9 ;  /* 0x0000763205097816 */ /* 0x000fe40000000009 */
[----:B------:R-:W-:Y:S01]  /*d330*/  HSET2.LE.AND R8, R16, R28, PT ;  /* 0x0000001c10087233 */ /* 0x000fe20003803000 */
[----:B------:R3:W4:Y:S01]  /*d340*/  LDL.LU.S16 R5, [R1+0x4] ;  /* 0x0000040001057983 */ /* 0x0007220000300600 */
[----:B--2---:R-:W-:-:S02]  /*d350*/  F2FP.BF16.F32.PACK_AB R16, R18, R24 ;  /* 0x000000181210723e */ /* 0x004fc400000010ff */
[C---:B------:R-:W-:Y:S01]  /*d360*/  PRMT R7, R4.reuse, 0x7610, R7 ;  /* 0x0000761004077816 */ /* 0x040fe20000000007 */
[----:B------:R-:W-:Y:S01]  /*d370*/  LDSM.16.MT88.4 R72, [R182+0xf800] ;  /* 0x00f80000b648783b */ /* 0x000fe20000004200 */
[----:B------:R-:W-:Y:S01]  /*d380*/  PRMT R6, R4, 0x7632, R6 ;  /* 0x0000763204067816 */ /* 0x000fe20000000006 */
[----:B------:R-:W-:Y:S01]  /*d390*/  IMAD.MOV.U32 R4, RZ, RZ, R16 ;  /* 0x000000ffff047224 */ /* 0x000fe200078e0010 */
[--C-:B------:R-:W-:Y:S02]  /*d3a0*/  HSET2.LE.AND R2, R2, R28.reuse, PT ;  /* 0x0000001c02027233 */ /* 0x100fe40003803000 */
[----:B------:R-:W-:Y:S01]  /*d3b0*/  HSET2.LE.AND R3, R3, R28, PT ;  /* 0x0000001c03037233 */ /* 0x000fe20003803000 */
[----:B------:R-:W-:Y:S01]  /*d3c0*/  IMAD.MOV.U32 R28, RZ, RZ, R53 ;  /* 0x000000ffff1c7224 */ /* 0x000fe200078e0035 */
[----:B------:R-:W-:Y:S02]  /*d3d0*/  LOP3.LUT R115, R0, R4, RZ, 0xc0, !PT ;  /* 0x0000000400737212 */ /* 0x000fe400078ec0ff */
[----:B------:R-:W-:-:S04]  /*d3e0*/  PRMT R0, R15, 0x5410, R14 ;  /* 0x000054100f007816 */ /* 0x000fc8000000000e */
[----:B------:R-:W-:Y:S02]  /*d3f0*/  LOP3.LUT R112, R2, R0, RZ, 0xc0, !PT ;  /* 0x0000000002707212 */ /* 0x000fe400078ec0ff */
[----:B------:R-:W-:-:S04]  /*d400*/  SHF.R.U32.HI R2, RZ, 0x18, R13 ;  /* 0x00000018ff027819 */ /* 0x000fc8000001160d */
[----:B------:R-:W-:Y:S02]  /*d410*/  ISETP.LE.U32.AND P5, PT, R2, UR5, PT ;  /* 0x0000000502007c0c */ /* 0x000fe4000bfa3070 */
[----:B------:R-:W-:Y:S02]  /*d420*/  @!P1 PRMT R146, R244, 0x5410, RZ ;  /* 0x00005410f4929816 */ /* 0x000fe400000000ff */
[----:B------:R-:W-:Y:S02]  /*d430*/  ISETP.LE.U32.AND P1, PT, R27, UR5, PT ;  /* 0x000000051b007c0c */ /* 0x000fe4000bf23070 */
[----:B------:R-:W-:-:S07]  /*d440*/  LOP3.LUT R2, R19, 0xff, RZ, 0xc0, !PT ;  /* 0x000000ff13027812 */ /* 0x000fce00078ec0ff */
[----:B------:R-:W-:-:S05]  /*d450*/  @!P5 HFMA2.BF16_V2 R246, -RZ.H0_H0, RZ.H0_H0, -R147.H0_H0 ;  /* 0x200000fffff6d231 */ /* 0x000fca0000340993 */
[----:B------:R-:W-:Y:S02]  /*d460*/  @!P5 PRMT R147, R246, 0x5410, RZ ;  /* 0x00005410f693d816 */ /* 0x000fe400000000ff */
[----:B------:R-:W-:Y:S02]  /*d470*/  ISETP.LE.U32.AND P5, PT, R2, UR5, PT ;  /* 0x0000000502007c0c */ /* 0x000fe4000bfa3070 */
[----:B------:R-:W-:Y:S01]  /*d480*/  SHF.R.U32.HI R2, RZ, 0x10, R19 ;  /* 0x00000010ff027819 */ /* 0x000fe20000011613 */
[----:B------:R-:W-:Y:S01]  /*d490*/  @!P1 HFMA2.BF16_V2 R250, -RZ.H0_H0, RZ.H0_H0, -R143.H0_H0 ;  /* 0x200000fffffa9231 */ /* 0x000fe2000034098f */
[----:B------:R-:W-:Y:S02]  /*d4a0*/  PRMT R0, R12, 0x5410, R9 ;  /* 0x000054100c007816 */ /* 0x000fe40000000009 */
[----:B------:R-:W-:Y:S02]  /*d4b0*/  LOP3.LUT R2, R2, 0xff, RZ, 0xc0, !PT ;  /* 0x000000ff02027812 */ /* 0x000fe400078ec0ff */
[----:B------:R-:W-:-:S02]  /*d4c0*/  @!P1 PRMT R143, R250, 0x5410, RZ ;  /* 0x00005410fa8f9816 */ /* 0x000fc400000000ff */
[----:B------:R-:W-:Y:S02]  /*d4d0*/  ISETP.LE.U32.AND P1, PT, R2, UR5, PT ;  /* 0x0000000502007c0c */ /* 0x000fe4000bf23070 */
[----:B------:R-:W-:Y:S02]  /*d4e0*/  LOP3.LUT R113, R3, R0, RZ, 0xc0, !PT ;  /* 0x0000000003717212 */ /* 0x000fe400078ec0ff */
[----:B------:R-:W-:-:S04]  /*d4f0*/  PRMT R0, R7, 0x5410, R6 ;  /* 0x0000541007007816 */ /* 0x000fc80000000006 */
[----:B------:R-:W-:Y:S02]  /*d500*/  LOP3.LUT R114, R8, R0, RZ, 0xc0, !PT ;  /* 0x0000000008727212 */ /* 0x000fe400078ec0ff */
[----:B------:R-:W-:-:S04]  /*d510*/  SHF.R.U32.HI R0, RZ, 0x8, R17 ;  /* 0x00000008ff007819 */ /* 0x000fc80000011611 */
[----:B------:R-:W-:Y:S01]  /*d520*/  LOP3.LUT R0, R0, 0xffff, RZ, 0xc0, !PT ;  /* 0x0000ffff00007812 */ /* 0x000fe200078ec0ff */
[----:B------:R-:W-:Y:S01]  /*d530*/  HMMA.16816.F32.BF16 R120, R112, R124, R96 ;  /* 0x0000007c7078723c */ /* 0x000fe20000041860 */
[----:B------:R-:W-:Y:S01]  /*d540*/  @!P2 PRMT R151, R243, 0x5410, RZ ;  /* 0x00005410f397a816 */ /* 0x000fe200000000ff */
[----:B------:R3:W2:Y:S01]  /*d550*/  LDL.LU.S16 R99, [R1] ;  /* 0x0000000001637983 */ /* 0x0006a20000300600 */
[----:B------:R-:W-:Y:S02]  /*d560*/  ISETP.LE.U32.AND P2, PT, R0, UR5, PT ;  /* 0x0000000500007c0c */ /* 0x000fe4000bf43070 */
[----:B------:R-:W-:Y:S01]  /*d570*/  LOP3.LUT R0, R31, 0xff, RZ, 0xc0, !PT ;  /* 0x000000ff1f007812 */ /* 0x000fe200078ec0ff */
[----:B------:R3:W5:Y:S01]  /*d580*/  LDL.LU.S16 R97, [R1+0x8] ;  /* 0x0000080001617983 */ /* 0x0007620000300600 */
[----:B----4-:R-:W-:-:S05]  /*d590*/  @!P1 HFMA2.BF16_V2 R5, -RZ.H0_H0, RZ.H0_H0, -R117.H0_H0 ;  /* 0x200000ffff059231 */ /* 0x010fca0000340975 */
[----:B------:R-:W-:-:S04]  /*d5a0*/  PRMT R31, R5, 0x7610, R31 ;  /* 0x00007610051f7816 */ /* 0x000fc8000000001f */
[----:B------:R-:W-:Y:S02]  /*d5b0*/  @!P1 PRMT R117, R31, 0x5410, RZ ;  /* 0x000054101f759816 */ /* 0x000fe400000000ff */
[----:B------:R3:W4:Y:S01]  /*d5c0*/  LDL.LU.S16 R31, [R1+0x10] ;  /* 0x00001000011f7983 */ /* 0x0007220000300600 */
[----:B------:R-:W-:Y:S02]  /*d5d0*/  @!P3 PRMT R152, R245, 0x5410, RZ ;  /* 0x00005410f598b816 */ /* 0x000fe400000000ff */
[----:B------:R-:W-:Y:S02]  /*d5e0*/  ISETP.LE.U32.AND P3, PT, R0, UR5, PT ;  /* 0x0000000500007c0c */ /* 0x000fe4000bf63070 */
[----:B------:R-:W-:-:S04]  /*d5f0*/  LOP3.LUT R0, R19, 0xffff, RZ, 0xc0, !PT ;  /* 0x0000ffff13007812 */ /* 0x000fc800078ec0ff */
[----:B------:R-:W-:-:S04]  /*d600*/  SHF.R.U32.HI R0, RZ, 0x8, R0 ;  /* 0x00000008ff007819 */ /* 0x000fc80000011600 */
[----:B------:R-:W-:-:S04]  /*d610*/  LOP3.LUT R0, R0, 0xffff, RZ, 0xc0, !PT ;  /* 0x0000ffff00007812 */ /* 0x000fc800078ec0ff */
[----:B------:R-:W-:Y:S02]  /*d620*/  ISETP.LE.U32.AND P4, PT, R0, UR5, PT ;  /* 0x0000000500007c0c */ /* 0x000fe4000bf83070 */
[----:B------:R-:W-:Y:S01]  /*d630*/  SHF.R.U32.HI R4, RZ, 0x8, R70 ;  /* 0x00000008ff047819 */ /* 0x000fe20000011646 */
[----:B------:R-:W-:-:S03]  /*d640*/  @!P3 HFMA2.BF16_V2 R249, -RZ.H0_H0, RZ.H0_H0, -R145.H0_H0 ;  /* 0x200000fffff9b231 */ /* 0x000fc60000340991 */
[----:B------:R-:W-:Y:S02]  /*d650*/  LOP3.LUT R4, R4, 0xffff, RZ, 0xc0, !PT ;  /* 0x0000ffff04047812 */ /* 0x000fe400078ec0ff */
[----:B------:R-:W-:-:S05]  /*d660*/  SHF.R.U32.HI R0, RZ, 0x18, R19 ;  /* 0x00000018ff007819 */ /* 0x000fca0000011613 */
[----:B------:R-:W-:Y:S01]  /*d670*/  @!P4 HFMA2.BF16_V2 R252, -RZ.H0_H0, RZ.H0_H0, -R136.H0_H0 ;  /* 0x200000fffffcc231 */ /* 0x000fe20000340988 */
[----:B------:R-:W-:Y:S01]  /*d680*/  @!P3 PRMT R145, R249, 0x5410, RZ ;  /* 0x00005410f991b816 */ /* 0x000fe200000000ff */
[----:B------:R-:W-:-:S03]  /*d690*/  @!P5 HFMA2.BF16_V2 R251, -RZ.H0_H0, RZ.H0_H0, -R138.H0_H0 ;  /* 0x200000fffffbd231 */ /* 0x000fc6000034098a */
[----:B------:R-:W-:Y:S02]  /*d6a0*/  @!P4 PRMT R136, R252, 0x5410, RZ ;  /* 0x00005410fc88c816 */ /* 0x000fe400000000ff */
[----:B------:R-:W-:Y:S01]  /*d6b0*/  ISETP.LE.U32.AND P4, PT, R4, UR5, PT ;  /* 0x0000000504007c0c */ /* 0x000fe2000bf83070 */
[----:B------:R-:W-:Y:S01]  /*d6c0*/  IMAD.WIDE.U32 R2, R71, -0x2daee0ad, RZ ;  /* 0xd2511f5347027825 */ /* 0x000fe200078e00ff */
[----:B------:R-:W-:Y:S02]  /*d6d0*/  ISETP.LE.U32.AND P3, PT, R0, UR5, PT ;  /* 0x0000000500007c0c */ /* 0x000fe4000bf63070 */
[----:B------:R-:W-:Y:S02]  /*d6e0*/  LOP3.LUT R0, R69, 0xff, RZ, 0xc0, !PT ;  /* 0x000000ff45007812 */ /* 0x000fe400078ec0ff */
[----:B------:R-:W-:Y:S02]  /*d6f0*/  @!P5 PRMT R138, R251, 0x5410, RZ ;  /* 0x00005410fb8ad816 */ /* 0x000fe400000000ff */
[----:B------:R-:W-:-:S02]  /*d700*/  ISETP.LE.U32.AND P5, PT, R0, UR5, PT ;  /* 0x0000000500007c0c */ /* 0x000fc4000bfa3070 */
[----:B------:R-:W-:Y:S02]  /*d710*/  LOP3.LUT R0, R3, UR31, R68, 0x96, !PT ;  /* 0x0000001f03007c12 */ /* 0x000fe4000f8e9644 */
[C---:B------:R-:W-:Y:S02]  /*d720*/  LOP3.LUT R4, R2.reuse, 0xff, RZ, 0xc0, !PT ;  /* 0x000000ff02047812 */ /* 0x040fe400078ec0ff */
[----:B------:R-:W-:Y:S02]  /*d730*/  LOP3.LUT R13, R2, 0xffff, RZ, 0xc0, !PT ;  /* 0x0000ffff020d7812 */ /* 0x000fe400078ec0ff */
[--C-:B------:R-:W-:Y:S02]  /*d740*/  SHF.R.U32.HI R5, RZ, 0x10, R2.reuse ;  /* 0x00000010ff057819 */ /* 0x100fe40000011602 */
[----:B------:R-:W-:Y:S02]  /*d750*/  SHF.R.U32.HI R2, RZ, 0x18, R2 ;  /* 0x00000018ff027819 */ /* 0x000fe40000011602 */
[----:B------:R-:W-:Y:S01]  /*d760*/  LOP3.LUT R3, R0, 0xff, RZ, 0xc0, !PT ;  /* 0x000000ff00037812 */ /* 0x000fe200078ec0ff */
[----:B-----5:R-:W-:-:S05]  /*d770*/  @!P6 HFMA2.BF16_V2 R97, -RZ.H0_H0, RZ.H0_H0, -R142.H0_H0 ;  /* 0x200000ffff61e231 */ /* 0x020fca000034098e */
[----:B------:R-:W-:Y:S02]  /*d780*/  PRMT R96, R97, 0x7610, R96 ;  /* 0x0000761061607816 */ /* 0x000fe40000000060 */
[----:B------:R-:W-:Y:S02]  /*d790*/  ISETP.LE.U32.AND P1, PT, R2, UR5, PT ;  /* 0x0000000502007c0c */ /* 0x000fe4000bf23070 */
[----:B------:R-:W-:Y:S01]  /*d7a0*/  @!P6 PRMT R142, R96, 0x5410, RZ ;  /* 0x00005410608ee816 */ /* 0x000fe200000000ff */
[----:B------:R3:W5:Y:S01]  /*d7b0*/  LDL.LU.S16 R2, [R1+0x14] ;  /* 0x0000140001027983 */ /* 0x0007620000300600 */
[----:B------:R-:W-:Y:S02]  /*d7c0*/  ISETP.LE.U32.AND P6, PT, R3, UR5, PT ;  /* 0x0000000503007c0c */ /* 0x000fe4000bfc3070 */
[----:B------:R-:W-:Y:S01]  /*d7d0*/  SHF.R.U32.HI R3, RZ, 0x18, R0 ;  /* 0x00000018ff037819 */ /* 0x000fe20000011600 */
[----:B----4-:R-:W-:-:S05]  /*d7e0*/  @!P4 HFMA2.BF16_V2 R31, -RZ.H0_H0, RZ.H0_H0, -R141.H0_H0 ;  /* 0x200000ffff1fc231 */ /* 0x010fca000034098d */
[----:B------:R-:W-:-:S04]  /*d7f0*/  PRMT R27, R31, 0x7610, R27 ;  /* 0x000076101f1b7816 */ /* 0x000fc8000000001b */
[----:B------:R-:W-:Y:S02]  /*d800*/  @!P4 PRMT R141, R27, 0x5410, RZ ;  /* 0x000054101b8dc816 */ /* 0x000fe400000000ff */
[----:B------:R-:W-:Y:S02]  /*d810*/  ISETP.LE.U32.AND P4, PT, R3, UR5, PT ;  /* 0x0000000503007c0c */ /* 0x000fe4000bf83070 */
[----:B------:R3:W4:Y:S04]  /*d820*/  LDL.LU.S16 R3, [R1+0x28] ;  /* 0x0000280001037983 */ /* 0x0007280000300600 */
[----:B------:R3:W3:Y:S01]  /*d830*/  LDL.LU.S16 R27, [R1+0x24] ;  /* 0x00002400011b7983 */ /* 0x0006e20000300600 */
[----:B------:R-:W-:-:S05]  /*d840*/  @!P2 HFMA2.BF16_V2 R248, -RZ.H0_H0, RZ.H0_H0, -R144.H0_H0 ;  /* 0x200000fffff8a231 */ /* 0x000fca0000340990 */
[----:B------:R-:W-:Y:S02]  /*d850*/  @!P2 PRMT R144, R248, 0x5410, RZ ;  /* 0x00005410f890a816 */ /* 0x000fe400000000ff */
[----:B------:R-:W-:Y:S01]  /*d860*/  ISETP.LE.U32.AND P2, PT, R60, UR5, PT ;  /* 0x000000053c007c0c */ /* 0x000fe2000bf43070 */
[----:B--2---:R-:W-:-:S05]  /*d870*/  @!P3 HFMA2.BF16_V2 R99, -RZ.H0_H0, RZ.H0_H0, -R137.H0_H0 ;  /* 0x200000ffff63b231 */ /* 0x004fca0000340989 */
[----:B------:R-:W-:-:S04]  /*d880*/  PRMT R98, R99, 0x7610, R98 ;  /* 0x0000761063627816 */ /* 0x000fc80000000062 */
[----:B------:R-:W-:Y:S02]  /*d890*/  @!P3 PRMT R137, R98, 0x5410, RZ ;  /* 0x000054106289b816 */ /* 0x000fe400000000ff */
[----:B------:R-:W-:Y:S01]  /*d8a0*/  ISETP.LE.U32.AND P3, PT, R4, UR5, PT ;  /* 0x0000000504007c0c */ /* 0x000fe2000bf63070 */
[----:B------:R-:W-:Y:S01]  /*d8b0*/  IMAD.MOV.U32 R242, RZ, RZ, R23 ;  /* 0x000000fffff27224 */ /* 0x000fe200078e0017 */
[C---:B------:R-:W-:Y:S01]  /*d8c0*/  HMMA.16816.F32.BF16 R52, R112.reuse, R56, R80 ;  /* 0x000000387034723c */ /* 0x040fe20000041850 */
[----:B------:R-:W-:Y:S01]  /*d8d0*/  IMAD.MOV.U32 R243, RZ, RZ, R21 ;  /* 0x000000fffff37224 */ /* 0x000fe200078e0015 */
[----:B------:R-:W2:Y:S04]  /*d8e0*/  LDSM.16.MT88.4 R80, [R184+0xf800] ;  /* 0x00f80000b850783b */ /* 0x000ea80000004200 */
[----:B------:R-:W-:Y:S01]  /*d8f0*/  HMMA.16816.F32.BF16 R124, R112, R126, R128 ;  /* 0x0000007e707c723c */ /* 0x000fe20000041880 */
[----:B------:R-:W2:Y:S04]  /*d900*/  LDSM.16.MT88.4 R128, [R181+0x11800] ;  /* 0x01180000b580783b */ /* 0x000ea80000004200 */
[----:B------:R-:W2:Y:S01]  /*d910*/  LDSM.16.MT88.4 R96, [R182+0x11800] ;  /* 0x01180000b660783b */ /* 0x000ea20000004200 */
[----:B-----5:R-:W-:-:S05]  /*d920*/  @!P2 HFMA2.BF16_V2 R2, -RZ.H0_H0, RZ.H0_H0, -R140.H0_H0 ;  /* 0x200000ffff02a231 */ /* 0x020fca000034098c */
[----:B------:R-:W-:-:S04]  /*d930*/  PRMT R4, R2, 0x7610, R4 ;  /* 0x0000761002047816 */ /* 0x000fc80000000004 */
[----:B------:R-:W-:Y:S02]  /*d940*/  @!P2 PRMT R140, R4, 0x5410, RZ ;  /* 0x00005410048ca816 */ /* 0x000fe400000000ff */
[----:B------:R1:W5:Y:S01]  /*d950*/  LDL.LU.S16 R4, [R1+0x2c] ;  /* 0x00002c0001047983 */ /* 0x0003620000300600 */
[----:B---3--:R-:W-:-:S05]  /*d960*/  @!P6 HFMA2.BF16_V2 R27, -RZ.H0_H0, RZ.H0_H0, -R15.H0_H0 ;  /* 0x200000ffff1be231 */ /* 0x008fca000034090f */
[----:B------:R-:W-:Y:S02]  /*d970*/  PRMT R20, R27, 0x7610, R20 ;  /* 0x000076101b147816 */ /* 0x000fe40000000014 */
[----:B------:R3:W2:Y:S01]  /*d980*/  LDL.LU.S16 R27, [R1+0xc] ;  /* 0x00000c00011b7983 */ /* 0x0006a20000300600 */
[----:B------:R-:W-:Y:S01]  /*d990*/  LOP3.LUT R2, R5, 0xff, RZ, 0xc0, !PT ;  /* 0x000000ff05027812 */ /* 0x000fe200078ec0ff */
[----:B----4-:R-:W-:Y:S01]  /*d9a0*/  @!P5 HFMA2.BF16_V2 R3, -RZ.H0_H0, RZ.H0_H0, -R139.H0_H0 ;  /* 0x200000ffff03d231 */ /* 0x010fe2000034098b */
[----:B------:R-:W-:Y:S01]  /*d9b0*/  @!P6 PRMT R15, R20, 0x5410, RZ ;  /* 0x00005410140fe816 */ /* 0x000fe200000000ff */
[----:B------:R3:W4:Y:S01]  /*d9c0*/  LDL.LU.S16 R31, [R1+0x34] ;  /* 0x00003400011f7983 */ /* 0x0007220000300600 */
[----:B------:R-:W-:Y:S02]  /*d9d0*/  ISETP.LE.U32.AND P2, PT, R2, UR5, PT ;  /* 0x0000000502007c0c */ /* 0x000fe4000bf43070 */
[----:B------:R-:W-:Y:S02]  /*d9e0*/  LOP3.LUT R2, R0, 0xffff, RZ, 0xc0, !PT ;  /* 0x0000ffff00027812 */ /* 0x000fe400078ec0ff */
[----:B------:R-:W-:-:S02]  /*d9f0*/  SHF.R.U32.HI R0, RZ, 0x10, R0 ;  /* 0x00000010ff007819 */ /* 0x000fc40000011600 */
[----:B------:R-:W-:Y:S02]  /*da00*/  PRMT R22, R3, 0x7610, R22 ;  /* 0x0000761003167816 */ /* 0x000fe40000000016 */
[----:B------:R-:W-:Y:S02]  /*da10*/  SHF.R.U32.HI R3, RZ, 0x8, R2 ;  /* 0x00000008ff037819 */ /* 0x000fe40000011602 */
[----:B------:R-:W-:Y:S02]  /*da20*/  LOP3.LUT R2, R0, 0xff, RZ, 0xc0, !PT ;  /* 0x000000ff00027812 */ /* 0x000fe400078ec0ff */
[----:B------:R-:W-:Y:S01]  /*da30*/  LOP3.LUT R0, R3, 0xffff, RZ, 0xc0, !PT ;  /* 0x0000ffff03007812 */ /* 0x000fe200078ec0ff */
[----:B------:R-:W-:Y:S01]  /*da40*/  FFMA.FTZ R3, R241, R29, R28 ;  /* 0x0000001df1037223 */ /* 0x000fe2000001001c */
[----:B------:R-:W-:Y:S01]  /*da50*/  @!P5 PRMT R139, R22, 0x5410, RZ ;  /* 0x00005410168bd816 */ /* 0x000fe200000000ff */
[----:B------:R3:W3:Y:S01]  /*da60*/  LDL.LU.S16 R29, [R1+0x30] ;  /* 0x00003000011d7983 */ /* 0x0006e20000300600 */
[----:B------:R-:W-:-:S02]  /*da70*/  ISETP.LE.U32.AND P5, PT, R2, UR5, PT ;  /* 0x0000000502007c0c */ /* 0x000fc4000bfa3070 */
[----:B------:R-:W-:Y:S01]  /*da80*/  ISETP.LE.U32.AND P6, PT, R0, UR5, PT ;  /* 0x0000000500007c0c */ /* 0x000fe2000bfc3070 */
[----:B------:R1:W3:Y:S01]  /*da90*/  LDL.LU.S16 R28, [R1+0x18] ;  /* 0x00001800011c7983 */ /* 0x0002e20000300600 */
[----:B------:R-:W-:Y:S02]  /*daa0*/  SHF.R.U32.HI R0, RZ, 0x8, R13 ;  /* 0x00000008ff007819 */ /* 0x000fe4000001160d */
[----:B------:R-:W-:Y:S01]  /*dab0*/  @P2 PRMT R8, R16, 0x7610, R8 ;  /* 0x0000761010082816 */ /* 0x000fe20000000008 */
[--C-:B-----5:R-:W-:Y:S02]  /*dac0*/  @!P2 HFMA2.BF16_V2 R4, -RZ.H0_H0, RZ.H0_H0, -R16.reuse.H0_H0 ;  /* 0x200000ffff04a231 */ /* 0x120fe40000340910 */
[----:B--2---:R-:W-:-:S03]  /*dad0*/  @!P1 HFMA2.BF16_V2 R27, -RZ.H0_H0, RZ.H0_H0, -R16.H1_H1 ;  /* 0x200000ffff1b9231 */ /* 0x004fc60000360910 */
[----:B------:R-:W-:Y:S01]  /*dae0*/  PRMT R2, R4, 0x7610, R2 ;  /* 0x0000761004027816 */ /* 0x000fe20000000002 */
[----:B------:R-:W-:Y:S01]  /*daf0*/  FADD.FTZ R3, R205, R3 ;  /* 0x00000003cd037221 */ /* 0x000fe20000010000 */
[----:B-1----:R-:W-:Y:S01]  /*db00*/  HMMA.16816.F32.BF16 R36, R112, R40, R44 ;  /* 0x000000287024723c */ /* 0x002fe2000004182c */
[----:B------:R-:W-:Y:S01]  /*db10*/  LDSM.16.MT88.4 R20, [R183+0x11800] ;  /* 0x01180000b714783b */ /* 0x000fe20000004200 */
[----:B------:R-:W-:Y:S02]  /*db20*/  PRMT R19, R27, 0x7610, R19 ;  /* 0x000076101b137816 */ /* 0x000fe40000000013 */
[----:B------:R-:W-:Y:S01]  /*db30*/  @!P2 PRMT R8, R2, 0x5410, RZ ;  /* 0x000054100208a816 */ /* 0x000fe200000000ff */
[----:B------:R2:W5:Y:S01]  /*db40*/  LDL.LU.S16 R27, [R1+0x3c] ;  /* 0x00003c00011b7983 */ /* 0x0005620000300600 */
[----:B------:R-:W-:Y:S02]  /*db50*/  LOP3.LUT R2, R0, 0xffff, RZ, 0xc0, !PT ;  /* 0x0000ffff00027812 */ /* 0x000fe400078ec0ff */
[----:B------:R-:W-:-:S02]  /*db60*/  @P1 PRMT R0, R16, 0x7632, R0 ;  /* 0x0000763210001816 */ /* 0x000fc40000000000 */
[----:B------:R-:W-:Y:S02]  /*db70*/  @!P1 PRMT R0, R19, 0x5410, RZ ;  /* 0x0000541013009816 */ /* 0x000fe400000000ff */
[----:B------:R2:W2:Y:S01]  /*db80*/  LDL.LU.S16 R19, [R1+0x38] ;  /* 0x0000380001137983 */ /* 0x0004a20000300600 */
[----:B------:R-:W-:Y:S01]  /*db90*/  ISETP.LE.U32.AND P2, PT, R2, UR5, PT ;  /* 0x0000000502007c0c */ /* 0x000fe2000bf43070 */
[----:B------:R-:W-:Y:S01]  /*dba0*/  FFMA.FTZ R4, R242, R116, R243 ;  /* 0x00000074f2047223 */ /* 0x000fe200000100f3 */
[----:B----4-:R-:W-:-:S03]  /*dbb0*/  @!P6 HFMA2.BF16_V2 R31, -RZ.H0_H0, RZ.H0_H0, -R14.H0_H0 ;  /* 0x200000ffff1fe231 */ /* 0x010fc6000034090e */
[----:B------:R-:W-:Y:S01]  /*dbc0*/  FADD.FTZ R2, R204, R4 ;  /* 0x00000004cc027221 */ /* 0x000fe20000010000 */
[----:B---3--:R-:W-:-:S03]  /*dbd0*/  @!P4 HFMA2.BF16_V2 R28, -RZ.H0_H0, RZ.H0_H0, -R9.H0_H0 ;  /* 0x200000ffff1cc231 */ /* 0x008fc60000340909 */
[----:B------:R-:W-:Y:S01]  /*dbe0*/  FADD.FTZ R2, R206, R2 ;  /* 0x00000002ce027221 */ /* 0x000fe20000010000 */
[----:B------:R-:W-:Y:S01]  /*dbf0*/  PRMT R17, R31, 0x7610, R17 ;  /* 0x000076101f117816 */ /* 0x000fe20000000011 */
[----:B------:R-:W-:Y:S01]  /*dc00*/  FADD.FTZ R3, R207, R3 ;  /* 0x00000003cf037221 */ /* 0x000fe20000010000 */
[----:B------:R-:W-:Y:S01]  /*dc10*/  PRMT R13, R28, 0x7610, R13 ;  /* 0x000076101c0d7816 */ /* 0x000fe2000000000d */
[----:B------:R-:W-:Y:S01]  /*dc20*/  @!P5 HFMA2.BF16_V2 R29, -RZ.H0_H0, RZ.H0_H0, -R12.H0_H0 ;  /* 0x200000ffff1dd231 */ /* 0x000fe2000034090c */
[----:B------:R-:W-:Y:S02]  /*dc30*/  @!P6 PRMT R14, R17, 0x5410, RZ ;  /* 0x00005410110ee816 */ /* 0x000fe400000000ff */
[----:B------:R-:W-:Y:S01]  /*dc40*/  @!P4 PRMT R9, R13, 0x5410, RZ ;  /* 0x000054100d09c816 */ /* 0x000fe200000000ff */
[----:B------:R-:W-:Y:S01]  /*dc50*/  FADD.FTZ R13, R25, R2 ;  /* 0x00000002190d7221 */ /* 0x000fe20000010000 */
[----:B------:R-:W-:Y:S01]  /*dc60*/  FADD.FTZ R17, R240, R3 ;  /* 0x00000003f0117221 */ /* 0x000fe20000010000 */
[----:B------:R-:W-:-:S02]  /*dc70*/  PRMT R16, R29, 0x7610, R16 ;  /* 0x000076101d107816 */ /* 0x000fc40000000010 */
[----:B------:R-:W-:Y:S01]  /*dc80*/  FADD.FTZ R13, R208, R13 ;  /* 0x0000000dd00d7221 */ /* 0x000fe20000010000 */
[----:B------:R-:W-:Y:S01]  /*dc90*/  FADD.FTZ R17, R209, R17 ;  /* 0x00000011d1117221 */ /* 0x000fe20000010000 */
[----:B------:R-:W-:Y:S01]  /*dca0*/  @!P5 PRMT R12, R16, 0x5410, RZ ;  /* 0x00005410100cd816 */ /* 0x000fe200000000ff */
[----:B------:R-:W-:Y:S02]  /*dcb0*/  IMAD.U32 R16, RZ, RZ, UR18 ;  /* 0x00000012ff107e24 */ /* 0x000fe4000f8e00ff */
[----:B------:R-:W-:Y:S01]  /*dcc0*/  FADD.FTZ R13, R210, R13 ;  /* 0x0000000dd20d7221 */ /* 0x000fe20000010000 */
[----:B------:R-:W-:Y:S01]  /*dcd0*/  FADD.FTZ R17, R211, R17 ;  /* 0x00000011d3117221 */ /* 0x000fe20000010000 */
[C---:B------:R-:W-:Y:S06]  /*dce0*/  HMMA.16816.F32.BF16 R76, R112.reuse, R80, R76 ;  /* 0x00000050704c723c */ /* 0x040fec000004184c */
[C---:B------:R-:W-:Y:S01]  /*dcf0*/  HMMA.16816.F32.BF16 R44, R112.reuse, R48, R88 ;  /* 0x00000030702c723c */ /* 0x040fe20000041858 */
[----:B------:R-:W1:Y:S05]  /*dd00*/  LDSM.16.MT88.4 R88, [R183+0xf800] ;  /* 0x00f80000b758783b */ /* 0x000e6a0000004200 */
[----:B------:R-:W-:Y:S01]  /*dd10*/  HMMA.16816.F32.BF16 R80, R112, R82, R104 ;  /* 0x000000527050723c */ /* 0x000fe20000041868 */
[----:B------:R-:W3:Y:S01]  /*dd20*/  LDSM.16.MT88.4 R104, [R184+0x11800] ;  /* 0x01180000b868783b */ /* 0x000ee20000004200 */
[----:B------:R-:W-:-:S04]  /*dd30*/  @UP0 UIADD3 UR37, UR17, -0x3, URZ ;  /* 0xfffffffd11250890 */ /* 0x000fc8000fffe03f */
[----:B------:R-:W-:Y:S01]  /*dd40*/  HMMA.16816.F32.BF16 R92, R112, R128, R92 ;  /* 0x00000080705c723c */ /* 0x000fe2000004185c */
[----:B------:R-:W-:-:S05]  /*dd50*/  IMAD.MOV.U32 R116, RZ, RZ, R164 ;  /* 0x000000ffff747224 */ /* 0x000fca00078e00a4 */
[----:B------:R-:W-:Y:S01]  /*dd60*/  HMMA.16816.F32.BF16 R128, R112, R130, R132 ;  /* 0x000000827080723c */ /* 0x000fe20000041884 */
[----:B------:R-:W-:-:S05]  /*dd70*/  @P0 IMAD.MOV.U32 R116, RZ, RZ, R164 ;  /* 0x000000ffff740224 */ /* 0x000fca00078e00a4 */
[C---:B------:R-:W-:Y:S06]  /*dd80*/  HMMA.16816.F32.BF16 R60, R112.reuse, R64, R232 ;  /* 0x00000040703c723c */ /* 0x040fec00000418e8 */
[C---:B------:R-:W-:Y:S06]  /*dd90*/  HMMA.16816.F32.BF16 R68, R112.reuse, R72, R216 ;  /* 0x000000487044723c */ /* 0x040fec00000418d8 */
[C---:B------:R-:W-:Y:S06]  /*dda0*/  HMMA.16816.F32.BF16 R132, R112.reuse, R96, R168 ;  /* 0x000000607084723c */ /* 0x040fec00000418a8 */
[C---:B-1----:R-:W-:Y:S06]  /*ddb0*/  HMMA.16816.F32.BF16 R84, R112.reuse, R88, R84 ;  /* 0x000000587054723c */ /* 0x042fec0000041854 */
        /* <DEDUP_REMOVED lines=11> */
[----:B-----5:R-:W-:-:S02]  /*de70*/  @!P3 HFMA2.BF16_V2 R27, -RZ.H0_H0, RZ.H0_H0, -R7.H0_H0 ;  /* 0x200000ffff1bb231 */ /* 0x020fc40000340907 */
[----:B--2---:R-:W-:-:S03]  /*de80*/  @!P2 HFMA2.BF16_V2 R19, -RZ.H0_H0, RZ.H0_H0, -R6.H0_H0 ;  /* 0x200000ffff13a231 */ /* 0x004fc60000340906 */
[----:B------:R-:W-:Y:S02]  /*de90*/  PRMT R5, R27, 0x7610, R5 ;  /* 0x000076101b057816 */ /* 0x000fe40000000005 */
[----:B------:R-:W-:Y:S02]  /*dea0*/  PRMT R4, R19, 0x7610, R4 ;  /* 0x0000761013047816 */ /* 0x000fe40000000004 */
[----:B------:R-:W-:Y:S01]  /*deb0*/  @!P3 PRMT R7, R5, 0x5410, RZ ;  /* 0x000054100507b816 */ /* 0x000fe200000000ff */
[----:B------:R-:W-:Y:S01]  /*dec0*/  IMAD.MOV.U32 R5, RZ, RZ, R11 ;  /* 0x000000ffff057224 */ /* 0x000fe200078e000b */
[----:B------:R-:W-:Y:S01]  /*ded0*/  @!P2 PRMT R6, R4, 0x5410, RZ ;  /* 0x000054100406a816 */ /* 0x000fe200000000ff */
[----:B------:R-:W-:-:S04]  /*dee0*/  IMAD.MOV.U32 R4, RZ, RZ, R10 ;  /* 0x000000ffff047224 */ /* 0x000fc800078e000a */
        /* <DEDUP_REMOVED lines=55> */
[----:B------:R-:W-:Y:S01]  /*e260*/  IADD3 R197, P1, R10, -0x100, RZ ;  /* 0xffffff000ac57810 */ /* 0x000fe20007f3e0ff */
[--C-:B------:R-:W-:Y:S02]  /*e270*/  IMAD.MOV.U32 R3, RZ, RZ, R153.reuse ;  /* 0x000000ffff037224 */ /* 0x100fe400078e0099 */
[----:B------:R-:W-:Y:S01]  /*e280*/  @P0 IMAD.MOV.U32 R3, RZ, RZ, R153 ;  /* 0x000000ffff030224 */ /* 0x000fe200078e0099 */
[----:B------:R-:W-:Y:S01]  /*e290*/  IADD3.X R196, R11, -0x1, RZ, P1, !PT ;  /* 0xffffffff0bc47810 */ /* 0x000fe20000ffe4ff */
[----:B------:R-:W-:Y:S08]  /*e2a0*/  @P0 BRA `(.L_x_702) ;  /* 0x0000000000040947 */ /* 0x000ff00003800000 */
.L_x_698:
[----:B------:R-:W-:-:S12]  /*e2b0*/  UIADD3 UR37, UR16, -0x1, URZ ;  /* 0xffffffff10257890 */ /* 0x000fd8000fffe03f */
.L_x_702:
[----:B------:R-:W-:-:S13]  /*e2c0*/  ISETP.LE.AND P0, PT, RZ, UR37, PT ;  /* 0x00000025ff007c0c */ /* 0x000fda000bf03270 */
[----:B------:R-:W-:Y:S05]  /*e2d0*/  @!P0 BRA `(.L_x_703) ;  /* 0x00000050008c8947 */ /* 0x000fea0003800000 */
[----:B-1----:R-:W3:Y:S01]  /*e2e0*/  LDL.LU R4, [R1+0x60] ;  /* 0x0000600001047983 */ /* 0x002ee20000300800 */
[----:B------:R-:W-:Y:S01]  /*e2f0*/  ULDC UR4, c[0x0][0x2d0] ;  /* 0x0000b40000047ab9 */ /* 0x000fe20000000800 */
[----:B--2---:R-:W1:Y:S01]  /*e300*/  S2R R2, SR_TID.X ;  /* 0x0000000000027919 */ /* 0x004e620000002100 */
[----:B------:R-:W-:Y:S01]  /*e310*/  MOV R117, R3 ;  /* 0x0000000300757202 */ /* 0x000fe20000000f00 */
[----:B------:R-:W-:Y:S01]  /*e320*/  USHF.R.S32.HI UR35, URZ, 0x1f, UR18 ;  /* 0x0000001f3f237899 */ /* 0x000fe20008011412 */
[----:B------:R-:W2:Y:S01]  /*e330*/  LDL.LU R6, [R1+0x70] ;  /* 0x0000700001067983 */ /* 0x000ea20000300800 */
        /* <DEDUP_REMOVED lines=14> */
[----:B------:R-:W5:Y:S01]  /*e420*/  @!P4 LDC.64 R10, c[0x0][0x220] ;  /* 0x00008800ff0acb82 */ /* 0x000f620000000a00 */
[----:B-1----:R1:W-:Y:S04]  /*e430*/  @!P4 STL.64 [R1+0x48], R8 ;  /* 0x000048080100c387 */ /* 0x0023e80000100a00 */
[----:B----4-:R-:W-:Y:S04]  /*e440*/  @!P4 STL.64 [R1+0x40], R12 ;  /* 0x0000400c0100c387 */ /* 0x010fe80000100a00 */
[----:B-----5:R-:W-:Y:S01]  /*e450*/  @!P4 STL.64 [R1+0x38], R10 ;  /* 0x0000380a0100c387 */ /* 0x020fe20000100a00 */
[----:B-1----:R-:W1:Y:S03]  /*e460*/  @!P4 LDC.64 R8, c[0x0][0x220] ;  /* 0x00008800ff08cb82 */ /* 0x002e660000000a00 */
[----:B-1----:R-:W-:Y:S01]  /*e470*/  @!P4 STL.64 [R1+0x30], R8 ;  /* 0x000030080100c387 */ /* 0x002fe20000100a00 */
[----:B---3--:R-:W-:-:S05]  /*e480*/  IMAD.WIDE.U32 R4, R4, -0x326172a9, RZ ;  /* 0xcd9e8d5704047825 */ /* 0x008fca00078e00ff */
[----:B------:R1:W-:Y:S01]  /*e490*/  STL.64 [R1+0x10], R4 ;  /* 0x0000100401007387 */ /* 0x0003e20000100a00 */
[----:B--2---:R-:W-:-:S03]  /*e4a0*/  LOP3.LUT R204, R5, R6, RZ, 0x3c, !PT ;  /* 0x0000000605cc7212 */ /* 0x004fc600078e3cff */
        /* <DEDUP_REMOVED lines=9> */
.L_x_706:
        /* <DEDUP_REMOVED lines=11> */
[----:B------:R-:W4:Y:S01]  /*e5f0*/  @!P2 LDC.64 R140, c[0x0][0x218] ;  /* 0x00008600ff8cab82 */ /* 0x000f220000000a00 */
[----:B------:R-:W-:Y:S01]  /*e600*/  UIADD3 UR8, UR17, UR8, URZ ;  /* 0x0000000811087290 */ /* 0x000fe2000fffe03f */
[----:B------:R-:W-:Y:S05]  /*e610*/  IMAD.U32 R119, RZ, RZ, UR17 ;  /* 0x00000011ff777e24 */ /* 0x000fea000f8e00ff */
[----:B------:R-:W-:Y:S01]  /*e620*/  IMAD.U32 R116, RZ, RZ, UR8 ;  /* 0x00000008ff747e24 */ /* 0x000fe2000f8e00ff */
[----:B------:R-:W4:Y:S08]  /*e630*/  @!P4 LDC.64 R144, c[0x0][0x218] ;  /* 0x00008600ff90cb82 */ /* 0x000f300000000a00 */
[----:B------:R-:W4:Y:S08]  /*e640*/  @!P3 LDC.64 R146, c[0x0][0x218] ;  /* 0x00008600ff92bb82 */ /* 0x000f300000000a00 */
[----:B------:R-:W4:Y:S08]  /*e650*/  @!P4 LDC.64 R154, c[0x0][0x218] ;  /* 0x00008600ff9acb82 */ /* 0x000f300000000a00 */
[----:B------:R-:W4:Y:S08]  /*e660*/  @!P2 LDC.64 R156, c[0x0][0x218] ;  /* 0x00008600ff9cab82 */ /* 0x000f300000000a00 */
[----:B------:R-:W4:Y:S01]  /*e670*/  @!P2 LDC.64 R152, c[0x0][0x218] ;  /* 0x00008600ff98ab82 */ /* 0x000f220000000a00 */
[C---:B--2---:R-:W-:Y:S07]  /*e680*/  LEA R2, P0, R118.reuse, R150, 0x6 ;  /* 0x0000009676027211 */ /* 0x044fee00078030ff */
[----:B------:R-:W2:Y:S01]  /*e690*/  @!P2 LDC.64 R150, c[0x0][0x218] ;  /* 0x00008600ff96ab82 */ /* 0x000ea20000000a00 */
[----:B---3--:R-:W-:Y:S02]  /*e6a0*/  LEA.HI.X R116, R118, R149, R116, 0x6, P0 ;  /* 0x0000009576747211 */ /* 0x008fe400000f3474 */
[C---:B-1----:R-:W-:Y:S02]  /*e6b0*/  @!P4 LEA R136, P1, R2.reuse, R136, 0x1 ;  /* 0x000000880288c211 */ /* 0x042fe400078208ff */
[C---:B-----5:R-:W-:Y:S02]  /*e6c0*/  @!P3 LEA R118, P0, R2.reuse, R138, 0x1 ;  /* 0x0000008a0276b211 */ /* 0x060fe400078008ff */
[C-C-:B------:R-:W-:Y:S01]  /*e6d0*/  @!P4 LEA.HI.X R137, R2.reuse, R137, R116.reuse, 0x1, P1 ;  /* 0x000000890289c211 */ /* 0x140fe200008f0c74 */
[----:B------:R-:W1:Y:S01]  /*e6e0*/  @!P3 LDC.64 R148, c[0x0][0x218] ;  /* 0x00008600ff94bb82 */ /* 0x000e620000000a00 */
[C-C-:B------:R-:W-:Y:S02]  /*e6f0*/  @!P3 LEA.HI.X R119, R2.reuse, R139, R116.reuse, 0x1, P0 ;  /* 0x0000008b0277b211 */ /* 0x140fe400000f0c74 */
[C---:B------:R-:W-:Y:S01]  /*e700*/  IADD3 R3, P5, R2.reuse, UR33, RZ ;  /* 0x0000002102037c10 */ /* 0x040fe2000ffbe0ff */
[----:B------:R-:W-:Y:S01]  /*e710*/  @!PT LDS RZ, [RZ] ;  /* 0x00000000fffff984 */ /* 0x000fe20000000800 */
[----:B------:R-:W-:Y:S01]  /*e720*/  @!PT LDS RZ, [RZ] ;  /* 0x00000000fffff984 */ /* 0x000fe20000000800 */
[----:B------:R-:W-:Y:S01]  /*e730*/  @!PT LDS RZ, [RZ] ;  /* 0x00000000fffff984 */ /* 0x000fe20000000800 */
[----:B------:R3:W-:Y:S03]  /*e740*/  @!P4 LDGSTS.E.BYPASS.LTC128B.128 [R192+0x6000], desc[UR24][R136.64] ;  /* 0x0600000088c0cfae */ /* 0x0007e6000b901d58 */
[C---:B----4-:R-:W-:Y:S01]  /*e750*/  @!P4 LEA R138, P1, R3.reuse, R144, 0x1 ;  /* 0x00000090038ac211 */ /* 0x050fe200078208ff */
[----:B------:R4:W-:Y:S04]  /*e760*/  @P3 STS.128 [R192+0x8000], RZ ;  /* 0x008000ffc0003388 */ /* 0x0009e80000000c00 */
[----:B------:R-:W-:Y:S01]  /*e770*/  @!PT LDS RZ, [RZ] ;  /* 0x00000000fffff984 */ /* 0x000fe20000000800 */
[----:B------:R-:W-:Y:S01]  /*e780*/  @!PT LDS RZ, [RZ] ;  /* 0x00000000fffff984 */ /* 0x000fe20000000800 */
[----:B------:R-:W-:Y:S01]  /*e790*/  @!PT LDS RZ, [RZ] ;  /* 0x00000000fffff984 */ /* 0x000fe20000000800 */
[----:B------:R2:W-:Y:S04]  /*e7a0*/  @!P3 LDGSTS.E.BYPASS.LTC128B.128 [R192+0x8000], desc[UR24][R118.64+0x80] ;  /* 0x0800008076c0bfae */ /* 0x0005e8000b901d58 */
[----:B------:R4:W-:Y:S01]  /*e7b0*/  @P2 STS.128 [R192+0xa000], RZ ;  /* 0x00a000ffc0002388 */ /* 0x0009e20000000c00 */
[C---:B---3--:R-:W-:Y:S04]  /*e7c0*/  @!P2 LEA R136, P0, R2.reuse, R140, 0x1 ;  /* 0x0000008c0288a211 */ /* 0x048fe800078008ff */
        /* <DEDUP_REMOVED lines=9> */
[----:B------:R-:W5:Y:S01]  /*e860*/  @!P4 LDC.64 R144, c[0x0][0x218] ;  /* 0x00008600ff90cb82 */ /* 0x000f620000000a00 */
[C-C-:B------:R-:W-:Y:S02]  /*e870*/  @!P3 LEA.HI.X R141, R3.reuse, R147, R116.reuse, 0x1, P0 ;  /* 0x00000093038db211 */ /* 0x140fe400000f0c74 */
[----:B------:R-:W-:Y:S01]  /*e880*/  @!PT LDS RZ, [RZ] ;  /* 0x00000000fffff984 */ /* 0x000fe20000000800 */
[----:B------:R-:W-:Y:S01]  /*e890*/  @!PT LDS RZ, [RZ] ;  /* 0x00000000fffff984 */ /* 0x000fe20000000800 */
[----:B------:R-:W-:Y:S01]  /*e8a0*/  @!PT LDS RZ, [RZ] ;  /* 0x00000000fffff984 */ /* 0x000fe20000000800 */
[----:B------:R1:W-:Y:S01]  /*e8b0*/  @!P4 LDGSTS.E.BYPASS.LTC128B.128 [R192+0x6800], desc[UR24][R138.64] ;  /* 0x068000008ac0cfae */ /* 0x0003e2000b901d58 */
[C---:B--2---:R-:W-:Y:S02]  /*e8c0*/  @!P2 LEA R118, P0, R3.reuse, R150, 0x1 ;  /* 0x000000960376a211 */ /* 0x044fe400078008ff */
[C---:B------:R-:W-:Y:S01]  /*e8d0*/  IADD3 R2, P1, R3.reuse, UR33, RZ ;  /* 0x0000002103027c10 */ /* 0x040fe2000ff3e0ff */
[----:B------:R4:W-:Y:S01]  /*e8e0*/  @P3 STS.128 [R192+0x8800], RZ ;  /* 0x008800ffc0003388 */ /* 0x0009e20000000c00 */
[----:B------:R-:W2:Y:S01]  /*e8f0*/  @!P3 LDC.64 R146, c[0x0][0x218] ;  /* 0x00008600ff92bb82 */ /* 0x000ea20000000a00 */
[----:B------:R-:W-:Y:S02]  /*e900*/  @!P2 LEA.HI.X R119, R3, R151, R116, 0x1, P0 ;  /* 0x000000970377a211 */ /* 0x000fe400000f0c74 */
[----:B------:R-:W-:Y:S01]  /*e910*/  @!PT LDS RZ, [RZ] ;  /* 0x00000000fffff984 */ /* 0x000fe20000000800 */
[----:B------:R-:W-:Y:S01]  /*e920*/  @!PT LDS RZ, [RZ] ;  /* 0x00000000fffff984 */ /* 0x000fe20000000800 */
[----:B------:R-:W-:Y:S01]  /*e930*/  @!PT LDS RZ, [RZ] ;  /* 0x00000000fffff984 */ /* 0x000fe20000000800 */
[----:B------:R4:W-:Y:S01]  /*e940*/  @!P3 LDGSTS.E.BYPASS.LTC128B.128 [R192+0x8800], desc[UR24][R140.64+0x80] ;  /* 0x088000808cc0bfae */ /* 0x0009e2000b901d58 */
[----:B------:R-:W-:Y:S02]  /*e950*/  IADD3.X R116, R116, UR32, RZ, P1, !PT ;  /* 0x0000002074747c10 */ /* 0x000fe40008ffe4ff */
[C---:B------:R-:W-:Y:S01]  /*e960*/  IADD3 R3, P6, R2.reuse, UR33, RZ ;  /* 0x0000002102037c10 */ /* 0x040fe2000ffde0ff */
        /* <DEDUP_REMOVED lines=8> */
[C---:B-1----:R-:W-:Y:S03]  /*e9f0*/  @!P2 LEA R138, P0, R2.reuse, R156, 0x1 ;  /* 0x0000009c028aa211 */ /* 0x042fe600078008ff */
[----:B------:R-:W-:Y:S01]  /*ea00*/  @!PT LDS RZ, [RZ] ;  /* 0x00000000fffff984 */ /* 0x000fe20000000800 */
[----:B------:R-:W-:Y:S01]  /*ea10*/  @!PT LDS RZ, [RZ] ;  /* 0x00000000fffff984 */ /* 0x000fe20000000800 */
[----:B------:R-:W-:Y:S01]  /*ea20*/  @!PT LDS RZ, [RZ] ;  /* 0x00000000fffff984 */ /* 0x000fe20000000800 */
[----:B------:R5:W-:Y:S01]  /*ea30*/  @!P4 LDGSTS.E.BYPASS.LTC128B.128 [R192+0x7000], desc[UR24][R136.64] ;  /* 0x0700000088c0cfae */ /* 0x000be2000b901d58 */
[C-C-:B------:R-:W-:Y:S03]  /*ea40*/  @!P2 LEA.HI.X R139, R2.reuse, R157, R116.reuse, 0x1, P0 ;  /* 0x0000009d028ba211 */ /* 0x140fe600000f0c74 */
[----:B------:R3:W-:Y:S01]  /*ea50*/  @P3 STS.128 [R192+0x9000], RZ ;  /* 0x009000ffc0003388 */ /* 0x0007e20000000c00 */
[C---:B----4-:R-:W-:Y:S04]  /*ea60*/  @!P3 LEA R140, P1, R2.reuse, R148, 0x1 ;  /* 0x00000094028cb211 */ /* 0x050fe800078208ff */
[----:B------:R-:W-:Y:S02]  /*ea70*/  @!P3 LEA.HI.X R141, R2, R149, R116, 0x1, P1 ;  /* 0x00000095028db211 */ /* 0x000fe400008f0c74 */
[C---:B------:R-:W-:Y:S02]  /*ea80*/  @!P2 LEA R2, P0, R3.reuse, R152, 0x1 ;  /* 0x000000980302a211 */ /* 0x040fe400078008ff */
[C---:B--2---:R-:W-:Y:S01]  /*ea90*/  @!P3 LEA R118, P1, R3.reuse, R146, 0x1 ;  /* 0x000000920376b211 */ /* 0x044fe200078208ff */
        /* <DEDUP_REMOVED lines=11> */
[C---:B-----5:R-:W-:Y:S03]  /*eb50*/  @!P4 LEA R136, P5, R3.reuse, R144, 0x1 ;  /* 0x000000900388c211 */ /* 0x060fe600078a08ff */
        /* <DEDUP_REMOVED lines=19> */
.L_x_704:
        /* <DEDUP_REMOVED lines=8> */
[----:B------:R-:W5:Y:S04]  /*ed10*/  LDL R8, [R1+0x48] ;  /* 0x0000480001087983 */ /* 0x000f680000100800 */
[----:B------:R-:W5:Y:S04]  /*ed20*/  LDL R5, [R1+0x4c] ;  /* 0x00004c0001057983 */ /* 0x000f680000100800 */
[----:B------:R-:W5:Y:S04]  /*ed30*/  LDL R21, [R1+0x40] ;  /* 0x0000400001157983 */ /* 0x000f680000100800 */
[----:B------:R-:W5:Y:S04]  /*ed40*/  LDL R20, [R1+0x44] ;  /* 0x0000440001147983 */ /* 0x000f680000100800 */
[----:B------:R-:W5:Y:S04]  /*ed50*/  LDL R24, [R1+0x38] ;  /* 0x0000380001187983 */ /* 0x000f680000100800 */
[----:B------:R-:W5:Y:S04]  /*ed60*/  LDL R23, [R1+0x3c] ;  /* 0x00003c0001177983 */ /* 0x000f680000100800 */
[----:B------:R-:W5:Y:S01]  /*ed70*/  LDL R22, [R1+0x30] ;  /* 0x0000300001167983 */ /* 0x000f620000100800 */
[----:B------:R-:W-:Y:S06]  /*ed80*/  BAR.SYNC.DEFER_BLOCKING 0x0 ;  /* 0x0000000000007b1d */ /* 0x000fec0000010000 */
[----:B------:R-:W-:Y:S01]  /*ed90*/  @P4 STS.128 [R192+0xc000], RZ ;  /* 0x00c000ffc0004388 */ /* 0x000fe20000000c00 */
[----:B------:R-:W1:Y:S02]  /*eda0*/  S2R R116, SR_TID.X ;  /* 0x0000000000747919 */ /* 0x000e640000002100 */
[----:B-1----:R-:W-:Y:S05]  /*edb0*/  IMAD.SHL.U32 R116, R116, 0x2, RZ ;  /* 0x0000000274747824 */ /* 0x002fea00078e00ff */
[----:B------:R-:W-:Y:S02]  /*edc0*/  LOP3.LUT R116, R116, 0x6, RZ, 0xc0, !PT ;  /* 0x0000000674747812 */ /* 0x000fe400078ec0ff */
[----:B--2---:R-:W-:Y:S01]  /*edd0*/  ISETP.GE.AND P2, PT, R2, UR31, PT ;  /* 0x0000001f02007c0c */ /* 0x004fe2000bf46270 */
[----:B------:R-:W-:Y:S01]  /*ede0*/  IMAD.U32 R2, RZ, RZ, UR37 ;  /* 0x00000025ff027e24 */ /* 0x000fe2000f8e00ff */
[----:B---3--:R-:W-:Y:S03]  /*edf0*/  ISETP.GE.AND P3, PT, R3, UR31, PT ;  /* 0x0000001f03007c0c */ /* 0x008fe6000bf66270 */
[----:B----4-:R-:W-:Y:S08]  /*ee00*/  IMAD.WIDE.U32 R2, R2, UR11, R12 ;  /* 0x0000000b02027c25 */ /* 0x010ff0000f8e000c */
[----:B------:R-:W1:Y:S01]  /*ee10*/  @!P2 LDC.64 R10, c[0x0][0x220] ;  /* 0x00008800ff0aab82 */ /* 0x000e620000000a00 */
[----:B------:R-:W-:Y:S01]  /*ee20*/  VIADD R4, R3, UR8 ;  /* 0x0000000803047c36 */ /* 0x000fe20008000000 */
[C---:B-----5:R-:W-:Y:S04]  /*ee30*/  @!P4 LEA R8, P1, R2.reuse, R8, 0x1 ;  /* 0x000000080208c211 */ /* 0x060fe800078208ff */
        /* <DEDUP_REMOVED lines=10> */
[----:B------:R-:W5:Y:S01]  /*eee0*/  @!P2 LDC.64 R18, c[0x0][0x220] ;  /* 0x00008800ff12ab82 */ /* 0x000f620000000a00 */
        /* <DEDUP_REMOVED lines=18> */
[----:B------:R-:W4:Y:S01]  /*f010*/  @!P3 LDC.64 R14, c[0x0][0x220] ;  /* 0x00008800ff0ebb82 */ /* 0x000f220000000a00 */
[----:B------:R-:W-:Y:S01]  /*f020*/  @P4 STS.128 [R192+0xc800], RZ ;  /* 0x00c800ffc0004388 */ /* 0x000fe20000000c00 */
[C---:B-1----:R-:W-:Y:S04]  /*f030*/  @!P4 LEA R6, P1, R3.reuse, R21, 0x1 ;  /* 0x000000150306c211 */ /* 0x042fe800078208ff */
[C-C-:B------:R-:W-:Y:S02]  /*f040*/  @!P4 LEA.HI.X R7, R3.reuse, R20, R4.reuse, 0x1, P1 ;  /* 0x000000140307c211 */ /* 0x140fe400008f0c04 */
[C---:B------:R-:W-:Y:S01]  /*f050*/  IADD3 R2, P1, R3.reuse, UR20, RZ ;  /* 0x0000001403027c10 */ /* 0x040fe2000ff3e0ff */
[----:B------:R-:W1:Y:S01]  /*f060*/  @!P2 LDC.64 R20, c[0x0][0x220] ;  /* 0x00008800ff14ab82 */ /* 0x000e620000000a00 */
[C---:B-----5:R-:W-:Y:S01]  /*f070*/  @!P2 LEA R8, P0, R3.reuse, R18, 0x1 ;  /* 0x000000120308a211 */ /* 0x060fe200078008ff */
        /* <DEDUP_REMOVED lines=20> */
[C---:B-----5:R-:W-:Y:S04]  /*f1c0*/  @!P4 LEA R6, P0, R2.reuse, R24, 0x1 ;  /* 0x000000180206c211 */ /* 0x060fe800078008ff */
        /* <DEDUP_REMOVED lines=9> */
[C---:B----4-:R-:W-:Y:S01]  /*f260*/  @!P4 LEA R8, P5, R3.reuse, R22, 0x1 ;  /* 0x000000160308c211 */ /* 0x050fe200078a08ff */
[----:B------:R-:W-:Y:S01]  /*f270*/  @!PT LDS RZ, [RZ] ;  /* 0x00000000fffff984 */ /* 0x000fe20000000800 */
[----:B------:R-:W-:Y:S01]  /*f280*/  @!PT LDS RZ, [RZ] ;  /* 0x00000000fffff984 */ /* 0x000fe20000000800 */
[----:B------:R-:W-:Y:S01]  /*f290*/  @!PT LDS RZ, [RZ] ;  /* 0x00000000fffff984 */ /* 0x000fe20000000800 */
[----:B------:R-:W-:Y:S01]  /*f2a0*/  @!P3 LDGSTS.E.BYPASS.LTC128B.128 [R192+0xf000], desc[UR24][R12.64+0x80] ;  /* 0x0f0000800cc0bfae */ /* 0x000fe2000b901d58 */
[C---:B-1----:R-:W-:Y:S03]  /*f2b0*/  @!P2 LEA R2, P0, R3.reuse, R20, 0x1 ;  /* 0x000000140302a211 */ /* 0x042fe600078008ff */
        /* <DEDUP_REMOVED lines=26> */
[----:B------:R-:W-:Y:S04]  /*f460*/  LDSM.16.M88.4 R16, [R180+0x6800] ;  /* 0x00680000b410783b */ /* 0x000fe80000000200 */
[----:B-1----:R-:W1:Y:S04]  /*f470*/  LDSM.16.M88.4 R8, [R180+0x6000] ;  /* 0x00600000b408783b */ /* 0x002e680000000200 */
[----:B------:R-:W3:Y:S04]  /*f480*/  LDSM.16.M88.4 R24, [R180+0x7000] ;  /* 0x00700000b418783b */ /* 0x000ee80000000200 */
[----:B------:R-:W4:Y:S04]  /*f490*/  LDSM.16.M88.4 R136, [R180+0x7800] ;  /* 0x00780000b488783b */ /* 0x000f280000000200 */
[----:B------:R-:W0:Y:S01]  /*f4a0*/  LDGDEPBAR ;  /* 0x00000000000079af */ /* 0x000e220000000000 */
[----:B--2---:R-:W-:Y:S03]  /*f4b0*/  IMAD.U32 R2, RZ, RZ, UR37 ;  /* 0x00000025ff027e24 */ /* 0x004fe6000f8e00ff */
[----:B------:R-:W-:Y:S01]  /*f4c0*/  LDSM.16.M88.4 R140, [R189] ;  /* 0x00000000bd8c783b */ /* 0x000fe20000000200 */
[----:B------:R-:W-:Y:S03]  /*f4d0*/  IMAD R2, R2, 0x40, R116 ;  /* 0x0000004002027824 */ /* 0x000fe600078e0274 */
[----:B------:R-:W2:Y:S01]  /*f4e0*/  LDSM.16.M88.4 R144, [R187] ;  /* 0x00000000bb90783b */ /* 0x000ea20000000200 */
[C---:B------:R-:W-:Y:S03]  /*f4f0*/  VIADD R116, R2.reuse, 0x1 ;  /* 0x0000000102747836 */ /* 0x040fe60000000000 */
[----:B------:R-:W5:Y:S01]  /*f500*/  LDSM.16.M88.4 R148, [R187+0x800] ;  /* 0x00080000bb94783b */ /* 0x000f620000000200 */
[----:B------:R-:W-:Y:S01]  /*f510*/  I2FP.F32.S32 R3, R2 ;  /* 0x0000000200037245 */ /* 0x000fe20000201400 */
[C---:B------:R-:W-:Y:S02]  /*f520*/  VIADD R119, R2.reuse, 0x10 ;  /* 0x0000001002777836 */ /* 0x040fe40000000000 */
[----:B------:R-:W5:Y:S01]  /*f530*/  LDSM.16.M88.4 R152, [R187+0x1000] ;  /* 0x00100000bb98783b */ /* 0x000f620000000200 */
[C---:B------:R-:W-:Y:S03]  /*f540*/  VIADD R118, R2.reuse, 0x8 ;  /* 0x0000000802767836 */ /* 0x040fe60000000000 */
[----:B------:R-:W5:Y:S02]  /*f550*/  LDSM.16.M88.4 R156, [R187+0x1800] ;  /* 0x00180000bb9c783b */ /* 0x000f640000000200 */
[----:B------:R-:W-:Y:S02]  /*f560*/  I2FP.F32.S32 R118, R118 ;  /* 0x0000007600767245 */ /* 0x000fe40000201400 */
[----:B------:R-:W-:Y:S01]  /*f570*/  LDSM.16.M88.4 R160, [R191] ;  /* 0x00000000bfa0783b */ /* 0x000fe20000000200 */
[C---:B-1----:R-:W-:Y:S03]  /*f580*/  HMMA.16816.F32.BF16 R4, R32.reuse, R8, RZ ;  /* 0x000000082004723c */ /* 0x042fe600000418ff */
[----:B------:R-:W1:Y:S04]  /*f590*/  LDSM.16.M88.4 R164, [R186+0x6000] ;  /* 0x00600000baa4783b */ /* 0x000e680000000200 */
[----:B------:R-:W-:Y:S01]  /*f5a0*/  LDSM.16.M88.4 R168, [R186+0x7000] ;  /* 0x00700000baa8783b */ /* 0x000fe20000000200 */
[C---:B------:R-:W-:Y:S03]  /*f5b0*/  HMMA.16816.F32.BF16 R8, R32.reuse, R10, RZ ;  /* 0x0000000a2008723c */ /* 0x040fe600000418ff */
[----:B------:R-:W-:Y:S03]  /*f5c0*/  LDSM.16.M88.4 R172, [R186+0x7800] ;  /* 0x00780000baac783b */ /* 0x000fe60000000200 */
[C---:B------:R-:W-:Y:S01]  /*f5d0*/  HMMA.16816.F32.BF16 R12, R32.reuse, R16, RZ ;  /* 0x00000010200c723c */ /* 0x040fe200000418ff */
[----:B------:R-:W-:Y:S05]  /*f5e0*/  LDSM.16.M88.4 R176, [R185] ;  /* 0x00000000b9b0783b */ /* 0x000fea0000000200 */
[C---:B------:R-:W-:Y:S06]  /*f5f0*/  HMMA.16816.F32.BF16 R16, R32.reuse, R18, RZ ;  /* 0x000000122010723c */ /* 0x040fec00000418ff */
[C---:B---3--:R-:W-:Y:S06]  /*f600*/  HMMA.16816.F32.BF16 R20, R32.reuse, R24, RZ ;  /* 0x000000182014723c */ /* 0x048fec00000418ff */
[C---:B------:R-:W-:Y:S06]  /*f610*/  HMMA.16816.F32.BF16 R24, R32.reuse, R26, RZ ;  /* 0x0000001a2018723c */ /* 0x040fec00000418ff */
[C---:B----4-:R-:W-:Y:S06]  /*f620*/  HMMA.16816.F32.BF16 R28, R32.reuse, R136, RZ ;  /* 0x00000088201c723c */ /* 0x050fec00000418ff */
[----:B------:R-:W-:Y:S01]  /*f630*/  HMMA.16816.F32.BF16 R32, R32, R138, RZ ;  /* 0x0000008a2020723c */ /* 0x000fe200000418ff */
[----:B------:R-:W3:Y:S05]  /*f640*/  LDSM.16.M88.4 R136, [R186+0x6800] ;  /* 0x00680000ba88783b */ /* 0x000eea0000000200 */
[C---:B--2---:R-:W-:Y:S06]  /*f650*/  HMMA.16816.F32.BF16 R4, R140.reuse, R144, R4 ;  /* 0x000000908c04723c */ /* 0x044fec0000041804 */
[C---:B------:R-:W-:Y:S01]  /*f660*/  HMMA.16816.F32.BF16 R8, R140.reuse, R146, R8 ;  /* 0x000000928c08723c */ /* 0x040fe20000041808 */
[----:B------:R-:W2:Y:S05]  /*f670*/  LDSM.16.M88.4 R144, [R190] ;  /* 0x00000000be90783b */ /* 0x000eaa0000000200 */
[C---:B-----5:R-:W-:Y:S06]  /*f680*/  HMMA.16816.F32.BF16 R12, R140.reuse, R148, R12 ;  /* 0x000000948c0c723c */ /* 0x060fec000004180c */
[C---:B------:R-:W-:Y:S01]  /*f690*/  HMMA.16816.F32.BF16 R16, R140.reuse, R150, R16 ;  /* 0x000000968c10723c */ /* 0x040fe20000041810 */
[----:B------:R-:W-:Y:S05]  /*f6a0*/  LDSM.16.M88.4 R148, [R185+0x1000] ;  /* 0x00100000b994783b */ /* 0x000fea0000000200 */
        /* <DEDUP_REMOVED lines=18> */
[----:B------:R-:W5:Y:S04]  /*f7d0*/  LDSM.16.M88.4 R160, [R180+0x9000] ;  /* 0x00900000b4a0783b */ /* 0x000f680000000200 */
[----:B------:R-:W-:Y:S01]  /*f7e0*/  LDSM.16.M88.4 R172, [R189+0x2000] ;  /* 0x00200000bdac783b */ /* 0x000fe20000000200 */
[C---:B--2---:R-:W-:Y:S06]  /*f7f0*/  HMMA.16816.F32.BF16 R4, R144.reuse, R176, R4 ;  /* 0x000000b09004723c */ /* 0x044fec0000041804 */
[C---:B------:R-:W-:Y:S01]  /*f800*/  HMMA.16816.F32.BF16 R8, R144.reuse, R178, R8 ;  /* 0x000000b29008723c */ /* 0x040fe20000041808 */
[----:B------:R-:W2:Y:S05]  /*f810*/  LDSM.16.M88.4 R176, [R187+0x2000] ;  /* 0x00200000bbb0783b */ /* 0x000eaa0000000200 */
[C---:B----4-:R-:W-:Y:S06]  /*f820*/  HMMA.16816.F32.BF16 R12, R144.reuse, R140, R12 ;  /* 0x0000008c900c723c */ /* 0x050fec000004180c */
        /* <DEDUP_REMOVED lines=15> */
[C---:B-----5:R-:W-:Y:S06]  /*f920*/  HMMA.16816.F32.BF16 R20, R156.reuse, R160, R20 ;  /* 0x000000a09c14723c */ /* 0x060fec0000041814 */
        /* <DEDUP_REMOVED lines=68> */
[----:B------:R-:W-:Y:S06]  /*fd70*/  HMMA.16816.F32.BF16 R32, R160, R150, R32 ;  /* 0x00000096a020723c */ /* 0x000fec0000041820 */
[C---:B-1----:R-:W-:Y:S06]  /*fd80*/  HMMA.16816.F32.BF16 R4, R168.reuse, R172, R4 ;  /* 0x000000aca804723c */ /* 0x042fec0000041804 */
[C---:B------:R-:W-:Y:S06]  /*fd90*/  HMMA.16816.F32.BF16 R8, R168.reuse, R174, R8 ;  /* 0x000000aea808723c */ /* 0x040fec0000041808 */
[C---:B---3--:R-:W-:Y:S06]  /*fda0*/  HMMA.16816.F32.BF16 R12, R168.reuse, R136, R12 ;  /* 0x00000088a80c723c */ /* 0x048fec000004180c */
[C---:B------:R-:W-:Y:S01]  /*fdb0*/  HMMA.16816.F32.BF16 R16, R168.reuse, R138, R16 ;  /* 0x0000008aa810723c */ /* 0x040fe20000041810 */
[----:B------:R-:W1:Y:S01]  /*fdc0*/  LDSM.16.M88.4 R136, [R185+0x5000] ;  /* 0x00500000b988783b */ /* 0x000e620000000200 */
[----:B------:R-:W-:Y:S04]  /*fdd0*/  DEPBAR.LE SB0, 0x0 ;  /* 0x000080000000791a */ /* 0x000fe80000000000 */
[C---:B-----5:R-:W-:Y:S01]  /*fde0*/  HMMA.16816.F32.BF16 R20, R168.reuse, R152, R20 ;  /* 0x00000098a814723c */ /* 0x060fe20000041814 */
[----:B------:R-:W-:Y:S05]  /*fdf0*/  BAR.SYNC.DEFER_BLOCKING 0x0 ;  /* 0x0000000000007b1d */ /* 0x000fea0000010000 */
[C---:B------:R-:W-:Y:S06]  /*fe00*/  HMMA.16816.F32.BF16 R24, R168.reuse, R154, R24 ;  /* 0x0000009aa818723c */ /* 0x040fec0000041818 */
[C---:B------:R-:W-:Y:S06]  /*fe10*/  HMMA.16816.F32.BF16 R28, R168.reuse, R156, R28 ;  /* 0x0000009ca81c723c */ /* 0x040fec000004181c */
[----:B------:R-:W-:Y:S06]  /*fe20*/  HMMA.16816.F32.BF16 R32, R168, R158, R32 ;  /* 0x0000009ea820723c */ /* 0x000fec0000041820 */
[C---:B--2---:R-:W-:Y:S06]  /*fe30*/  HMMA.16816.F32.BF16 R4, R164.reuse, R176, R4 ;  /* 0x000000b0a404723c */ /* 0x044fec0000041804 */
[C---:B------:R-:W-:Y:S06]  /*fe40*/  HMMA.16816.F32.BF16 R8, R164.reuse, R178, R8 ;  /* 0x000000b2a408723c */ /* 0x040fec0000041808 */
[C---:B----4-:R-:W-:Y:S06]  /*fe50*/  HMMA.16816.F32.BF16 R12, R164.reuse, R140, R12 ;  /* 0x0000008ca40c723c */ /* 0x050fec000004180c */
[C---:B------:R-:W-:Y:S06]  /*fe60*/  HMMA.16816.F32.BF16 R16, R164.reuse, R142, R16 ;  /* 0x0000008ea410723c */ /* 0x040fec0000041810 */
[C---:B------:R-:W-:Y:S01]  /*fe70*/  FFMA.FTZ R4, R3.reuse, UR15, R4 ;  /* 0x0000000f03047c23 */ /* 0x040fe20008010004 */
[----:B------:R-:W-:Y:S01]  /*fe80*/  FFMA.FTZ R6, R3, UR15, R6 ;  /* 0x0000000f03067c23 */ /* 0x000fe20008010006 */
[----:B------:R-:W-:Y:S01]  /*fe90*/  I2FP.F32.S32 R3, R116 ;  /* 0x0000007400037245 */ /* 0x000fe20000201400 */
[C---:B-1----:R-:W-:Y:S03]  /*fea0*/  HMMA.16816.F32.BF16 R20, R164.reuse, R136, R20 ;  /* 0x00000088a414723c */ /* 0x042fe60000041814 */
[----:B------:R-:W-:Y:S02]  /*feb0*/  VIADD R116, R2, 0x9 ;  /* 0x0000000902747836 */ /* 0x000fe40000000000 */
[C---:B------:R-:W-:Y:S01]  /*fec0*/  FFMA.FTZ R5, R3.reuse, UR15, R5 ;  /* 0x0000000f03057c23 */ /* 0x040fe20008010005 */
[----:B------:R-:W-:Y:S01]  /*fed0*/  FFMA.FTZ R7, R3, UR15, R7 ;  /* 0x0000000f03077c23 */ /* 0x000fe20008010007 */
[----:B------:R-:W-:Y:S01]  /*fee0*/  I2FP.F32.S32 R3, R119 ;  /* 0x0000007700037245 */ /* 0x000fe20000201400 */
[----:B------:R-:W-:Y:S03]  /*fef0*/  FFMA.FTZ R8, R118, UR15, R8 ;  /* 0x0000000f76087c23 */ /* 0x000fe60008010008 */
[----:B------:R-:W-:Y:S01]  /*ff00*/  I2FP.F32.S32 R116, R116 ;  /* 0x0000007400747245 */ /* 0x000fe20000201400 */
[C---:B------:R-:W-:Y:S03]  /*ff10*/  HMMA.16816.F32.BF16 R24, R164.reuse, R138, R24 ;  /* 0x0000008aa418723c */ /* 0x040fe60000041818 */
[C---:B------:R-:W-:Y:S01]  /*ff20*/  FFMA.FTZ R12, R3.reuse, UR15, R12 ;  /* 0x0000000f030c7c23 */ /* 0x040fe2000801000c */
[----:B------:R-:W-:Y:S01]  /*ff30*/  FFMA.FTZ R14, R3, UR15, R14 ;  /* 0x0000000f030e7c23 */ /* 0x000fe2000801000e */
[C---:B------:R-:W-:Y:S01]  /*ff40*/  FFMA.FTZ R9, R116.reuse, UR15, R9 ;  /* 0x0000000f74097c23 */ /* 0x040fe20008010009 */
[----:B------:R-:W-:Y:S01]  /*ff50*/  FFMA.FTZ R11, R116, UR15, R11 ;  /* 0x0000000f740b7c23 */ /* 0x000fe2000801000b */
[----:B------:R-:W-:Y:S04]  /*ff60*/  VIADD R3, R2, 0x18 ;  /* 0x0000001802037836 */ /* 0x000fe80000000000 */
[----:B------:R-:W-:Y:S01]  /*ff70*/  FFMA.FTZ R10, R118, UR15, R10 ;  /* 0x0000000f760a7c23 */ /* 0x000fe2000801000a */
[C---:B------:R-:W-:Y:S03]  /*ff80*/  HMMA.16816.F32.BF16 R28, R164.reuse, R144, R28 ;  /* 0x00000090a41c723c */ /* 0x040fe6000004181c */
[----:B------:R-:W-:Y:S01]  /*ff90*/  I2FP.F32.S32 R3, R3 ;  /* 0x0000000300037245 */ /* 0x000fe20000201400 */
[C---:B------:R-:W-:Y:S02]  /*ffa0*/  VIADD R116, R2.reuse, 0x19 ;  /* 0x0000001902747836 */ /* 0x040fe40000000000 */
[C---:B------:R-:W-:Y:S01]  /*ffb0*/  VIADD R118, R2.reuse, 0x11 ;  /* 0x0000001102767836 */ /* 0x040fe20000000000 */
[----:B------:R-:W-:Y:S04]  /*ffc0*/  HMMA.16816.F32.BF16 R32, R164, R146, R32 ;  /* 0x00000092a420723c */ /* 0x000fe80000041820 */
[----:B------:R-:W-:Y:S01]  /*ffd0*/  I2FP.F32.S32 R116, R116 ;  /* 0x0000007400747245 */ /* 0x000fe20000201400 */
[----:B------:R-:W-:Y:S01]  /*ffe0*/  VIADD R119, R2, 0x20 ;  /* 0x0000002002777836 */ /* 0x000fe20000000000 */
[----:B------:R-:W-:Y:S01]  /*fff0*/  I2FP.F32.S32 R118, R118 ;  /* 0x0000007600767245 */ /* 0x000fe20000201400 */
[C---:B------:R-:W-:Y:S01]  /*10000*/  FFMA.FTZ R16, R3.reuse, UR15, R16 ;  /* 0x0000000f03107c23 */ /* 0x040fe20008010010 */
[----:B------:R-:W-:Y:S03]  /*10010*/  FFMA.FTZ R18, R3, UR15, R18 ;  /* 0x0000000f03127c23 */ /* 0x000fe60008010012 */
[----:B------:R-:W-:Y:S01]  /*10020*/  I2FP.F32.S32 R3, R119 ;  /* 0x0000007700037245 */ /* 0x000fe20000201400 */
[C---:B------:R-:W-:Y:S01]  /*10030*/  FFMA.FTZ R17, R116.reuse, UR15, R17 ;  /* 0x0000000f74117c23 */ /* 0x040fe20008010011 */
[----:B------:R-:W-:Y:S01]  /*10040*/  FFMA.FTZ R19, R116, UR15, R19 ;  /* 0x0000000f74137c23 */ /* 0x000fe20008010013 */
[C---:B------:R-:W-:Y:S01]  /*10050*/  FFMA.FTZ R13, R118.reuse, UR15, R13 ;  /* 0x0000000f760d7c23 */ /* 0x040fe2000801000d */
[----:B------:R-:W-:Y:S01]  /*10060*/  FFMA.FTZ R15, R118, UR15, R15 ;  /* 0x0000000f760f7c23 */ /* 0x000fe2000801000f */
[----:B------:R-:W-:Y:S01]  /*10070*/  FMNMX.FTZ R118, R4, R0, !PT ;  /* 0x0000000004767209 */ /* 0x000fe20007810000 */
[C---:B------:R-:W-:Y:S02]  /*10080*/  VIADD R116, R2.reuse, 0x21 ;  /* 0x0000002102747836 */ /* 0x040fe40000000000 */
[C---:B------:R-:W-:Y:S01]  /*10090*/  FFMA.FTZ R20, R3.reuse, UR15, R20 ;  /* 0x0000000f03147c23 */ /* 0x040fe20008010014 */
[----:B------:R-:W-:Y:S01]  /*100a0*/  FFMA.FTZ R22, R3, UR15, R22 ;  /* 0x0000000f03167c23 */ /* 0x000fe20008010016 */
[----:B------:R-:W-:Y:S01]  /*100b0*/  FMNMX.FTZ R119, R5, R118, !PT ;  /* 0x0000007605777209 */ /* 0x000fe20007810000 */
[C---:B------:R-:W-:Y:S01]  /*100c0*/  VIADD R118, R2.reuse, 0x29 ;  /* 0x0000002902767836 */ /* 0x040fe20000000000 */
[----:B------:R-:W-:Y:S01]  /*100d0*/  I2FP.F32.S32 R3, R116 ;  /* 0x0000007400037245 */ /* 0x000fe20000201400 */
[----:B------:R-:W-:Y:S01]  /*100e0*/  VIADD R136, R2, 0x28 ;  /* 0x0000002802887836 */ /* 0x000fe20000000000 */
[----:B------:R-:W-:Y:S01]  /*100f0*/  FMNMX.FTZ R119, R8, R119, !PT ;  /* 0x0000007708777209 */ /* 0x000fe20007810000 */
[----:B------:R-:W-:Y:S02]  /*10100*/  VIADD R143, R2, 0x39 ;  /* 0x00000039028f7836 */ /* 0x000fe40000000000 */
[----:B------:R-:W-:Y:S01]  /*10110*/  FFMA.FTZ R21, R3, UR15, R21 ;  /* 0x0000000f03157c23 */ /* 0x000fe20008010015 */
[----:B------:R-:W-:Y:S01]  /*10120*/  FMNMX.FTZ R119, R9, R119, !PT ;  /* 0x0000007709777209 */ /* 0x000fe20007810000 */
[----:B------:R-:W-:Y:S01]  /*10130*/  FFMA.FTZ R23, R3, UR15, R23 ;  /* 0x0000000f03177c23 */ /* 0x000fe20008010017 */
[----:B------:R-:W-:Y:S02]  /*10140*/  I2FP.F32.S32 R3, R118 ;  /* 0x0000007600037245 */ /* 0x000fe40000201400 */
[----:B------:R-:W-:Y:S02]  /*10150*/  FMNMX.FTZ R118, R6, R117, !PT ;  /* 0x0000007506767209 */ /* 0x000fe40007810000 */
        /* <DEDUP_REMOVED lines=9> */
[C---:B------:R-:W-:Y:S01]  /*101f0*/  VIADD R116, R2.reuse, 0x30 ;  /* 0x0000003002747836 */ /* 0x040fe20000000000 */
[----:B------:R-:W-:Y:S01]  /*10200*/  FMNMX.FTZ R119, R11, R3, !PT ;  /* 0x000000030b777209 */ /* 0x000fe20007810000 */
[----:B------:R-:W-:Y:S01]  /*10210*/  VIADD R136, R2, 0x31 ;  /* 0x0000003102887836 */ /* 0x000fe20000000000 */
[----:B------:R-:W-:Y:S02]  /*10220*/  FMNMX.FTZ R142, R16, R118, !PT ;  /* 0x00000076108e7209 */ /* 0x000fe40007810000 */
[----:B------:R-:W-:Y:S02]  /*10230*/  I2FP.F32.S32 R116, R116 ;  /* 0x0000007400747245 */ /* 0x000fe40000201400 */
[----:B------:R-:W-:Y:S02]  /*10240*/  FMNMX.FTZ R118, R14, R119, !PT ;  /* 0x000000770e767209 */ /* 0x000fe40007810000 */
[----:B------:R-:W-:Y:S01]  /*10250*/  FMNMX.FTZ R142, R17, R142, !PT ;  /* 0x0000008e118e7209 */ /* 0x000fe20007810000 */
[C---:B------:R-:W-:Y:S01]  /*10260*/  FFMA.FTZ R28, R116.reuse, UR15, R28 ;  /* 0x0000000f741c7c23 */ /* 0x040fe2000801001c */
[----:B------:R-:W-:Y:S01]  /*10270*/  I2FP.F32.S32 R3, R136 ;  /* 0x0000008800037245 */ /* 0x000fe20000201400 */
[----:B------:R-:W-:Y:S01]  /*10280*/  FFMA.FTZ R30, R116, UR15, R30 ;  /* 0x0000000f741e7c23 */ /* 0x000fe2000801001e */
[----:B------:R-:W-:Y:S01]  /*10290*/  FMNMX.FTZ R116, R15, R118, !PT ;  /* 0x000000760f747209 */ /* 0x000fe20007810000 */
[----:B------:R-:W-:Y:S01]  /*102a0*/  VIADD R118, R2, 0x38 ;  /* 0x0000003802767836 */ /* 0x000fe20000000000 */
[----:B------:R-:W-:Y:S01]  /*102b0*/  FMNMX.FTZ R142, R20, R142, !PT ;  /* 0x0000008e148e7209 */ /* 0x000fe20007810000 */
[C---:B------:R-:W-:Y:S01]  /*102c0*/  FFMA.FTZ R29, R3.reuse, UR15, R29 ;  /* 0x0000000f031d7c23 */ /* 0x040fe2000801001d */
[----:B------:R-:W-:Y:S01]  /*102d0*/  FMNMX.FTZ R116, R18, R116, !PT ;  /* 0x0000007412747209 */ /* 0x000fe20007810000 */
[----:B------:R-:W-:Y:S01]  /*102e0*/  FFMA.FTZ R31, R3, UR15, R31 ;  /* 0x0000000f031f7c23 */ /* 0x000fe2000801001f */
        /* <DEDUP_REMOVED lines=19> */
.L_x_705:
[----:B---3--:R-:W-:Y:S01]  /*10420*/  FMNMX.FTZ R2, R31, R158, !PT ;  /* 0x0000009e1f027209 */ /* 0x008fe20007810000 */
[----:B------:R-:W2:Y:S01]  /*10430*/  LDL.64 R194, [R1+0x10] ;  /* 0x0000100001c27983 */ /* 0x000ea20000100a00 */
[----:B------:R-:W-:Y:S01]  /*10440*/  FFMA.FTZ R35, R143, UR15, R35 ;  /* 0x0000000f8f237c23 */ /* 0x000fe20008010023 */
[----:B------:R-:W-:Y:S01]  /*10450*/  IMAD.MOV.U32 R144, RZ, RZ, 0x7054 ;  /* 0x00007054ff907424 */ /* 0x000fe200078e00ff */
[----:B------:R-:W-:Y:S01]  /*10460*/  FMNMX.FTZ R2, R34, R2, !PT ;  /* 0x0000000222027209 */ /* 0x000fe20007810000 */
[----:B------:R-:W-:Y:S01]  /*10470*/  IMAD.U32 R167, RZ, RZ, UR5 ;  /* 0x00000005ffa77e24 */ /* 0x000fe2000f8e00ff */
[----:B------:R-:W-:Y:S01]  /*10480*/  UIADD3 UR21, UR28, 0x1715609d, URZ ;  /* 0x1715609d1c157890 */ /* 0x000fe2000fffe03f */
[----:B------:R-:W1:Y:S01]  /*10490*/  SHFL.BFLY PT, R116, R142, 0x2, 0x1f ;  /* 0x0c401f008e747f89 */ /* 0x000e6200000e0000 */
[----:B------:R-:W-:Y:S01]  /*104a0*/  FMNMX.FTZ R2, R35, R2, !PT ;  /* 0x0000000223027209 */ /* 0x000fe20007810000 */
[----:B------:R-:W-:Y:S01]  /*104b0*/  UIADD3 UR30, UR29, 0x32370b8f, URZ ;  /* 0x32370b8f1d1e7890 */ /* 0x000fe2000fffe03f */
[----:B------:R-:W-:Y:S05]  /*104c0*/  PRMT R167, R167, R144, UR5 ;  /* 0x00000005a7a77e16 */ /* 0x000fea0008000090 */
[----:B------:R-:W-:Y:S01]  /*104d0*/  LDSM.16.MT88.4 R148, [R184+0xc000] ;  /* 0x00c00000b894783b */ /* 0x000fe20000004200 */
[----:B------:R-:W-:Y:S02]  /*104e0*/  UIADD3 UR27, UR28, 0x78dde6e4, URZ ;  /* 0x78dde6e41c1b7890 */ /* 0x000fe4000fffe03f */
[----:B------:R-:W-:Y:S02]  /*104f0*/  UIADD3 UR23, UR29, -0x126145ec, URZ ;  /* 0xed9eba141d177890 */ /* 0x000fe4000fffe03f */
[----:B------:R-:W-:Y:S02]  /*10500*/  UIADD3 UR26, UR28, -0x4ab325aa, URZ ;  /* 0xb54cda561c1a7890 */ /* 0x000fe4000fffe03f */
[----:B------:R-:W-:Y:S01]  /*10510*/  UIADD3 UR22, UR29, 0x646e171e, URZ ;  /* 0x646e171e1d167890 */ /* 0x000fe2000fffe03f */
[----:B------:R-:W3:Y:S01]  /*10520*/  SHFL.BFLY PT, R138, R2, 0x2, 0x1f ;  /* 0x0c401f00028a7f89 */ /* 0x000ee200000e0000 */
[----:B------:R-:W-:Y:S02]  /*10530*/  UIADD3 UR16, UR28, -0x61c88647, URZ ;  /* 0x9e3779b91c107890 */ /* 0x000fe4000fffe03f */
[----:B------:R-:W-:Y:S05]  /*10540*/  UIADD3 UR17, UR29, -0x56f99767, URZ ;  /* 0xa90668991d117890 */ /* 0x000fea000fffe03f */
[----:B------:R-:W-:Y:S01]  /*10550*/  LDSM.16.MT88.4 R144, [R182+0xc000] ;  /* 0x00c00000b690783b */ /* 0x000fe20000004200 */
[----:B------:R-:W-:Y:S02]  /*10560*/  UIADD3 UR8, UR29, -0x4498517b, URZ ;  /* 0xbb67ae851d087890 */ /* 0x000fe4000fffe03f */
[----:B------:R-:W-:Y:S02]  /*10570*/  UIADD3 UR18, UR29, 0x76cf5d0a, URZ ;  /* 0x76cf5d0a1d127890 */ /* 0x000fe4000fffe03f */
[----:B------:R-:W-:Y:S02]  /*10580*/  USHF.L.U32 UR34, UR37, 0x1, URZ ;  /* 0x0000000125227899 */ /* 0x000fe4000800063f */
[----:B------:R-:W-:Y:S01]  /*10590*/  LOP3.LUT R3, R205, UR8, R206, 0x96, !PT ;  /* 0x00000008cd037c12 */ /* 0x000fe2000f8e96ce */
[----:B------:R-:W-:Y:S01]  /*105a0*/  UIADD3 UR8, UR28, 0x3c6ef372, URZ ;  /* 0x3c6ef3721c087890 */ /* 0x000fe2000fffe03f */
[----:B-1----:R-:W-:Y:S01]  /*105b0*/  FMNMX.FTZ R116, R142, R116, !PT ;  /* 0x000000748e747209 */ /* 0x002fe20007810000 */
[----:B------:R-:W-:Y:S01]  /*105c0*/  ULOP3.LUT UR9, UR34, UR29, URZ, 0x3c, !UPT ;  /* 0x0000001d22097292 */ /* 0x000fe2000f8e3c3f */
[----:B------:R-:W-:Y:S01]  /*105d0*/  LDSM.16.MT88.4 R140, [R181+0xc000] ;  /* 0x00c00000b58c783b */ /* 0x000fe20000004200 */
[----:B------:R-:W-:Y:S01]  /*105e0*/  IMAD.WIDE.U32 R176, R3, -0x326172a9, RZ ;  /* 0xcd9e8d5703b07825 */ /* 0x000fe200078e00ff */
[----:B------:R-:W-:Y:S03]  /*105f0*/  UIADD3 UR34, UR34, 0x1, URZ ;  /* 0x0000000122227890 */ /* 0x000fe6000fffe03f */
[----:B------:R-:W-:Y:S01]  /*10600*/  LOP3.LUT R118, R207, UR9, RZ, 0x3c, !PT ;  /* 0x00000009cf767c12 */ /* 0x000fe2000f8e3cff */
[----:B------:R-:W-:Y:S02]  /*10610*/  UIADD3 UR9, UR28, -0x255992d5, URZ ;  /* 0xdaa66d2b1c097890 */ /* 0x000fe4000fffe03f */
[----:B------:R-:W1:Y:S01]  /*10620*/  SHFL.BFLY PT, R119, R116, 0x1, 0x1f ;  /* 0x0c201f0074777f89 */ /* 0x000e6200000e0000 */
[----:B---3--:R-:W-:Y:S01]  /*10630*/  FMNMX.FTZ R138, R2, R138, !PT ;  /* 0x0000008a028a7209 */ /* 0x008fe20007810000 */
[----:B------:R-:W-:Y:S01]  /*10640*/  IMAD.WIDE.U32 R136, R118, -0x326172a9, RZ ;  /* 0xcd9e8d5776887825 */ /* 0x000fe200078e00ff */
[----:B------:R-:W-:Y:S05]  /*10650*/  ULOP3.LUT UR34, UR34, UR29, URZ, 0x3c, !UPT ;  /* 0x0000001d22227292 */ /* 0x000fea000f8e3c3f */
[----:B------:R-:W3:Y:S01]  /*10660*/  SHFL.BFLY PT, R139, R138, 0x1, 0x1f ;  /* 0x0c201f008a8b7f89 */ /* 0x000ee200000e0000 */
[----:B------:R-:W-:Y:S02]  /*10670*/  LOP3.LUT R136, R177, UR8, R136, 0x96, !PT ;  /* 0x00000008b1887c12 */ /* 0x000fe4000f8e9688 */
[----:B-1----:R-:W-:Y:S04]  /*10680*/  FMNMX.FTZ R116, R116, R119, !PT ;  /* 0x0000007774747209 */ /* 0x002fe80007810000 */
[C---:B------:R-:W-:Y:S01]  /*10690*/  FSETP.NEU.FTZ.AND P0, PT, R116.reuse, -INF , PT ;  /* 0xff8000007400780b */ /* 0x040fe20003f1d000 */
[C---:B------:R-:W-:Y:S01]  /*106a0*/  FMUL.FTZ R174, R116.reuse, UR4 ;  /* 0x0000000474ae7c20 */ /* 0x040fe20008410000 */
[----:B------:R-:W-:Y:S04]  /*106b0*/  FADD.FTZ R0, -R116, R0 ;  /* 0x0000000074007221 */ /* 0x000fe80000010100 */
        /* <DEDUP_REMOVED lines=16> */
[----:B------:R-:W-:Y:S10]  /*107c0*/  MUFU.EX2 R200, R9 ;  /* 0x0000000900c87308 */ /* 0x000ff40000000800 */
[----:B------:R-:W1:Y:S10]  /*107d0*/  MUFU.EX2 R199, R8 ;  /* 0x0000000800c77308 */ /* 0x000e740000000800 */
[----:B------:R-:W-:Y:S10]  /*107e0*/  MUFU.EX2 R242, R17 ;  /* 0x0000001100f27308 */ /* 0x000ff40000000800 */
[----:B------:R-:W-:Y:S01]  /*107f0*/  MUFU.EX2 R203, R20 ;  /* 0x0000001400cb7308 */ /* 0x000fe20000000800 */
[----:B-1----:R-:W-:Y:S04]  /*10800*/  F2FP.BF16.F32.PACK_AB R162, R200, R199 ;  /* 0x000000c7c8a2723e */ /* 0x002fe800000010ff */
[----:B------:R-:W-:Y:S05]  /*10810*/  PRMT R161, R162, 0x7632, R161 ;  /* 0x00007632a2a17816 */ /* 0x000fea00000000a1 */
[----:B------:R-:W1:Y:S10]  /*10820*/  MUFU.EX2 R250, R5 ;  /* 0x0000000500fa7308 */ /* 0x000e740000000800 */
[----:B------:R-:W-:Y:S10]  /*10830*/  MUFU.EX2 R246, R12 ;  /* 0x0000000c00f67308 */ /* 0x000ff40000000800 */
[----:B------:R-:W4:Y:S01]  /*10840*/  MUFU.EX2 R247, R13 ;  /* 0x0000000d00f77308 */ /* 0x000f220000000800 */
[----:B-1----:R-:W-:Y:S04]  /*10850*/  F2FP.BF16.F32.PACK_AB R164, R250, R248 ;  /* 0x000000f8faa4723e */ /* 0x002fe800000010ff */
[----:B------:R-:W-:Y:S05]  /*10860*/  PRMT R163, R164, 0x7632, R163 ;  /* 0x00007632a4a37816 */ /* 0x000fea00000000a3 */
[----:B------:R-:W1:Y:S01]  /*10870*/  MUFU.EX2 R244, R16 ;  /* 0x0000001000f47308 */ /* 0x000e620000000800 */
[----:B----4-:R-:W-:Y:S04]  /*10880*/  F2FP.BF16.F32.PACK_AB R156, R247, R246 ;  /* 0x000000f6f79c723e */ /* 0x010fe800000010ff */
[----:B------:R-:W-:Y:S02]  /*10890*/  PRMT R155, R156, 0x7632, R155 ;  /* 0x000076329c9b7816 */ /* 0x000fe4000000009b */
[----:B-1----:R-:W-:Y:S02]  /*108a0*/  F2FP.BF16.F32.PACK_AB R152, R242, R244 ;  /* 0x000000f4f298723e */ /* 0x002fe400000010ff */
[----:B--2---:R-:W-:Y:S01]  /*108b0*/  LOP3.LUT R2, R137, UR16, R194, 0x96, !PT ;  /* 0x0000001089027c12 */ /* 0x004fe2000f8e96c2 */
[----:B------:R-:W-:Y:S04]  /*108c0*/  IMAD.WIDE.U32 R136, R136, -0x2daee0ad, RZ ;  /* 0xd2511f5388887825 */ /* 0x000fe800078e00ff */
[----:B------:R-:W-:Y:S05]  /*108d0*/  IMAD.WIDE.U32 R2, R2, -0x2daee0ad, RZ ;  /* 0xd2511f5302027825 */ /* 0x000fea00078e00ff */
[----:B------:R-:W-:Y:S02]  /*108e0*/  LOP3.LUT R118, R3, UR18, R204, 0x96, !PT ;  /* 0x0000001203767c12 */ /* 0x000fe4000f8e96cc */
[----:B------:R-:W-:Y:S02]  /*108f0*/  LOP3.LUT R2, R137, UR30, R2, 0x96, !PT ;  /* 0x0000001e89027c12 */ /* 0x000fe4000f8e9602 */
[----:B---3--:R-:W-:Y:S01]  /*10900*/  FMNMX.FTZ R3, R138, R139, !PT ;  /* 0x0000008b8a037209 */ /* 0x008fe20007810000 */
        /* <DEDUP_REMOVED lines=8> */
[----:B------:R-:W-:Y:S04]  /*10990*/  IMAD.WIDE.U32 R178, R2, -0x2daee0ad, RZ ;  /* 0xd2511f5302b27825 */ /* 0x000fe800078e00ff */
[--C-:B------:R-:W-:Y:S01]  /*109a0*/  FFMA.FTZ R6, R6, UR4, -R175.reuse ;  /* 0x0000000406067c23 */ /* 0x100fe200080108af */
[----:B------:R-:W-:Y:S01]  /*109b0*/  LOP3.LUT R168, R179, UR17, R118, 0x96, !PT ;  /* 0x00000011b3a87c12 */ /* 0x000fe2000f8e9676 */
[--C-:B------:R-:W-:Y:S01]  /*109c0*/  FFMA.FTZ R7, R7, UR4, -R175.reuse ;  /* 0x0000000407077c23 */ /* 0x100fe200080108af */
[----:B------:R-:W-:Y:S01]  /*109d0*/  LOP3.LUT R118, R119, UR23, R136, 0x96, !PT ;  /* 0x0000001777767c12 */ /* 0x000fe2000f8e9688 */
[----:B------:R1:W-:Y:S01]  /*109e0*/  MUFU.EX2 R249, R6 ;  /* 0x0000000600f97308 */ /* 0x0003e20000000800 */
[--C-:B------:R-:W-:Y:S01]  /*109f0*/  FFMA.FTZ R10, R10, UR4, -R175.reuse ;  /* 0x000000040a0a7c23 */ /* 0x100fe200080108af */
[----:B------:R-:W-:Y:S04]  /*10a00*/  IMAD.WIDE.U32 R168, R168, -0x326172a9, RZ ;  /* 0xcd9e8d57a8a87825 */ /* 0x000fe800078e00ff */
[--C-:B------:R-:W-:Y:S01]  /*10a10*/  FFMA.FTZ R11, R11, UR4, -R175.reuse ;  /* 0x000000040b0b7c23 */ /* 0x100fe200080108af */
[--C-:B------:R-:W-:Y:S01]  /*10a20*/  FFMA.FTZ R14, R14, UR4, -R175.reuse ;  /* 0x000000040e0e7c23 */ /* 0x100fe200080108af */
[----:B------:R-:W-:Y:S01]  /*10a30*/  IMAD.WIDE.U32 R170, R118, -0x326172a9, RZ ;  /* 0xcd9e8d5776aa7825 */ /* 0x000fe200078e00ff */
[C---:B------:R-:W-:Y:S01]  /*10a40*/  LOP3.LUT R4, R168.reuse, 0xffff, RZ, 0xc0, !PT ;  /* 0x0000ffffa8047812 */ /* 0x040fe200078ec0ff */
[----:B------:R2:W3:Y:S01]  /*10a50*/  MUFU.EX2 R198, R7 ;  /* 0x0000000700c67308 */ /* 0x0004e20000000800 */
[----:B------:R-:W-:Y:S01]  /*10a60*/  LOP3.LUT R2, R168, 0xff, RZ, 0xc0, !PT ;  /* 0x000000ffa8027812 */ /* 0x000fe200078ec0ff */
[--C-:B------:R-:W-:Y:S01]  /*10a70*/  FFMA.FTZ R15, R15, UR4, -R175.reuse ;  /* 0x000000040f0f7c23 */ /* 0x100fe200080108af */
[----:B------:R-:W-:Y:S01]  /*10a80*/  SHF.R.U32.HI R4, RZ, 0x8, R4 ;  /* 0x00000008ff047819 */ /* 0x000fe20000011604 */
[--C-:B------:R-:W-:Y:S01]  /*10a90*/  FFMA.FTZ R18, R18, UR4, -R175.reuse ;  /* 0x0000000412127c23 */ /* 0x100fe200080108af */
[----:B------:R-:W-:Y:S01]  /*10aa0*/  SHF.R.U32.HI R8, RZ, 0x18, R168 ;  /* 0x00000018ff087819 */ /* 0x000fe200000116a8 */
[--C-:B------:R-:W-:Y:S01]  /*10ab0*/  FFMA.FTZ R22, R22, UR4, -R175.reuse ;  /* 0x0000000416167c23 */ /* 0x100fe200080108af */
[----:B------:R-:W-:Y:S03]  /*10ac0*/  PRMT R138, R2, 0x5410, R4 ;  /* 0x00005410028a7816 */ /* 0x000fe60000000004 */
[----:B------:R-:W-:Y:S01]  /*10ad0*/  MUFU.EX2 R251, R10 ;  /* 0x0000000a00fb7308 */ /* 0x000fe20000000800 */
[----:B------:R-:W-:Y:S01]  /*10ae0*/  SHF.R.U32.HI R4, RZ, 0x10, R168 ;  /* 0x00000010ff047819 */ /* 0x000fe200000116a8 */
[--C-:B------:R-:W-:Y:S01]  /*10af0*/  FFMA.FTZ R23, R23, UR4, -R175.reuse ;  /* 0x0000000417177c23 */ /* 0x100fe200080108af */
[----:B------:R-:W-:Y:S01]  /*10b00*/  LOP3.LUT R2, R169, UR26, R170, 0x96, !PT ;  /* 0x0000001aa9027c12 */ /* 0x000fe2000f8e96aa */
[--C-:B------:R-:W-:Y:S01]  /*10b10*/  FFMA.FTZ R26, R26, UR4, -R175.reuse ;  /* 0x000000041a1a7c23 */ /* 0x100fe200080108af */
[----:B-1----:R-:W-:Y:S01]  /*10b20*/  LOP3.LUT R6, R4, 0xff, RZ, 0xc0, !PT ;  /* 0x000000ff04067812 */ /* 0x002fe200078ec0ff */
[--C-:B------:R-:W-:Y:S01]  /*10b30*/  FFMA.FTZ R27, R27, UR4, -R175.reuse ;  /* 0x000000041b1b7c23 */ /* 0x100fe200080108af */
[----:B------:R-:W-:Y:S03]  /*10b40*/  LOP3.LUT R4, R2, 0xffff, RZ, 0xc0, !PT ;  /* 0x0000ffff02047812 */ /* 0x000fe600078ec0ff */
[----:B------:R-:W1:Y:S01]  /*10b50*/  MUFU.EX2 R252, R11 ;  /* 0x0000000b00fc7308 */ /* 0x000e620000000800 */
[----:B------:R-:W-:Y:S01]  /*10b60*/  SHF.R.U32.HI R5, RZ, 0x10, R2 ;  /* 0x00000010ff057819 */ /* 0x000fe20000011602 */
[--C-:B------:R-:W-:Y:S01]  /*10b70*/  FFMA.FTZ R30, R30, UR4, -R175.reuse ;  /* 0x000000041e1e7c23 */ /* 0x100fe200080108af */
[----:B--2---:R-:W-:Y:S01]  /*10b80*/  SHF.R.U32.HI R7, RZ, 0x8, R4 ;  /* 0x00000008ff077819 */ /* 0x004fe20000011604 */
[--C-:B------:R-:W-:Y:S01]  /*10b90*/  FFMA.FTZ R31, R31, UR4, -R175.reuse ;  /* 0x000000041f1f7c23 */ /* 0x100fe200080108af */
[----:B------:R-:W-:Y:S01]  /*10ba0*/  LOP3.LUT R9, R2, 0xff, RZ, 0xc0, !PT ;  /* 0x000000ff02097812 */ /* 0x000fe200078ec0ff */
[----:B------:R-:W-:Y:S01]  /*10bb0*/  FFMA.FTZ R34, R34, UR4, -R175 ;  /* 0x0000000422227c23 */ /* 0x000fe200080108af */
        /* <DEDUP_REMOVED lines=14> */
[----:B------:R-:W2:Y:S01]  /*10ca0*/  MUFU.EX2 R2, R2 ;  /* 0x0000000200027308 */ /* 0x000ea20000000800 */
[----:B------:R-:W-:Y:S02]  /*10cb0*/  LOP3.LUT R136, R136, R4, RZ, 0xc0, !PT ;  /* 0x0000000488887212 */ /* 0x000fe400078ec0ff */
[----:B------:R-:W-:Y:S02]  /*10cc0*/  PRMT R4, R166, 0x5410, R165 ;  /* 0x00005410a6047816 */ /* 0x000fe400000000a5 */
[----:B-1----:R-:W-:Y:S02]  /*10cd0*/  F2FP.BF16.F32.PACK_AB R160, R252, R251 ;  /* 0x000000fbfca0723e */ /* 0x002fe400000010ff */
[----:B------:R-:W-:Y:S03]  /*10ce0*/  PRMT R6, R6, 0x5410, R8 ;  /* 0x0000541006067816 */ /* 0x000fe60000000008 */
[----:B------:R-:W1:Y:S01]  /*10cf0*/  MUFU.EX2 R0, R0 ;  /* 0x0000000000007308 */ /* 0x000e620000000800 */
[--C-:B------:R-:W-:Y:S02]  /*10d00*/  HSET2.LE.AND R138, R138, R167.reuse, PT ;  /* 0x000000a78a8a7233 */ /* 0x100fe40003803000 */
[----:B------:R-:W-:Y:S02]  /*10d10*/  LOP3.LUT R137, R137, R4, RZ, 0xc0, !PT ;  /* 0x0000000489897212 */ /* 0x000fe400078ec0ff */
[----:B------:R-:W-:Y:S02]  /*10d20*/  PRMT R4, R162, 0x5410, R161 ;  /* 0x00005410a2047816 */ /* 0x000fe400000000a1 */
[----:B------:R-:W-:Y:S03]  /*10d30*/  PRMT R159, R160, 0x7632, R159 ;  /* 0x00007632a09f7816 */ /* 0x000fe6000000009f */
[----:B------:R3:W-:Y:S01]  /*10d40*/  MUFU.EX2 R241, R18 ;  /* 0x0000001200f17308 */ /* 0x0007e20000000800 */
[--C-:B------:R-:W-:Y:S01]  /*10d50*/  HSET2.LE.AND R139, R6, R167.reuse, PT ;  /* 0x000000a7068b7233 */ /* 0x100fe20003803000 */
[----:B--2---:R-:W-:Y:S01]  /*10d60*/  FMUL.FTZ R5, R2, R121 ;  /* 0x0000007902057220 */ /* 0x004fe20000410000 */
[----:B------:R-:W-:Y:S01]  /*10d70*/  LOP3.LUT R138, R138, R4, RZ, 0xc0, !PT ;  /* 0x000000048a8a7212 */ /* 0x000fe200078ec0ff */
[----:B------:R-:W-:Y:S01]  /*10d80*/  FMUL.FTZ R8, R2, R124 ;  /* 0x0000007c02087220 */ /* 0x000fe20000410000 */
[----:B------:R-:W-:Y:S01]  /*10d90*/  PRMT R4, R160, 0x5410, R159 ;  /* 0x00005410a0047816 */ /* 0x000fe2000000009f */
[C---:B------:R-:W-:Y:S01]  /*10da0*/  FMUL.FTZ R9, R2.reuse, R125 ;  /* 0x0000007d02097220 */ /* 0x040fe20000410000 */
[C---:B------:R-:W-:Y:S01]  /*10db0*/  FMUL.FTZ R36, R2.reuse, R36 ;  /* 0x0000002402247220 */ /* 0x040fe20000410000 */
[C---:B------:R-:W-:Y:S01]  /*10dc0*/  FMUL.FTZ R37, R2.reuse, R37 ;  /* 0x0000002502257220 */ /* 0x040fe20000410000 */
[----:B------:R-:W-:Y:S01]  /*10dd0*/  LOP3.LUT R139, R139, R4, RZ, 0xc0, !PT ;  /* 0x000000048b8b7212 */ /* 0x000fe200078ec0ff */
[----:B------:R-:W-:Y:S01]  /*10de0*/  FMUL.FTZ R4, R2, R120 ;  /* 0x0000007802047220 */ /* 0x000fe20000410000 */
[C---:B-1----:R-:W-:Y:S01]  /*10df0*/  FMUL.FTZ R6, R0.reuse, R122 ;  /* 0x0000007a00067220 */ /* 0x042fe20000410000 */
[C---:B------:R-:W-:Y:S01]  /*10e00*/  FMUL.FTZ R7, R0.reuse, R123 ;  /* 0x0000007b00077220 */ /* 0x040fe20000410000 */
[C---:B------:R-:W-:Y:S01]  /*10e10*/  FMUL.FTZ R10, R0.reuse, R126 ;  /* 0x0000007e000a7220 */ /* 0x040fe20000410000 */
[----:B------:R-:W1:Y:S01]  /*10e20*/  LDSM.16.MT88.4 R120, [R183+0xc000] ;  /* 0x00c00000b778783b */ /* 0x000e620000004200 */
[C---:B------:R-:W-:Y:S01]  /*10e30*/  FMUL.FTZ R11, R0.reuse, R127 ;  /* 0x0000007f000b7220 */ /* 0x040fe20000410000 */
[C---:B------:R-:W-:Y:S01]  /*10e40*/  FMUL.FTZ R14, R0.reuse, R130 ;  /* 0x00000082000e7220 */ /* 0x040fe20000410000 */
[----:B------:R-:W-:Y:S01]  /*10e50*/  FMUL.FTZ R15, R0, R131 ;  /* 0x00000083000f7220 */ /* 0x000fe20000410000 */
[----:B------:R-:W-:Y:S01]  /*10e60*/  FMUL.FTZ R17, R2, R133 ;  /* 0x0000008502117220 */ /* 0x000fe20000410000 */
[C---:B------:R-:W-:Y:S01]  /*10e70*/  HMMA.16816.F32.BF16 R4, R136.reuse, R140, R4 ;  /* 0x0000008c8804723c */ /* 0x040fe20000041804 */
[----:B------:R-:W-:Y:S02]  /*10e80*/  MUFU.EX2 R201, R22 ;  /* 0x0000001600c97308 */ /* 0x000fe40000000800 */
[----:B------:R-:W2:Y:S02]  /*10e90*/  LDSM.16.MT88.4 R124, [R181+0xe000] ;  /* 0x00e00000b57c783b */ /* 0x000ea40000004200 */
        /* <DEDUP_REMOVED lines=12> */
[C---:B------:R-:W-:Y:S01]  /*10f60*/  HMMA.16816.F32.BF16 R40, R136.reuse, R146, R40 ;  /* 0x000000928828723c */ /* 0x040fe20000041828 */
[----:B------:R-:W5:Y:S04]  /*10f70*/  LDSM.16.MT88.4 R144, [R184+0xe000] ;  /* 0x00e00000b890783b */ /* 0x000f680000004200 */
        /* <DEDUP_REMOVED lines=26> */
[C---:B--2---:R-:W-:Y:S03]  /*11120*/  HMMA.16816.F32.BF16 R60, R136.reuse, R124, R60 ;  /* 0x0000007c883c723c */ /* 0x044fe6000004183c */
[C---:B------:R-:W-:Y:S01]  /*11130*/  FMUL.FTZ R68, R2.reuse, R68 ;  /* 0x0000004402447220 */ /* 0x040fe20000410000 */
[----:B------:R-:W-:Y:S01]  /*11140*/  FMUL.FTZ R69, R2, R69 ;  /* 0x0000004502457220 */ /* 0x000fe20000410000 */
[C---:B------:R-:W-:Y:S01]  /*11150*/  FMUL.FTZ R70, R0.reuse, R70 ;  /* 0x0000004600467220 */ /* 0x040fe20000410000 */
[C---:B------:R-:W-:Y:S01]  /*11160*/  HMMA.16816.F32.BF16 R64, R136.reuse, R126, R64 ;  /* 0x0000007e8840723c */ /* 0x040fe20000041840 */
[----:B------:R-:W2:Y:S04]  /*11170*/  LDSM.16.MT88.4 R124, [R181+0x10000] ;  /* 0x01000000b57c783b */ /* 0x000ea80000004200 */
[----:B------:R-:W-:Y:S01]  /*11180*/  FMUL.FTZ R71, R0, R71 ;  /* 0x0000004700477220 */ /* 0x000fe20000410000 */
[C---:B------:R-:W-:Y:S01]  /*11190*/  FMUL.FTZ R72, R2.reuse, R72 ;  /* 0x0000004802487220 */ /* 0x040fe20000410000 */
[----:B------:R-:W-:Y:S01]  /*111a0*/  FMUL.FTZ R73, R2, R73 ;  /* 0x0000004902497220 */ /* 0x000fe20000410000 */
[C---:B------:R-:W-:Y:S03]  /*111b0*/  FMUL.FTZ R74, R0.reuse, R74 ;  /* 0x0000004a004a7220 */ /* 0x040fe60000410000 */
[----:B------:R-:W-:Y:S01]  /*111c0*/  FMUL.FTZ R75, R0, R75 ;  /* 0x0000004b004b7220 */ /* 0x000fe20000410000 */
[C---:B----4-:R-:W-:Y:S03]  /*111d0*/  HMMA.16816.F32.BF16 R68, R136.reuse, R140, R68 ;  /* 0x0000008c8844723c */ /* 0x050fe60000041844 */
        /* <DEDUP_REMOVED lines=9> */
[C---:B-----5:R-:W-:Y:S03]  /*11270*/  HMMA.16816.F32.BF16 R76, R136.reuse, R144, R76 ;  /* 0x00000090884c723c */ /* 0x060fe6000004184c */
[C---:B------:R-:W-:Y:S01]  /*11280*/  FMUL.FTZ R84, R2.reuse, R84 ;  /* 0x0000005402547220 */ /* 0x040fe20000410000 */
[----:B------:R-:W-:Y:S01]  /*11290*/  FMUL.FTZ R85, R2, R85 ;  /* 0x0000005502557220 */ /* 0x000fe20000410000 */
[C---:B------:R-:W-:Y:S01]  /*112a0*/  FMUL.FTZ R86, R0.reuse, R86 ;  /* 0x0000005600567220 */ /* 0x040fe20000410000 */
[C---:B------:R-:W-:Y:S05]  /*112b0*/  HMMA.16816.F32.BF16 R80, R136.reuse, R146, R80 ;  /* 0x000000928850723c */ /* 0x040fea0000041850 */
[----:B------:R-:W-:Y:S01]  /*112c0*/  LOP3.LUT R172, R171, UR21, R172, 0x96, !PT ;  /* 0x00000015abac7c12 */ /* 0x000fe2000f8e96ac */
[----:B------:R-:W-:Y:S01]  /*112d0*/  FMUL.FTZ R87, R0, R87 ;  /* 0x0000005700577220 */ /* 0x000fe20000410000 */
[----:B------:R-:W-:Y:S01]  /*112e0*/  F2FP.BF16.F32.PACK_AB R157, R243, R245 ;  /* 0x000000f5f39d723e */ /* 0x000fe200000010ff */
[C---:B------:R-:W-:Y:S03]  /*112f0*/  FMUL.FTZ R88, R2.reuse, R88 ;  /* 0x0000005802587220 */ /* 0x040fe60000410000 */
[----:B------:R-:W-:Y:S01]  /*11300*/  FMUL.FTZ R89, R2, R89 ;  /* 0x0000005902597220 */ /* 0x000fe20000410000 */
[C---:B------:R-:W-:Y:S01]  /*11310*/  FMUL.FTZ R90, R0.reuse, R90 ;  /* 0x0000005a005a7220 */ /* 0x040fe20000410000 */
[C---:B-1----:R-:W-:Y:S03]  /*11320*/  HMMA.16816.F32.BF16 R84, R136.reuse, R120, R84 ;  /* 0x000000788854723c */ /* 0x042fe60000041854 */
[----:B------:R-:W-:Y:S01]  /*11330*/  PRMT R158, R157, 0x7632, R158 ;  /* 0x000076329d9e7816 */ /* 0x000fe2000000009e */
[----:B------:R-:W-:Y:S01]  /*11340*/  FMUL.FTZ R91, R0, R91 ;  /* 0x0000005b005b7220 */ /* 0x000fe20000410000 */
[----:B------:R-:W-:Y:S01]  /*11350*/  PRMT R151, R152, 0x7632, R151 ;  /* 0x0000763298977816 */ /* 0x000fe20000000097 */
[----:B------:R-:W-:Y:S01]  /*11360*/  IMAD.WIDE.U32 R172, R172, -0x2daee0ad, RZ ;  /* 0xd2511f53acac7825 */ /* 0x000fe200078e00ff */
[----:B------:R-:W-:Y:S04]  /*11370*/  LOP3.LUT R148, R168, 0xffff, RZ, 0xc0, !PT ;  /* 0x0000ffffa8947812 */ /* 0x000fe800078ec0ff */
[C---:B------:R-:W-:Y:S01]  /*11380*/  HMMA.16816.F32.BF16 R88, R136.reuse, R122, R88 ;  /* 0x0000007a8858723c */ /* 0x040fe20000041858 */
[----:B------:R-:W1:Y:S02]  /*11390*/  LDSM.16.MT88.4 R120, [R182+0x10000] ;  /* 0x01000000b678783b */ /* 0x000e640000004200 */
[----:B------:R-:W-:Y:S01]  /*113a0*/  LOP3.LUT R12, R172, 0xffff, RZ, 0xc0, !PT ;  /* 0x0000ffffac0c7812 */ /* 0x000fe200078ec0ff */
[----:B---3--:R-:W-:Y:S01]  /*113b0*/  FMUL.FTZ R18, R0, R134 ;  /* 0x0000008600127220 */ /* 0x008fe20000410000 */
[----:B------:R-:W-:Y:S01]  /*113c0*/  LOP3.LUT R13, R172, 0xff, RZ, 0xc0, !PT ;  /* 0x000000ffac0d7812 */ /* 0x000fe200078ec0ff */
[C---:B------:R-:W-:Y:S01]  /*113d0*/  FMUL.FTZ R92, R2.reuse, R92 ;  /* 0x0000005c025c7220 */ /* 0x040fe20000410000 */
[----:B------:R-:W-:Y:S01]  /*113e0*/  SHF.R.U32.HI R12, RZ, 0x8, R12 ;  /* 0x00000008ff0c7819 */ /* 0x000fe2000001160c */
[----:B------:R-:W-:Y:S03]  /*113f0*/  FMUL.FTZ R93, R2, R93 ;  /* 0x0000005d025d7220 */ /* 0x000fe60000410000 */
[----:B------:R-:W-:Y:S01]  /*11400*/  LOP3.LUT R117, R173, UR22, R178, 0x96, !PT ;  /* 0x00000016ad757c12 */ /* 0x000fe2000f8e96b2 */
[C---:B------:R-:W-:Y:S01]  /*11410*/  FMUL.FTZ R94, R0.reuse, R94 ;  /* 0x0000005e005e7220 */ /* 0x040fe20000410000 */
[----:B------:R-:W-:Y:S01]  /*11420*/  PRMT R141, R13, 0x5410, R12 ;  /* 0x000054100d8d7816 */ /* 0x000fe2000000000c */
[----:B------:R-:W-:Y:S01]  /*11430*/  FMUL.FTZ R95, R0, R95 ;  /* 0x0000005f005f7220 */ /* 0x000fe20000410000 */
[----:B------:R-:W-:Y:S01]  /*11440*/  SHF.R.U32.HI R13, RZ, 0x10, R172 ;  /* 0x00000010ff0d7819 */ /* 0x000fe200000116ac */
[C---:B------:R-:W-:Y:S01]  /*11450*/  FMUL.FTZ R96, R2.reuse, R96 ;  /* 0x0000006002607220 */ /* 0x040fe20000410000 */
[----:B------:R-:W-:Y:S01]  /*11460*/  LOP3.LUT R12, R117, 0xffff, RZ, 0xc0, !PT ;  /* 0x0000ffff750c7812 */ /* 0x000fe200078ec0ff */
[C---:B------:R-:W-:Y:S01]  /*11470*/  FMUL.FTZ R97, R2.reuse, R97 ;  /* 0x0000006102617220 */ /* 0x040fe20000410000 */
[----:B------:R-:W-:Y:S01]  /*11480*/  LOP3.LUT R119, R13, 0xff, RZ, 0xc0, !PT ;  /* 0x000000ff0d777812 */ /* 0x000fe200078ec0ff */
[C---:B------:R-:W-:Y:S01]  /*11490*/  FMUL.FTZ R13, R2.reuse, R129 ;  /* 0x00000081020d7220 */ /* 0x040fe20000410000 */
[C---:B--2---:R-:W-:Y:S03]  /*114a0*/  HMMA.16816.F32.BF16 R92, R136.reuse, R124, R92 ;  /* 0x0000007c885c723c */ /* 0x044fe6000004185c */
[----:B------:R-:W-:Y:S01]  /*114b0*/  SHF.R.U32.HI R16, RZ, 0x8, R12 ;  /* 0x00000008ff107819 */ /* 0x000fe2000001160c */
[C---:B------:R-:W-:Y:S01]  /*114c0*/  FMUL.FTZ R12, R2.reuse, R128 ;  /* 0x00000080020c7220 */ /* 0x040fe20000410000 */
[----:B------:R-:W-:Y:S01]  /*114d0*/  LOP3.LUT R118, R117, 0xff, RZ, 0xc0, !PT ;  /* 0x000000ff75767812 */ /* 0x000fe200078ec0ff */
[----:B------:R-:W2:Y:S01]  /*114e0*/  LDSM.16.MT88.4 R128, [R184+0x10000] ;  /* 0x01000000b880783b */ /* 0x000ea20000004200 */
[----:B------:R-:W-:Y:S01]  /*114f0*/  SHF.R.U32.HI R124, RZ, 0x18, R172 ;  /* 0x00000018ff7c7819 */ /* 0x000fe200000116ac */
[----:B------:R-:W-:Y:S03]  /*11500*/  FMUL.FTZ R100, R2, R100 ;  /* 0x0000006402647220 */ /* 0x000fe60000410000 */
[C---:B------:R-:W-:Y:S03]  /*11510*/  HMMA.16816.F32.BF16 R12, R136.reuse, R126, R12 ;  /* 0x0000007e880c723c */ /* 0x040fe6000004180c */
[----:B------:R-:W-:Y:S01]  /*11520*/  PRMT R140, R118, 0x5410, R16 ;  /* 0x00005410768c7816 */ /* 0x000fe20000000010 */
[C---:B------:R-:W-:Y:S01]  /*11530*/  FMUL.FTZ R98, R0.reuse, R98 ;  /* 0x0000006200627220 */ /* 0x040fe20000410000 */
[--C-:B------:R-:W-:Y:S01]  /*11540*/  SHF.R.U32.HI R16, RZ, 0x10, R117.reuse ;  /* 0x00000010ff107819 */ /* 0x100fe20000011675 */
[----:B------:R-:W-:Y:S01]  /*11550*/  FMUL.FTZ R99, R0, R99 ;  /* 0x0000006300637220 */ /* 0x000fe20000410000 */
[----:B------:R-:W-:Y:S01]  /*11560*/  PRMT R144, R119, 0x5410, R124 ;  /* 0x0000541077907816 */ /* 0x000fe2000000007c */
[----:B------:R-:W-:Y:S01]  /*11570*/  FMUL.FTZ R101, R2, R101 ;  /* 0x0000006502657220 */ /* 0x000fe20000410000 */
[----:B------:R-:W3:Y:S02]  /*11580*/  LDSM.16.MT88.4 R124, [R183+0x10000] ;  /* 0x01000000b77c783b */ /* 0x000ee40000004200 */
[----:B------:R-:W-:Y:S01]  /*11590*/  SHF.R.U32.HI R119, RZ, 0x18, R117 ;  /* 0x00000018ff777819 */ /* 0x000fe20000011675 */
[--C-:B------:R-:W-:Y:S01]  /*115a0*/  FFMA.FTZ R117, R19, UR4, -R175.reuse ;  /* 0x0000000413757c23 */ /* 0x100fe200080108af */
[----:B------:R-:W-:Y:S01]  /*115b0*/  LOP3.LUT R118, R16, 0xff, RZ, 0xc0, !PT ;  /* 0x000000ff10767812 */ /* 0x000fe200078ec0ff */
[----:B------:R-:W-:Y:S01]  /*115c0*/  FMUL.FTZ R16, R2, R132 ;  /* 0x0000008402107220 */ /* 0x000fe20000410000 */
[C---:B------:R-:W-:Y:S01]  /*115d0*/  FMUL.FTZ R19, R0.reuse, R135 ;  /* 0x0000008700137220 */ /* 0x040fe20000410000 */
[----:B------:R-:W-:Y:S01]  /*115e0*/  FFMA.FTZ R175, R35, UR4, -R175 ;  /* 0x0000000423af7c23 */ /* 0x000fe200080108af */
[----:B------:R-:W4:Y:S01]  /*115f0*/  LDSM.16.MT88.4 R132, [R181+0xc800] ;  /* 0x00c80000b584783b */ /* 0x000f220000004200 */
[----:B------:R5:W3:Y:S01]  /*11600*/  MUFU.EX2 R240, R117 ;  /* 0x0000007500f07308 */ /* 0x000ae20000000800 */
        /* <DEDUP_REMOVED lines=8> */
[----:B------:R-:W-:Y:S04]  /*11690*/  MUFU.EX2 R175, R175 ;  /* 0x000000af00af7308 */ /* 0x000fe80000000800 */
[--C-:B------:R-:W-:Y:S01]  /*116a0*/  HSET2.LE.AND R120, R140, R167.reuse, PT ;  /* 0x000000a78c787233 */ /* 0x100fe20003803000 */
[C---:B------:R-:W-:Y:S01]  /*116b0*/  FMUL.FTZ R108, R2.reuse, R108 ;  /* 0x0000006c026c7220 */ /* 0x040fe20000410000 */
[C---:B--2---:R-:W-:Y:S04]  /*116c0*/  HMMA.16816.F32.BF16 R100, R136.reuse, R128, R100 ;  /* 0x000000808864723c */ /* 0x044fe80000041864 */
[--C-:B------:R-:W-:Y:S01]  /*116d0*/  HSET2.LE.AND R122, R141, R167.reuse, PT ;  /* 0x000000a78d7a7233 */ /* 0x100fe20003803000 */
[----:B------:R-:W-:Y:S01]  /*116e0*/  FMUL.FTZ R109, R2, R109 ;  /* 0x0000006d026d7220 */ /* 0x000fe20000410000 */
[C---:B------:R-:W-:Y:S01]  /*116f0*/  HMMA.16816.F32.BF16 R104, R136.reuse, R130, R104 ;  /* 0x000000828868723c */ /* 0x040fe20000041868 */
[----:B------:R-:W1:Y:S04]  /*11700*/  LDSM.16.MT88.4 R140, [R182+0xc800] ;  /* 0x00c80000b68c783b */ /* 0x000e680000004200 */
[----:B------:R-:W-:Y:S01]  /*11710*/  PRMT R118, R118, 0x5410, R119 ;  /* 0x0000541076767816 */ /* 0x000fe20000000077 */
[----:B------:R-:W-:Y:S01]  /*11720*/  FMUL.FTZ R110, R0, R110 ;  /* 0x0000006e006e7220 */ /* 0x000fe20000410000 */
[----:B-----5:R-:W-:Y:S01]  /*11730*/  PRMT R117, R156, 0x5410, R155 ;  /* 0x000054109c757816 */ /* 0x020fe2000000009b */
[----:B------:R-:W-:Y:S01]  /*11740*/  FMUL.FTZ R111, R0, R111 ;  /* 0x0000006f006f7220 */ /* 0x000fe20000410000 */
[----:B------:R-:W2:Y:S02]  /*11750*/  LDSM.16.MT88.4 R128, [R184+0xc800] ;  /* 0x00c80000b880783b */ /* 0x000ea40000004200 */
[--C-:B------:R-:W-:Y:S01]  /*11760*/  HSET2.LE.AND R121, R118, R167.reuse, PT ;  /* 0x000000a776797233 */ /* 0x100fe20003803000 */
[----:B------:R-:W-:Y:S01]  /*11770*/  FMUL.FTZ R112, R2, R112 ;  /* 0x0000007002707220 */ /* 0x000fe20000410000 */
[----:B------:R-:W-:Y:S01]  /*11780*/  LOP3.LUT R120, R120, R117, RZ, 0xc0, !PT ;  /* 0x0000007578787212 */ /* 0x000fe200078ec0ff */
[----:B------:R-:W-:Y:S01]  /*11790*/  FMUL.FTZ R113, R2, R113 ;  /* 0x0000007102717220 */ /* 0x000fe20000410000 */
[C---:B---3--:R-:W-:Y:S03]  /*117a0*/  HMMA.16816.F32.BF16 R108, R136.reuse, R124, R108 ;  /* 0x0000007c886c723c */ /* 0x048fe6000004186c */
[----:B------:R-:W-:Y:S01]  /*117b0*/  PRMT R117, R157, 0x5410, R158 ;  /* 0x000054109d757816 */ /* 0x000fe2000000009e */
[----:B------:R-:W-:Y:S01]  /*117c0*/  FMUL.FTZ R114, R0, R114 ;  /* 0x0000007200727220 */ /* 0x000fe20000410000 */
[----:B------:R-:W-:Y:S01]  /*117d0*/  F2FP.BF16.F32.PACK_AB R154, R240, R241 ;  /* 0x000000f1f09a723e */ /* 0x000fe200000010ff */
[----:B------:R-:W-:Y:S01]  /*117e0*/  FMUL.FTZ R115, R0, R115 ;  /* 0x0000007300737220 */ /* 0x000fe20000410000 */
[----:B------:R-:W-:Y:S04]  /*117f0*/  LOP3.LUT R121, R121, R117, RZ, 0xc0, !PT ;  /* 0x0000007579797212 */ /* 0x000fe800078ec0ff */
[----:B------:R-:W-:Y:S02]  /*11800*/  PRMT R117, R152, 0x5410, R151 ;  /* 0x0000541098757816 */ /* 0x000fe40000000097 */
[----:B------:R-:W-:Y:S01]  /*11810*/  HMMA.16816.F32.BF16 R112, R136, R126, R112 ;  /* 0x0000007e8870723c */ /* 0x000fe20000041870 */
[----:B------:R-:W-:Y:S02]  /*11820*/  LDSM.16.MT88.4 R124, [R181+0xe800] ;  /* 0x00e80000b57c783b */ /* 0x000fe40000004200 */
[----:B------:R-:W-:Y:S02]  /*11830*/  PRMT R153, R154, 0x7632, R153 ;  /* 0x000076329a997816 */ /* 0x000fe40000000099 */
[----:B------:R-:W-:Y:S02]  /*11840*/  LOP3.LUT R122, R122, R117, RZ, 0xc0, !PT ;  /* 0x000000757a7a7212 */ /* 0x000fe400078ec0ff */
[----:B------:R-:W-:Y:S02]  /*11850*/  HSET2.LE.AND R123, R144, R167, PT ;  /* 0x000000a7907b7233 */ /* 0x000fe40003803000 */
[----:B------:R-:W3:Y:S02]  /*11860*/  LDSM.16.MT88.4 R144, [R183+0xc800] ;  /* 0x00c80000b790783b */ /* 0x000ee40000004200 */
[----:B------:R-:W-:Y:S02]  /*11870*/  PRMT R117, R154, 0x5410, R153 ;  /* 0x000054109a757816 */ /* 0x000fe40000000099 */
[----:B------:R-:W-:Y:S02]  /*11880*/  LOP3.LUT R118, R207, UR34, RZ, 0x3c, !PT ;  /* 0x00000022cf767c12 */ /* 0x000fe4000f8e3cff */
[----:B------:R-:W-:Y:S03]  /*11890*/  LOP3.LUT R123, R123, R117, RZ, 0xc0, !PT ;  /* 0x000000757b7b7212 */ /* 0x000fe600078ec0ff */
[----:B------:R-:W-:Y:S04]  /*118a0*/  IMAD.WIDE.U32 R136, R118, -0x326172a9, RZ ;  /* 0xcd9e8d5776887825 */ /* 0x000fe800078e00ff */
[C---:B----4-:R-:W-:Y:S05]  /*118b0*/  HMMA.16816.F32.BF16 R4, R120.reuse, R132, R4 ;  /* 0x000000847804723c */ /* 0x050fea0000041804 */
[----:B------:R-:W-:Y:S01]  /*118c0*/  LOP3.LUT R118, R137, UR16, R194, 0x96, !PT ;  /* 0x0000001089767c12 */ /* 0x000fe2000f8e96c2 */
[C---:B------:R-:W-:Y:S01]  /*118d0*/  HMMA.16816.F32.BF16 R8, R120.reuse, R134, R8 ;  /* 0x000000867808723c */ /* 0x040fe20000041808 */
[----:B------:R-:W4:Y:S04]  /*118e0*/  LDSM.16.MT88.4 R132, [R182+0xe800] ;  /* 0x00e80000b684783b */ /* 0x000f280000004200 */
[----:B------:R-:W-:Y:S01]  /*118f0*/  LOP3.LUT R136, R177, UR8, R136, 0x96, !PT ;  /* 0x00000008b1887c12 */ /* 0x000fe2000f8e9688 */
[C---:B-1----:R-:W-:Y:S05]  /*11900*/  HMMA.16816.F32.BF16 R36, R120.reuse, R140, R36 ;  /* 0x0000008c7824723c */ /* 0x042fea0000041824 */
[----:B------:R-:W-:Y:S01]  /*11910*/  IMAD.WIDE.U32 R136, R136, -0x2daee0ad, RZ ;  /* 0xd2511f5388887825 */ /* 0x000fe200078e00ff */
[C---:B------:R-:W-:Y:S05]  /*11920*/  HMMA.16816.F32.BF16 R40, R120.reuse, R142, R40 ;  /* 0x0000008e7828723c */ /* 0x040fea0000041828 */
[----:B------:R-:W-:Y:S01]  /*11930*/  LOP3.LUT R140, R168, 0xff, RZ, 0xc0, !PT ;  /* 0x000000ffa88c7812 */ /* 0x000fe200078ec0ff */
[----:B------:R-:W-:Y:S01]  /*11940*/  IMAD.WIDE.U32 R118, R118, -0x2daee0ad, RZ ;  /* 0xd2511f5376767825 */ /* 0x000fe200078e00ff */
[C---:B--2---:R-:W-:Y:S03]  /*11950*/  HMMA.16816.F32.BF16 R44, R120.reuse, R128, R44 ;  /* 0x00000080782c723c */ /* 0x044fe6000004182c */
[----:B------:R-:W-:Y:S02]  /*11960*/  ISETP.LE.U32.AND P2, PT, R140, UR5, PT ;  /* 0x000000058c007c0c */ /* 0x000fe4000bf43070 */
[----:B------:R-:W-:Y:S01]  /*11970*/  LOP3.LUT R119, R119, UR18, R204, 0x96, !PT ;  /* 0x0000001277777c12 */ /* 0x000fe2000f8e96cc */
[C---:B------:R-:W-:Y:S01]  /*11980*/  HMMA.16816.F32.BF16 R48, R120.reuse, R130, R48 ;  /* 0x000000827830723c */ /* 0x040fe20000041830 */
[----:B------:R-:W1:Y:S04]  /*11990*/  LDSM.16.MT88.4 R128, [R184+0xe800] ;  /* 0x00e80000b880783b */ /* 0x000e680000004200 */
[----:B------:R-:W-:Y:S01]  /*119a0*/  LOP3.LUT R138, R137, UR30, R118, 0x96, !PT ;  /* 0x0000001e898a7c12 */ /* 0x000fe2000f8e9676 */
[----:B------:R-:W-:Y:S01]  /*119b0*/  IMAD.WIDE.U32 R118, R119, -0x326172a9, RZ ;  /* 0xcd9e8d5777767825 */ /* 0x000fe200078e00ff */
[C---:B---3--:R-:W-:Y:S04]  /*119c0*/  HMMA.16816.F32.BF16 R52, R120.reuse, R144, R52 ;  /* 0x000000907834723c */ /* 0x048fe80000041834 */
[----:B------:R-:W-:Y:S01]  /*119d0*/  LOP3.LUT R119, R119, UR9, R176, 0x96, !PT ;  /* 0x0000000977777c12 */ /* 0x000fe2000f8e96b0 */
[----:B------:R-:W-:Y:S01]  /*119e0*/  IMAD.WIDE.U32 R138, R138, -0x326172a9, RZ ;  /* 0xcd9e8d578a8a7825 */ /* 0x000fe200078e00ff */
[C---:B------:R-:W-:Y:S05]  /*119f0*/  HMMA.16816.F32.BF16 R56, R120.reuse, R146, R56 ;  /* 0x000000927838723c */ /* 0x040fea0000041838 */
[----:B------:R-:W-:Y:S01]  /*11a00*/  LOP3.LUT R117, R139, UR27, R118, 0x96, !PT ;  /* 0x0000001b8b757c12 */ /* 0x000fe2000f8e9676 */
[----:B------:R-:W-:Y:S01]  /*11a10*/  IMAD.WIDE.U32 R118, R119, -0x2daee0ad, RZ ;  /* 0xd2511f5377767825 */ /* 0x000fe200078e00ff */
[----:B------:R-:W-:Y:S01]  /*11a20*/  SHF.R.U32.HI R139, RZ, 0x18, R168 ;  /* 0x00000018ff8b7819 */ /* 0x000fe200000116a8 */
[C---:B------:R-:W-:Y:S03]  /*11a30*/  HMMA.16816.F32.BF16 R60, R120.reuse, R124, R60 ;  /* 0x0000007c783c723c */ /* 0x040fe6000004183c */
[----:B------:R-:W-:Y:S01]  /*11a40*/  LOP3.LUT R136, R119, UR23, R136, 0x96, !PT ;  /* 0x0000001777887c12 */ /* 0x000fe2000f8e9688 */
[----:B------:R-:W-:Y:S01]  /*11a50*/  IMAD.WIDE.U32 R176, R117, -0x2daee0ad, RZ ;  /* 0xd2511f5375b07825 */ /* 0x000fe200078e00ff */
[----:B------:R-:W-:Y:S01]  /*11a60*/  LOP3.LUT R117, R169, UR26, R170, 0x96, !PT ;  /* 0x0000001aa9757c12 */ /* 0x000fe2000f8e96aa */
[C---:B------:R-:W-:Y:S01]  /*11a70*/  HMMA.16816.F32.BF16 R64, R120.reuse, R126, R64 ;  /* 0x0000007e7840723c */ /* 0x040fe20000041840 */
[----:B------:R-:W2:Y:S02]  /*11a80*/  LDSM.16.MT88.4 R124, [R183+0xe800] ;  /* 0x00e80000b77c783b */ /* 0x000ea40000004200 */
[----:B------:R-:W-:Y:S02]  /*11a90*/  ISETP.LE.U32.AND P1, PT, R139, UR5, PT ;  /* 0x000000058b007c0c */ /* 0x000fe4000bf23070 */
[----:B------:R-:W-:Y:S01]  /*11aa0*/  LOP3.LUT R118, R177, UR17, R118, 0x96, !PT ;  /* 0x00000011b1767c12 */ /* 0x000fe2000f8e9676 */
[----:B------:R-:W-:Y:S01]  /*11ab0*/  IMAD.WIDE.U32 R136, R136, -0x326172a9, RZ ;  /* 0xcd9e8d5788887825 */ /* 0x000fe200078e00ff */
[----:B------:R-:W-:Y:S01]  /*11ac0*/  SHF.R.U32.HI R146, RZ, 0x10, R168 ;  /* 0x00000010ff927819 */ /* 0x000fe200000116a8 */
[C---:B----4-:R-:W-:Y:S03]  /*11ad0*/  HMMA.16816.F32.BF16 R68, R120.reuse, R132, R68 ;  /* 0x000000847844723c */ /* 0x050fe60000041844 */
[----:B------:R-:W-:Y:S01]  /*11ae0*/  LOP3.LUT R193, R137, UR21, R138, 0x96, !PT ;  /* 0x0000001589c17c12 */ /* 0x000fe2000f8e968a */
[----:B------:R-:W-:Y:S01]  /*11af0*/  IMAD.WIDE.U32 R118, R118, -0x326172a9, RZ ;  /* 0xcd9e8d5776767825 */ /* 0x000fe200078e00ff */
[----:B------:R-:W-:Y:S01]  /*11b00*/  LOP3.LUT R20, R146, 0xff, RZ, 0xc0, !PT ;  /* 0x000000ff92147812 */ /* 0x000fe200078ec0ff */
[C---:B------:R-:W-:Y:S01]  /*11b10*/  HMMA.16816.F32.BF16 R72, R120.reuse, R134, R72 ;  /* 0x000000867848723c */ /* 0x040fe20000041848 */
[----:B------:R-:W3:Y:S04]  /*11b20*/  LDSM.16.MT88.4 R132, [R181+0x10800] ;  /* 0x01080000b584783b */ /* 0x000ee80000004200 */
[C-C-:B------:R-:W-:Y:S01]  /*11b30*/  LOP3.LUT R140, R119.reuse, UR26, R136.reuse, 0x96, !PT ;  /* 0x0000001a778c7c12 */ /* 0x140fe2000f8e9688 */
[C---:B-1----:R-:W-:Y:S05]  /*11b40*/  HMMA.16816.F32.BF16 R76, R120.reuse, R128, R76 ;  /* 0x00000080784c723c */ /* 0x042fea000004184c */
[----:B------:R-:W-:Y:S01]  /*11b50*/  LOP3.LUT R141, R119, UR26, R136, 0x96, !PT ;  /* 0x0000001a778d7c12 */ /* 0x000fe2000f8e9688 */
[----:B------:R-:W-:Y:S01]  /*11b60*/  IMAD.MOV.U32 R168, RZ, RZ, R197 ;  /* 0x000000ffffa87224 */ /* 0x000fe200078e00c5 */
[C---:B------:R-:W-:Y:S01]  /*11b70*/  LOP3.LUT R136, R117.reuse, 0xffff, RZ, 0xc0, !PT ;  /* 0x0000ffff75887812 */ /* 0x040fe200078ec0ff */
[----:B------:R-:W-:Y:S01]  /*11b80*/  IMAD.MOV.U32 R169, RZ, RZ, R196 ;  /* 0x000000ffffa97224 */ /* 0x000fe200078e00c4 */
[C---:B------:R-:W-:Y:S01]  /*11b90*/  HMMA.16816.F32.BF16 R80, R120.reuse, R130, R80 ;  /* 0x000000827850723c */ /* 0x040fe20000041850 */
[----:B------:R-:W-:Y:S02]  /*11ba0*/  MUFU.EX2 R197, R26 ;  /* 0x0000001a00c57308 */ /* 0x000fe40000000800 */
[C---:B------:R-:W-:Y:S01]  /*11bb0*/  LOP3.LUT R142, R118.reuse, 0xff, RZ, 0xc0, !PT ;  /* 0x000000ff768e7812 */ /* 0x040fe200078ec0ff */
[----:B------:R-:W-:Y:S01]  /*11bc0*/  IMAD.MOV.U32 R129, RZ, RZ, R199 ;  /* 0x000000ffff817224 */ /* 0x000fe200078e00c7 */
[C---:B------:R-:W-:Y:S01]  /*11bd0*/  LOP3.LUT R143, R118.reuse, 0xffff, RZ, 0xc0, !PT ;  /* 0x0000ffff768f7812 */ /* 0x040fe200078ec0ff */
[----:B------:R-:W-:Y:S01]  /*11be0*/  IMAD.MOV.U32 R128, RZ, RZ, R198 ;  /* 0x000000ffff807224 */ /* 0x000fe200078e00c6 */
[--C-:B------:R-:W-:Y:S01]  /*11bf0*/  SHF.R.U32.HI R144, RZ, 0x10, R118.reuse ;  /* 0x00000010ff907819 */ /* 0x100fe20000011676 */
[----:B------:R-:W-:Y:S03]  /*11c00*/  @!P1 HFMA2.BF16_V2 R236, -RZ.H0_H0, RZ.H0_H0, -R159.H0_H0 ;  /* 0x200000ffffec9231 */ /* 0x000fe6000034099f */
[----:B------:R-:W-:Y:S01]  /*11c10*/  MUFU.EX2 R196, R27 ;  /* 0x0000001b00c47308 */ /* 0x000fe20000000800 */
[C---:B------:R-:W-:Y:S01]  /*11c20*/  LOP3.LUT R145, R118.reuse, 0xff, RZ, 0xc0, !PT ;  /* 0x000000ff76917812 */ /* 0x040fe200078ec0ff */
[C---:B--2---:R-:W-:Y:S03]  /*11c30*/  HMMA.16816.F32.BF16 R84, R120.reuse, R124, R84 ;  /* 0x0000007c7854723c */ /* 0x044fe60000041854 */
[--C-:B------:R-:W-:Y:S01]  /*11c40*/  SHF.R.U32.HI R147, RZ, 0x18, R118.reuse ;  /* 0x00000018ff937819 */ /* 0x100fe20000011676 */
[----:B------:R-:W-:Y:S01]  /*11c50*/  @!P2 HFMA2.BF16_V2 R239, -RZ.H0_H0, RZ.H0_H0, -R162.H0_H0 ;  /* 0x200000ffffefa231 */ /* 0x000fe200003409a2 */
[--C-:B------:R-:W-:Y:S01]  /*11c60*/  SHF.R.U32.HI R179, RZ, 0x18, R118.reuse ;  /* 0x00000018ffb37819 */ /* 0x100fe20000011676 */
[C---:B------:R-:W-:Y:S02]  /*11c70*/  HMMA.16816.F32.BF16 R88, R120.reuse, R126, R88 ;  /* 0x0000007e7858723c */ /* 0x040fe40000041858 */
[----:B------:R-:W-:Y:S03]  /*11c80*/  MUFU.EX2 R199, R24 ;  /* 0x0000001800c77308 */ /* 0x000fe60000000800 */
[----:B------:R-:W-:Y:S02]  /*11c90*/  LOP3.LUT R195, R118, 0xffff, RZ, 0xc0, !PT ;  /* 0x0000ffff76c37812 */ /* 0x000fe400078ec0ff */
[----:B------:R-:W-:Y:S01]  /*11ca0*/  SHF.R.U32.HI R194, RZ, 0x10, R118 ;  /* 0x00000010ffc27819 */ /* 0x000fe20000011676 */
[C---:B---3--:R-:W-:Y:S04]  /*11cb0*/  HMMA.16816.F32.BF16 R92, R120.reuse, R132, R92 ;  /* 0x00000084785c723c */ /* 0x048fe8000004185c */
[----:B------:R-:W-:Y:S01]  /*11cc0*/  MUFU.EX2 R198, R25 ;  /* 0x0000001900c67308 */ /* 0x000fe20000000800 */
[----:B------:R-:W-:Y:S02]  /*11cd0*/  SHF.R.U32.HI R118, RZ, 0x8, R136 ;  /* 0x00000008ff767819 */ /* 0x000fe40000011688 */
[----:B------:R-:W-:Y:S01]  /*11ce0*/  LOP3.LUT R136, R117, 0xff, RZ, 0xc0, !PT ;  /* 0x000000ff75887812 */ /* 0x000fe200078ec0ff */
[C---:B------:R-:W-:Y:S01]  /*11cf0*/  HMMA.16816.F32.BF16 R12, R120.reuse, R134, R12 ;  /* 0x00000086780c723c */ /* 0x040fe2000004180c */
[----:B------:R-:W-:Y:S02]  /*11d00*/  LDSM.16.MT88.4 R132, [R184+0xd000] ;  /* 0x00d00000b884783b */ /* 0x000fe40000004200 */
[----:B------:R-:W-:Y:S02]  /*11d10*/  ISETP.LE.U32.AND P6, PT, R136, UR5, PT ;  /* 0x0000000588007c0c */ /* 0x000fe4000bfc3070 */
[----:B------:R-:W-:Y:S02]  /*11d20*/  LOP3.LUT R118, R118, 0xffff, RZ, 0xc0, !PT ;  /* 0x0000ffff76767812 */ /* 0x000fe400078ec0ff */
[--C-:B------:R-:W-:Y:S02]  /*11d30*/  SHF.R.U32.HI R119, RZ, 0x18, R117.reuse ;  /* 0x00000018ff777819 */ /* 0x100fe40000011675 */
[----:B------:R-:W-:Y:S01]  /*11d40*/  ISETP.LE.U32.AND P5, PT, R118, UR5, PT ;  /* 0x0000000576007c0c */ /* 0x000fe2000bfa3070 */
[----:B------:R-:W1:Y:S01]  /*11d50*/  LDSM.16.MT88.4 R136, [R182+0x10800] ;  /* 0x01080000b688783b */ /* 0x000e620000004200 */
[----:B------:R-:W-:Y:S01]  /*11d60*/  LOP3.LUT R118, R173, UR22, R178, 0x96, !PT ;  /* 0x00000016ad767c12 */ /* 0x000fe2000f8e96b2 */
[----:B------:R-:W-:Y:S01]  /*11d70*/  IMAD.MOV.U32 R178, RZ, RZ, R200 ;  /* 0x000000ffffb27224 */ /* 0x000fe200078e00c8 */
[----:B------:R-:W-:Y:S01]  /*11d80*/  SHF.R.U32.HI R117, RZ, 0x10, R117 ;  /* 0x00000010ff757819 */ /* 0x000fe20000011675 */
[----:B------:R2:W3:Y:S01]  /*11d90*/  MUFU.EX2 R200, R23 ;  /* 0x0000001700c87308 */ /* 0x0004e20000000800 */
[----:B------:R-:W-:Y:S01]  /*11da0*/  IADD3 R170, P0, R168, UR36, RZ ;  /* 0x00000024a8aa7c10 */ /* 0x000fe2000ff1e0ff */
[----:B------:R-:W-:Y:S01]  /*11db0*/  @!P6 HFMA2.BF16_V2 R229, -RZ.H0_H0, RZ.H0_H0, -R164.H0_H0 ;  /* 0x200000ffffe5e231 */ /* 0x000fe200003409a4 */
[----:B------:R-:W-:Y:S02]  /*11dc0*/  LOP3.LUT R117, R117, 0xff, RZ, 0xc0, !PT ;  /* 0x000000ff75757812 */ /* 0x000fe400078ec0ff */
[----:B------:R-:W-:Y:S02]  /*11dd0*/  IADD3.X R171, R169, UR35, RZ, P0, !PT ;  /* 0x00000023a9ab7c10 */ /* 0x000fe400087fe4ff */
[----:B------:R-:W-:Y:S01]  /*11de0*/  @!P6 PRMT R164, R229, 0x5410, RZ ;  /* 0x00005410e5a4e816 */ /* 0x000fe200000000ff */
[----:B------:R-:W-:Y:S01]  /*11df0*/  @!P5 HFMA2.BF16_V2 R228, -RZ.H0_H0, RZ.H0_H0, -R163.H0_H0 ;  /* 0x200000ffffe4d231 */ /* 0x000fe200003409a3 */
[----:B------:R-:W-:Y:S02]  /*11e00*/  ISETP.LE.U32.AND P6, PT, R20, UR5, PT ;  /* 0x0000000514007c0c */ /* 0x000fe4000bfc3070 */
[----:B------:R-:W-:Y:S01]  /*11e10*/  LOP3.LUT R124, R144, 0xff, RZ, 0xc0, !PT ;  /* 0x000000ff907c7812 */ /* 0x000fe200078ec0ff */
[----:B------:R-:W-:Y:S01]  /*11e20*/  STG.E.U16 desc[UR24][R168.64], R164 ;  /* 0x000000a4a8007986 */ /* 0x000fe2000c101518 */
[----:B------:R-:W-:Y:S02]  /*11e30*/  @!P5 PRMT R163, R228, 0x5410, RZ ;  /* 0x00005410e4a3d816 */ /* 0x000fe400000000ff */
[----:B------:R-:W-:Y:S01]  /*11e40*/  @!P1 PRMT R159, R236, 0x5410, RZ ;  /* 0x00005410ec9f9816 */ /* 0x000fe200000000ff */
[----:B--2---:R-:W2:Y:S01]  /*11e50*/  LDSM.16.MT88.4 R20, [R184+0x10800] ;  /* 0x01080000b814783b */ /* 0x004ea20000004200 */
[----:B------:R-:W-:Y:S02]  /*11e60*/  ISETP.LE.U32.AND P0, PT, R117, UR5, PT ;  /* 0x0000000575007c0c */ /* 0x000fe4000bf03070 */
[----:B------:R-:W-:Y:S02]  /*11e70*/  ISETP.LE.U32.AND P3, PT, R119, UR5, PT ;  /* 0x0000000577007c0c */ /* 0x000fe4000bf63070 */
[----:B------:R-:W-:Y:S01]  /*11e80*/  SHF.R.U32.HI R119, RZ, 0x8, R148 ;  /* 0x00000008ff777819 */ /* 0x000fe20000011694 */
[----:B------:R-:W-:Y:S01]  /*11e90*/  @!P6 HFMA2.BF16_V2 R238, -RZ.H0_H0, RZ.H0_H0, -R160.H0_H0 ;  /* 0x200000ffffeee231 */ /* 0x000fe200003409a0 */
[----:B------:R-:W-:Y:S01]  /*11ea0*/  ISETP.LE.U32.AND P5, PT, R142, UR5, PT ;  /* 0x000000058e007c0c */ /* 0x000fe2000bfa3070 */
[----:B------:R-:W-:Y:S01]  /*11eb0*/  STG.E.U16 desc[UR24][R168.64+0x2], R163 ;  /* 0x000002a3a8007986 */ /* 0x000fe2000c101518 */
[----:B------:R-:W-:Y:S02]  /*11ec0*/  LOP3.LUT R24, R119, 0xffff, RZ, 0xc0, !PT ;  /* 0x0000ffff77187812 */ /* 0x000fe400078ec0ff */
[----:B------:R-:W-:Y:S02]  /*11ed0*/  SHF.R.U32.HI R117, RZ, 0x8, R143 ;  /* 0x00000008ff757819 */ /* 0x000fe4000001168f */
[----:B------:R-:W-:Y:S01]  /*11ee0*/  PRMT R142, R124, 0x5410, R147 ;  /* 0x000054107c8e7816 */ /* 0x000fe20000000093 */
[----:B------:R-:W-:Y:S01]  /*11ef0*/  @!P0 HFMA2.BF16_V2 R227, -RZ.H0_H0, RZ.H0_H0, -R166.H0_H0 ;  /* 0x200000ffffe38231 */ /* 0x000fe200003409a6 */
[----:B------:R-:W4:Y:S01]  /*11f00*/  LDSM.16.MT88.4 R124, [R183+0x10800] ;  /* 0x01080000b77c783b */ /* 0x000f220000004200 */
[----:B------:R-:W-:Y:S01]  /*11f10*/  PRMT R177, R145, 0x5410, R117 ;  /* 0x0000541091b17816 */ /* 0x000fe20000000075 */
[----:B------:R-:W-:Y:S01]  /*11f20*/  @!P3 HFMA2.BF16_V2 R217, -RZ.H0_H0, RZ.H0_H0, -R165.H0_H0 ;  /* 0x200000ffffd9b231 */ /* 0x000fe200003409a5 */
[----:B------:R-:W-:Y:S01]  /*11f30*/  LOP3.LUT R119, R140, 0xff, RZ, 0xc0, !PT ;  /* 0x000000ff8c777812 */ /* 0x000fe200078ec0ff */
[C---:B-1----:R-:W-:Y:S03]  /*11f40*/  HMMA.16816.F32.BF16 R16, R120.reuse, R136, R16 ;  /* 0x000000887810723c */ /* 0x042fe60000041810 */
[----:B------:R-:W-:Y:S02]  /*11f50*/  @!P0 PRMT R166, R227, 0x5410, RZ ;  /* 0x00005410e3a68816 */ /* 0x000fe400000000ff */
[----:B------:R-:W-:Y:S01]  /*11f60*/  ISETP.LE.U32.AND P0, PT, R24, UR5, PT ;  /* 0x0000000518007c0c */ /* 0x000fe2000bf03070 */
[C---:B------:R-:W-:Y:S01]  /*11f70*/  HMMA.16816.F32.BF16 R96, R120.reuse, R138, R96 ;  /* 0x0000008a7860723c */ /* 0x040fe20000041860 */
[----:B------:R-:W5:Y:S04]  /*11f80*/  LDL.LU R138, [R1+0x18] ;  /* 0x00001800018a7983 */ /* 0x000f680000300800 */
[----:B------:R-:W-:Y:S01]  /*11f90*/  STG.E.U16 desc[UR24][R170.64], R166 ;  /* 0x000000a6aa007986 */ /* 0x000fe2000c101518 */
[----:B------:R-:W-:Y:S01]  /*11fa0*/  LOP3.LUT R24, R140, 0xffff, RZ, 0xc0, !PT ;  /* 0x0000ffff8c187812 */ /* 0x000fe200078ec0ff */
[----:B------:R-:W-:Y:S01]  /*11fb0*/  IMAD.MOV.U32 R137, RZ, RZ, R128 ;  /* 0x000000ffff897224 */ /* 0x000fe200078e0080 */
[----:B------:R-:W-:Y:S03]  /*11fc0*/  SHF.R.U32.HI R117, RZ, 0x10, R140 ;  /* 0x00000010ff757819 */ /* 0x000fe6000001168c */
[----:B------:R-:W-:Y:S01]  /*11fd0*/  SHF.R.U32.HI R25, RZ, 0x8, R24 ;  /* 0x00000008ff197819 */ /* 0x000fe20000011618 */
[----:B------:R-:W-:Y:S01]  /*11fe0*/  IMAD.MOV.U32 R136, RZ, RZ, R129 ;  /* 0x000000ffff887224 */ /* 0x000fe200078e0081 */
[----:B------:R-:W-:Y:S01]  /*11ff0*/  LOP3.LUT R24, R117, 0xff, RZ, 0xc0, !PT ;  /* 0x000000ff75187812 */ /* 0x000fe200078ec0ff */
[----:B------:R-:W-:Y:S01]  /*12000*/  LDSM.16.MT88.4 R128, [R182+0xd000] ;  /* 0x00d00000b680783b */ /* 0x000fe20000004200 */
[C---:B--2---:R-:W-:Y:S03]  /*12010*/  HMMA.16816.F32.BF16 R100, R120.reuse, R20, R100 ;  /* 0x000000147864723c */ /* 0x044fe60000041864 */
[----:B------:R-:W-:Y:S01]  /*12020*/  PRMT R119, R119, 0x5410, R25 ;  /* 0x0000541077777816 */ /* 0x000fe20000000019 */
[----:B------:R-:W-:Y:S01]  /*12030*/  IMAD.MOV.U32 R139, RZ, RZ, R178 ;  /* 0x000000ffff8b7224 */ /* 0x000fe200078e00b2 */
[----:B------:R-:W-:Y:S01]  /*12040*/  LOP3.LUT R25, R118, 0xff, RZ, 0xc0, !PT ;  /* 0x000000ff76197812 */ /* 0x000fe200078ec0ff */
[C---:B------:R-:W-:Y:S01]  /*12050*/  HMMA.16816.F32.BF16 R104, R120.reuse, R22, R104 ;  /* 0x000000167868723c */ /* 0x040fe20000041868 */
[----:B------:R-:W-:Y:S04]  /*12060*/  MUFU.EX2 R178, R31 ;  /* 0x0000001f00b27308 */ /* 0x000fe80000000800 */
[----:B------:R-:W-:Y:S01]  /*12070*/  SHF.R.U32.HI R140, RZ, 0x18, R140 ;  /* 0x00000018ff8c7819 */ /* 0x000fe2000001168c */
[----:B------:R-:W-:Y:S01]  /*12080*/  @!P0 HFMA2.BF16_V2 R237, -RZ.H0_H0, RZ.H0_H0, -R161.H0_H0 ;  /* 0x200000ffffed8231 */ /* 0x000fe200003409a1 */
[----:B------:R-:W-:Y:S02]  /*12090*/  @!P3 PRMT R165, R217, 0x5410, RZ ;  /* 0x00005410d9a5b816 */ /* 0x000fe400000000ff */
[----:B------:R-:W-:Y:S01]  /*120a0*/  ISETP.LE.U32.AND P3, PT, R25, UR5, PT ;  /* 0x0000000519007c0c */ /* 0x000fe2000bf63070 */
[C---:B----4-:R-:W-:Y:S02]  /*120b0*/  HMMA.16816.F32.BF16 R108, R120.reuse, R124, R108 ;  /* 0x0000007c786c723c */ /* 0x050fe4000004186c */
[----:B------:R-:W-:Y:S01]  /*120c0*/  STG.E.U16 desc[UR24][R170.64+0x2], R165 ;  /* 0x000002a5aa007986 */ /* 0x000fe2000c101518 */
[----:B------:R-:W-:Y:S02]  /*120d0*/  PRMT R140, R24, 0x5410, R140 ;  /* 0x00005410188c7816 */ /* 0x000fe4000000008c */
[----:B------:R-:W-:Y:S01]  /*120e0*/  @!P0 PRMT R161, R237, 0x5410, RZ ;  /* 0x00005410eda18816 */ /* 0x000fe200000000ff */
[----:B------:R-:W1:Y:S01]  /*120f0*/  LDSM.16.MT88.4 R24, [R181+0xd000] ;  /* 0x00d00000b518783b */ /* 0x000e620000004200 */
[----:B------:R-:W-:Y:S04]  /*12100*/  HMMA.16816.F32.BF16 R112, R120, R126, R112 ;  /* 0x0000007e7870723c */ /* 0x000fe80000041870 */
[----:B------:R-:W-:Y:S01]  /*12110*/  F2FP.BF16.F32.PACK_AB R147, R202, R203 ;  /* 0x000000cbca93723e */ /* 0x000fe200000010ff */
[----:B------:R-:W-:Y:S01]  /*12120*/  @!P3 HFMA2.BF16_V2 R235, -RZ.H0_H0, RZ.H0_H0, -R156.H0_H0 ;  /* 0x200000ffffebb231 */ /* 0x000fe2000034099c */
[----:B---3--:R-:W-:Y:S01]  /*12130*/  F2FP.BF16.F32.PACK_AB R149, R200, R201 ;  /* 0x000000c9c895723e */ /* 0x008fe200000010ff */
[----:B------:R-:W2:Y:S01]  /*12140*/  LDSM.16.MT88.4 R120, [R183+0xd000] ;  /* 0x00d00000b778783b */ /* 0x000ea20000004200 */
[----:B------:R-:W-:Y:S03]  /*12150*/  PRMT R146, R147, 0x7632, R146 ;  /* 0x0000763293927816 */ /* 0x000fe60000000092 */
[----:B------:R-:W-:Y:S02]  /*12160*/  PRMT R148, R149, 0x7632, R148 ;  /* 0x0000763295947816 */ /* 0x000fe40000000094 */
[----:B------:R-:W-:Y:S02]  /*12170*/  F2FP.BF16.F32.PACK_AB R145, R198, R199 ;  /* 0x000000c7c691723e */ /* 0x000fe400000010ff */
[--C-:B------:R-:W-:Y:S01]  /*12180*/  HSET2.LE.AND R20, R119, R167.reuse, PT ;  /* 0x000000a777147233 */ /* 0x100fe20003803000 */
[----:B------:R-:W-:Y:S01]  /*12190*/  LDSM.16.MT88.4 R124, [R182+0xf000] ;  /* 0x00f00000b67c783b */ /* 0x000fe20000004200 */
[----:B------:R-:W-:Y:S01]  /*121a0*/  HSET2.LE.AND R21, R140, R167, PT ;  /* 0x000000a78c157233 */ /* 0x000fe20003803000 */
[----:B------:R-:W-:Y:S01]  /*121b0*/  @!P5 HFMA2.BF16_V2 R213, -RZ.H0_H0, RZ.H0_H0, -R145.H0_H0 ;  /* 0x200000ffffd5d231 */ /* 0x000fe20000340991 */
[----:B------:R-:W-:Y:S02]  /*121c0*/  PRMT R22, R147, 0x5410, R146 ;  /* 0x0000541093167816 */ /* 0x000fe40000000092 */
[----:B------:R-:W-:Y:S02]  /*121d0*/  PRMT R23, R149, 0x5410, R148 ;  /* 0x0000541095177816 */ /* 0x000fe40000000094 */
[----:B------:R-:W-:Y:S01]  /*121e0*/  PRMT R150, R145, 0x7632, R150 ;  /* 0x0000763291967816 */ /* 0x000fe20000000096 */
[----:B------:R-:W-:Y:S01]  /*121f0*/  STG.E.U16 desc[UR24][R168.64+0x12], R161 ;  /* 0x000012a1a8007986 */ /* 0x000fe2000c101518 */
[----:B------:R-:W-:Y:S02]  /*12200*/  LOP3.LUT R20, R20, R22, RZ, 0xc0, !PT ;  /* 0x0000001614147212 */ /* 0x000fe400078ec0ff */
[----:B------:R-:W-:Y:S02]  /*12210*/  F2FP.BF16.F32.PACK_AB R144, R196, R197 ;  /* 0x000000c5c490723e */ /* 0x000fe400000010ff */
[----:B------:R-:W-:Y:S02]  /*12220*/  LOP3.LUT R21, R21, R23, RZ, 0xc0, !PT ;  /* 0x0000001715157212 */ /* 0x000fe400078ec0ff */
[--C-:B------:R-:W-:Y:S02]  /*12230*/  HSET2.LE.AND R22, R177, R167.reuse, PT ;  /* 0x000000a7b1167233 */ /* 0x100fe40003803000 */
[----:B------:R-:W-:Y:S02]  /*12240*/  PRMT R23, R145, 0x5410, R150 ;  /* 0x0000541091177816 */ /* 0x000fe40000000096 */
[----:B------:R-:W-:Y:S02]  /*12250*/  PRMT R143, R144, 0x7632, R143 ;  /* 0x00007632908f7816 */ /* 0x000fe4000000008f */
[----:B------:R-:W-:Y:S02]  /*12260*/  LOP3.LUT R22, R22, R23, RZ, 0xc0, !PT ;  /* 0x0000001716167212 */ /* 0x000fe400078ec0ff */
[----:B------:R-:W-:Y:S02]  /*12270*/  HSET2.LE.AND R23, R142, R167, PT ;  /* 0x000000a78e177233 */ /* 0x000fe40003803000 */
[----:B------:R-:W-:Y:S02]  /*12280*/  PRMT R117, R144, 0x5410, R143 ;  /* 0x0000541090757816 */ /* 0x000fe4000000008f */
[--C-:B------:R-:W-:Y:S02]  /*12290*/  SHF.R.U32.HI R119, RZ, 0x18, R118.reuse ;  /* 0x00000018ff777819 */ /* 0x100fe40000011676 */
[----:B------:R-:W-:Y:S02]  /*122a0*/  LOP3.LUT R23, R23, R117, RZ, 0xc0, !PT ;  /* 0x0000007517177212 */ /* 0x000fe400078ec0ff */
[----:B------:R-:W-:Y:S02]  /*122b0*/  @!P6 PRMT R160, R238, 0x5410, RZ ;  /* 0x00005410eea0e816 */ /* 0x000fe400000000ff */
[----:B------:R-:W-:Y:S02]  /*122c0*/  @!P3 PRMT R156, R235, 0x5410, RZ ;  /* 0x00005410eb9cb816 */ /* 0x000fe400000000ff */
[----:B------:R-:W-:Y:S01]  /*122d0*/  @!P2 PRMT R162, R239, 0x5410, RZ ;  /* 0x00005410efa2a816 */ /* 0x000fe200000000ff */
[C---:B-1----:R-:W-:Y:S04]  /*122e0*/  HMMA.16816.F32.BF16 R4, R20.reuse, R24, R4 ;  /* 0x000000181404723c */ /* 0x042fe80000041804 */
[----:B------:R-:W-:Y:S01]  /*122f0*/  STG.E.U16 desc[UR24][R168.64+0x10], R162 ;  /* 0x000010a2a8007986 */ /* 0x000fe2000c101518 */
[----:B------:R-:W-:Y:S01]  /*12300*/  @!P5 PRMT R145, R213, 0x5410, RZ ;  /* 0x00005410d591d816 */ /* 0x000fe200000000ff */
[C---:B------:R-:W-:Y:S02]  /*12310*/  HMMA.16816.F32.BF16 R8, R20.reuse, R26, R8 ;  /* 0x0000001a1408723c */ /* 0x040fe40000041808 */
[----:B------:R-:W-:Y:S01]  /*12320*/  STG.E.U16 desc[UR24][R170.64+0x10], R160 ;  /* 0x000010a0aa007986 */ /* 0x000fe2000c101518 */
[----:B------:R-:W-:Y:S02]  /*12330*/  ISETP.LE.U32.AND P2, PT, R119, UR5, PT ;  /* 0x0000000577007c0c */ /* 0x000fe4000bf43070 */
[----:B------:R-:W-:Y:S01]  /*12340*/  SHF.R.U32.HI R117, RZ, 0x10, R118 ;  /* 0x00000010ff757819 */ /* 0x000fe20000011676 */
[C---:B------:R-:W-:Y:S01]  /*12350*/  HMMA.16816.F32.BF16 R36, R20.reuse, R128, R36 ;  /* 0x000000801424723c */ /* 0x040fe20000041824 */
[----:B------:R-:W-:Y:S04]  /*12360*/  STG.E.U16 desc[UR24][R170.64+0x12], R159 ;  /* 0x0000129faa007986 */ /* 0x000fe8000c101518 */
[----:B------:R-:W-:Y:S01]  /*12370*/  STG.E.U16 desc[UR24][R168.64+0x20], R156 ;  /* 0x0000209ca8007986 */ /* 0x000fe2000c101518 */
[C---:B------:R-:W-:Y:S05]  /*12380*/  HMMA.16816.F32.BF16 R40, R20.reuse, R130, R40 ;  /* 0x000000821428723c */ /* 0x040fea0000041828 */
[----:B------:R-:W-:Y:S01]  /*12390*/  LOP3.LUT R24, R117, 0xff, RZ, 0xc0, !PT ;  /* 0x000000ff75187812 */ /* 0x000fe200078ec0ff */
[C---:B------:R-:W-:Y:S01]  /*123a0*/  HMMA.16816.F32.BF16 R44, R20.reuse, R132, R44 ;  /* 0x00000084142c723c */ /* 0x040fe2000004182c */
[----:B------:R-:W3:Y:S02]  /*123b0*/  LDL.LU R133, [R1+0xc] ;  /* 0x00000c0001857983 */ /* 0x000ee40000300800 */
[----:B------:R-:W-:Y:S02]  /*123c0*/  ISETP.LE.U32.AND P0, PT, R24, UR5, PT ;  /* 0x0000000518007c0c */ /* 0x000fe4000bf03070 */
[----:B------:R-:W-:Y:S01]  /*123d0*/  LOP3.LUT R118, R118, 0xffff, RZ, 0xc0, !PT ;  /* 0x0000ffff76767812 */ /* 0x000fe200078ec0ff */
[C---:B------:R-:W-:Y:S05]  /*123e0*/  HMMA.16816.F32.BF16 R48, R20.reuse, R134, R48 ;  /* 0x000000861430723c */ /* 0x040fea0000041830 */
[----:B------:R-:W-:Y:S01]  /*123f0*/  SHF.R.U32.HI R25, RZ, 0x8, R118 ;  /* 0x00000008ff197819 */ /* 0x000fe20000011676 */
[C---:B--2---:R-:W-:Y:S05]  /*12400*/  HMMA.16816.F32.BF16 R52, R20.reuse, R120, R52 ;  /* 0x000000781434723c */ /* 0x044fea0000041834 */
[----:B------:R-:W-:Y:S01]  /*12410*/  LOP3.LUT R24, R172, 0xffff, RZ, 0xc0, !PT ;  /* 0x0000ffffac187812 */ /* 0x000fe200078ec0ff */
[----:B------:R-:W-:Y:S01]  /*12420*/  @!P0 HFMA2.BF16_V2 R233, -RZ.H0_H0, RZ.H0_H0, -R157.H0_H0 ;  /* 0x200000ffffe98231 */ /* 0x000fe2000034099d */
[----:B------:R-:W-:Y:S01]  /*12430*/  LOP3.LUT R25, R25, 0xffff, RZ, 0xc0, !PT ;  /* 0x0000ffff19197812 */ /* 0x000fe200078ec0ff */
[C---:B------:R-:W-:Y:S01]  /*12440*/  HMMA.16816.F32.BF16 R56, R20.reuse, R122, R56 ;  /* 0x0000007a1438723c */ /* 0x040fe20000041838 */
[----:B------:R-:W-:Y:S02]  /*12450*/  LDSM.16.MT88.4 R120, [R184+0xf000] ;  /* 0x00f00000b878783b */ /* 0x000fe40000004200 */
[----:B------:R-:W-:Y:S01]  /*12460*/  SHF.R.U32.HI R24, RZ, 0x8, R24 ;  /* 0x00000008ff187819 */ /* 0x000fe20000011618 */
[----:B------:R-:W-:Y:S01]  /*12470*/  @!P2 HFMA2.BF16_V2 R232, -RZ.H0_H0, RZ.H0_H0, -R158.H0_H0 ;  /* 0x200000ffffe8a231 */ /* 0x000fe2000034099e */
[----:B------:R-:W-:Y:S02]  /*12480*/  ISETP.LE.U32.AND P6, PT, R25, UR5, PT ;  /* 0x0000000519007c0c */ /* 0x000fe4000bfc3070 */
[----:B------:R-:W-:Y:S02]  /*12490*/  LOP3.LUT R117, R24, 0xffff, RZ, 0xc0, !PT ;  /* 0x0000ffff18757812 */ /* 0x000fe400078ec0ff */
[----:B------:R-:W1:Y:S02]  /*124a0*/  LDSM.16.MT88.4 R24, [R181+0xf000] ;  /* 0x00f00000b518783b */ /* 0x000e640000004200 */
[----:B------:R-:W-:Y:S02]  /*124b0*/  ISETP.LE.U32.AND P3, PT, R117, UR5, PT ;  /* 0x0000000575007c0c */ /* 0x000fe4000bf63070 */
[--C-:B------:R-:W-:Y:S02]  /*124c0*/  SHF.R.U32.HI R117, RZ, 0x10, R172.reuse ;  /* 0x00000010ff757819 */ /* 0x100fe400000116ac */
[----:B------:R-:W-:Y:S02]  /*124d0*/  @!P0 PRMT R157, R233, 0x5410, RZ ;  /* 0x00005410e99d8816 */ /* 0x000fe400000000ff */
[----:B------:R-:W-:Y:S01]  /*124e0*/  LOP3.LUT R117, R117, 0xff, RZ, 0xc0, !PT ;  /* 0x000000ff75757812 */ /* 0x000fe200078ec0ff */
[----:B------:R-:W-:Y:S01]  /*124f0*/  @!P6 HFMA2.BF16_V2 R234, -RZ.H0_H0, RZ.H0_H0, -R155.H0_H0 ;  /* 0x200000ffffeae231 */ /* 0x000fe2000034099b */
[----:B------:R-:W-:Y:S02]  /*12500*/  LOP3.LUT R118, R172, 0xff, RZ, 0xc0, !PT ;  /* 0x000000ffac767812 */ /* 0x000fe400078ec0ff */
[----:B------:R-:W-:Y:S02]  /*12510*/  ISETP.LE.U32.AND P0, PT, R117, UR5, PT ;  /* 0x0000000575007c0c */ /* 0x000fe4000bf03070 */
[----:B------:R-:W-:Y:S01]  /*12520*/  SHF.R.U32.HI R172, RZ, 0x18, R172 ;  /* 0x00000018ffac7819 */ /* 0x000fe200000116ac */
[----:B------:R-:W-:Y:S01]  /*12530*/  @!P3 HFMA2.BF16_V2 R225, -RZ.H0_H0, RZ.H0_H0, -R151.H0_H0 ;  /* 0x200000ffffe1b231 */ /* 0x000fe20000340997 */
[----:B------:R-:W-:Y:S02]  /*12540*/  LOP3.LUT R117, R141, 0xffff, RZ, 0xc0, !PT ;  /* 0x0000ffff8d757812 */ /* 0x000fe400078ec0ff */
[----:B------:R-:W-:Y:S02]  /*12550*/  @!P6 PRMT R155, R234, 0x5410, RZ ;  /* 0x00005410ea9be816 */ /* 0x000fe400000000ff */
[----:B------:R-:W-:Y:S01]  /*12560*/  ISETP.LE.U32.AND P6, PT, R172, UR5, PT ;  /* 0x00000005ac007c0c */ /* 0x000fe2000bfc3070 */
[----:B------:R-:W-:Y:S01]  /*12570*/  IMAD.WIDE.U32 R172, R193, -0x2daee0ad, RZ ;  /* 0xd2511f53c1ac7825 */ /* 0x000fe200078e00ff */
[----:B------:R-:W-:Y:S01]  /*12580*/  SHF.R.U32.HI R117, RZ, 0x8, R117 ;  /* 0x00000008ff757819 */ /* 0x000fe20000011675 */
[----:B------:R-:W-:Y:S01]  /*12590*/  STG.E.U16 desc[UR24][R168.64+0x22], R155 ;  /* 0x0000229ba8007986 */ /* 0x000fe2000c101518 */
[----:B------:R-:W-:Y:S01]  /*125a0*/  ISETP.LE.U32.AND P1, PT, R118, UR5, PT ;  /* 0x0000000576007c0c */ /* 0x000fe2000bf23070 */
[----:B------:R-:W-:Y:S01]  /*125b0*/  MUFU.EX2 R193, R30 ;  /* 0x0000001e00c17308 */ /* 0x000fe20000000800 */
[----:B------:R-:W-:Y:S01]  /*125c0*/  LOP3.LUT R117, R117, 0xffff, RZ, 0xc0, !PT ;  /* 0x0000ffff75757812 */ /* 0x000fe200078ec0ff */
[----:B------:R-:W-:Y:S01]  /*125d0*/  STG.E.U16 desc[UR24][R170.64+0x20], R157 ;  /* 0x0000209daa007986 */ /* 0x000fe2000c101518 */
[----:B------:R-:W-:Y:S01]  /*125e0*/  @!P3 PRMT R151, R225, 0x5410, RZ ;  /* 0x00005410e197b816 */ /* 0x000fe200000000ff */
[----:B------:R-:W-:Y:S01]  /*125f0*/  @!P0 HFMA2.BF16_V2 R215, -RZ.H0_H0, RZ.H0_H0, -R154.H0_H0 ;  /* 0x200000ffffd78231 */ /* 0x000fe2000034099a */
[----:B------:R-:W-:Y:S02]  /*12600*/  @!P2 PRMT R158, R232, 0x5410, RZ ;  /* 0x00005410e89ea816 */ /* 0x000fe400000000ff */
[----:B------:R-:W-:Y:S01]  /*12610*/  LOP3.LUT R131, R172, 0xff, RZ, 0xc0, !PT ;  /* 0x000000ffac837812 */ /* 0x000fe200078ec0ff */
[----:B------:R-:W-:Y:S01]  /*12620*/  @!P6 HFMA2.BF16_V2 R214, -RZ.H0_H0, RZ.H0_H0, -R153.H0_H0 ;  /* 0x200000ffffd6e231 */ /* 0x000fe20000340999 */
[----:B------:R-:W-:Y:S01]  /*12630*/  @!P0 PRMT R154, R215, 0x5410, RZ ;  /* 0x00005410d79a8816 */ /* 0x000fe200000000ff */
[----:B------:R-:W-:Y:S01]  /*12640*/  STG.E.U16 desc[UR24][R170.64+0x22], R158 ;  /* 0x0000229eaa007986 */ /* 0x000fe2000c101518 */
[----:B------:R-:W-:Y:S01]  /*12650*/  ISETP.LE.U32.AND P3, PT, R117, UR5, PT ;  /* 0x0000000575007c0c */ /* 0x000fe2000bf63070 */
[----:B------:R-:W-:Y:S01]  /*12660*/  @!P1 HFMA2.BF16_V2 R226, -RZ.H0_H0, RZ.H0_H0, -R152.H0_H0 ;  /* 0x200000ffffe29231 */ /* 0x000fe20000340998 */
[----:B------:R-:W-:Y:S01]  /*12670*/  @!P6 PRMT R153, R214, 0x5410, RZ ;  /* 0x00005410d699e816 */ /* 0x000fe200000000ff */
[----:B------:R-:W-:Y:S01]  /*12680*/  STG.E.U16 desc[UR24][R168.64+0x32], R151 ;  /* 0x00003297a8007986 */ /* 0x000fe2000c101518 */
[C---:B-1----:R-:W-:Y:S03]  /*12690*/  HMMA.16816.F32.BF16 R60, R20.reuse, R24, R60 ;  /* 0x00000018143c723c */ /* 0x042fe6000004183c */
[----:B------:R-:W-:Y:S02]  /*126a0*/  LOP3.LUT R118, R141, 0xff, RZ, 0xc0, !PT ;  /* 0x000000ff8d767812 */ /* 0x000fe400078ec0ff */
[--C-:B------:R-:W-:Y:S01]  /*126b0*/  SHF.R.U32.HI R117, RZ, 0x18, R141.reuse ;  /* 0x00000018ff757819 */ /* 0x100fe2000001168d */
[C---:B------:R-:W-:Y:S03]  /*126c0*/  HMMA.16816.F32.BF16 R64, R20.reuse, R26, R64 ;  /* 0x0000001a1440723c */ /* 0x040fe60000041840 */
[----:B------:R-:W-:Y:S02]  /*126d0*/  ISETP.LE.U32.AND P0, PT, R117, UR5, PT ;  /* 0x0000000575007c0c */ /* 0x000fe4000bf03070 */
[----:B------:R-:W-:Y:S01]  /*126e0*/  SHF.R.U32.HI R141, RZ, 0x10, R141 ;  /* 0x00000010ff8d7819 */ /* 0x000fe2000001168d */
[C---:B------:R-:W-:Y:S03]  /*126f0*/  HMMA.16816.F32.BF16 R68, R20.reuse, R124, R68 ;  /* 0x0000007c1444723c */ /* 0x040fe60000041844 */
[----:B------:R-:W-:Y:S02]  /*12700*/  ISETP.LE.U32.AND P2, PT, R179, UR5, PT ;  /* 0x00000005b3007c0c */ /* 0x000fe4000bf43070 */
[----:B------:R-:W-:Y:S01]  /*12710*/  LOP3.LUT R24, R141, 0xff, RZ, 0xc0, !PT ;  /* 0x000000ff8d187812 */ /* 0x000fe200078ec0ff */
[C---:B------:R-:W-:Y:S01]  /*12720*/  HMMA.16816.F32.BF16 R72, R20.reuse, R126, R72 ;  /* 0x0000007e1448723c */ /* 0x040fe20000041848 */
[----:B------:R-:W-:Y:S02]  /*12730*/  LDSM.16.MT88.4 R124, [R181+0x11000] ;  /* 0x01100000b57c783b */ /* 0x000fe40000004200 */
[----:B------:R-:W-:Y:S02]  /*12740*/  ISETP.LE.U32.AND P6, PT, R24, UR5, PT ;  /* 0x0000000518007c0c */ /* 0x000fe4000bfc3070 */
[----:B------:R-:W-:Y:S01]  /*12750*/  @!P1 PRMT R152, R226, 0x5410, RZ ;  /* 0x00005410e2989816 */ /* 0x000fe200000000ff */
[C---:B------:R-:W-:Y:S03]  /*12760*/  HMMA.16816.F32.BF16 R76, R20.reuse, R120, R76 ;  /* 0x00000078144c723c */ /* 0x040fe6000004184c */
[----:B------:R-:W1:Y:S01]  /*12770*/  LDSM.16.MT88.4 R24, [R183+0xf000] ;  /* 0x00f00000b718783b */ /* 0x000e620000004200 */
[----:B------:R-:W-:Y:S01]  /*12780*/  ISETP.LE.U32.AND P1, PT, R118, UR5, PT ;  /* 0x0000000576007c0c */ /* 0x000fe2000bf23070 */
[----:B------:R-:W-:Y:S01]  /*12790*/  @!P3 HFMA2.BF16_V2 R211, -RZ.H0_H0, RZ.H0_H0, -R146.H0_H0 ;  /* 0x200000ffffd3b231 */ /* 0x000fe20000340992 */
[C---:B------:R-:W-:Y:S05]  /*127a0*/  HMMA.16816.F32.BF16 R80, R20.reuse, R122, R80 ;  /* 0x0000007a1450723c */ /* 0x040fea0000041850 */
[----:B------:R-:W-:Y:S01]  /*127b0*/  SHF.R.U32.HI R119, RZ, 0x8, R195 ;  /* 0x00000008ff777819 */ /* 0x000fe200000116c3 */
[----:B------:R-:W-:Y:S01]  /*127c0*/  @!P0 HFMA2.BF16_V2 R209, -RZ.H0_H0, RZ.H0_H0, -R148.H0_H0 ;  /* 0x200000ffffd18231 */ /* 0x000fe20000340994 */
[----:B------:R-:W-:Y:S01]  /*127d0*/  LOP3.LUT R128, R194, 0xff, RZ, 0xc0, !PT ;  /* 0x000000ffc2807812 */ /* 0x000fe200078ec0ff */
[----:B------:R-:W2:Y:S01]  /*127e0*/  LDSM.16.MT88.4 R120, [R182+0x11000] ;  /* 0x01100000b678783b */ /* 0x000ea20000004200 */
[----:B------:R4:W-:Y:S02]  /*127f0*/  MUFU.EX2 R194, R29 ;  /* 0x0000001d00c27308 */ /* 0x0009e40000000800 */
[----:B------:R-:W-:Y:S01]  /*12800*/  @!P1 HFMA2.BF16_V2 R212, -RZ.H0_H0, RZ.H0_H0, -R147.H0_H0 ;  /* 0x200000ffffd49231 */ /* 0x000fe20000340993 */
[----:B------:R-:W-:Y:S01]  /*12810*/  LOP3.LUT R119, R119, 0xffff, RZ, 0xc0, !PT ;  /* 0x0000ffff77777812 */ /* 0x000fe200078ec0ff */
[----:B------:R-:W-:Y:S01]  /*12820*/  IMAD.MOV.U32 R195, RZ, RZ, R139 ;  /* 0x000000ffffc37224 */ /* 0x000fe200078e008b */
[----:B------:R-:W-:Y:S01]  /*12830*/  @!P3 PRMT R146, R211, 0x5410, RZ ;  /* 0x00005410d392b816 */ /* 0x000fe200000000ff */
[----:B------:R-:W-:Y:S01]  /*12840*/  @!P2 HFMA2.BF16_V2 R218, -RZ.H0_H0, RZ.H0_H0, -R143.H0_H0 ;  /* 0x200000ffffdaa231 */ /* 0x000fe2000034098f */
[----:B------:R-:W-:Y:S01]  /*12850*/  @!P1 PRMT R147, R212, 0x5410, RZ ;  /* 0x00005410d4939816 */ /* 0x000fe200000000ff */
[----:B------:R-:W-:Y:S01]  /*12860*/  STG.E.U16 desc[UR24][R168.64+0x30], R152 ;  /* 0x00003098a8007986 */ /* 0x000fe2000c101518 */
[----:B------:R-:W-:Y:S01]  /*12870*/  ISETP.LE.U32.AND P3, PT, R119, UR5, PT ;  /* 0x0000000577007c0c */ /* 0x000fe2000bf63070 */
[----:B------:R-:W-:Y:S01]  /*12880*/  @!P6 HFMA2.BF16_V2 R210, -RZ.H0_H0, RZ.H0_H0, -R149.H0_H0 ;  /* 0x200000ffffd2e231 */ /* 0x000fe20000340995 */
[----:B------:R-:W-:Y:S01]  /*12890*/  ISETP.LE.U32.AND P1, PT, R128, UR5, PT ;  /* 0x0000000580007c0c */ /* 0x000fe2000bf23070 */
[----:B------:R-:W-:Y:S01]  /*128a0*/  STG.E.U16 desc[UR24][R170.64+0x30], R154 ;  /* 0x0000309aaa007986 */ /* 0x000fe2000c101518 */
[----:B------:R-:W-:Y:S02]  /*128b0*/  LOP3.LUT R119, R172, 0xffff, RZ, 0xc0, !PT ;  /* 0x0000ffffac777812 */ /* 0x000fe400078ec0ff */
[----:B------:R-:W-:Y:S01]  /*128c0*/  SHF.R.U32.HI R128, RZ, 0x10, R172 ;  /* 0x00000010ff807819 */ /* 0x000fe200000116ac */
[----:B------:R-:W-:Y:S01]  /*128d0*/  STG.E.U16 desc[UR24][R170.64+0x32], R153 ;  /* 0x00003299aa007986 */ /* 0x000fe2000c101518 */
[----:B------:R-:W-:Y:S02]  /*128e0*/  LOP3.LUT R118, R173, UR22, R176, 0x96, !PT ;  /* 0x00000016ad767c12 */ /* 0x000fe4000f8e96b0 */
[----:B------:R-:W-:Y:S01]  /*128f0*/  SHF.R.U32.HI R129, RZ, 0x8, R119 ;  /* 0x00000008ff817819 */ /* 0x000fe20000011677 */
[----:B------:R-:W-:Y:S01]  /*12900*/  STG.E.U16 desc[UR24][R168.64+0x40], R147 ;  /* 0x00004093a8007986 */ /* 0x000fe2000c101518 */
[----:B------:R-:W-:Y:S01]  /*12910*/  LOP3.LUT R119, R128, 0xff, RZ, 0xc0, !PT ;  /* 0x000000ff80777812 */ /* 0x000fe200078ec0ff */
[----:B------:R-:W-:Y:S01]  /*12920*/  @!P3 HFMA2.BF16_V2 R216, -RZ.H0_H0, RZ.H0_H0, -R150.H0_H0 ;  /* 0x200000ffffd8b231 */ /* 0x000fe20000340996 */
[----:B------:R-:W-:Y:S01]  /*12930*/  LOP3.LUT R128, R118, 0xff, RZ, 0xc0, !PT ;  /* 0x000000ff76807812 */ /* 0x000fe200078ec0ff */
[----:B------:R-:W-:Y:S01]  /*12940*/  STG.E.U16 desc[UR24][R168.64+0x42], R146 ;  /* 0x00004292a8007986 */ /* 0x000fe2000c101518 */
[----:B------:R-:W-:Y:S01]  /*12950*/  @!P0 PRMT R148, R209, 0x5410, RZ ;  /* 0x00005410d1948816 */ /* 0x000fe200000000ff */
[----:B------:R-:W-:Y:S01]  /*12960*/  @!P1 HFMA2.BF16_V2 R224, -RZ.H0_H0, RZ.H0_H0, -R144.H0_H0 ;  /* 0x200000ffffe09231 */ /* 0x000fe20000340990 */
[----:B------:R-:W-:Y:S01]  /*12970*/  ISETP.LE.U32.AND P0, PT, R128, UR5, PT ;  /* 0x0000000580007c0c */ /* 0x000fe2000bf03070 */
[C---:B-1----:R-:W-:Y:S02]  /*12980*/  HMMA.16816.F32.BF16 R84, R20.reuse, R24, R84 ;  /* 0x000000181454723c */ /* 0x042fe40000041854 */
[----:B------:R-:W-:Y:S01]  /*12990*/  STG.E.U16 desc[UR24][R170.64+0x42], R148 ;  /* 0x00004294aa007986 */ /* 0x000fe2000c101518 */
[----:B------:R-:W-:Y:S01]  /*129a0*/  FFMA.FTZ R128, R28, UR4, -R174 ;  /* 0x000000041c807c23 */ /* 0x000fe200080108ae */
[----:B------:R-:W-:Y:S02]  /*129b0*/  SHF.R.U32.HI R132, RZ, 0x18, R172 ;  /* 0x00000018ff847819 */ /* 0x000fe400000116ac */
[C---:B------:R-:W-:Y:S01]  /*129c0*/  HMMA.16816.F32.BF16 R88, R20.reuse, R26, R88 ;  /* 0x0000001a1458723c */ /* 0x040fe20000041858 */
[----:B------:R1:W5:Y:S04]  /*129d0*/  MUFU.EX2 R179, R128 ;  /* 0x0000008000b37308 */ /* 0x0003680000000800 */
[----:B------:R-:W-:Y:S01]  /*129e0*/  PRMT R132, R119, 0x5410, R132 ;  /* 0x0000541077847816 */ /* 0x000fe20000000084 */
[C---:B------:R-:W-:Y:S05]  /*129f0*/  HMMA.16816.F32.BF16 R92, R20.reuse, R124, R92 ;  /* 0x0000007c145c723c */ /* 0x040fea000004185c */
[----:B------:R-:W-:Y:S01]  /*12a00*/  SHF.R.U32.HI R119, RZ, 0x10, R172 ;  /* 0x00000010ff777819 */ /* 0x000fe200000116ac */
[C---:B------:R-:W-:Y:S01]  /*12a10*/  HMMA.16816.F32.BF16 R12, R20.reuse, R126, R12 ;  /* 0x0000007e140c723c */ /* 0x040fe2000004180c */
[----:B------:R-:W-:Y:S04]  /*12a20*/  LDSM.16.MT88.4 R124, [R181+0xd800] ;  /* 0x00d80000b57c783b */ /* 0x000fe80000004200 */
[----:B------:R-:W-:Y:S01]  /*12a30*/  LOP3.LUT R117, R173, UR22, R176, 0x96, !PT ;  /* 0x00000016ad757c12 */ /* 0x000fe2000f8e96b0 */
[C---:B--2---:R-:W-:Y:S05]  /*12a40*/  HMMA.16816.F32.BF16 R16, R20.reuse, R120, R16 ;  /* 0x000000781410723c */ /* 0x044fea0000041810 */
[----:B------:R-:W-:Y:S01]  /*12a50*/  LOP3.LUT R28, R119, 0xff, RZ, 0xc0, !PT ;  /* 0x000000ff771c7812 */ /* 0x000fe200078ec0ff */
[C---:B------:R-:W-:Y:S05]  /*12a60*/  HMMA.16816.F32.BF16 R96, R20.reuse, R122, R96 ;  /* 0x0000007a1460723c */ /* 0x040fea0000041860 */
[----:B------:R-:W-:Y:S02]  /*12a70*/  SHF.R.U32.HI R119, RZ, 0x18, R118 ;  /* 0x00000018ff777819 */ /* 0x000fe40000011676 */
[--C-:B------:R-:W-:Y:S02]  /*12a80*/  SHF.R.U32.HI R25, RZ, 0x10, R117.reuse ;  /* 0x00000010ff197819 */ /* 0x100fe40000011675 */
[----:B------:R-:W-:Y:S02]  /*12a90*/  ISETP.LE.U32.AND P5, PT, R119, UR5, PT ;  /* 0x0000000577007c0c */ /* 0x000fe4000bfa3070 */
[C---:B------:R-:W-:Y:S02]  /*12aa0*/  LOP3.LUT R24, R117.reuse, 0xffff, RZ, 0xc0, !PT ;  /* 0x0000ffff75187812 */ /* 0x040fe400078ec0ff */
[----:B------:R-:W-:Y:S02]  /*12ab0*/  @!P3 PRMT R150, R216, 0x5410, RZ ;  /* 0x00005410d896b816 */ /* 0x000fe400000000ff */
[----:B------:R-:W-:Y:S02]  /*12ac0*/  ISETP.LE.U32.AND P3, PT, R28, UR5, PT ;  /* 0x000000051c007c0c */ /* 0x000fe4000bf63070 */
[----:B------:R-:W-:Y:S02]  /*12ad0*/  LOP3.LUT R119, R117, 0xff, RZ, 0xc0, !PT ;  /* 0x000000ff75777812 */ /* 0x000fe400078ec0ff */
[----:B------:R-:W-:Y:S02]  /*12ae0*/  LOP3.LUT R28, R25, 0xff, RZ, 0xc0, !PT ;  /* 0x000000ff191c7812 */ /* 0x000fe400078ec0ff */
[----:B------:R-:W-:Y:S02]  /*12af0*/  SHF.R.U32.HI R117, RZ, 0x18, R117 ;  /* 0x00000018ff757819 */ /* 0x000fe40000011675 */
[----:B----4-:R-:W-:Y:S02]  /*12b00*/  SHF.R.U32.HI R29, RZ, 0x8, R24 ;  /* 0x00000008ff1d7819 */ /* 0x010fe40000011618 */
[----:B------:R-:W2:Y:S01]  /*12b10*/  LDSM.16.MT88.4 R24, [R184+0x11000] ;  /* 0x01100000b818783b */ /* 0x000ea20000004200 */
[----:B-1----:R-:W-:Y:S02]  /*12b20*/  PRMT R128, R28, 0x5410, R117 ;  /* 0x000054101c807816 */ /* 0x002fe40000000075 */
[C---:B------:R-:W-:Y:S02]  /*12b30*/  LOP3.LUT R28, R172.reuse, 0xffff, RZ, 0xc0, !PT ;  /* 0x0000ffffac1c7812 */ /* 0x040fe400078ec0ff */
[----:B------:R-:W-:Y:S02]  /*12b40*/  LOP3.LUT R130, R172, 0xff, RZ, 0xc0, !PT ;  /* 0x000000ffac827812 */ /* 0x000fe400078ec0ff */
[----:B------:R-:W-:Y:S02]  /*12b50*/  SHF.R.U32.HI R28, RZ, 0x8, R28 ;  /* 0x00000008ff1c7819 */ /* 0x000fe4000001161c */
[----:B------:R-:W-:Y:S02]  /*12b60*/  PRMT R130, R130, 0x5410, R129 ;  /* 0x0000541082827816 */ /* 0x000fe40000000081 */
[----:B------:R-:W-:Y:S01]  /*12b70*/  PRMT R129, R119, 0x5410, R29 ;  /* 0x0000541077817816 */ /* 0x000fe2000000001d */
[--C-:B------:R-:W-:Y:S01]  /*12b80*/  FFMA.FTZ R119, R32, UR4, -R174.reuse ;  /* 0x0000000420777c23 */ /* 0x100fe200080108ae */
[----:B------:R-:W-:Y:S01]  /*12b90*/  LOP3.LUT R32, R28, 0xffff, RZ, 0xc0, !PT ;  /* 0x0000ffff1c207812 */ /* 0x000fe200078ec0ff */
[----:B------:R-:W-:Y:S01]  /*12ba0*/  FFMA.FTZ R174, R33, UR4, -R174 ;  /* 0x0000000421ae7c23 */ /* 0x000fe200080108ae */
[----:B------:R-:W1:Y:S01]  /*12bb0*/  LDSM.16.MT88.4 R28, [R183+0x11000] ;  /* 0x01100000b71c783b */ /* 0x000e620000004200 */
[----:B------:R-:W-:Y:S01]  /*12bc0*/  @!P2 PRMT R143, R218, 0x5410, RZ ;  /* 0x00005410da8fa816 */ /* 0x000fe200000000ff */
[----:B------:R4:W-:Y:S01]  /*12bd0*/  MUFU.EX2 R177, R119 ;  /* 0x0000007700b17308 */ /* 0x0009e20000000800 */
[----:B------:R-:W-:Y:S02]  /*12be0*/  ISETP.LE.U32.AND P2, PT, R32, UR5, PT ;  /* 0x0000000520007c0c */ /* 0x000fe4000bf43070 */
[--C-:B------:R-:W-:Y:S02]  /*12bf0*/  HSET2.LE.AND R121, R130, R167.reuse, PT ;  /* 0x000000a782797233 */ /* 0x100fe40003803000 */
[--C-:B------:R-:W-:Y:S02]  /*12c00*/  HSET2.LE.AND R142, R132, R167.reuse, PT ;  /* 0x000000a7848e7233 */ /* 0x100fe40003803000 */
[--C-:B------:R-:W-:Y:S03]  /*12c10*/  HSET2.LE.AND R120, R128, R167.reuse, PT ;  /* 0x000000a780787233 */ /* 0x100fe60003803000 */
[----:B------:R-:W2:Y:S01]  /*12c20*/  MUFU.EX2 R176, R174 ;  /* 0x000000ae00b07308 */ /* 0x000ea20000000800 */
[----:B------:R-:W-:Y:S02]  /*12c30*/  @!P6 PRMT R149, R210, 0x5410, RZ ;  /* 0x00005410d295e816 */ /* 0x000fe400000000ff */
[----:B------:R-:W-:Y:S02]  /*12c40*/  ISETP.LE.U32.AND P6, PT, R131, UR5, PT ;  /* 0x0000000583007c0c */ /* 0x000fe4000bfc3070 */
[----:B------:R-:W-:Y:S01]  /*12c50*/  @!P1 PRMT R144, R224, 0x5410, RZ ;  /* 0x00005410e0909816 */ /* 0x000fe200000000ff */
[----:B------:R-:W-:Y:S01]  /*12c60*/  STG.E.U16 desc[UR24][R170.64+0x40], R149 ;  /* 0x00004095aa007986 */ /* 0x000fe2000c101518 */
[----:B-----5:R-:W-:Y:S03]  /*12c70*/  F2FP.BF16.F32.PACK_AB R141, R194, R179 ;  /* 0x000000b3c28d723e */ /* 0x020fe600000010ff */
[----:B------:R5:W1:Y:S01]  /*12c80*/  MUFU.EX2 R174, R34 ;  /* 0x0000002200ae7308 */ /* 0x000a620000000800 */
[----:B----4-:R-:W-:Y:S01]  /*12c90*/  HSET2.LE.AND R119, R129, R167, PT ;  /* 0x000000a781777233 */ /* 0x010fe20003803000 */
[----:B------:R-:W-:Y:S01]  /*12ca0*/  STG.E.U16 desc[UR24][R168.64+0x50], R145 ;  /* 0x00005091a8007986 */ /* 0x000fe2000c101518 */
[----:B------:R-:W-:Y:S01]  /*12cb0*/  FFMA.FTZ R167, R0, R138, R249 ;  /* 0x0000008a00a77223 */ /* 0x000fe200000100f9 */
[----:B------:R-:W-:Y:S01]  /*12cc0*/  IMAD.MOV.U32 R249, RZ, RZ, R137 ;  /* 0x000000fffff97224 */ /* 0x000fe200078e0089 */
[----:B------:R-:W-:Y:S01]  /*12cd0*/  PRMT R140, R141, 0x7632, R140 ;  /* 0x000076328d8c7816 */ /* 0x000fe2000000008c */
[----:B------:R-:W-:Y:S01]  /*12ce0*/  LDSM.16.MT88.4 R128, [R184+0xd800] ;  /* 0x00d80000b880783b */ /* 0x000fe20000004200 */
[C---:B--2---:R-:W-:Y:S03]  /*12cf0*/  HMMA.16816.F32.BF16 R100, R20.reuse, R24, R100 ;  /* 0x000000181464723c */ /* 0x044fe60000041864 */
[----:B------:R-:W-:Y:S01]  /*12d00*/  F2FP.BF16.F32.PACK_AB R0, R176, R177 ;  /* 0x000000b1b000723e */ /* 0x000fe200000010ff */
[----:B------:R-:W-:Y:S01]  /*12d10*/  @!P0 HFMA2.BF16_V2 R208, -RZ.H0_H0, RZ.H0_H0, -R141.H0_H0 ;  /* 0x200000ffffd08231 */ /* 0x000fe2000034098d */
[----:B------:R-:W-:Y:S01]  /*12d20*/  SHF.R.U32.HI R172, RZ, 0x18, R172 ;  /* 0x00000018ffac7819 */ /* 0x000fe200000116ac */
[C---:B------:R-:W-:Y:S01]  /*12d30*/  HMMA.16816.F32.BF16 R104, R20.reuse, R26, R104 ;  /* 0x0000001a1468723c */ /* 0x040fe20000041868 */
[----:B------:R-:W-:Y:S04]  /*12d40*/  STG.E.U16 desc[UR24][R168.64+0x52], R150 ;  /* 0x00005296a8007986 */ /* 0x000fe8000c101518 */
[----:B------:R-:W-:Y:S01]  /*12d50*/  SHF.R.U32.HI R117, RZ, 0x10, R118 ;  /* 0x00000010ff757819 */ /* 0x000fe20000011676 */
[----:B-----5:R-:W2:Y:S01]  /*12d60*/  LDSM.16.MT88.4 R32, [R182+0xd800] ;  /* 0x00d80000b620783b */ /* 0x020ea20000004200 */
[----:B------:R-:W-:Y:S01]  /*12d70*/  LOP3.LUT R118, R118, 0xffff, RZ, 0xc0, !PT ;  /* 0x0000ffff76767812 */ /* 0x000fe200078ec0ff */
[----:B------:R-:W-:Y:S01]  /*12d80*/  @!P6 HFMA2.BF16_V2 R221, -RZ.H0_H0, RZ.H0_H0, -R0.H0_H0 ;  /* 0x200000ffffdde231 */ /* 0x000fe20000340900 */
[C---:B-1----:R-:W-:Y:S03]  /*12d90*/  HMMA.16816.F32.BF16 R108, R20.reuse, R28, R108 ;  /* 0x0000001c146c723c */ /* 0x042fe6000004186c */
[----:B------:R-:W-:Y:S02]  /*12da0*/  SHF.R.U32.HI R118, RZ, 0x8, R118 ;  /* 0x00000008ff767819 */ /* 0x000fe40000011676 */
[----:B------:R-:W-:Y:S01]  /*12db0*/  LOP3.LUT R117, R117, 0xff, RZ, 0xc0, !PT ;  /* 0x000000ff75757812 */ /* 0x000fe200078ec0ff */
[----:B------:R-:W-:Y:S01]  /*12dc0*/  HMMA.16816.F32.BF16 R112, R20, R30, R112 ;  /* 0x0000001e1470723c */ /* 0x000fe20000041870 */
[----:B------:R-:W-:Y:S02]  /*12dd0*/  LDSM.16.MT88.4 R20, [R182+0xf800] ;  /* 0x00f80000b614783b */ /* 0x000fe40000004200 */
[----:B------:R-:W-:Y:S02]  /*12de0*/  ISETP.LE.U32.AND P1, PT, R117, UR5, PT ;  /* 0x0000000575007c0c */ /* 0x000fe4000bf23070 */
[----:B------:R-:W-:Y:S02]  /*12df0*/  LOP3.LUT R25, R118, 0xffff, RZ, 0xc0, !PT ;  /* 0x0000ffff76197812 */ /* 0x000fe400078ec0ff */
[----:B------:R-:W-:Y:S01]  /*12e00*/  F2FP.BF16.F32.PACK_AB R118, R178, R193 ;  /* 0x000000c1b276723e */ /* 0x000fe200000010ff */
[----:B------:R-:W-:Y:S01]  /*12e10*/  FADD.FTZ R31, R249, R167 ;  /* 0x000000a7f91f7221 */ /* 0x000fe20000010000 */
[----:B------:R-:W-:Y:S02]  /*12e20*/  STG.E.U16 desc[UR24][R170.64+0x50], R144 ;  /* 0x00005090aa007986 */ /* 0x000fe4000c101518 */
[----:B------:R-:W-:Y:S01]  /*12e30*/  F2FP.BF16.F32.PACK_AB R29, R175, R174 ;  /* 0x000000aeaf1d723e */ /* 0x000fe200000010ff */
[----:B------:R-:W-:Y:S01]  /*12e40*/  FADD.FTZ R31, R251, R31 ;  /* 0x0000001ffb1f7221 */ /* 0x000fe20000010000 */
[----:B------:R-:W-:Y:S01]  /*12e50*/  PRMT R117, R118, 0x7632, R117 ;  /* 0x0000763276757816 */ /* 0x000fe20000000075 */
[----:B------:R-:W-:Y:S01]  /*12e60*/  STG.E.U16 desc[UR24][R170.64+0x52], R143 ;  /* 0x0000528faa007986 */ /* 0x000fe2000c101518 */
[----:B------:R-:W-:Y:S01]  /*12e70*/  PRMT R28, R29, 0x7632, R28 ;  /* 0x000076321d1c7816 */ /* 0x000fe2000000001c */
[----:B------:R-:W-:Y:S01]  /*12e80*/  FADD.FTZ R31, R252, R31 ;  /* 0x0000001ffc1f7221 */ /* 0x000fe20000010000 */
[----:B------:R-:W-:Y:S01]  /*12e90*/  PRMT R24, R141, 0x5410, R140 ;  /* 0x000054108d187816 */ /* 0x000fe2000000008c */
[----:B------:R-:W-:Y:S01]  /*12ea0*/  @!P1 HFMA2.BF16_V2 R223, -RZ.H0_H0, RZ.H0_H0, -R118.H0_H0 ;  /* 0x200000ffffdf9231 */ /* 0x000fe20000340976 */
[----:B------:R-:W-:Y:S01]  /*12eb0*/  @!P0 PRMT R141, R208, 0x5410, RZ ;  /* 0x00005410d08d8816 */ /* 0x000fe200000000ff */
[----:B------:R-:W-:Y:S01]  /*12ec0*/  @!P5 HFMA2.BF16_V2 R222, -RZ.H0_H0, RZ.H0_H0, -R117.H0_H0 ;  /* 0x200000ffffded231 */ /* 0x000fe20000340975 */
[----:B------:R-:W-:Y:S01]  /*12ed0*/  ISETP.LE.U32.AND P0, PT, R25, UR5, PT ;  /* 0x0000000519007c0c */ /* 0x000fe2000bf03070 */
[----:B------:R-:W-:Y:S01]  /*12ee0*/  @!P3 HFMA2.BF16_V2 R219, -RZ.H0_H0, RZ.H0_H0, -R29.H0_H0 ;  /* 0x200000ffffdbb231 */ /* 0x000fe2000034091d */
[----:B------:R-:W-:Y:S01]  /*12ef0*/  PRMT R25, R118, 0x5410, R117 ;  /* 0x0000541076197816 */ /* 0x000fe20000000075 */
[----:B------:R-:W-:Y:S01]  /*12f00*/  STG.E.U16 desc[UR24][R168.64+0x60], R141 ;  /* 0x0000608da8007986 */ /* 0x000fe2000c101518 */
[----:B------:R-:W-:Y:S02]  /*12f10*/  PRMT R27, R29, 0x5410, R28 ;  /* 0x000054101d1b7816 */ /* 0x000fe4000000001c */
[----:B------:R-:W-:Y:S02]  /*12f20*/  LOP3.LUT R24, R119, R24, RZ, 0xc0, !PT ;  /* 0x0000001877187212 */ /* 0x000fe400078ec0ff */
[----:B------:R-:W-:Y:S02]  /*12f30*/  LOP3.LUT R25, R120, R25, RZ, 0xc0, !PT ;  /* 0x0000001978197212 */ /* 0x000fe400078ec0ff */
[----:B------:R-:W-:Y:S02]  /*12f40*/  LOP3.LUT R27, R142, R27, RZ, 0xc0, !PT ;  /* 0x0000001b8e1b7212 */ /* 0x000fe400078ec0ff */
[----:B------:R-:W-:Y:S01]  /*12f50*/  @!P1 PRMT R118, R223, 0x5410, RZ ;  /* 0x00005410df769816 */ /* 0x000fe200000000ff */
[----:B------:R-:W-:Y:S01]  /*12f60*/  @!P0 HFMA2.BF16_V2 R231, -RZ.H0_H0, RZ.H0_H0, -R140.H0_H0 ;  /* 0x200000ffffe78231 */ /* 0x000fe2000034098c */
[----:B------:R-:W-:Y:S02]  /*12f70*/  @!P5 PRMT R117, R222, 0x5410, RZ ;  /* 0x00005410de75d816 */ /* 0x000fe400000000ff */
[----:B------:R-:W-:Y:S02]  /*12f80*/  @!P3 PRMT R29, R219, 0x5410, RZ ;  /* 0x00005410db1db816 */ /* 0x000fe400000000ff */
[----:B------:R-:W-:Y:S02]  /*12f90*/  @!P0 PRMT R140, R231, 0x5410, RZ ;  /* 0x00005410e78c8816 */ /* 0x000fe400000000ff */
[----:B------:R-:W-:Y:S02]  /*12fa0*/  ISETP.LE.U32.AND P0, PT, R172, UR5, PT ;  /* 0x00000005ac007c0c */ /* 0x000fe4000bf03070 */
[----:B------:R-:W-:Y:S01]  /*12fb0*/  ISETP.LT.AND P1, PT, RZ, UR37, PT ;  /* 0x00000025ff007c0c */ /* 0x000fe2000bf21270 */
[----:B------:R-:W-:Y:S01]  /*12fc0*/  STG.E.U16 desc[UR24][R168.64+0x62], R140 ;  /* 0x0000628ca8007986 */ /* 0x000fe2000c101518 */
[----:B------:R-:W-:Y:S03]  /*12fd0*/  UIADD3 UR37, UR37, -0x1, URZ ;  /* 0xffffffff25257890 */ /* 0x000fe6000fffe03f */
[----:B------:R-:W-:Y:S01]  /*12fe0*/  STG.E.U16 desc[UR24][R170.64+0x60], R118 ;  /* 0x00006076aa007986 */ /* 0x000fe2000c101518 */
[----:B---3--:R-:W-:Y:S01]  /*12ff0*/  FFMA.FTZ R2, R2, R133, R248 ;  /* 0x0000008502027223 */ /* 0x008fe200000100f8 */
[----:B------:R-:W-:Y:S02]  /*13000*/  IMAD.MOV.U32 R248, RZ, RZ, R136 ;  /* 0x000000fffff87224 */ /* 0x000fe400078e0088 */
[----:B------:R-:W1:Y:S01]  /*13010*/  LDSM.16.MT88.4 R132, [R183+0xd800] ;  /* 0x00d80000b784783b */ /* 0x000e620000004200 */
[--C-:B------:R-:W-:Y:S01]  /*13020*/  FADD.FTZ R173, R250, R2.reuse ;  /* 0x00000002faad7221 */ /* 0x100fe20000010000 */
[----:B------:R-:W-:Y:S01]  /*13030*/  PRMT R2, R0, 0x7632, R2 ;  /* 0x0000763200027816 */ /* 0x000fe20000000002 */
[----:B------:R-:W-:Y:S02]  /*13040*/  @!P0 HFMA2.BF16_V2 R230, -RZ.H0_H0, RZ.H0_H0, -R28.H0_H0 ;  /* 0x200000ffffe68231 */ /* 0x000fe4000034091c */
[----:B------:R-:W-:Y:S01]  /*13050*/  FADD.FTZ R30, R248, R173 ;  /* 0x000000adf81e7221 */ /* 0x000fe20000010000 */
[----:B------:R-:W-:Y:S01]  /*13060*/  PRMT R26, R0, 0x5410, R2 ;  /* 0x00005410001a7816 */ /* 0x000fe20000000002 */
[----:B------:R-:W-:Y:S01]  /*13070*/  @!P2 HFMA2.BF16_V2 R220, -RZ.H0_H0, RZ.H0_H0, -R2.H0_H0 ;  /* 0x200000ffffdca231 */ /* 0x000fe20000340902 */
[----:B------:R-:W3:Y:S01]  /*13080*/  LDSM.16.MT88.4 R136, [R181+0xf800] ;  /* 0x00f80000b588783b */ /* 0x000ee20000004200 */
[----:B------:R-:W-:Y:S01]  /*13090*/  @!P6 PRMT R0, R221, 0x5410, RZ ;  /* 0x00005410dd00e816 */ /* 0x000fe200000000ff */
[----:B------:R-:W-:Y:S01]  /*130a0*/  FADD.FTZ R30, R195, R30 ;  /* 0x0000001ec31e7221 */ /* 0x000fe20000010000 */
[----:B------:R-:W-:Y:S02]  /*130b0*/  LOP3.LUT R26, R121, R26, RZ, 0xc0, !PT ;  /* 0x0000001a791a7212 */ /* 0x000fe400078ec0ff */
[----:B------:R-:W-:Y:S01]  /*130c0*/  @!P2 PRMT R2, R220, 0x5410, RZ ;  /* 0x00005410dc02a816 */ /* 0x000fe200000000ff */
[----:B------:R-:W-:Y:S01]  /*130d0*/  FADD.FTZ R30, R246, R30 ;  /* 0x0000001ef61e7221 */ /* 0x000fe20000010000 */
[----:B------:R-:W-:Y:S01]  /*130e0*/  @!P0 PRMT R28, R230, 0x5410, RZ ;  /* 0x00005410e61c8816 */ /* 0x000fe200000000ff */
[----:B------:R4:W-:Y:S02]  /*130f0*/  STG.E.U16 desc[UR24][R170.64+0x62], R117 ;  /* 0x00006275aa007986 */ /* 0x0009e4000c101518 */
[C---:B------:R-:W-:Y:S02]  /*13100*/  HMMA.16816.F32.BF16 R120, R24.reuse, R124, R4 ;  /* 0x0000007c1878723c */ /* 0x040fe40000041804 */
[----:B------:R-:W5:Y:S03]  /*13110*/  LDSM.16.MT88.4 R4, [R184+0xf800] ;  /* 0x00f80000b804783b */ /* 0x000f660000004200 */
[----:B------:R-:W-:Y:S01]  /*13120*/  FADD.FTZ R30, R247, R30 ;  /* 0x0000001ef71e7221 */ /* 0x000fe20000010000 */
[C---:B------:R-:W-:Y:S04]  /*13130*/  HMMA.16816.F32.BF16 R124, R24.reuse, R126, R8 ;  /* 0x0000007e187c723c */ /* 0x040fe80000041808 */
[----:B------:R-:W5:Y:S01]  /*13140*/  LDSM.16.MT88.4 R8, [R183+0xf800] ;  /* 0x00f80000b708783b */ /* 0x000f620000004200 */
[----:B------:R-:W-:Y:S01]  /*13150*/  FADD.FTZ R30, R244, R30 ;  /* 0x0000001ef41e7221 */ /* 0x000fe20000010000 */
[C---:B--2---:R-:W-:Y:S05]  /*13160*/  HMMA.16816.F32.BF16 R36, R24.reuse, R32, R36 ;  /* 0x000000201824723c */ /* 0x044fea0000041824 */
[----:B------:R-:W-:Y:S01]  /*13170*/  FADD.FTZ R30, R242, R30 ;  /* 0x0000001ef21e7221 */ /* 0x000fe20000010000 */
[C---:B------:R-:W-:Y:S01]  /*13180*/  HMMA.16816.F32.BF16 R40, R24.reuse, R34, R40 ;  /* 0x000000221828723c */ /* 0x040fe20000041828 */
[----:B------:R-:W-:Y:S04]  /*13190*/  STG.E.U16 desc[UR24][R168.64+0x70], R0 ;  /* 0x00007000a8007986 */ /* 0x000fe8000c101518 */
[----:B------:R-:W-:Y:S01]  /*131a0*/  STG.E.U16 desc[UR24][R168.64+0x72], R2 ;  /* 0x00007202a8007986 */ /* 0x000fe2000c101518 */
[C---:B------:R-:W-:Y:S03]  /*131b0*/  HMMA.16816.F32.BF16 R44, R24.reuse, R128, R44 ;  /* 0x00000080182c723c */ /* 0x040fe6000004182c */
[----:B------:R-:W-:Y:S02]  /*131c0*/  STG.E.U16 desc[UR24][R170.64+0x70], R29 ;  /* 0x0000701daa007986 */ /* 0x000fe4000c101518 */
[----:B------:R-:W-:Y:S01]  /*131d0*/  FADD.FTZ R30, R203, R30 ;  /* 0x0000001ecb1e7221 */ /* 0x000fe20000010000 */
[C---:B------:R-:W-:Y:S01]  /*131e0*/  HMMA.16816.F32.BF16 R48, R24.reuse, R130, R48 ;  /* 0x000000821830723c */ /* 0x040fe20000041830 */
[----:B------:R-:W2:Y:S04]  /*131f0*/  LDSM.16.MT88.4 R128, [R181+0x11800] ;  /* 0x01180000b580783b */ /* 0x000ea80000004200 */
[----:B------:R-:W-:Y:S01]  /*13200*/  FADD.FTZ R30, R202, R30 ;  /* 0x0000001eca1e7221 */ /* 0x000fe20000010000 */
[C---:B-1----:R-:W-:Y:S03]  /*13210*/  HMMA.16816.F32.BF16 R52, R24.reuse, R132, R52 ;  /* 0x000000841834723c */ /* 0x042fe60000041834 */
[----:B------:R-:W-:Y:S02]  /*13220*/  STG.E.U16 desc[UR24][R170.64+0x72], R28 ;  /* 0x0000721caa007986 */ /* 0x000fe4000c101518 */
[----:B----4-:R-:W-:Y:S01]  /*13230*/  IMAD.MOV.U32 R117, RZ, RZ, R3 ;  /* 0x000000ffff757224 */ /* 0x010fe200078e0003 */
[C---:B------:R-:W-:Y:S06]  /*13240*/  HMMA.16816.F32.BF16 R56, R24.reuse, R134, R56 ;  /* 0x000000861838723c */ /* 0x040fec0000041838 */
[C---:B---3--:R-:W-:Y:S06]  /*13250*/  HMMA.16816.F32.BF16 R60, R24.reuse, R136, R60 ;  /* 0x00000088183c723c */ /* 0x048fec000004183c */
[C---:B------:R-:W-:Y:S06]  /*13260*/  HMMA.16816.F32.BF16 R64, R24.reuse, R138, R64 ;  /* 0x0000008a1840723c */ /* 0x040fec0000041840 */
[C---:B------:R-:W-:Y:S06]  /*13270*/  HMMA.16816.F32.BF16 R68, R24.reuse, R20, R68 ;  /* 0x000000141844723c */ /* 0x040fec0000041844 */
[C---:B------:R-:W-:Y:S01]  /*13280*/  HMMA.16816.F32.BF16 R72, R24.reuse, R22, R72 ;  /* 0x000000161848723c */ /* 0x040fe20000041848 */
[----:B------:R-:W1:Y:S05]  /*13290*/  LDSM.16.MT88.4 R20, [R182+0x11800] ;  /* 0x01180000b614783b */ /* 0x000e6a0000004200 */
[C---:B-----5:R-:W-:Y:S06]  /*132a0*/  HMMA.16816.F32.BF16 R76, R24.reuse, R4, R76 ;  /* 0x00000004184c723c */ /* 0x060fec000004184c */
[C---:B------:R-:W-:Y:S05]  /*132b0*/  HMMA.16816.F32.BF16 R80, R24.reuse, R6, R80 ;  /* 0x000000061850723c */ /* 0x040fea0000041850 */
[----:B------:R-:W-:Y:S01]  /*132c0*/  FADD.FTZ R4, R245, R31 ;  /* 0x0000001ff5047221 */ /* 0x000fe20000010000 */
[C---:B------:R-:W-:Y:S05]  /*132d0*/  HMMA.16816.F32.BF16 R84, R24.reuse, R8, R84 ;  /* 0x000000081854723c */ /* 0x040fea0000041854 */
[----:B------:R-:W-:Y:S01]  /*132e0*/  FADD.FTZ R31, R243, R4 ;  /* 0x00000004f31f7221 */ /* 0x000fe20000010000 */
[C---:B------:R-:W-:Y:S01]  /*132f0*/  HMMA.16816.F32.BF16 R88, R24.reuse, R10, R88 ;  /* 0x0000000a1858723c */ /* 0x040fe20000041858 */
[----:B------:R-:W3:Y:S04]  /*13300*/  LDSM.16.MT88.4 R4, [R184+0x11800] ;  /* 0x01180000b804783b */ /* 0x000ee80000004200 */
[----:B------:R-:W-:Y:S01]  /*13310*/  FADD.FTZ R8, R241, R31 ;  /* 0x0000001ff1087221 */ /* 0x000fe20000010000 */
[C---:B--2---:R-:W-:Y:S05]  /*13320*/  HMMA.16816.F32.BF16 R92, R24.reuse, R128, R92 ;  /* 0x00000080185c723c */ /* 0x044fea000004185c */
[----:B------:R-:W-:Y:S01]  /*13330*/  FADD.FTZ R31, R240, R8 ;  /* 0x00000008f01f7221 */ /* 0x000fe20000010000 */
[C---:B------:R-:W-:Y:S01]  /*13340*/  HMMA.16816.F32.BF16 R128, R24.reuse, R130, R12 ;  /* 0x000000821880723c */ /* 0x040fe2000004180c */
[----:B------:R-:W2:Y:S04]  /*13350*/  LDSM.16.MT88.4 R8, [R183+0x11800] ;  /* 0x01180000b708783b */ /* 0x000ea80000004200 */
[----:B------:R-:W-:Y:S01]  /*13360*/  FADD.FTZ R31, R201, R31 ;  /* 0x0000001fc91f7221 */ /* 0x000fe20000010000 */
[C---:B-1----:R-:W-:Y:S05]  /*13370*/  HMMA.16816.F32.BF16 R132, R24.reuse, R20, R16 ;  /* 0x000000141884723c */ /* 0x042fea0000041810 */
[----:B------:R-:W-:Y:S01]  /*13380*/  FADD.FTZ R12, R199, R30 ;  /* 0x0000001ec70c7221 */ /* 0x000fe20000010000 */
[C---:B------:R-:W-:Y:S05]  /*13390*/  HMMA.16816.F32.BF16 R96, R24.reuse, R22, R96 ;  /* 0x000000161860723c */ /* 0x040fea0000041860 */
[----:B------:R-:W-:Y:S01]  /*133a0*/  FADD.FTZ R31, R200, R31 ;  /* 0x0000001fc81f7221 */ /* 0x000fe20000010000 */
[----:B------:R-:W-:Y:S05]  /*133b0*/  FADD.FTZ R12, R198, R12 ;  /* 0x0000000cc60c7221 */ /* 0x000fea0000010000 */
[----:B------:R-:W-:Y:S01]  /*133c0*/  FADD.FTZ R13, R197, R31 ;  /* 0x0000001fc50d7221 */ /* 0x000fe20000010000 */
[----:B------:R-:W-:Y:S01]  /*133d0*/  FADD.FTZ R12, R179, R12 ;  /* 0x0000000cb30c7221 */ /* 0x000fe20000010000 */
[----:B------:R-:W-:Y:S02]  /*133e0*/  IADD3 R197, P0, R168, -0x80, RZ ;  /* 0xffffff80a8c57810 */ /* 0x000fe40007f1e0ff */
[----:B------:R-:W-:Y:S01]  /*133f0*/  FADD.FTZ R13, R196, R13 ;  /* 0x0000000dc40d7221 */ /* 0x000fe20000010000 */
[----:B------:R-:W-:Y:S01]  /*13400*/  FADD.FTZ R2, R194, R12 ;  /* 0x0000000cc2027221 */ /* 0x000fe20000010000 */
[C---:B---3--:R-:W-:Y:S03]  /*13410*/  HMMA.16816.F32.BF16 R100, R24.reuse, R4, R100 ;  /* 0x000000041864723c */ /* 0x048fe60000041864 */
[----:B------:R-:W-:Y:S01]  /*13420*/  FADD.FTZ R0, R193, R13 ;  /* 0x0000000dc1007221 */ /* 0x000fe20000010000 */
[----:B------:R-:W-:Y:S01]  /*13430*/  FADD.FTZ R2, R177, R2 ;  /* 0x00000002b1027221 */ /* 0x000fe20000010000 */
[----:B------:R-:W-:Y:S01]  /*13440*/  IADD3.X R196, R169, -0x1, RZ, P0, !PT ;  /* 0xffffffffa9c47810 */ /* 0x000fe200007fe4ff */
[C---:B------:R-:W-:Y:S05]  /*13450*/  HMMA.16816.F32.BF16 R104, R24.reuse, R6, R104 ;  /* 0x000000061868723c */ /* 0x040fea0000041868 */
[----:B------:R-:W-:Y:S01]  /*13460*/  FADD.FTZ R0, R178, R0 ;  /* 0x00000000b2007221 */ /* 0x000fe20000010000 */
[C---:B--2---:R-:W-:Y:S05]  /*13470*/  HMMA.16816.F32.BF16 R108, R24.reuse, R8, R108 ;  /* 0x00000008186c723c */ /* 0x044fea000004186c */
[----:B------:R-:W-:Y:S01]  /*13480*/  FADD.FTZ R4, R176, R2 ;  /* 0x00000002b0047221 */ /* 0x000fe20000010000 */
[----:B------:R-:W-:Y:S01]  /*13490*/  FADD.FTZ R0, R174, R0 ;  /* 0x00000000ae007221 */ /* 0x000fe20000010000 */
[----:B------:R-:W-:Y:S03]  /*134a0*/  HMMA.16816.F32.BF16 R112, R24, R10, R112 ;  /* 0x0000000a1870723c */ /* 0x000fe60000041870 */
[----:B------:R3:W-:Y:S01]  /*134b0*/  STL [R1+0xc], R4 ;  /* 0x00000c0401007387 */ /* 0x0007e20000100800 */
[----:B------:R-:W-:Y:S01]  /*134c0*/  FADD.FTZ R2, R175, R0 ;  /* 0x00000000af027221 */ /* 0x000fe20000010000 */
[----:B------:R-:W-:Y:S04]  /*134d0*/  IMAD.MOV.U32 R0, RZ, RZ, R116 ;  /* 0x000000ffff007224 */ /* 0x000fe800078e0074 */
[----:B------:R3:W-:Y:S01]  /*134e0*/  STL [R1+0x18], R2 ;  /* 0x0000180201007387 */ /* 0x0007e20000100800 */
[----:B------:R-:W-:Y:S03]  /*134f0*/  @!UPT UIADD3 URZ, URZ, URZ, URZ ;  /* 0x0000003f3f3ff290 */ /* 0x000fe6000fffe03f */
[----:B------:R-:W-:Y:S11]  /*13500*/  @P1 BRA `(.L_x_704) ;  /* 0xffffffb400e01947 */ /* 0x000ff6000383ffff */
.L_x_703:
[----:B-1----:R-:W2:Y:S01]  /*13510*/  LDL.LU R5, [R1+0xc] ;  /* 0x00000c0001057983 */ /* 0x002ea20000300800 */
[----:B------:R-:W-:-:S03]  /*13520*/  ULDC UR4, c[0x0][0x38c] ;  /* 0x0000e30000047ab9 */ /* 0x000fc60000000800 */
[----:B---3--:R-:W3:Y:S01]  /*13530*/  LDL.LU R4, [R1+0x18] ;  /* 0x0000180001047983 */ /* 0x008ee20000300800 */
[----:B------:R-:W-:Y:S01]  /*13540*/  UMOV UR5, 0x400 ;  /* 0x0000040000057882 */ /* 0x000fe20000000000 */
[----:B------:R-:W-:Y:S01]  /*13550*/  UISETP.NE.AND UP0, UPT, UR12, -0x1, UPT ;  /* 0xffffffff0c00788c */ /* 0x000fe2000bf05270 */
[----:B------:R-:W1:Y:S02]  /*13560*/  S2R R137, SR_TID.X ;  /* 0x0000000000897919 */ /* 0x000e640000002100 */
[----:B-1----:R-:W-:-:S04]  /*13570*/  SHF.R.S32.HI R138, RZ, 0x1f, R137 ;  /* 0x0000001fff8a7819 */ /* 0x002fc80000011489 */
[CC--:B------:R-:W-:Y:S02]  /*13580*/  LEA.HI R6, R138.reuse, R137.reuse, RZ, 0x2 ;  /* 0x000000898a067211 */ /* 0x0c0fe400078f10ff */
[----:B------:R-:W-:-:S04]  /*13590*/  LEA.HI R136, R138, R137, RZ, 0x5 ;  /* 0x000000898a887211 */ /* 0x000fc800078f28ff */
[----:B------:R-:W-:Y:S01]  /*135a0*/  SHF.R.S32.HI R7, RZ, 0x5, R136 ;  /* 0x00000005ff077819 */ /* 0x000fe20000011488 */
[----:B--2---:R-:W1:Y:S04]  /*135b0*/  SHFL.BFLY PT, R2, R5, 0x2, 0x1f ;  /* 0x0c401f0005027f89 */ /* 0x004e6800000e0000 */
[----:B---3--:R-:W2:Y:S01]  /*135c0*/  SHFL.BFLY PT, R0, R4, 0x2, 0x1f ;  /* 0x0c401f0004007f89 */ /* 0x008ea200000e0000 */
        /* <DEDUP_REMOVED lines=207> */
.L_x_707:
        /* <DEDUP_REMOVED lines=24> */
.L_x_708:
        /* <DEDUP_REMOVED lines=121> */
.L_x_710:
[----:B------:R-:W-:Y:S05]  /*14bd0*/  BSYNC B0 ;  /* 0x0000000000007941 */ /* 0x000fea0003800000 */
.L_x_709:
        /* <DEDUP_REMOVED lines=38> */
.L_x_712:
[----:B------:R-:W-:Y:S05]  /*14e40*/  BSYNC B0 ;  /* 0x0000000000007941 */ /* 0x000fea0003800000 */
.L_x_711:
        /* <DEDUP_REMOVED lines=24> */
.L_x_714:
[----:B------:R-:W-:Y:S05]  /*14fd0*/  BSYNC B0 ;  /* 0x0000000000007941 */ /* 0x000fea0003800000 */
.L_x_713:
        /* <DEDUP_REMOVED lines=24> */
.L_x_716:
[----:B------:R-:W-:Y:S05]  /*15160*/  BSYNC B0 ;  /* 0x0000000000007941 */ /* 0x000fea0003800000 */
.L_x_715:
[----:B--234-:R-:W2:Y:S01]  /*15170*/  LDS.128 R192, [R192+0x5800] ;  /* 0x00580000c0c07984 */ /* 0x01cea20000000c00 */
        /* <DEDUP_REMOVED lines=22> */
.L_x_668:
        /* <DEDUP_REMOVED lines=41> */
.L_x_717:
        /* <DEDUP_REMOVED lines=48> */
.L_x_719:
[----:B------:R-:W-:Y:S05]  /*15870*/  BSYNC B0 ;  /* 0x0000000000007941 */ /* 0x000fea0003800000 */
.L_x_718:
        /* <DEDUP_REMOVED lines=22> */
.L_x_721:
[----:B------:R-:W-:Y:S05]  /*159e0*/  BSYNC B0 ;  /* 0x0000000000007941 */ /* 0x000fea0003800000 */
.L_x_720:
        /* <DEDUP_REMOVED lines=22> */
.L_x_723:
[----:B------:R-:W-:Y:S05]  /*15b50*/  BSYNC B0 ;  /* 0x0000000000007941 */ /* 0x000fea0003800000 */
.L_x_722:
        /* <DEDUP_REMOVED lines=24> */
.L_x_725:
[----:B------:R-:W-:Y:S05]  /*15ce0*/  BSYNC B0 ;  /* 0x0000000000007941 */ /* 0x000fea0003800000 */
.L_x_724:
        /* <DEDUP_REMOVED lines=10> */
.L_x_727:
[----:B------:R-:W-:Y:S05]  /*15d90*/  BSYNC B0 ;  /* 0x0000000000007941 */ /* 0x000fea0003800000 */
.L_x_726:
        /* <DEDUP_REMOVED lines=10> */
.L_x_729:
[----:B------:R-:W-:Y:S05]  /*15e40*/  BSYNC B0 ;  /* 0x0000000000007941 */ /* 0x000fea0003800000 */
.L_x_728:
        /* <DEDUP_REMOVED lines=10> */
.L_x_731:
[----:B------:R-:W-:Y:S05]  /*15ef0*/  BSYNC B0 ;  /* 0x0000000000007941 */ /* 0x000fea0003800000 */
.L_x_730:
        /* <DEDUP_REMOVED lines=10> */
.L_x_732:
        /* <DEDUP_REMOVED lines=14> */
.L_x_811:


//--------------------- .text._ZN5flash16flash_fwd_kernelI23Flash_fwd_kernel_traitsILi192ELi64ELi64ELi4ELb0ELb0EN7cutlass10bfloat16_tE19Flash_kernel_traitsILi192ELi64ELi64ELi4ES3_EELb0ELb1ELb0ELb1ELb0ELb0ELb1ELb0EEEvNS_16Flash_fwd_paramsE --------------------------
	.section	.text._ZN5flash16flash_fwd_kernelI23Flash_fwd_kernel_traitsILi192ELi64ELi64ELi4ELb0ELb0EN7cutlass10bfloat16_tE19Flash_kernel_traitsILi192ELi64ELi64ELi4ES3_EELb0ELb1ELb0ELb1ELb0ELb0ELb1ELb0EEEvNS_16Flash_fwd_paramsE,"ax",@progbits
	.align	128
        .global         _ZN5flash16flash_fwd_kernelI23Flash_fwd_kernel_traitsILi192ELi64ELi64ELi4ELb0ELb0EN7cutlass10bfloat16_tE19Flash_kernel_traitsILi192ELi64ELi64ELi4ES3_EELb0ELb1ELb0ELb1ELb0ELb0ELb1ELb0EEEvNS_16Flash_fwd_paramsE
        .type           _ZN5flash16flash_fwd_kernelI23Flash_fwd_kernel_traitsILi192ELi64ELi64ELi4ELb0ELb0EN7cutlass10bfloat16_tE19Flash_kernel_traitsILi192ELi64ELi64ELi4ES3_EELb0ELb1ELb0ELb1ELb0ELb0ELb1ELb0EEEvNS_16Flash_fwd_paramsE,@function
        .size           _ZN5flash16flash_fwd_kernelI23Flash_fwd_kernel_traitsILi192ELi64ELi64ELi4ELb0ELb0EN7cutlass10bfloat16_tE19Flash_kernel_traitsILi192ELi64ELi64ELi4ES3_EELb0ELb1ELb0ELb1ELb0ELb0ELb1ELb0EEEvNS_16Flash_fwd_paramsE,(.L_x_812 - _ZN5flash16flash_fwd_kernelI23Flash_fwd_kernel_traitsILi192ELi64ELi64ELi4ELb0ELb0EN7cutlass10bfloat16_tE19Flash_kernel_traitsILi192ELi64ELi64ELi4ES3_EELb0ELb1ELb0ELb1ELb0ELb0ELb1ELb0EEEvNS_16Flash_fwd_paramsE)
        .other          _ZN5flash16flash_fwd_kernelI23Flash_fwd_kernel_traitsILi192ELi64ELi64ELi4ELb0ELb0EN7cutlass10bfloat16_tE19Flash_kernel_traitsILi192ELi64ELi64ELi4ES3_EELb0ELb1ELb0ELb1ELb0ELb0ELb1ELb0EEEvNS_16Flash_fwd_paramsE,@"STO_CUDA_ENTRY STV_DEFAULT"
_ZN5flash16flash_fwd_kernelI23Flash_fwd_kernel_traitsILi192ELi64ELi64ELi4ELb0ELb0EN7cutlass10bfloat16_tE19Flash_kernel_traitsILi192ELi64ELi64ELi4ES3_EELb0ELb1ELb0ELb1ELb0ELb0ELb1ELb0EEEvNS_16Flash_fwd_paramsE:
.text._ZN5flash16flash_fwd_kernelI23Flash_fwd_kernel_traitsILi192ELi64ELi64ELi4ELb0ELb0EN7cutlass10bfloat16_tE19Flash_kernel_traitsILi192ELi64ELi64ELi4ES3_EELb0ELb1ELb0ELb1ELb0ELb0ELb1ELb0EEEvNS_16Flash_fwd_paramsE:
        /* <DEDUP_REMOVED lines=10> */
[----:B---3--:R-:W-:-:S05]  /*00a0*/  ISETP.NE.U32.AND P1, PT, R2, RZ, PT ;  /* 0x000000ff0200720c */ /* 0x008fca0003f25070 */
[----:B------:R-:W3:Y:S01]  /*00b0*/  LDC.64 R8, c[0x0][0x2f8] ;  /* 0x0000be00ff087b82 */ /* 0x000ee20000000a00 */
[----:B------:R-:W-:Y:S01]  /*00c0*/  ISETP.NE.AND.EX P1, PT, R3, RZ, PT, P1 ;  /* 0x000000ff0300720c */ /* 0x000fe20003f25310 */
[----:B--2---:R-:W-:-:S06]  /*00d0*/  IMAD.WIDE R12, R18, 0x4, R6 ;  /* 0x00000004120c7825 */ /* 0x004fcc00078e0206 */
[----:B------:R-:W2:Y:S01]  /*00e0*/  LDC.64 R2, c[0x0][0x2f8] ;  /* 0x0000be00ff027b82 */ /* 0x000ea20000000a00 */
[----:B------:R-:W4:Y:S04]  /*00f0*/  @P2 LDG.E R221, desc[UR8][R12.64] ;  /* 0x000000080cdd2981 */ /* 0x000f28000c1e1900 */
[----:B------:R-:W4:Y:S03]  /*0100*/  @P2 LDG.E R226, desc[UR8][R12.64+0x4] ;  /* 0x000004080ce22981 */ /* 0x000f26000c1e1900 */
[----:B------:R-:W1:Y:S01]  /*0110*/  @P1 LDC.64 R6, c[0x0][0x300] ;  /* 0x0000c000ff061b82 */ /* 0x000e620000000a00 */
[----:B------:R-:W-:Y:S02]  /*0120*/  IMAD.MOV.U32 R4, RZ, RZ, RZ ;  /* 0x000000ffff047224 */ /* 0x000fe400078e00ff */
[----:B-1----:R-:W-:-:S05]  /*0130*/  @P1 IMAD.WIDE R10, R18, 0x4, R6 ;  /* 0x00000004120a1825 */ /* 0x002fca00078e0206 */
[----:B------:R1:W5:Y:S01]  /*0140*/  @P1 LDG.E R4, desc[UR8][R10.64] ;  /* 0x000000080a041981 */ /* 0x000362000c1e1900 */
[----:B------:R-:W-:Y:S02]  /*0150*/  ISETP.NE.AND P3, PT, R0, RZ, PT ;  /* 0x000000ff0000720c */ /* 0x000fe40003f65270 */
[----:B--2---:R-:W-:-:S04]  /*0160*/  ISETP.EQ.U32.AND P0, PT, R2, RZ, PT ;  /* 0x000000ff0200720c */ /* 0x004fc80003f02070 */
[----:B------:R-:W-:Y:S01]  /*0170*/  ISETP.EQ.OR.EX P0, PT, R3, RZ, !P3, P0 ;  /* 0x000000ff0300720c */ /* 0x000fe20005f02700 */
[----:B------:R-:W-:Y:S02]  /*0180*/  IMAD.MOV.U32 R17, RZ, RZ, -0x1 ;  /* 0xffffffffff117424 */ /* 0x000fe400078e00ff */
[----:B---3--:R-:W-:Y:S01]  /*0190*/  IMAD.WIDE R6, R18, 0x4, R8 ;  /* 0x0000000412067825 */ /* 0x008fe200078e0208 */
        /* <DEDUP_REMOVED lines=12> */
.L_x_733:
[----:B------:R-:W1:Y:S02]  /*0260*/  LDC R5, c[0x0][0x2c8] ;  /* 0x0000b200ff057b82 */ /* 0x000e640000000800 */
.L_x_734:
[----:B------:R-:W3:Y:S02]  /*0270*/  LDC.64 R2, c[0x0][0x308] ;  /* 0x0000c200ff027b82 */ /* 0x000ee40000000a00 */
[----:B---3--:R-:W-:-:S04]  /*0280*/  ISETP.NE.U32.AND P1, PT, R2, RZ, PT ;  /* 0x000000ff0200720c */ /* 0x008fc80003f25070 */
[----:B------:R-:W-:-:S13]  /*0290*/  ISETP.NE.AND.EX P1, PT, R3, RZ, PT, P1 ;  /* 0x000000ff0300720c */ /* 0x000fda0003f25310 */
[----:B------:R-:W2:Y:S01]  /*02a0*/  @P1 LDC.64 R2, c[0x0][0x308] ;  /* 0x0000c200ff021b82 */ /* 0x000ea20000000a00 */
[----:B------:R-:W-:-:S07]  /*02b0*/  IMAD.SHL.U32 R107, R222, 0x40, RZ ;  /* 0x00000040de6b7824 */ /* 0x000fce00078e00ff */
[----:B------:R-:W3:Y:S01]  /*02c0*/  @!P1 LDC R0, c[0x0][0x2cc] ;  /* 0x0000b300ff009b82 */ /* 0x000ee20000000800 */
[----:B--2---:R-:W-:-:S07]  /*02d0*/  @P1 IMAD.WIDE R6, R18, 0x4, R2 ;  /* 0x0000000412061825 */ /* 0x004fce00078e0202 */
[----:B------:R-:W2:Y:S01]  /*02e0*/  @!P1 LDC.64 R2, c[0x0][0x318] ;  /* 0x0000c600ff029b82 */ /* 0x000ea20000000a00 */
[----:B------:R1:W5:Y:S01]  /*02f0*/  @P1 LDG.E R103, desc[UR8][R6.64] ;  /* 0x0000000806671981 */ /* 0x000362000c1e1900 */
[----:B----4-:R-:W-:-:S13]  /*0300*/  ISETP.GT.AND P0, PT, R226, R107, PT ;  /* 0x0000006be200720c */ /* 0x010fda0003f04270 */
[----:B---3--:R-:W-:Y:S05]  /*0310*/  @!P0 EXIT ;  /* 0x000000000000894d */ /* 0x008fea0003800000 */
[----:B------:R-:W3:Y:S01]  /*0320*/  LDC R104, c[0x0][0x398] ;  /* 0x0000e600ff687b82 */ /* 0x000ee20000000800 */
[----:B--2---:R-:W-:Y:S01]  /*0330*/  @!P1 ISETP.NE.U32.AND P0, PT, R2, RZ, PT ;  /* 0x000000ff0200920c */ /* 0x004fe20003f05070 */
[----:B-----5:R-:W-:Y:S01]  /*0340*/  @P1 IMAD.IADD R103, R103, 0x1, -R4 ;  /* 0x0000000167671824 */ /* 0x020fe200078e0a04 */
[----:B------:R-:W2:Y:S02]  /*0350*/  S2R R102, SR_TID.X ;  /* 0x0000000000667919 */ /* 0x000ea40000002100 */
[----:B------:R-:W-:Y:S02]  /*0360*/  @!P1 ISETP.NE.AND.EX P0, PT, R3, RZ, PT, P0 ;  /* 0x000000ff0300920c */ /* 0x000fe40003f05300 */
[----:B------:R-:W-:Y:S02]  /*0370*/  IADD3 R3, -R226, 0x7f, R107 ;  /* 0x0000007fe2037810 */ /* 0x000fe40007ffe16b */
[----:B------:R-:W-:-:S04]  /*0380*/  @!P1 SEL R0, R0, RZ, P0 ;  /* 0x000000ff00009207 */ /* 0x000fc80000000000 */
[----:B-1----:R-:W-:-:S05]  /*0390*/  @!P1 IADD3 R103, R0, R5, -R4 ;  /* 0x0000000500679210 */ /* 0x002fca0007ffe804 */
[----:B------:R-:W-:-:S05]  /*03a0*/  VIADD R5, R103, 0x3f ;  /* 0x0000003f67057836 */ /* 0x000fca0000000000 */
[----:B------:R-:W-:Y:S02]  /*03b0*/  SHF.R.S32.HI R2, RZ, 0x1f, R5 ;  /* 0x0000001fff027819 */ /* 0x000fe40000011405 */
[----:B---3--:R-:W-:Y:S02]  /*03c0*/  IADD3 R3, R3, R104, R103 ;  /* 0x0000006803037210 */ /* 0x008fe40007ffe067 */
        /* <DEDUP_REMOVED lines=12> */
[----:B------:R-:W-:Y:S02]  /*0490*/  SHF.R.S32.HI R19, RZ, 0x1f, R102 ;  /* 0x0000001fff137819 */ /* 0x000fe40000011466 */
[----:B------:R-:W-:Y:S02]  /*04a0*/  ISETP.NE.AND P0, PT, R17, -0x1, PT ;  /* 0xffffffff1100780c */ /* 0x000fe40003f05270 */
[----:B------:R-:W-:-:S05]  /*04b0*/  LEA.HI R24, R19, R102, RZ, 0x3 ;  /* 0x0000006613187211 */ /* 0x000fca00078f18ff */
[----:B------:R-:W-:-:S06]  /*04c0*/  @!P1 SHF.R.S32.HI R13, RZ, 0x1f, R18 ;  /* 0x0000001fff0d9819 */ /* 0x000fcc0000011412 */
[----:B------:R-:W2:Y:S01]  /*04d0*/  @P0 LDC.64 R134, c[0x0][0x248] ;  /* 0x00009200ff860b82 */ /* 0x000ea20000000a00 */
[----:B-1----:R-:W-:Y:S02]  /*04e0*/  IABS R10, R11 ;  /* 0x0000000b000a7213 */ /* 0x002fe40000000000 */
[----:B------:R-:W-:Y:S02]  /*04f0*/  ISETP.NE.AND P4, PT, R11, RZ, PT ;  /* 0x000000ff0b00720c */ /* 0x000fe40003f85270 */
[----:B------:R-:W1:Y:S08]  /*0500*/  I2F.RP R6, R10 ;  /* 0x0000000a00067306 */ /* 0x000e700000209400 */
[----:B-1----:R-:W1:Y:S02]  /*0510*/  MUFU.RCP R5, R6 ;  /* 0x0000000600057308 */ /* 0x002e640000001000 */
[----:B-1----:R-:W-:Y:S01]  /*0520*/  VIADD R5, R5, 0xffffffe ;  /* 0x0ffffffe05057836 */ /* 0x002fe20000000000 */
[----:B------:R-:W1:Y:S05]  /*0530*/  @P1 LDC.64 R6, c[0x0][0x240] ;  /* 0x00009000ff061b82 */ /* 0x000e6a0000000a00 */
[----:B------:R-:W3:Y:S02]  /*0540*/  F2I.FTZ.U32.TRUNC.NTZ R3, R5 ;  /* 0x0000000500037305 */ /* 0x000ee4000021f000 */
[----:B---3--:R-:W-:Y:S01]  /*0550*/  IMAD.MOV R0, RZ, RZ, -R3 ;  /* 0x000000ffff007224 */ /* 0x008fe200078e0a03 */
[----:B------:R-:W-:-:S02]  /*0560*/  LOP3.LUT R5, R24, 0xfffffff8, RZ, 0xc0, !PT ;  /* 0xfffffff818057812 */ /* 0x000fc400078ec0ff */
[----:B------:R-:W-:Y:S01]  /*0570*/  SHF.R.S32.HI R24, RZ, 0x3, R24 ;  /* 0x00000003ff187819 */ /* 0x000fe20000011418 */
[----:B------:R-:W-:Y:S01]  /*0580*/  IMAD R9, R0, R10, RZ ;  /* 0x0000000a00097224 */ /* 0x000fe200078e02ff */
[----:B------:R-:W-:Y:S01]  /*0590*/  IADD3 R5, -R5, R102, RZ ;  /* 0x0000006605057210 */ /* 0x000fe20007ffe1ff */
[----:B-1----:R-:W-:Y:S01]  /*05a0*/  @P1 IMAD.WIDE.U32 R22, R221, R6, RZ ;  /* 0x00000006dd161225 */ /* 0x002fe200078e00ff */
[----:B------:R-:W-:Y:S02]  /*05b0*/  LEA.HI R6, R19, R102, RZ, 0x6 ;  /* 0x0000006613067211 */ /* 0x000fe400078f30ff */
[----:B------:R-:W-:Y:S01]  /*05c0*/  SHF.L.U32 R100, R5, 0x3, RZ ;  /* 0x0000000305647819 */ /* 0x000fe200000006ff */
[----:B------:R-:W-:Y:S01]  /*05d0*/  IMAD.HI.U32 R9, R3, R9, R2 ;  /* 0x0000000903097227 */ /* 0x000fe200078e0002 */
[----:B------:R-:W-:Y:S01]  /*05e0*/  SHF.R.S32.HI R25, RZ, 0x1f, R24 ;  /* 0x0000001fff197819 */ /* 0x000fe20000011418 */
[----:B------:R-:W1:Y:S01]  /*05f0*/  @!P1 LDC.64 R2, c[0x0][0x228] ;  /* 0x00008a00ff029b82 */ /* 0x000e620000000a00 */
[----:B------:R-:W-:Y:S01]  /*0600*/  SHF.R.S32.HI R101, RZ, 0x1f, R100 ;  /* 0x0000001fff657819 */ /* 0x000fe20000011464 */
[----:B------:R-:W-:-:S02]  /*0610*/  IMAD.SHL.U32 R223, R24, 0x40, RZ ;  /* 0x0000004018df7824 */ /* 0x000fc400078e00ff */
[----:B------:R-:W-:-:S03]  /*0620*/  IMAD.HI.U32 R0, R9, R8, RZ ;  /* 0x0000000809007227 */ /* 0x000fc600078e00ff */
[----:B------:R-:W-:Y:S01]  /*0630*/  LOP3.LUT R223, R223, 0x1c0, RZ, 0xc0, !PT ;  /* 0x000001c0dfdf7812 */ /* 0x000fe200078ec0ff */
[----:B------:R-:W-:Y:S02]  /*0640*/  IMAD.MOV R15, RZ, RZ, -R0 ;  /* 0x000000ffff0f7224 */ /* 0x000fe400078e0a00 */
[----:B------:R-:W-:Y:S01]  /*0650*/  IMAD.SHL.U32 R6, R6, 0x8, RZ ;  /* 0x0000000806067824 */ /* 0x000fe200078e00ff */
[----:B------:R-:W-:Y:S01]  /*0660*/  LOP3.LUT R14, R223, 0x38, R100, 0xf8, !PT ;  /* 0x00000038df0e7812 */ /* 0x000fe200078ef864 */
[C---:B------:R-:W-:Y:S01]  /*0670*/  IMAD R15, R10.reuse, R15, R8 ;  /* 0x0000000f0a0f7224 */ /* 0x040fe200078e0208 */
[----:B------:R-:W-:Y:S01]  /*0680*/  SHF.R.U32.HI R223, RZ, 0x3, R223 ;  /* 0x00000003ffdf7819 */ /* 0x000fe200000116df */
[----:B------:R-:W3:Y:S03]  /*0690*/  @P0 LDC.64 R8, c[0x0][0x250] ;  /* 0x00009400ff080b82 */ /* 0x000ee60000000a00 */
[----:B------:R-:W-:-:S02]  /*06a0*/  ISETP.GT.U32.AND P3, PT, R10, R15, PT ;  /* 0x0000000f0a00720c */ /* 0x000fc40003f64070 */
[----:B------:R-:W-:-:S04]  /*06b0*/  LOP3.LUT R223, R14, R223, RZ, 0x3c, !PT ;  /* 0x000000df0edf7212 */ /* 0x000fc800078e3cff */
[----:B------:R-:W-:Y:S01]  /*06c0*/  LOP3.LUT R223, R223, 0xfffffe00, R6, 0xf8, !PT ;  /* 0xfffffe00dfdf7812 */ /* 0x000fe200078ef806 */
[-C--:B-1----:R-:W-:Y:S01]  /*06d0*/  @!P1 IMAD R12, R13, R2.reuse, RZ ;  /* 0x000000020d0c9224 */ /* 0x082fe200078e02ff */
[----:B------:R-:W-:Y:S01]  /*06e0*/  @P0 IADD3 R6, R4, R17, RZ ;  /* 0x0000001104060210 */ /* 0x000fe20007ffe0ff */
[----:B------:R-:W-:-:S04]  /*06f0*/  @!P1 IMAD.WIDE.U32 R26, R18, R2, RZ ;  /* 0x00000002121a9225 */ /* 0x000fc800078e00ff */
[----:B------:R-:W-:Y:S02]  /*0700*/  @!P1 IMAD R3, R18, R3, R12 ;  /* 0x0000000312039224 */ /* 0x000fe400078e020c */
[----:B------:R-:W-:Y:S01]  /*0710*/  @P1 IMAD R13, R221, R7, R23 ;  /* 0x00000007dd0d1224 */ /* 0x000fe200078e0217 */
[----:B------:R-:W-:Y:S01]  /*0720*/  LOP3.LUT R7, R20, R11, RZ, 0x3c, !PT ;  /* 0x0000000b14077212 */ /* 0x000fe200078e3cff */
[----:B------:R-:W-:Y:S01]  /*0730*/  @!P3 IMAD.IADD R15, R15, 0x1, -R10 ;  /* 0x000000010f0fb824 */ /* 0x000fe200078e0a0a */
[----:B------:R-:W-:Y:S01]  /*0740*/  @!P1 IADD3 R13, R27, R3, RZ ;  /* 0x000000031b0d9210 */ /* 0x000fe20007ffe0ff */
[----:B------:R-:W-:Y:S01]  /*0750*/  @P0 IMAD.IADD R17, R4, 0x1, R17 ;  /* 0x0000000104110824 */ /* 0x000fe200078e0211 */
[----:B------:R-:W1:Y:S01]  /*0760*/  LDC.64 R2, c[0x0][0x3c8] ;  /* 0x0000f200ff027b82 */ /* 0x000e620000000a00 */
[----:B------:R-:W-:Y:S01]  /*0770*/  @P1 IMAD.MOV.U32 R12, RZ, RZ, R22 ;  /* 0x000000ffff0c1224 */ /* 0x000fe200078e0016 */
[----:B------:R-:W-:Y:S01]  /*0780*/  ISETP.GE.U32.AND P5, PT, R15, R10, PT ;  /* 0x0000000a0f00720c */ /* 0x000fe20003fa6070 */
[----:B------:R-:W-:Y:S01]  /*0790*/  @!P1 IMAD.MOV.U32 R12, RZ, RZ, R26 ;  /* 0x000000ffff0c9224 */ /* 0x000fe200078e001a */
[----:B------:R-:W-:Y:S01]  /*07a0*/  ISETP.GE.AND P2, PT, R7, RZ, PT ;  /* 0x000000ff0700720c */ /* 0x000fe20003f46270 */
[----:B---3--:R-:W-:-:S02]  /*07b0*/  @P0 IMAD R15, R6, R9, RZ ;  /* 0x00000009060f0224 */ /* 0x008fc400078e02ff */
[----:B------:R-:W-:Y:S01]  /*07c0*/  @P0 IMAD.WIDE.U32 R22, R6, R8, RZ ;  /* 0x0000000806160225 */ /* 0x000fe200078e00ff */
[----:B------:R-:W-:-:S03]  /*07d0*/  IADD3 R12, P1, R100, R12, RZ ;  /* 0x0000000c640c7210 */ /* 0x000fc60007f3e0ff */
[----:B------:R-:W-:Y:S01]  /*07e0*/  @!P3 VIADD R0, R0, 0x1 ;  /* 0x000000010000b836 */ /* 0x000fe20000000000 */
[----:B------:R-:W-:Y:S01]  /*07f0*/  @P0 MOV R16, R22 ;  /* 0x0000001600100202 */ /* 0x000fe20000000f00 */
[C---:B--2---:R-:W-:Y:S02]  /*0800*/  @P0 IMAD R10, R17.reuse, R135, RZ ;  /* 0x00000087110a0224 */ /* 0x044fe400078e02ff */
[----:B------:R-:W-:Y:S01]  /*0810*/  @P0 IMAD.WIDE.U32 R6, R17, R134, RZ ;  /* 0x0000008611060225 */ /* 0x000fe200078e00ff */
[----:B------:R-:W-:-:S03]  /*0820*/  @P5 IADD3 R0, R0, 0x1, RZ ;  /* 0x0000000100005810 */ /* 0x000fc60007ffe0ff */
[----:B------:R-:W-:Y:S02]  /*0830*/  @P0 IMAD.IADD R15, R23, 0x1, R15 ;  /* 0x00000001170f0824 */ /* 0x000fe400078e020f */
[----:B------:R-:W-:Y:S02]  /*0840*/  @P0 IMAD.IADD R10, R7, 0x1, R10 ;  /* 0x00000001070a0824 */ /* 0x000fe400078e020a */
[----:B------:R-:W-:Y:S01]  /*0850*/  @P0 IMAD.MOV.U32 R14, RZ, RZ, R6 ;  /* 0x000000ffff0e0224 */ /* 0x000fe200078e0006 */
[----:B------:R-:W-:Y:S06]  /*0860*/  @P0 BRA `(.L_x_736) ;  /* 0x0000000000340947 */ /* 0x000fec0003800000 */
[----:B------:R-:W2:Y:S01]  /*0870*/  LDC.64 R134, c[0x0][0x248] ;  /* 0x00009200ff867b82 */ /* 0x000ea20000000a00 */
[----:B------:R-:W-:-:S07]  /*0880*/  SHF.R.S32.HI R17, RZ, 0x1f, R4 ;  /* 0x0000001fff117819 */ /* 0x000fce0000011404 */
[----:B------:R-:W3:Y:S01]  /*0890*/  LDC.64 R6, c[0x0][0x230] ;  /* 0x00008c00ff067b82 */ /* 0x000ee20000000a00 */
[-C--:B--2---:R-:W-:Y:S01]  /*08a0*/  IMAD R10, R17, R134.reuse, RZ ;  /* 0x00000086110a7224 */ /* 0x084fe200078e02ff */
[----:B------:R-:W-:Y:S01]  /*08b0*/  SHF.R.S32.HI R17, RZ, 0x1f, R18 ;  /* 0x0000001fff117819 */ /* 0x000fe20000011412 */
[----:B------:R-:W-:-:S04]  /*08c0*/  IMAD.WIDE.U32 R22, R4, R134, RZ ;  /* 0x0000008604167225 */ /* 0x000fc800078e00ff */
[----:B------:R-:W-:Y:S02]  /*08d0*/  IMAD R10, R4, R135, R10 ;  /* 0x00000087040a7224 */ /* 0x000fe400078e020a */
[----:B---3--:R-:W-:-:S03]  /*08e0*/  IMAD R17, R17, R6, RZ ;  /* 0x0000000611117224 */ /* 0x008fc600078e02ff */
[----:B------:R-:W-:Y:S01]  /*08f0*/  IADD3 R23, R23, R10, RZ ;  /* 0x0000000a17177210 */ /* 0x000fe20007ffe0ff */
[C---:B------:R-:W-:Y:S02]  /*0900*/  IMAD R7, R18.reuse, R7, R17 ;  /* 0x0000000712077224 */ /* 0x040fe400078e0211 */
[----:B------:R-:W-:-:S05]  /*0910*/  IMAD.WIDE.U32 R22, R18, R6, R22 ;  /* 0x0000000612167225 */ /* 0x000fca00078e0016 */
[----:B------:R-:W-:Y:S02]  /*0920*/  IADD3 R10, R23, R7, RZ ;  /* 0x00000007170a7210 */ /* 0x000fe40007ffe0ff */
[----:B------:R-:W-:Y:S02]  /*0930*/  MOV R14, R22 ;  /* 0x00000016000e7202 */ /* 0x000fe40000000f00 */
.L_x_736:
[----:B------:R-:W-:Y:S05]  /*0940*/  @P0 BRA `(.L_x_737) ;  /* 0x0000000000300947 */ /* 0x000fea0003800000 */
        /* <DEDUP_REMOVED lines=11> */
[----:B------:R-:W-:-:S07]  /*0a00*/  IADD3 R15, R17, R15, RZ ;  /* 0x0000000f110f7210 */ /* 0x000fce0007ffe0ff */
.L_x_737:
[----:B-1----:R-:W-:Y:S01]  /*0a10*/  ISETP.NE.U32.AND P0, PT, R2, RZ, PT ;  /* 0x000000ff0200720c */ /* 0x002fe20003f05070 */
[-CC-:B------:R-:W-:Y:S01]  /*0a20*/  IMAD.WIDE.U32 R22, R24, R8.reuse, R100.reuse ;  /* 0x0000000818167225 */ /* 0x180fe200078e0064 */
[----:B------:R-:W1:Y:S01]  /*0a30*/  S2UR UR10, SR_CgaCtaId ;  /* 0x00000000000a79c3 */ /* 0x000e620000008800 */
[----:B------:R-:W-:Y:S01]  /*0a40*/  IADD3.X R13, R101, R13, RZ, P1, !PT ;  /* 0x0000000d650d7210 */ /* 0x000fe20000ffe4ff */
[----:B------:R-:W-:Y:S01]  /*0a50*/  ULDC.64 UR4, c[0x0][0x268] ;  /* 0x00009a0000047ab9 */ /* 0x000fe20000000a00 */
[----:B------:R-:W-:Y:S01]  /*0a60*/  ISETP.NE.AND.EX P0, PT, R3, RZ, PT, P0 ;  /* 0x000000ff0300720c */ /* 0x000fe20003f05300 */
[C---:B------:R-:W-:Y:S01]  /*0a70*/  IMAD R4, R25.reuse, R8, RZ ;  /* 0x0000000819047224 */ /* 0x040fe200078e02ff */
[----:B------:R-:W-:Y:S01]  /*0a80*/  @!P2 IADD3 R0, -R0, RZ, RZ ;  /* 0x000000ff0000a210 */ /* 0x000fe20007ffe1ff */
[-C--:B------:R-:W-:Y:S01]  /*0a90*/  IMAD R6, R25, R134.reuse, RZ ;  /* 0x0000008619067224 */ /* 0x080fe200078e02ff */
[----:B------:R-:W-:Y:S01]  /*0aa0*/  @!P4 LOP3.LUT R0, RZ, R11, RZ, 0x33, !PT ;  /* 0x0000000bff00c212 */ /* 0x000fe200078e33ff */
[----:B------:R-:W-:Y:S01]  /*0ab0*/  IMAD.WIDE.U32 R26, R24, R134, R100 ;  /* 0x00000086181a7225 */ /* 0x000fe200078e0064 */
[----:B------:R-:W-:Y:S01]  /*0ac0*/  IADD3 R234, P1, R16, R22, RZ ;  /* 0x0000001610ea7210 */ /* 0x000fe20007f3e0ff */
[----:B------:R-:W-:Y:S01]  /*0ad0*/  ULDC.64 UR6, c[0x0][0x260] ;  /* 0x0000980000067ab9 */ /* 0x000fe20000000a00 */
[----:B------:R-:W-:Y:S01]  /*0ae0*/  SHF.R.S32.HI R21, RZ, 0x1f, R20 ;  /* 0x0000001fff157819 */ /* 0x000fe20000011414 */
[----:B------:R-:W-:Y:S01]  /*0af0*/  IMAD R4, R24, R9, R4 ;  /* 0x0000000918047224 */ /* 0x000fe200078e0204 */
[----:B------:R-:W-:Y:S01]  /*0b00*/  IADD3 R228, P2, R14, R26, RZ ;  /* 0x0000001a0ee47210 */ /* 0x000fe20007f5e0ff */
[----:B------:R-:W-:Y:S01]  /*0b10*/  IMAD R7, R24, R135, R6 ;  /* 0x0000008718077224 */ /* 0x000fe200078e0206 */
[----:B------:R-:W-:Y:S01]  /*0b20*/  SHF.R.S32.HI R6, RZ, 0x1f, R0 ;  /* 0x0000001fff067819 */ /* 0x000fe20000011400 */
[----:B------:R-:W-:Y:S01]  /*0b30*/  BSSY B0, `(.L_x_738) ;  /* 0x0000040000007945 */ /* 0x000fe20003800000 */
[----:B------:R-:W-:Y:S01]  /*0b40*/  IADD3.X R235, R15, R23, R4, P1, !PT ;  /* 0x000000170feb7210 */ /* 0x000fe20000ffe404 */
[----:B------:R-:W-:Y:S01]  /*0b50*/  IMAD.IADD R4, R226, 0x1, -R107 ;  /* 0x00000001e2047824 */ /* 0x000fe200078e0a6b */
[----:B------:R-:W2:Y:S01]  /*0b60*/  @P0 LDC.64 R14, c[0x0][0x3d0] ;  /* 0x0000f400ff0e0b82 */ /* 0x000ea20000000a00 */
[----:B------:R-:W-:Y:S01]  /*0b70*/  IADD3.X R229, R10, R27, R7, P2, !PT ;  /* 0x0000001b0ae57210 */ /* 0x000fe200017fe407 */
[----:B------:R-:W-:Y:S01]  /*0b80*/  IMAD R239, R6, UR4, RZ ;  /* 0x0000000406ef7c24 */ /* 0x000fe2000f8e02ff */
[----:B------:R-:W-:Y:S01]  /*0b90*/  IADD3 R27, R24, 0x10, RZ ;  /* 0x00000010181b7810 */ /* 0x000fe20007ffe0ff */
[----:B------:R-:W-:Y:S01]  /*0ba0*/  IMAD.WIDE.U32 R234, R0, UR4, R234 ;  /* 0x0000000400ea7c25 */ /* 0x000fe2000f8e00ea */
[----:B------:R-:W-:-:S02]  /*0bb0*/  ISETP.GE.AND P2, PT, R24, R4, PT ;  /* 0x000000041800720c */ /* 0x000fc40003f46270 */
[----:B------:R-:W-:Y:S01]  /*0bc0*/  ISETP.GE.AND P1, PT, R27, R4, PT ;  /* 0x000000041b00720c */ /* 0x000fe20003f26270 */
[----:B------:R-:W-:Y:S01]  /*0bd0*/  IMAD R239, R0, UR5, R239 ;  /* 0x0000000500ef7c24 */ /* 0x000fe2000f8e02ef */
[----:B------:R-:W-:Y:S01]  /*0be0*/  ULDC.64 UR4, c[0x0][0x258] ;  /* 0x0000960000047ab9 */ /* 0x000fe20000000a00 */
[----:B------:R-:W-:Y:S01]  /*0bf0*/  IMAD R231, R6, UR6, RZ ;  /* 0x0000000606e77c24 */ /* 0x000fe2000f8e02ff */
[----:B------:R-:W-:Y:S01]  /*0c00*/  IADD3 R17, R24, 0x30, RZ ;  /* 0x0000003018117810 */ /* 0x000fe20007ffe0ff */
[----:B------:R-:W-:Y:S01]  /*0c10*/  IMAD R29, R21, UR4, RZ ;  /* 0x00000004151d7c24 */ /* 0x000fe2000f8e02ff */
[----:B------:R-:W-:Y:S01]  /*0c20*/  IADD3 R224, R100, 0x80, RZ ;  /* 0x0000008064e07810 */ /* 0x000fe20007ffe0ff */
[C---:B------:R-:W-:Y:S01]  /*0c30*/  IMAD.WIDE.U32 R12, R20.reuse, UR4, R12 ;  /* 0x00000004140c7c25 */ /* 0x040fe2000f8e000c */
[----:B------:R-:W-:Y:S02]  /*0c40*/  UMOV UR4, 0x400 ;  /* 0x0000040000047882 */ /* 0x000fe40000000000 */
[----:B-1----:R-:W-:Y:S01]  /*0c50*/  ULEA UR4, UR10, UR4, 0x18 ;  /* 0x000000040a047291 */ /* 0x002fe2000f8ec03f */
[----:B------:R-:W-:-:S02]  /*0c60*/  IMAD R29, R20, UR5, R29 ;  /* 0x00000005141d7c24 */ /* 0x000fc4000f8e021d */
[----:B------:R-:W-:Y:S02]  /*0c70*/  VIADD R23, R24, 0x20 ;  /* 0x0000002018177836 */ /* 0x000fe40000000000 */
[C---:B------:R-:W-:Y:S01]  /*0c80*/  IMAD.WIDE.U32 R228, R0.reuse, UR6, R228 ;  /* 0x0000000600e47c25 */ /* 0x040fe2000f8e00e4 */
[----:B------:R-:W-:Y:S02]  /*0c90*/  LEA R223, R223, UR4, 0x1 ;  /* 0x00000004dfdf7c11 */ /* 0x000fe4000f8e08ff */
[----:B------:R-:W-:Y:S01]  /*0ca0*/  ISETP.GE.AND P5, PT, R23, R4, PT ;  /* 0x000000041700720c */ /* 0x000fe20003fa6270 */
[----:B------:R-:W-:Y:S01]  /*0cb0*/  IMAD R231, R0, UR7, R231 ;  /* 0x0000000700e77c24 */ /* 0x000fe2000f8e02e7 */
[----:B------:R-:W-:Y:S01]  /*0cc0*/  IADD3 R29, R13, R29, RZ ;  /* 0x0000001d0d1d7210 */ /* 0x000fe20007ffe0ff */
        /* <DEDUP_REMOVED lines=38> */
.L_x_739:
[----:B------:R-:W-:Y:S05]  /*0f30*/  BSYNC B0 ;  /* 0x0000000000007941 */ /* 0x000fea0003800000 */
.L_x_738:
[----:B------:R-:W-:Y:S01]  /*0f40*/  IADD3 R144, R232, -0x1, RZ ;  /* 0xffffffffe8907810 */ /* 0x000fe20007ffe0ff */
[----:B------:R-:W-:Y:S01]  /*0f50*/  BSSY B0, `(.L_x_740) ;  /* 0x000002b000007945 */ /* 0x000fe20003800000 */
[----:B------:R-:W-:Y:S02]  /*0f60*/  ISETP.GE.AND P6, PT, R17, R4, PT ;  /* 0x000000041100720c */ /* 0x000fe40003fc6270 */
[----:B------:R-:W-:Y:S01]  /*0f70*/  LEA.HI R0, R19, R102, RZ, 0x4 ;  /* 0x0000006613007211 */ /* 0x000fe200078f20ff */
[----:B------:R-:W-:Y:S01]  /*0f80*/  IMAD R16, R144, -0x40, R103 ;  /* 0xffffffc090107824 */ /* 0x000fe200078e0267 */
        /* <DEDUP_REMOVED lines=12> */
[----:B---3--:R-:W3:Y:S01]  /*1050*/  @!P4 LDC.64 R10, c[0x0][0x210] ;  /* 0x00008400ff0acb82 */ /* 0x008ee20000000a00 */
[----:B------:R-:W-:Y:S01]  /*1060*/  IMAD R4, R33, UR7, R4 ;  /* 0x0000000721047c24 */ /* 0x000fe2000f8e0204 */
[----:B------:R4:W-:Y:S03]  /*1070*/  @P4 STS.128 [R223+0x800], RZ ;  /* 0x000800ffdf004388 */ /* 0x0009e60000000c00 */
[----:B------:R-:W-:-:S03]  /*1080*/  IMAD.IADD R4, R35, 0x1, R4 ;  /* 0x0000000123047824 */ /* 0x000fc600078e0204 */
        /* <DEDUP_REMOVED lines=23> */
.L_x_741:
[----:B------:R-:W-:Y:S05]  /*1200*/  BSYNC B0 ;  /* 0x0000000000007941 */ /* 0x000fea0003800000 */
.L_x_740:
        /* <DEDUP_REMOVED lines=13> */
[----:B---34-:R-:W3:Y:S01]  /*12e0*/  @!P4 LDC.64 R10, c[0x0][0x210] ;  /* 0x00008400ff0acb82 */ /* 0x018ee20000000a00 */
        /* <DEDUP_REMOVED lines=26> */
.L_x_743:
[----:B------:R-:W-:Y:S05]  /*1490*/  BSYNC B0 ;  /* 0x0000000000007941 */ /* 0x000fea0003800000 */
.L_x_742:
        /* <DEDUP_REMOVED lines=39> */
.L_x_745:
[----:B------:R-:W-:Y:S05]  /*1710*/  BSYNC B0 ;  /* 0x0000000000007941 */ /* 0x000fea0003800000 */
.L_x_744:
[----:B------:R-:W-:Y:S01]  /*1720*/  ISETP.GE.AND P2, PT, R24, R16, PT ;  /* 0x000000101800720c */ /* 0x000fe20003f46270 */
[----:B------:R-:W-:Y:S01]  /*1730*/  IMAD.IADD R231, R229, 0x1, R231 ;  /* 0x00000001e5e77824 */ /* 0x000fe200078e02e7 */
[C---:B------:R-:W-:Y:S01]  /*1740*/  SHF.L.U64.HI R4, R134.reuse, 0x6, R135 ;  /* 0x0000000686047819 */ /* 0x040fe20000010287 */
[----:B-1-34-:R-:W-:Y:S01]  /*1750*/  IMAD.SHL.U32 R7, R134, 0x40, RZ ;  /* 0x0000004086077824 */ /* 0x01afe200078e00ff */
[----:B------:R-:W-:Y:S01]  /*1760*/  SHF.R.S32.HI R6, RZ, 0x1f, R144 ;  /* 0x0000001fff067819 */ /* 0x000fe20000011490 */
[----:B------:R-:W-:Y:S01]  /*1770*/  BSSY B0, `(.L_x_746) ;  /* 0x0000028000007945 */ /* 0x000fe20003800000 */
[----:B------:R-:W-:Y:S01]  /*1780*/  MOV R230, R228 ;  /* 0x000000e400e67202 */ /* 0x000fe20000000f00 */
[----:B------:R-:W-:Y:S01]  /*1790*/  IMAD R31, R4, R144, RZ ;  /* 0x00000090041f7224 */ /* 0x000fe200078e02ff */
[----:B------:R-:W-:Y:S02]  /*17a0*/  LOP3.LUT R11, R0, 0xfffffff0, RZ, 0xc0, !PT ;  /* 0xfffffff0000b7812 */ /* 0x000fe400078ec0ff */
[-C--:B------:R-:W-:Y:S01]  /*17b0*/  ISETP.GE.AND P6, PT, R27, R16.reuse, PT ;  /* 0x000000101b00720c */ /* 0x080fe20003fc6270 */
[----:B------:R-:W-:Y:S01]  /*17c0*/  IMAD.WIDE.U32 R28, R144, R7, R230 ;  /* 0x00000007901c7225 */ /* 0x000fe200078e00e6 */
[----:B------:R-:W-:-:S03]  /*17d0*/  ISETP.GE.AND P1, PT, R23, R16, PT ;  /* 0x000000101700720c */ /* 0x000fc60003f26270 */
[----:B------:R-:W-:Y:S02]  /*17e0*/  IMAD R31, R6, R7, R31 ;  /* 0x00000007061f7224 */ /* 0x000fe400078e021f */
[----:B------:R-:W-:-:S03]  /*17f0*/  IMAD.IADD R22, R102, 0x1, -R11 ;  /* 0x0000000166167824 */ /* 0x000fc600078e0a0b */
[----:B------:R-:W-:Y:S01]  /*1800*/  IADD3 R31, R29, R31, RZ ;  /* 0x0000001f1d1f7210 */ /* 0x000fe20007ffe0ff */
        /* <DEDUP_REMOVED lines=30> */
.L_x_747:
[----:B------:R-:W-:Y:S05]  /*19f0*/  BSYNC B0 ;  /* 0x0000000000007941 */ /* 0x000fea0003800000 */
.L_x_746:
        /* <DEDUP_REMOVED lines=35> */
.L_x_749:
[----:B------:R-:W-:Y:S05]  /*1c30*/  BSYNC B0 ;  /* 0x0000000000007941 */ /* 0x000fea0003800000 */
.L_x_748:
[----:B------:R-:W-:Y:S01]  /*1c40*/  SHF.R.S32.HI R205, RZ, 0x4, R0 ;  /* 0x00000004ffcd7819 */ /* 0x000fe20000011400 */
[----:B------:R-:W-:Y:S01]  /*1c50*/  BSSY B0, `(.L_x_750) ;  /* 0x0000025000007945 */ /* 0x000fe20003800000 */
[----:B-1-34-:R-:W-:Y:S02]  /*1c60*/  SHF.R.S32.HI R11, RZ, 0x1f, R22 ;  /* 0x0000001fff0b7819 */ /* 0x01afe40000011416 */
[----:B------:R-:W-:Y:S02]  /*1c70*/  ISETP.GE.AND P6, PT, R27, R16, PT ;  /* 0x000000101b00720c */ /* 0x000fe40003fc6270 */
[----:B------:R-:W-:Y:S02]  /*1c80*/  LEA.HI R32, R0, R205, RZ, 0x1 ;  /* 0x000000cd00207211 */ /* 0x000fe400078f08ff */
[----:B------:R-:W-:Y:S01]  /*1c90*/  LEA.HI R26, R11, R22, RZ, 0x3 ;  /* 0x000000160b1a7211 */ /* 0x000fe200078f18ff */
[----:B------:R-:W-:Y:S08]  /*1ca0*/  @P1 BRA `(.L_x_751) ;  /* 0x00000000007c1947 */ /* 0x000ff00003800000 */
[----:B------:R-:W-:Y:S01]  /*1cb0*/  ULDC UR5, c[0x0][0x2d0] ;  /* 0x0000b40000057ab9 */ /* 0x000fe20000000800 */
[----:B------:R-:W-:Y:S02]  /*1cc0*/  LEA R27, P2, R134, R28, 0x5 ;  /* 0x0000001c861b7211 */ /* 0x000fe400078428ff */
[----:B------:R-:W-:Y:S02]  /*1cd0*/  ISETP.GE.AND P4, PT, R100, UR5, PT ;  /* 0x0000000564007c0c */ /* 0x000fe4000bf86270 */
[----:B------:R-:W-:Y:S02]  /*1ce0*/  ISETP.GE.AND P3, PT, R225, UR5, PT ;  /* 0x00000005e1007c0c */ /* 0x000fe4000bf66270 */
[----:B------:R-:W-:Y:S02]  /*1cf0*/  ISETP.GE.AND P1, PT, R224, UR5, PT ;  /* 0x00000005e0007c0c */ /* 0x000fe4000bf26270 */
[----:B------:R-:W-:-:S07]  /*1d00*/  LEA.HI.X R0, R134, R31, R135, 0x5, P2 ;  /* 0x0000001f86007211 */ /* 0x000fce00010f2c87 */
        /* <DEDUP_REMOVED lines=25> */
.L_x_751:
[----:B------:R-:W-:Y:S05]  /*1ea0*/  BSYNC B0 ;  /* 0x0000000000007941 */ /* 0x000fea0003800000 */
.L_x_750:
[-C--:B------:R-:W-:Y:S01]  /*1eb0*/  ISETP.GE.AND P1, PT, R17, R16.reuse, PT ;  /* 0x000000101100720c */ /* 0x080fe20003f26270 */
[----:B------:R-:W-:Y:S01]  /*1ec0*/  BSSY B0, `(.L_x_752) ;  /* 0x0000028000007945 */ /* 0x000fe20003800000 */
[----:B------:R-:W-:Y:S02]  /*1ed0*/  LOP3.LUT R32, R32, 0xfffffffe, RZ, 0xc0, !PT ;  /* 0xfffffffe20207812 */ /* 0x000fe400078ec0ff */
[----:B-1-3--:R-:W-:Y:S02]  /*1ee0*/  LOP3.LUT R11, R26, 0xfffffff8, RZ, 0xc0, !PT ;  /* 0xfffffff81a0b7812 */ /* 0x00afe400078ec0ff */
[----:B------:R-:W-:Y:S01]  /*1ef0*/  ISETP.GE.AND P5, PT, R23, R16, PT ;  /* 0x000000101700720c */ /* 0x000fe20003fa6270 */
[----:B------:R-:W-:Y:S02]  /*1f00*/  IMAD.IADD R205, R205, 0x1, -R32 ;  /* 0x00000001cdcd7824 */ /* 0x000fe400078e0a20 */
[----:B------:R-:W-:-:S04]  /*1f10*/  IMAD.IADD R0, R22, 0x1, -R11 ;  /* 0x0000000116007824 */ /* 0x000fc800078e0a0b */
[----:B------:R-:W-:Y:S06]  /*1f20*/  @P1 BRA `(.L_x_753) ;  /* 0x0000000000841947 */ /* 0x000fec0003800000 */
        /* <DEDUP_REMOVED lines=33> */
.L_x_753:
[----:B------:R-:W-:Y:S05]  /*2140*/  BSYNC B0 ;  /* 0x0000000000007941 */ /* 0x000fea0003800000 */
.L_x_752:
[----:B-1-3--:R-:W-:Y:S01]  /*2150*/  @P0 SHF.R.S32.HI R11, RZ, 0x1f, R18 ;  /* 0x0000001fff0b0819 */ /* 0x00afe20000011412 */
[----:B------:R-:W0:Y:S01]  /*2160*/  LDGDEPBAR ;  /* 0x00000000000079af */ /* 0x000e220000000000 */
[----:B------:R-:W-:Y:S01]  /*2170*/  IMAD.SHL.U32 R10, R5, 0x40, RZ ;  /* 0x00000040050a7824 */ /* 0x000fe200078e00ff */
[----:B------:R-:W-:Y:S01]  /*2180*/  SHF.L.U64.HI R217, R8, 0x6, R9 ;  /* 0x0000000608d97819 */ /* 0x000fe20000010209 */
[----:B--2---:R-:W-:Y:S01]  /*2190*/  @P0 IMAD.WIDE.U32 R20, R18, R14, R20 ;  /* 0x0000000e12140225 */ /* 0x004fe200078e0014 */
[----:B------:R-:W-:Y:S02]  /*21a0*/  ISETP.GE.AND P2, PT, R24, R16, PT ;  /* 0x000000101800720c */ /* 0x000fe40003f46270 */
[----:B------:R-:W-:Y:S01]  /*21b0*/  LOP3.LUT R13, R10, 0x1c0, RZ, 0xc0, !PT ;  /* 0x000001c00a0d7812 */ /* 0x000fe200078ec0ff */
[----:B------:R-:W-:Y:S01]  /*21c0*/  @P0 IMAD R11, R11, R14, RZ ;  /* 0x0000000e0b0b0224 */ /* 0x000fe200078e02ff */
[----:B------:R-:W-:Y:S01]  /*21d0*/  LEA.HI R106, R19, R102, RZ, 0x5 ;  /* 0x00000066136a7211 */ /* 0x000fe200078f28ff */
[----:B------:R-:W-:-:S02]  /*21e0*/  IMAD.SHL.U32 R10, R0, 0x40, RZ ;  /* 0x00000040000a7824 */ /* 0x000fc400078e00ff */
[----:B------:R-:W-:Y:S02]  /*21f0*/  @P0 IMAD R11, R18, R15, R11 ;  /* 0x0000000f120b0224 */ /* 0x000fe400078e020b */
[----:B------:R-:W-:Y:S01]  /*2200*/  IMAD.SHL.U32 R218, R8, 0x40, RZ ;  /* 0x0000004008da7824 */ /* 0x000fe200078e00ff */
[----:B------:R-:W-:Y:S01]  /*2210*/  LOP3.LUT R23, R10, 0x1c0, RZ, 0xc0, !PT ;  /* 0x000001c00a177812 */ /* 0x000fe200078ec0ff */
[----:B------:R-:W-:Y:S01]  /*2220*/  @P0 IMAD.IADD R11, R21, 0x1, R11 ;  /* 0x00000001150b0824 */ /* 0x000fe200078e020b */
[----:B------:R-:W-:Y:S01]  /*2230*/  @P0 LEA R10, P1, R20, R2, 0x2 ;  /* 0x00000002140a0211 */ /* 0x000fe200078210ff */
[----:B------:R-:W-:Y:S02]  /*2240*/  IMAD.SHL.U32 R24, R24, 0x8, RZ ;  /* 0x0000000818187824 */ /* 0x000fe400078e00ff */
[----:B------:R-:W-:Y:S01]  /*2250*/  IMAD.SHL.U32 R12, R205, 0x8, RZ ;  /* 0x00000008cd0c7824 */ /* 0x000fe200078e00ff */
[----:B------:R-:W-:Y:S01]  /*2260*/  @P0 LEA.HI.X R11, R20, R3, R11, 0x2, P1 ;  /* 0x00000003140b0211 */ /* 0x000fe200008f140b */
[----:B------:R-:W-:Y:S01]  /*2270*/  IMAD R3, R217, R144, RZ ;  /* 0x00000090d9037224 */ /* 0x000fe200078e02ff */
[----:B------:R-:W-:Y:S01]  /*2280*/  LOP3.LUT R24, R13, 0x8, R24, 0xf8, !PT ;  /* 0x000000080d187812 */ /* 0x000fe200078ef818 */
[----:B------:R-:W-:Y:S01]  /*2290*/  IMAD.IADD R239, R235, 0x1, R239 ;  /* 0x00000001ebef7824 */ /* 0x000fe200078e02ef */
[----:B------:R-:W-:-:S04]  /*22a0*/  DEPBAR.LE SB0, 0x0 ;  /* 0x000080000000791a */ /* 0x000fc80000000000 */
[-C--:B------:R-:W-:Y:S01]  /*22b0*/  IMAD R3, R6, R218.reuse, R3 ;  /* 0x000000da06037224 */ /* 0x080fe200078e0203 */
[----:B------:R-:W-:Y:S01]  /*22c0*/  SHF.R.U32.HI R13, RZ, 0x3, R13 ;  /* 0x00000003ff0d7819 */ /* 0x000fe2000001160d */
[----:B------:R1:W5:Y:S01]  /*22d0*/  @P0 LDG.E R6, desc[UR8][R10.64] ;  /* 0x000000080a060981 */ /* 0x000362000c1e1900 */
[----:B------:R-:W-:Y:S01]  /*22e0*/  LOP3.LUT R12, R23, 0x8, R12, 0xf8, !PT ;  /* 0x00000008170c7812 */ /* 0x000fe200078ef80c */
[----:B------:R-:W-:Y:S01]  /*22f0*/  IMAD.MOV.U32 R238, RZ, RZ, R234 ;  /* 0x000000ffffee7224 */ /* 0x000fe200078e00ea */
[----:B------:R-:W-:Y:S01]  /*2300*/  SHF.R.U32.HI R23, RZ, 0x3, R23 ;  /* 0x00000003ff177819 */ /* 0x000fe20000011617 */
[----:B------:R-:W-:Y:S01]  /*2310*/  BAR.SYNC.DEFER_BLOCKING 0x0 ;  /* 0x0000000000007b1d */ /* 0x000fe20000010000 */
[----:B------:R-:W-:Y:S01]  /*2320*/  LOP3.LUT R18, R24, R13, RZ, 0x3c, !PT ;  /* 0x0000000d18127212 */ /* 0x000fe200078e3cff */
[----:B------:R-:W-:Y:S01]  /*2330*/  IMAD.SHL.U32 R13, R26, 0x40, RZ ;  /* 0x000000401a0d7824 */ /* 0x000fe200078e00ff */
[----:B------:R-:W-:Y:S01]  /*2340*/  LOP3.LUT R2, R12, R23, RZ, 0x3c, !PT ;  /* 0x000000170c027212 */ /* 0x000fe200078e3cff */
[----:B------:R-:W-:-:S02]  /*2350*/  IMAD.WIDE.U32 R14, R144, R218, R238 ;  /* 0x000000da900e7225 */ /* 0x000fc400078e00ee */
[----:B------:R-:W-:Y:S01]  /*2360*/  BSSY B0, `(.L_x_754) ;  /* 0x0000025000007945 */ /* 0x000fe20003800000 */
[----:B------:R-:W-:Y:S01]  /*2370*/  LOP3.LUT R2, R2, 0xfffffe00, R13, 0xf8, !PT ;  /* 0xfffffe0002027812 */ /* 0x000fe200078ef80d */
[----:B------:R1:W-:Y:S04]  /*2380*/  @P2 STS.128 [R223+0xc000], RZ ;  /* 0x00c000ffdf002388 */ /* 0x0003e80000000c00 */
[----:B------:R1:W-:Y:S04]  /*2390*/  @P2 STS.128 [R223+0xe000], RZ ;  /* 0x00e000ffdf002388 */ /* 0x0003e80000000c00 */
[----:B------:R1:W-:Y:S01]  /*23a0*/  @P2 STS.128 [R223+0x10000], RZ ;  /* 0x010000ffdf002388 */ /* 0x0003e20000000c00 */
[----:B------:R-:W-:Y:S01]  /*23b0*/  SHF.R.S32.HI R105, RZ, 0x5, R106 ;  /* 0x00000005ff697819 */ /* 0x000fe2000001146a */
[----:B------:R-:W-:Y:S01]  /*23c0*/  IMAD.IADD R19, R15, 0x1, R3 ;  /* 0x000000010f137824 */ /* 0x000fe200078e0203 */
[----:B------:R-:W-:Y:S06]  /*23d0*/  @P2 BRA `(.L_x_755) ;  /* 0x0000000000742947 */ /* 0x000fec0003800000 */
[----:B------:R-:W-:Y:S02]  /*23e0*/  ULDC UR5, c[0x0][0x2d0] ;  /* 0x0000b40000057ab9 */ /* 0x000fe40000000800 */
[----:B------:R-:W-:Y:S02]  /*23f0*/  ISETP.GE.AND P4, PT, R100, UR5, PT ;  /* 0x0000000564007c0c */ /* 0x000fe4000bf86270 */
[----:B------:R-:W-:Y:S02]  /*2400*/  ISETP.GE.AND P3, PT, R225, UR5, PT ;  /* 0x00000005e1007c0c */ /* 0x000fe4000bf66270 */
[----:B------:R-:W-:-:S09]  /*2410*/  ISETP.GE.AND P1, PT, R224, UR5, PT ;  /* 0x00000005e0007c0c */ /* 0x000fd2000bf26270 */
[----:B------:R-:W2:Y:S01]  /*2420*/  @!P4 LDC.64 R12, c[0x0][0x220] ;  /* 0x00008800ff0ccb82 */ /* 0x000ea20000000a00 */
        /* <DEDUP_REMOVED lines=24> */
.L_x_755:
[----:B------:R-:W-:Y:S05]  /*25b0*/  BSYNC B0 ;  /* 0x0000000000007941 */ /* 0x000fea0003800000 */
.L_x_754:
        /* <DEDUP_REMOVED lines=15> */
[----:B-12---:R-:W1:Y:S01]  /*26b0*/  @!P3 LDC.64 R10, c[0x0][0x220] ;  /* 0x00008800ff0abb82 */ /* 0x006e620000000a00 */
        /* <DEDUP_REMOVED lines=22> */
.L_x_757:
[----:B------:R-:W-:Y:S05]  /*2820*/  BSYNC B0 ;  /* 0x0000000000007941 */ /* 0x000fea0003800000 */
.L_x_756:
[----:B------:R1:W-:Y:S01]  /*2830*/  @P5 STS.128 [R223+0xd000], RZ ;  /* 0x00d000ffdf005388 */ /* 0x0003e20000000c00 */
[----:B------:R-:W-:Y:S01]  /*2840*/  IMAD R205, R205, 0x200, R18 ;  /* 0x00000200cdcd7824 */ /* 0x000fe200078e0212 */
[----:B------:R-:W-:Y:S01]  /*2850*/  BSSY B0, `(.L_x_758) ;  /* 0x0000027000007945 */ /* 0x000fe20003800000 */
[----:B------:R-:W-:Y:S01]  /*2860*/  IMAD R206, R105, 0x400, R2 ;  /* 0x0000040069ce7824 */ /* 0x000fe200078e0202 */
[----:B------:R1:W-:Y:S01]  /*2870*/  @P5 STS.128 [R223+0xf000], RZ ;  /* 0x00f000ffdf005388 */ /* 0x0003e20000000c00 */
[----:B------:R-:W-:Y:S02]  /*2880*/  ISETP.GE.AND P1, PT, R17, R16, PT ;  /* 0x000000101100720c */ /* 0x000fe40003f26270 */
[----:B------:R-:W-:Y:S01]  /*2890*/  LEA R205, R205, UR4, 0x1 ;  /* 0x00000004cdcd7c11 */ /* 0x000fe2000f8e08ff */
[----:B------:R1:W-:Y:S01]  /*28a0*/  @P5 STS.128 [R223+0x11000], RZ ;  /* 0x011000ffdf005388 */ /* 0x0003e20000000c00 */
[----:B------:R-:W-:Y:S01]  /*28b0*/  LEA R206, R206, UR4, 0x1 ;  /* 0x00000004cece7c11 */ /* 0x000fe2000f8e08ff */
[----:B------:R-:W-:Y:S08]  /*28c0*/  @P5 BRA `(.L_x_759) ;  /* 0x00000000007c5947 */ /* 0x000ff00003800000 */
        /* <DEDUP_REMOVED lines=31> */
.L_x_759:
[----:B------:R-:W-:Y:S05]  /*2ac0*/  BSYNC B0 ;  /* 0x0000000000007941 */ /* 0x000fea0003800000 */
.L_x_758:
        /* <DEDUP_REMOVED lines=38> */
.L_x_761:
[----:B------:R-:W-:Y:S05]  /*2d30*/  BSYNC B0 ;  /* 0x0000000000007941 */ /* 0x000fea0003800000 */
.L_x_760:
[----:B------:R-:W-:Y:S01]  /*2d40*/  LDSM.16.M88.4 R44, [R206] ;  /* 0x00000000ce2c783b */ /* 0x000fe20000000200 */
[----:B------:R-:W-:Y:S01]  /*2d50*/  R2P PR, R5, 0x6 ;  /* 0x0000000605007804 */ /* 0x000fe20000000000 */
[----:B------:R-:W-:Y:S01]  /*2d60*/  IMAD.MOV.U32 R5, RZ, RZ, 0x10 ;  /* 0x00000010ff057424 */ /* 0x000fe200078e00ff */
[----:B------:R-:W-:Y:S01]  /*2d70*/  LOP3.LUT P3, RZ, R0, 0x2, RZ, 0xc0, !PT ;  /* 0x0000000200ff7812 */ /* 0x000fe2000786c0ff */
[----:B------:R-:W4:Y:S01]  /*2d80*/  LDSM.16.M88.4 R20, [R205+0x6000] ;  /* 0x00600000cd14783b */ /* 0x000f220000000200 */
[----:B------:R-:W-:Y:S01]  /*2d90*/  VIADD R3, R205, 0x6000 ;  /* 0x00006000cd037836 */ /* 0x000fe20000000000 */
[----:B------:R-:W-:Y:S01]  /*2da0*/  ULDC UR5, c[0x0][0x39c] ;  /* 0x0000e70000057ab9 */ /* 0x000fe20000000800 */
[----:B------:R-:W-:Y:S01]  /*2db0*/  SEL R5, R5, 0xfffffff0, !P3 ;  /* 0xfffffff005057807 */ /* 0x000fe20005800000 */
[----:B------:R-:W-:Y:S01]  /*2dc0*/  VIADD R203, R205, 0x6020 ;  /* 0x00006020cdcb7836 */ /* 0x000fe20000000000 */
[----:B------:R-:W4:Y:S01]  /*2dd0*/  LDSM.16.M88.4 R56, [R205+0x6800] ;  /* 0x00680000cd38783b */ /* 0x000f220000000200 */
[----:B------:R-:W-:Y:S01]  /*2de0*/  LEA R105, R105, R107, 0x4 ;  /* 0x0000006b69697211 */ /* 0x000fe200078e20ff */
[----:B------:R-:W-:-:S02]  /*2df0*/  IMAD.SHL.U32 R227, R102, 0x2, RZ ;  /* 0x0000000266e37824 */ /* 0x000fc400078e00ff */
[--C-:B------:R-:W-:Y:S01]  /*2e00*/  IMAD R204, R5, 0x2, R206.reuse ;  /* 0x0000000205cc7824 */ /* 0x100fe200078e02ce */
[----:B------:R-:W-:Y:S01]  /*2e10*/  LDSM.16.M88.4 R48, [R205+0x7000] ;  /* 0x00700000cd30783b */ /* 0x000fe20000000200 */
[----:B------:R-:W-:Y:S01]  /*2e20*/  @P1 VIADD R203, R3, 0xffffffe0 ;  /* 0xffffffe003cb1836 */ /* 0x000fe20000000000 */
[----:B------:R-:W-:Y:S01]  /*2e30*/  LOP3.LUT P1, RZ, R0, 0x4, RZ, 0xc0, !PT ;  /* 0x0000000400ff7812 */ /* 0x000fe2000782c0ff */
[----:B------:R-:W-:Y:S01]  /*2e40*/  IMAD.MOV.U32 R3, RZ, RZ, 0x20 ;  /* 0x00000020ff037424 */ /* 0x000fe200078e00ff */
[----:B------:R-:W-:Y:S01]  /*2e50*/  LDSM.16.M88.4 R40, [R204] ;  /* 0x00000000cc28783b */ /* 0x000fe20000000200 */
[----:B------:R-:W-:Y:S01]  /*2e60*/  MOV R0, 0x40 ;  /* 0x0000004000007802 */ /* 0x000fe20000000f00 */
[----:B------:R-:W-:Y:S01]  /*2e70*/  VIADD R195, R203, 0x800 ;  /* 0x00000800cbc37836 */ /* 0x000fe20000000000 */
[----:B------:R-:W-:Y:S01]  /*2e80*/  LOP3.LUT R227, R227, 0x6, RZ, 0xc0, !PT ;  /* 0x00000006e3e37812 */ /* 0x000fe200078ec0ff */
[----:B------:R-:W4:Y:S01]  /*2e90*/  LDSM.16.M88.4 R80, [R203] ;  /* 0x00000000cb50783b */ /* 0x000f220000000200 */
[----:B------:R-:W-:Y:S01]  /*2ea0*/  SEL R3, R3, 0xffffffe0, !P1 ;  /* 0xffffffe003037807 */ /* 0x000fe20004800000 */
[C---:B------:R-:W-:Y:S01]  /*2eb0*/  VIADD R194, R203.reuse, 0x1000 ;  /* 0x00001000cbc27836 */ /* 0x040fe20000000000 */
[----:B------:R-:W-:Y:S01]  /*2ec0*/  SEL R0, R0, 0xffffffc0, !P2 ;  /* 0xffffffc000007807 */ /* 0x000fe20005000000 */
[----:B-123--:R-:W1:Y:S01]  /*2ed0*/  LDSM.16.M88.4 R8, [R203+0x800] ;  /* 0x00080000cb08783b */ /* 0x00ee620000000200 */
[----:B------:R-:W-:Y:S01]  /*2ee0*/  IADD3 R193, R203, 0x1800, RZ ;  /* 0x00001800cbc17810 */ /* 0x000fe20007ffe0ff */
[----:B------:R-:W-:Y:S01]  /*2ef0*/  IMAD R202, R3, 0x2, R206 ;  /* 0x0000000203ca7824 */ /* 0x000fe200078e02ce */
[----:B------:R-:W-:Y:S01]  /*2f00*/  IADD3 R187, R203, 0x4000, RZ ;  /* 0x00004000cbbb7810 */ /* 0x000fe20007ffe0ff */
[----:B------:R-:W-:Y:S01]  /*2f10*/  IMAD.IADD R199, R205, 0x1, R0 ;  /* 0x00000001cdc77824 */ /* 0x000fe200078e0200 */
[----:B------:R-:W-:Y:S01]  /*2f20*/  LDSM.16.M88.4 R24, [R205+0x7800] ;  /* 0x00780000cd18783b */ /* 0x000fe20000000200 */
[----:B------:R-:W-:-:S02]  /*2f30*/  IMAD R201, R3, 0x2, R204 ;  /* 0x0000000203c97824 */ /* 0x000fc400078e02cc */
[----:B------:R-:W-:Y:S01]  /*2f40*/  IMAD.IADD R192, R0, 0x1, R203 ;  /* 0x0000000100c07824 */ /* 0x000fe200078e02cb */
[----:B------:R-:W-:Y:S01]  /*2f50*/  LDSM.16.M88.4 R72, [R202] ;  /* 0x00000000ca48783b */ /* 0x000fe20000000200 */
[----:B------:R-:W2:Y:S01]  /*2f60*/  @P0 LDC R0, c[0x0][0x2e8] ;  /* 0x0000ba00ff000b82 */ /* 0x000ea20000000800 */
[C---:B------:R-:W-:Y:S02]  /*2f70*/  VIADD R191, R203.reuse, 0x2000 ;  /* 0x00002000cbbf7836 */ /* 0x040fe40000000000 */
[----:B------:R-:W3:Y:S01]  /*2f80*/  LDSM.16.M88.4 R68, [R199+0x6000] ;  /* 0x00600000c744783b */ /* 0x000ee20000000200 */
[C---:B------:R-:W-:Y:S02]  /*2f90*/  VIADD R190, R203.reuse, 0x2800 ;  /* 0x00002800cbbe7836 */ /* 0x040fe40000000000 */
[C---:B------:R-:W-:Y:S01]  /*2fa0*/  VIADD R189, R203.reuse, 0x3000 ;  /* 0x00003000cbbd7836 */ /* 0x040fe20000000000 */
[----:B------:R-:W2:Y:S01]  /*2fb0*/  LDSM.16.M88.4 R36, [R203+0x1000] ;  /* 0x00100000cb24783b */ /* 0x000ea20000000200 */
[----:B----4-:R-:W-:Y:S01]  /*2fc0*/  HMMA.16816.F32.BF16 R12, R44, R20, RZ ;  /* 0x000000142c0c723c */ /* 0x010fe200000418ff */
[----:B------:R-:W-:-:S02]  /*2fd0*/  VIADD R188, R203, 0x3800 ;  /* 0x00003800cbbc7836 */ /* 0x000fc40000000000 */
[----:B------:R-:W4:Y:S01]  /*2fe0*/  LDSM.16.M88.4 R16, [R199+0x6800] ;  /* 0x00680000c710783b */ /* 0x000f220000000200 */
[C---:B------:R-:W-:Y:S02]  /*2ff0*/  VIADD R186, R203.reuse, 0x4800 ;  /* 0x00004800cbba7836 */ /* 0x040fe40000000000 */
[C---:B------:R-:W-:Y:S01]  /*3000*/  HMMA.16816.F32.BF16 R20, R44.reuse, R22, RZ ;  /* 0x000000162c14723c */ /* 0x040fe200000418ff */
[----:B------:R-:W-:Y:S01]  /*3010*/  LDSM.16.M88.4 R60, [R201] ;  /* 0x00000000c93c783b */ /* 0x000fe20000000200 */
[C---:B------:R-:W-:Y:S02]  /*3020*/  VIADD R185, R203.reuse, 0x5000 ;  /* 0x00005000cbb97836 */ /* 0x040fe40000000000 */
[----:B------:R-:W-:Y:S01]  /*3030*/  VIADD R184, R203, 0x5800 ;  /* 0x00005800cbb87836 */ /* 0x000fe20000000000 */
[----:B------:R-:W4:Y:S01]  /*3040*/  LDSM.16.M88.4 R88, [R192] ;  /* 0x00000000c058783b */ /* 0x000f220000000200 */
[C---:B------:R-:W-:Y:S03]  /*3050*/  HMMA.16816.F32.BF16 R32, R44.reuse, R56, RZ ;  /* 0x000000382c20723c */ /* 0x040fe600000418ff */
[----:B------:R-:W4:Y:S03]  /*3060*/  LDSM.16.M88.4 R64, [R203+0x1800] ;  /* 0x00180000cb40783b */ /* 0x000f260000000200 */
[----:B------:R-:W-:Y:S01]  /*3070*/  HMMA.16816.F32.BF16 R56, R44, R58, RZ ;  /* 0x0000003a2c38723c */ /* 0x000fe200000418ff */
[----:B------:R-:W4:Y:S04]  /*3080*/  LDSM.16.M88.4 R28, [R199+0x7000] ;  /* 0x00700000c71c783b */ /* 0x000f280000000200 */
[----:B------:R-:W-:Y:S01]  /*3090*/  LDSM.16.M88.4 R84, [R199+0x7800] ;  /* 0x00780000c754783b */ /* 0x000fe20000000200 */
[----:B------:R-:W-:Y:S03]  /*30a0*/  HMMA.16816.F32.BF16 R12, R40, R80, R12 ;  /* 0x00000050280c723c */ /* 0x000fe6000004180c */
[----:B------:R-:W-:Y:S03]  /*30b0*/  LDSM.16.M88.4 R92, [R203+0x3000] ;  /* 0x00300000cb5c783b */ /* 0x000fe60000000200 */
[C---:B------:R-:W-:Y:S01]  /*30c0*/  HMMA.16816.F32.BF16 R52, R44.reuse, R48, RZ ;  /* 0x000000302c34723c */ /* 0x040fe200000418ff */
[----:B------:R-:W-:Y:S04]  /*30d0*/  LDSM.16.M88.4 R96, [R192+0x3000] ;  /* 0x00300000c060783b */ /* 0x000fe80000000200 */
[----:B------:R-:W0:Y:S01]  /*30e0*/  LDGDEPBAR ;  /* 0x00000000000079af */ /* 0x000e220000000000 */
[----:B------:R-:W-:Y:S06]  /*30f0*/  HMMA.16816.F32.BF16 R48, R44, R50, RZ ;  /* 0x000000322c30723c */ /* 0x000fec00000418ff */
[C---:B------:R-:W-:Y:S01]  /*3100*/  HMMA.16816.F32.BF16 R20, R40.reuse, R82, R20 ;  /* 0x000000522814723c */ /* 0x040fe20000041814 */
[----:B------:R-:W-:Y:S05]  /*3110*/  LDSM.16.M88.4 R80, [R205+0x8000] ;  /* 0x00800000cd50783b */ /* 0x000fea0000000200 */
[C---:B-1----:R-:W-:Y:S06]  /*3120*/  HMMA.16816.F32.BF16 R32, R40.reuse, R8, R32 ;  /* 0x000000082820723c */ /* 0x042fec0000041820 */
[----:B------:R-:W-:Y:S01]  /*3130*/  HMMA.16816.F32.BF16 R56, R40, R10, R56 ;  /* 0x0000000a2838723c */ /* 0x000fe20000041838 */
[----:B------:R-:W-:Y:S05]  /*3140*/  LDSM.16.M88.4 R8, [R192+0x1000] ;  /* 0x00100000c008783b */ /* 0x000fea0000000200 */
[----:B---3--:R-:W-:Y:S06]  /*3150*/  HMMA.16816.F32.BF16 R12, R72, R68, R12 ;  /* 0x00000044480c723c */ /* 0x008fec000004180c */
[C---:B------:R-:W-:Y:S06]  /*3160*/  HMMA.16816.F32.BF16 R76, R44.reuse, R24, RZ ;  /* 0x000000182c4c723c */ /* 0x040fec00000418ff */
[----:B------:R-:W-:Y:S01]  /*3170*/  HMMA.16816.F32.BF16 R44, R44, R26, RZ ;  /* 0x0000001a2c2c723c */ /* 0x000fe200000418ff */
[----:B------:R-:W1:Y:S05]  /*3180*/  LDSM.16.M88.4 R24, [R192+0x800] ;  /* 0x00080000c018783b */ /* 0x000e6a0000000200 */
[C---:B--2---:R-:W-:Y:S06]  /*3190*/  HMMA.16816.F32.BF16 R52, R40.reuse, R36, R52 ;  /* 0x000000242834723c */ /* 0x044fec0000041834 */
[----:B------:R-:W-:Y:S01]  /*31a0*/  HMMA.16816.F32.BF16 R48, R40, R38, R48 ;  /* 0x000000262830723c */ /* 0x000fe20000041830 */
[----:B------:R-:W2:Y:S05]  /*31b0*/  LDSM.16.M88.4 R36, [R206+0x2000] ;  /* 0x00200000ce24783b */ /* 0x000eaa0000000200 */
[C---:B------:R-:W-:Y:S01]  /*31c0*/  HMMA.16816.F32.BF16 R20, R72.reuse, R70, R20 ;  /* 0x000000464814723c */ /* 0x040fe20000041814 */
[----:B------:R-:W-:Y:S05]  /*31d0*/  LDSM.16.M88.4 R68, [R192+0x1800] ;  /* 0x00180000c044783b */ /* 0x000fea0000000200 */
[C---:B----4-:R-:W-:Y:S06]  /*31e0*/  HMMA.16816.F32.BF16 R32, R72.reuse, R16, R32 ;  /* 0x000000104820723c */ /* 0x050fec0000041820 */
[----:B------:R-:W-:Y:S01]  /*31f0*/  HMMA.16816.F32.BF16 R56, R72, R18, R56 ;  /* 0x000000124838723c */ /* 0x000fe20000041838 */
[----:B------:R-:W3:Y:S05]  /*3200*/  LDSM.16.M88.4 R16, [R205+0x8800] ;  /* 0x00880000cd10783b */ /* 0x000eea0000000200 */
[----:B------:R-:W-:Y:S06]  /*3210*/  HMMA.16816.F32.BF16 R12, R60, R88, R12 ;  /* 0x000000583c0c723c */ /* 0x000fec000004180c */
[C---:B------:R-:W-:Y:S06]  /*3220*/  HMMA.16816.F32.BF16 R76, R40.reuse, R64, R76 ;  /* 0x00000040284c723c */ /* 0x040fec000004184c */
[----:B------:R-:W-:Y:S01]  /*3230*/  HMMA.16816.F32.BF16 R40, R40, R66, R44 ;  /* 0x000000422828723c */ /* 0x000fe2000004182c */
[----:B------:R-:W-:Y:S04]  /*3240*/  LDSM.16.M88.4 R64, [R204+0x2000] ;  /* 0x00200000cc40783b */ /* 0x000fe80000000200 */
[----:B------:R-:W-:Y:S01]  /*3250*/  LDSM.16.M88.4 R44, [R205+0x9000] ;  /* 0x00900000cd2c783b */ /* 0x000fe20000000200 */
        /* <DEDUP_REMOVED lines=8> */
[----:B--2---:R-:W-:Y:S06]  /*32e0*/  HMMA.16816.F32.BF16 R12, R36, R80, R12 ;  /* 0x00000050240c723c */ /* 0x004fec000004180c */
[C---:B------:R-:W-:Y:S06]  /*32f0*/  HMMA.16816.F32.BF16 R76, R72.reuse, R84, R76 ;  /* 0x00000054484c723c */ /* 0x040fec000004184c */
[----:B------:R-:W-:Y:S01]  /*3300*/  HMMA.16816.F32.BF16 R72, R72, R86, R40 ;  /* 0x000000564848723c */ /* 0x000fe20000041828 */
[----:B------:R-:W-:Y:S04]  /*3310*/  LDSM.16.M88.4 R40, [R205+0x9800] ;  /* 0x00980000cd28783b */ /* 0x000fe80000000200 */
[----:B------:R-:W-:Y:S01]  /*3320*/  LDSM.16.M88.4 R84, [R201+0x2000] ;  /* 0x00200000c954783b */ /* 0x000fe20000000200 */
[C---:B------:R-:W-:Y:S06]  /*3330*/  HMMA.16816.F32.BF16 R52, R60.reuse, R8, R52 ;  /* 0x000000083c34723c */ /* 0x040fec0000041834 */
[----:B------:R-:W-:Y:S01]  /*3340*/  HMMA.16816.F32.BF16 R48, R60, R10, R48 ;  /* 0x0000000a3c30723c */ /* 0x000fe20000041830 */
[----:B------:R-:W1:Y:S05]  /*3350*/  LDSM.16.M88.4 R8, [R202+0x2000] ;  /* 0x00200000ca08783b */ /* 0x000e6a0000000200 */
[C---:B------:R-:W-:Y:S01]  /*3360*/  HMMA.16816.F32.BF16 R20, R36.reuse, R82, R20 ;  /* 0x000000522414723c */ /* 0x040fe20000041814 */
[----:B------:R-:W-:Y:S05]  /*3370*/  LDSM.16.M88.4 R80, [R203+0x3800] ;  /* 0x00380000cb50783b */ /* 0x000fea0000000200 */
[C---:B---3--:R-:W-:Y:S06]  /*3380*/  HMMA.16816.F32.BF16 R32, R36.reuse, R16, R32 ;  /* 0x000000102420723c */ /* 0x048fec0000041820 */
[----:B------:R-:W-:Y:S01]  /*3390*/  HMMA.16816.F32.BF16 R56, R36, R18, R56 ;  /* 0x000000122438723c */ /* 0x000fe20000041838 */
[----:B------:R-:W2:Y:S05]  /*33a0*/  LDSM.16.M88.4 R16, [R203+0x2800] ;  /* 0x00280000cb10783b */ /* 0x000eaa0000000200 */
[----:B----4-:R-:W-:Y:S06]  /*33b0*/  HMMA.16816.F32.BF16 R12, R64, R28, R12 ;  /* 0x0000001c400c723c */ /* 0x010fec000004180c */
[C---:B------:R-:W-:Y:S06]  /*33c0*/  HMMA.16816.F32.BF16 R76, R60.reuse, R68, R76 ;  /* 0x000000443c4c723c */ /* 0x040fec000004184c */
[----:B------:R-:W-:Y:S01]  /*33d0*/  HMMA.16816.F32.BF16 R72, R60, R70, R72 ;  /* 0x000000463c48723c */ /* 0x000fe20000041848 */
[----:B------:R-:W-:Y:S04]  /*33e0*/  LDSM.16.M88.4 R68, [R206+0x4000] ;  /* 0x00400000ce44783b */ /* 0x000fe80000000200 */
[----:B------:R-:W-:Y:S01]  /*33f0*/  LDSM.16.M88.4 R60, [R199+0x9000] ;  /* 0x00900000c73c783b */ /* 0x000fe20000000200 */
[----:B------:R-:W-:Y:S03]  /*3400*/  HMMA.16816.F32.BF16 R20, R64, R30, R20 ;  /* 0x0000001e4014723c */ /* 0x000fe60000041814 */
[----:B------:R-:W3:Y:S03]  /*3410*/  LDSM.16.M88.4 R28, [R199+0x8800] ;  /* 0x00880000c71c783b */ /* 0x000ee60000000200 */
[----:B-1----:R-:W-:Y:S06]  /*3420*/  HMMA.16816.F32.BF16 R12, R8, R24, R12 ;  /* 0x00000018080c723c */ /* 0x002fec000004180c */
[C---:B------:R-:W-:Y:S06]  /*3430*/  HMMA.16816.F32.BF16 R52, R36.reuse, R44, R52 ;  /* 0x0000002c2434723c */ /* 0x040fec0000041834 */
[C---:B------:R-:W-:Y:S01]  /*3440*/  HMMA.16816.F32.BF16 R48, R36.reuse, R46, R48 ;  /* 0x0000002e2430723c */ /* 0x040fe20000041830 */
[----:B------:R-:W-:Y:S05]  /*3450*/  LDSM.16.M88.4 R44, [R204+0x4000] ;  /* 0x00400000cc2c783b */ /* 0x000fea0000000200 */
[C---:B------:R-:W-:Y:S06]  /*3460*/  HMMA.16816.F32.BF16 R76, R36.reuse, R40, R76 ;  /* 0x00000028244c723c */ /* 0x040fec000004184c */
[----:B------:R-:W-:Y:S01]  /*3470*/  HMMA.16816.F32.BF16 R72, R36, R42, R72 ;  /* 0x0000002a2448723c */ /* 0x000fe20000041848 */
[----:B------:R-:W1:Y:S04]  /*3480*/  LDSM.16.M88.4 R40, [R205+0xa000] ;  /* 0x00a00000cd28783b */ /* 0x000e680000000200 */
[----:B------:R-:W4:Y:S01]  /*3490*/  LDSM.16.M88.4 R36, [R192+0x2800] ;  /* 0x00280000c024783b */ /* 0x000f220000000200 */
[----:B------:R-:W-:Y:S03]  /*34a0*/  HMMA.16816.F32.BF16 R20, R8, R26, R20 ;  /* 0x0000001a0814723c */ /* 0x000fe60000041814 */
[----:B------:R-:W-:Y:S03]  /*34b0*/  LDSM.16.M88.4 R24, [R203+0x4000] ;  /* 0x00400000cb18783b */ /* 0x000fe60000000200 */
[C---:B--2---:R-:W-:Y:S06]  /*34c0*/  HMMA.16816.F32.BF16 R32, R64.reuse, R16, R32 ;  /* 0x000000104020723c */ /* 0x044fec0000041820 */
[----:B------:R-:W-:Y:S01]  /*34d0*/  HMMA.16816.F32.BF16 R56, R64, R18, R56 ;  /* 0x000000124038723c */ /* 0x000fe20000041838 */
[----:B------:R-:W2:Y:S05]  /*34e0*/  LDSM.16.M88.4 R16, [R199+0x9800] ;  /* 0x00980000c710783b */ /* 0x000eaa0000000200 */
[----:B------:R-:W-:Y:S06]  /*34f0*/  HMMA.16816.F32.BF16 R12, R84, R88, R12 ;  /* 0x00000058540c723c */ /* 0x000fec000004180c */
[C---:B------:R-:W-:Y:S06]  /*3500*/  HMMA.16816.F32.BF16 R52, R64.reuse, R92, R52 ;  /* 0x0000005c4034723c */ /* 0x040fec0000041834 */
[----:B------:R-:W-:Y:S01]  /*3510*/  HMMA.16816.F32.BF16 R48, R64, R94, R48 ;  /* 0x0000005e4030723c */ /* 0x000fe20000041830 */
[----:B------:R-:W2:Y:S05]  /*3520*/  LDSM.16.M88.4 R92, [R205+0xa800] ;  /* 0x00a80000cd5c783b */ /* 0x000eaa0000000200 */
[----:B------:R-:W-:Y:S01]  /*3530*/  HMMA.16816.F32.BF16 R20, R84, R90, R20 ;  /* 0x0000005a5414723c */ /* 0x000fe20000041814 */
[----:B------:R-:W-:Y:S05]  /*3540*/  LDSM.16.M88.4 R88, [R199+0xa000] ;  /* 0x00a00000c758783b */ /* 0x000fea0000000200 */
[C---:B---3--:R-:W-:Y:S06]  /*3550*/  HMMA.16816.F32.BF16 R32, R8.reuse, R28, R32 ;  /* 0x0000001c0820723c */ /* 0x048fec0000041820 */
[----:B------:R-:W-:Y:S01]  /*3560*/  HMMA.16816.F32.BF16 R56, R8, R30, R56 ;  /* 0x0000001e0838723c */ /* 0x000fe20000041838 */
[----:B------:R-:W3:Y:S05]  /*3570*/  LDSM.16.M88.4 R28, [R202+0x4000] ;  /* 0x00400000ca1c783b */ /* 0x000eea0000000200 */
[C---:B------:R-:W-:Y:S06]  /*3580*/  HMMA.16816.F32.BF16 R76, R64.reuse, R80, R76 ;  /* 0x00000050404c723c */ /* 0x040fec000004184c */
[----:B------:R-:W-:Y:S01]  /*3590*/  HMMA.16816.F32.BF16 R72, R64, R82, R72 ;  /* 0x000000524048723c */ /* 0x000fe20000041848 */
[----:B------:R-:W3:Y:S04]  /*35a0*/  LDSM.16.M88.4 R80, [R192+0x3800] ;  /* 0x00380000c050783b */ /* 0x000ee80000000200 */
[----:B------:R-:W3:Y:S01]  /*35b0*/  LDSM.16.M88.4 R64, [R205+0xb000] ;  /* 0x00b00000cd40783b */ /* 0x000ee20000000200 */
        /* <DEDUP_REMOVED lines=8> */
[----:B------:R-:W-:Y:S05]  /*3640*/  LDSM.16.M88.4 R36, [R203+0x5000] ;  /* 0x00500000cb24783b */ /* 0x000fea0000000200 */
[----:B--2---:R-:W-:Y:S06]  /*3650*/  HMMA.16816.F32.BF16 R76, R8, R16, R76 ;  /* 0x00000010084c723c */ /* 0x004fec000004184c */
[----:B------:R-:W-:Y:S06]  /*3660*/  HMMA.16816.F32.BF16 R12, R44, R24, R12 ;  /* 0x000000182c0c723c */ /* 0x000fec000004180c */
[----:B------:R-:W-:Y:S01]  /*3670*/  HMMA.16816.F32.BF16 R72, R8, R18, R72 ;  /* 0x000000120848723c */ /* 0x000fe20000041848 */
[----:B------:R-:W-:Y:S04]  /*3680*/  LDSM.16.M88.4 R8, [R201+0x4000] ;  /* 0x00400000c908783b */ /* 0x000fe80000000200 */
[----:B------:R-:W2:Y:S01]  /*3690*/  LDSM.16.M88.4 R16, [R192+0x4000] ;  /* 0x00400000c010783b */ /* 0x000ea20000000200 */
[----:B------:R-:W-:Y:S06]  /*36a0*/  HMMA.16816.F32.BF16 R52, R84, R96, R52 ;  /* 0x000000605434723c */ /* 0x000fec0000041834 */
[----:B------:R-:W-:Y:S01]  /*36b0*/  HMMA.16816.F32.BF16 R20, R44, R26, R20 ;  /* 0x0000001a2c14723c */ /* 0x000fe20000041814 */
[----:B------:R-:W4:Y:S05]  /*36c0*/  LDSM.16.M88.4 R24, [R199+0xa800] ;  /* 0x00a80000c718783b */ /* 0x000f2a0000000200 */
[----:B------:R-:W-:Y:S06]  /*36d0*/  HMMA.16816.F32.BF16 R48, R84, R98, R48 ;  /* 0x000000625430723c */ /* 0x000fec0000041830 */
[C---:B------:R-:W-:Y:S06]  /*36e0*/  HMMA.16816.F32.BF16 R32, R68.reuse, R92, R32 ;  /* 0x0000005c4420723c */ /* 0x040fec0000041820 */
[----:B------:R-:W-:Y:S06]  /*36f0*/  HMMA.16816.F32.BF16 R56, R68, R94, R56 ;  /* 0x0000005e4438723c */ /* 0x000fec0000041838 */
[----:B---3--:R-:W-:Y:S06]  /*3700*/  HMMA.16816.F32.BF16 R12, R28, R88, R12 ;  /* 0x000000581c0c723c */ /* 0x008fec000004180c */
[C---:B------:R-:W-:Y:S06]  /*3710*/  HMMA.16816.F32.BF16 R76, R84.reuse, R80, R76 ;  /* 0x00000050544c723c */ /* 0x040fec000004184c */
[----:B------:R-:W-:Y:S01]  /*3720*/  HMMA.16816.F32.BF16 R72, R84, R82, R72 ;  /* 0x000000525448723c */ /* 0x000fe20000041848 */
[----:B------:R-:W3:Y:S05]  /*3730*/  LDSM.16.M88.4 R80, [R203+0x5800] ;  /* 0x00580000cb50783b */ /* 0x000eea0000000200 */
[----:B------:R-:W-:Y:S06]  /*3740*/  HMMA.16816.F32.BF16 R52, R68, R64, R52 ;  /* 0x000000404434723c */ /* 0x000fec0000041834 */
[----:B------:R-:W-:Y:S06]  /*3750*/  HMMA.16816.F32.BF16 R20, R28, R90, R20 ;  /* 0x0000005a1c14723c */ /* 0x000fec0000041814 */
[----:B------:R-:W-:Y:S01]  /*3760*/  HMMA.16816.F32.BF16 R64, R68, R66, R48 ;  /* 0x000000424440723c */ /* 0x000fe20000041830 */
[----:B------:R-:W-:Y:S05]  /*3770*/  LDSM.16.M88.4 R48, [R192+0x4800] ;  /* 0x00480000c030783b */ /* 0x000fea0000000200 */
[C---:B-1----:R-:W-:Y:S06]  /*3780*/  HMMA.16816.F32.BF16 R32, R44.reuse, R40, R32 ;  /* 0x000000282c20723c */ /* 0x042fec0000041820 */
[----:B------:R-:W-:Y:S01]  /*3790*/  HMMA.16816.F32.BF16 R56, R44, R42, R56 ;  /* 0x0000002a2c38723c */ /* 0x000fe20000041838 */
[----:B------:R-:W1:Y:S05]  /*37a0*/  LDSM.16.M88.4 R40, [R199+0xb000] ;  /* 0x00b00000c728783b */ /* 0x000e6a0000000200 */
[----:B--2---:R-:W-:Y:S06]  /*37b0*/  HMMA.16816.F32.BF16 R12, R8, R16, R12 ;  /* 0x00000010080c723c */ /* 0x004fec000004180c */
[C---:B------:R-:W-:Y:S06]  /*37c0*/  HMMA.16816.F32.BF16 R76, R68.reuse, R60, R76 ;  /* 0x0000003c444c723c */ /* 0x040fec000004184c */
[----:B------:R-:W-:Y:S06]  /*37d0*/  HMMA.16816.F32.BF16 R72, R68, R62, R72 ;  /* 0x0000003e4448723c */ /* 0x000fec0000041848 */
[----:B------:R-:W-:Y:S01]  /*37e0*/  HMMA.16816.F32.BF16 R52, R44, R36, R52 ;  /* 0x000000242c34723c */ /* 0x000fe20000041834 */
[----:B------:R-:W2:Y:S05]  /*37f0*/  @P0 MUFU.RCP R37, R0 ;  /* 0x0000000000250308 */ /* 0x000eaa0000001000 */
[----:B------:R-:W-:Y:S01]  /*3800*/  HMMA.16816.F32.BF16 R20, R8, R18, R20 ;  /* 0x000000120814723c */ /* 0x000fe20000041814 */
[----:B------:R-:W2:Y:S01]  /*3810*/  LDSM.16.M88.4 R16, [R199+0xb800] ;  /* 0x00b80000c710783b */ /* 0x000ea20000000200 */
[----:B------:R-:W-:Y:S01]  /*3820*/  FMUL.FTZ R12, R12, UR5 ;  /* 0x000000050c0c7c20 */ /* 0x000fe20008410000 */
[----:B------:R-:W-:-:S03]  /*3830*/  FMUL.FTZ R13, R13, UR5 ;  /* 0x000000050d0d7c20 */ /* 0x000fc60008410000 */
[----:B------:R-:W-:Y:S01]  /*3840*/  HMMA.16816.F32.BF16 R64, R44, R38, R64 ;  /* 0x000000262c40723c */ /* 0x000fe20000041840 */
[----:B------:R-:W-:Y:S05]  /*3850*/  MUFU.TANH R61, R13 ;  /* 0x0000000d003d7308 */ /* 0x000fea0000002400 */
[----:B----4-:R-:W-:Y:S01]  /*3860*/  HMMA.16816.F32.BF16 R32, R28, R24, R32 ;  /* 0x000000181c20723c */ /* 0x010fe20000041820 */
[----:B------:R-:W-:Y:S02]  /*3870*/  FMUL.FTZ R39, R14, UR5 ;  /* 0x000000050e277c20 */ /* 0x000fe40008410000 */
[----:B------:R4:W2:Y:S03]  /*3880*/  MUFU.TANH R25, R12 ;  /* 0x0000000c00197308 */ /* 0x0008a60000002400 */
[C---:B---3--:R-:W-:Y:S05]  /*3890*/  HMMA.16816.F32.BF16 R76, R44.reuse, R80, R76 ;  /* 0x000000502c4c723c */ /* 0x048fea000004184c */
[----:B------:R-:W-:Y:S01]  /*38a0*/  MUFU.TANH R39, R39 ;  /* 0x0000002700277308 */ /* 0x000fe20000002400 */
[----:B------:R-:W-:Y:S06]  /*38b0*/  HMMA.16816.F32.BF16 R72, R44, R82, R72 ;  /* 0x000000522c48723c */ /* 0x000fec0000041848 */
[C---:B------:R-:W-:Y:S01]  /*38c0*/  HMMA.16816.F32.BF16 R56, R28.reuse, R26, R56 ;  /* 0x0000001a1c38723c */ /* 0x040fe20000041838 */
[----:B------:R-:W-:Y:S01]  /*38d0*/  FMUL.FTZ R45, R15, UR5 ;  /* 0x000000050f2d7c20 */ /* 0x000fe20008410000 */
[----:B------:R-:W-:Y:S01]  /*38e0*/  FMUL.FTZ R47, R20, UR5 ;  /* 0x00000005142f7c20 */ /* 0x000fe20008410000 */
[----:B----4-:R-:W3:Y:S03]  /*38f0*/  LDSM.16.M88.4 R12, [R192+0x5000] ;  /* 0x00500000c00c783b */ /* 0x010ee60000000200 */
[C---:B-1----:R-:W-:Y:S01]  /*3900*/  HMMA.16816.F32.BF16 R52, R28.reuse, R40, R52 ;  /* 0x000000281c34723c */ /* 0x042fe20000041834 */
[----:B------:R-:W-:Y:S01]  /*3910*/  FMUL.FTZ R27, R21, UR5 ;  /* 0x00000005151b7c20 */ /* 0x000fe20008410000 */
[----:B------:R-:W1:Y:S04]  /*3920*/  MUFU.TANH R45, R45 ;  /* 0x0000002d002d7308 */ /* 0x000e680000002400 */
[----:B------:R-:W-:Y:S01]  /*3930*/  HMMA.16816.F32.BF16 R64, R28, R42, R64 ;  /* 0x0000002a1c40723c */ /* 0x000fe20000041840 */
[----:B------:R-:W-:-:S03]  /*3940*/  FMUL.FTZ R41, R22, UR5 ;  /* 0x0000000516297c20 */ /* 0x000fc60008410000 */
[----:B------:R-:W4:Y:S02]  /*3950*/  MUFU.TANH R47, R47 ;  /* 0x0000002f002f7308 */ /* 0x000f240000002400 */
[----:B------:R-:W-:Y:S01]  /*3960*/  HMMA.16816.F32.BF16 R32, R8, R48, R32 ;  /* 0x000000300820723c */ /* 0x000fe20000041820 */
[----:B------:R-:W-:Y:S02]  /*3970*/  FMUL.FTZ R43, R23, UR5 ;  /* 0x00000005172b7c20 */ /* 0x000fe40008410000 */
[----:B------:R-:W1:Y:S01]  /*3980*/  LDSM.16.M88.4 R20, [R192+0x5800] ;  /* 0x00580000c014783b */ /* 0x000e620000000200 */
[----:B------:R-:W-:-:S04]  /*3990*/  DEPBAR.LE SB0, 0x0 ;  /* 0x000080000000791a */ /* 0x000fc80000000000 */
[----:B------:R-:W-:Y:S01]  /*39a0*/  LOP3.LUT R49, R106, 0xffffffe0, RZ, 0xc0, !PT ;  /* 0xffffffe06a317812 */ /* 0x000fe200078ec0ff */
[C---:B--2---:R-:W-:Y:S01]  /*39b0*/  HMMA.16816.F32.BF16 R76, R28.reuse, R16, R76 ;  /* 0x000000101c4c723c */ /* 0x044fe2000004184c */
[----:B------:R-:W-:Y:S03]  /*39c0*/  MUFU.TANH R27, R27 ;  /* 0x0000001b001b7308 */ /* 0x000fe60000002400 */
[----:B------:R-:W-:Y:S02]  /*39d0*/  IMAD.IADD R0, R102, 0x1, -R49 ;  /* 0x0000000166007824 */ /* 0x000fe400078e0a31 */
[----:B------:R-:W-:Y:S01]  /*39e0*/  HMMA.16816.F32.BF16 R72, R28, R18, R72 ;  /* 0x000000121c48723c */ /* 0x000fe20000041848 */
[----:B------:R-:W-:Y:S02]  /*39f0*/  IMAD R16, R144, 0x40, R227 ;  /* 0x0000004090107824 */ /* 0x000fe400078e02e3 */
[----:B------:R-:W2:Y:S03]  /*3a00*/  MUFU.TANH R41, R41 ;  /* 0x0000002900297308 */ /* 0x000ea60000002400 */
[----:B------:R-:W-:Y:S01]  /*3a10*/  HMMA.16816.F32.BF16 R56, R8, R50, R56 ;  /* 0x000000320838723c */ /* 0x000fe20000041838 */
[----:B------:R-:W-:Y:S01]  /*3a20*/  SHF.R.S32.HI R29, RZ, 0x1f, R0 ;  /* 0x0000001fff1d7819 */ /* 0x000fe20000011400 */
[----:B------:R-:W-:-:S02]  /*3a30*/  VIADD R18, R16, 0x28 ;  /* 0x0000002810127836 */ /* 0x000fc40000000000 */
[----:B------:R-:W-:Y:S01]  /*3a40*/  FMUL.FTZ R17, R32, UR5 ;  /* 0x0000000520117c20 */ /* 0x000fe20008410000 */
[----:B------:R-:W-:Y:S01]  /*3a50*/  FMUL.FTZ R33, R33, UR5 ;  /* 0x0000000521217c20 */ /* 0x000fe20008410000 */
[----:B------:R-:W-:Y:S01]  /*3a60*/  LEA.HI R0, R29, R0, RZ, 0x2 ;  /* 0x000000001d007211 */ /* 0x000fe200078f10ff */
[C---:B---3--:R-:W-:Y:S01]  /*3a70*/  HMMA.16816.F32.BF16 R52, R8.reuse, R12, R52 ;  /* 0x0000000c0834723c */ /* 0x048fe20000041834 */
[----:B------:R-:W3:Y:S01]  /*3a80*/  MUFU.TANH R43, R43 ;  /* 0x0000002b002b7308 */ /* 0x000ee20000002400 */
[----:B------:R-:W-:Y:S01]  /*3a90*/  FMUL.FTZ R19, R34, UR5 ;  /* 0x0000000522137c20 */ /* 0x000fe20008410000 */
[----:B------:R-:W-:Y:S02]  /*3aa0*/  SHF.R.S32.HI R0, RZ, 0x2, R0 ;  /* 0x00000002ff007819 */ /* 0x000fe40000011400 */
[----:B------:R-:W-:Y:S01]  /*3ab0*/  IADD3 R30, R16, 0x8, RZ ;  /* 0x00000008101e7810 */ /* 0x000fe20007ffe0ff */
[C---:B------:R-:W-:Y:S01]  /*3ac0*/  HMMA.16816.F32.BF16 R64, R8.reuse, R14, R64 ;  /* 0x0000000e0840723c */ /* 0x040fe20000041840 */
[----:B------:R-:W-:Y:S01]  /*3ad0*/  IADD3 R105, R105, 0x1, R0 ;  /* 0x0000000169697810 */ /* 0x000fe20007ffe000 */
[----:B------:R-:W-:Y:S01]  /*3ae0*/  IMAD.MOV.U32 R0, RZ, RZ, RZ ;  /* 0x000000ffff007224 */ /* 0x000fe200078e00ff */
[----:B------:R-:W3:Y:S01]  /*3af0*/  MUFU.TANH R17, R17 ;  /* 0x0000001100117308 */ /* 0x000ee20000002400 */
[----:B-----5:R-:W-:Y:S01]  /*3b00*/  @P0 FMUL.FTZ R0, R6, R37 ;  /* 0x0000002506000220 */ /* 0x020fe20000410000 */
[----:B------:R-:W-:Y:S01]  /*3b10*/  IADD3 R105, R103, R105, -R226 ;  /* 0x0000006967697210 */ /* 0x000fe20007ffe8e2 */
[----:B------:R-:W-:Y:S01]  /*3b20*/  FMUL.FTZ R13, R35, UR5 ;  /* 0x00000005230d7c20 */ /* 0x000fe20008410000 */
[C---:B------:R-:W-:Y:S01]  /*3b30*/  VIADD R14, R16.reuse, 0x9 ;  /* 0x00000009100e7836 */ /* 0x040fe20000000000 */
[----:B------:R-:W-:Y:S01]  /*3b40*/  I2FP.F32.S32 R34, R16 ;  /* 0x0000001000227245 */ /* 0x000fe20000201400 */
[----:B------:R-:W-:Y:S01]  /*3b50*/  VIADD R12, R16, 0x10 ;  /* 0x00000010100c7836 */ /* 0x000fe20000000000 */
[----:B-1----:R-:W-:Y:S01]  /*3b60*/  HMMA.16816.F32.BF16 R76, R8, R20, R76 ;  /* 0x00000014084c723c */ /* 0x002fe2000004184c */
[----:B------:R-:W-:-:S02]  /*3b70*/  IMAD.IADD R104, R105, 0x1, R104 ;  /* 0x0000000169687824 */ /* 0x000fc400078e0268 */
[----:B------:R-:W-:Y:S01]  /*3b80*/  FMUL.FTZ R29, R56, UR5 ;  /* 0x00000005381d7c20 */ /* 0x000fe20008410000 */
[----:B------:R-:W-:Y:S01]  /*3b90*/  MUFU.TANH R33, R33 ;  /* 0x0000002100217308 */ /* 0x000fe20000002400 */
[----:B------:R-:W-:Y:S02]  /*3ba0*/  VIADD R6, R16, 0x19 ;  /* 0x0000001910067836 */ /* 0x000fe40000000000 */
[----:B------:R-:W-:Y:S01]  /*3bb0*/  FFMA.FTZ R25, R34, R0, R25 ;  /* 0x0000000022197223 */ /* 0x000fe20000010019 */
[----:B------:R-:W-:Y:S01]  /*3bc0*/  HMMA.16816.F32.BF16 R72, R8, R22, R72 ;  /* 0x000000160848723c */ /* 0x000fe20000041848 */
[C---:B------:R-:W-:Y:S01]  /*3bd0*/  VIMNMX R240, R104.reuse, R103, PT ;  /* 0x0000006768f07248 */ /* 0x040fe20003fe0100 */
[----:B------:R-:W-:Y:S01]  /*3be0*/  FMUL.FTZ R21, R57, UR5 ;  /* 0x0000000539157c20 */ /* 0x000fe20008410000 */
[----:B------:R-:W-:Y:S01]  /*3bf0*/  VIADDMNMX R237, R104, 0x8, R103, PT ;  /* 0x0000000868ed7846 */ /* 0x000fe20003800167 */
[----:B------:R-:W-:Y:S01]  /*3c00*/  FMUL.FTZ R53, R53, UR5 ;  /* 0x0000000535357c20 */ /* 0x000fe20008410000 */
[----:B------:R-:W-:Y:S01]  /*3c10*/  ISETP.GE.AND P3, PT, R30, R240, PT ;  /* 0x000000f01e00720c */ /* 0x000fe20003f66270 */
[----:B------:R-:W1:Y:S01]  /*3c20*/  MUFU.TANH R19, R19 ;  /* 0x0000001300137308 */ /* 0x000e620000002400 */
[----:B------:R-:W-:-:S02]  /*3c30*/  VIADD R8, R16, 0x1 ;  /* 0x0000000110087836 */ /* 0x000fc40000000000 */
[----:B------:R-:W-:Y:S01]  /*3c40*/  FMUL.FTZ R9, R58, UR5 ;  /* 0x000000053a097c20 */ /* 0x000fe20008410000 */
[----:B------:R-:W-:Y:S01]  /*3c50*/  FMUL.FTZ R11, R59, UR5 ;  /* 0x000000053b0b7c20 */ /* 0x000fe20008410000 */
[-C--:B------:R-:W-:Y:S01]  /*3c60*/  ISETP.GE.AND P0, PT, R30, R237.reuse, PT ;  /* 0x000000ed1e00720c */ /* 0x080fe20003f06270 */
[----:B------:R-:W-:Y:S01]  /*3c70*/  FMUL.FTZ R23, R52, UR5 ;  /* 0x0000000534177c20 */ /* 0x000fe20008410000 */
[----:B------:R-:W-:Y:S01]  /*3c80*/  ISETP.GE.AND P4, PT, R8, R240, PT ;  /* 0x000000f00800720c */ /* 0x000fe20003f86270 */
[----:B------:R-:W-:Y:S01]  /*3c90*/  VIADD R10, R16, 0x11 ;  /* 0x00000011100a7836 */ /* 0x000fe20000000000 */
[-C--:B------:R-:W-:Y:S01]  /*3ca0*/  ISETP.GE.AND P1, PT, R8, R237.reuse, PT ;  /* 0x000000ed0800720c */ /* 0x080fe20003f26270 */
[----:B------:R-:W1:Y:S01]  /*3cb0*/  MUFU.TANH R13, R13 ;  /* 0x0000000d000d7308 */ /* 0x000e620000002400 */
[----:B------:R-:W-:Y:S01]  /*3cc0*/  I2FP.F32.S32 R8, R8 ;  /* 0x0000000800087245 */ /* 0x000fe20000201400 */
[----:B------:R-:W-:Y:S01]  /*3cd0*/  FMUL.FTZ R55, R55, UR5 ;  /* 0x0000000537377c20 */ /* 0x000fe20008410000 */
[----:B------:R-:W-:Y:S01]  /*3ce0*/  I2FP.F32.S32 R30, R30 ;  /* 0x0000001e001e7245 */ /* 0x000fe20000201400 */
[----:B------:R-:W-:Y:S01]  /*3cf0*/  FMUL.FTZ R64, R64, UR5 ;  /* 0x0000000540407c20 */ /* 0x000fe20008410000 */
[----:B------:R-:W-:Y:S01]  /*3d00*/  ISETP.GE.AND P5, PT, R14, R240, PT ;  /* 0x000000f00e00720c */ /* 0x000fe20003fa6270 */
[----:B------:R-:W-:Y:S01]  /*3d10*/  FFMA.FTZ R31, R8, R0, R61 ;  /* 0x00000000081f7223 */ /* 0x000fe2000001003d */
[-C--:B------:R-:W-:Y:S01]  /*3d20*/  ISETP.GE.AND P6, PT, R14, R237.reuse, PT ;  /* 0x000000ed0e00720c */ /* 0x080fe20003fc6270 */
[----:B------:R-:W1:Y:S01]  /*3d30*/  MUFU.TANH R29, R29 ;  /* 0x0000001d001d7308 */ /* 0x000e620000002400 */
[----:B------:R-:W-:Y:S01]  /*3d40*/  I2FP.F32.S32 R14, R14 ;  /* 0x0000000e000e7245 */ /* 0x000fe20000201400 */
[-C--:B------:R-:W-:Y:S01]  /*3d50*/  FFMA.FTZ R32, R8, R0.reuse, R45 ;  /* 0x0000000008207223 */ /* 0x080fe2000001002d */
[----:B------:R-:W-:Y:S01]  /*3d60*/  FSEL R31, R31, -INF , !P4 ;  /* 0xff8000001f1f7808 */ /* 0x000fe20006000000 */
[----:B----4-:R-:W-:Y:S01]  /*3d70*/  FFMA.FTZ R37, R30, R0, R47 ;  /* 0x000000001e257223 */ /* 0x010fe2000001002f */
[----:B------:R-:W-:Y:S01]  /*3d80*/  ISETP.GE.AND P2, PT, R12, R240, PT ;  /* 0x000000f00c00720c */ /* 0x000fe20003f46270 */
[----:B--2---:R-:W-:Y:S01]  /*3d90*/  FFMA.FTZ R30, R30, R0, R41 ;  /* 0x000000001e1e7223 */ /* 0x004fe20000010029 */
[----:B------:R-:W-:Y:S01]  /*3da0*/  ISETP.GE.AND P4, PT, R12, R237, PT ;  /* 0x000000ed0c00720c */ /* 0x000fe20003f86270 */
[----:B------:R-:W2:Y:S01]  /*3db0*/  MUFU.TANH R9, R9 ;  /* 0x0000000900097308 */ /* 0x000ea20000002400 */
[----:B------:R-:W-:Y:S01]  /*3dc0*/  I2FP.F32.S32 R12, R12 ;  /* 0x0000000c000c7245 */ /* 0x000fe20000201400 */
[----:B------:R-:W-:Y:S01]  /*3dd0*/  FFMA.FTZ R27, R14, R0, R27 ;  /* 0x000000000e1b7223 */ /* 0x000fe2000001001b */
[----:B------:R-:W-:-:S02]  /*3de0*/  VIADD R8, R16, 0x18 ;  /* 0x0000001810087836 */ /* 0x000fc40000000000 */
[-C--:B---3--:R-:W-:Y:S01]  /*3df0*/  FFMA.FTZ R14, R14, R0.reuse, R43 ;  /* 0x000000000e0e7223 */ /* 0x088fe2000001002b */
[----:B------:R-:W-:Y:S01]  /*3e00*/  FSEL R32, R32, -INF , !P1 ;  /* 0xff80000020207808 */ /* 0x000fe20004800000 */
[----:B------:R-:W-:Y:S01]  /*3e10*/  FFMA.FTZ R15, R12, R0, R17 ;  /* 0x000000000c0f7223 */ /* 0x000fe20000010011 */
[----:B------:R-:W-:Y:S01]  /*3e20*/  FSEL R37, R37, -INF , !P3 ;  /* 0xff80000025257808 */ /* 0x000fe20005800000 */
[----:B------:R-:W3:Y:S01]  /*3e30*/  MUFU.TANH R21, R21 ;  /* 0x0000001500157308 */ /* 0x000ee20000002400 */
[----:B------:R-:W-:Y:S01]  /*3e40*/  ISETP.GE.AND P1, PT, R10, R240, PT ;  /* 0x000000f00a00720c */ /* 0x000fe20003f26270 */
[----:B------:R-:W-:Y:S01]  /*3e50*/  FMUL.FTZ R54, R54, UR5 ;  /* 0x0000000536367c20 */ /* 0x000fe20008410000 */
[-C--:B------:R-:W-:Y:S01]  /*3e60*/  ISETP.GE.AND P3, PT, R10, R237.reuse, PT ;  /* 0x000000ed0a00720c */ /* 0x080fe20003f66270 */
[----:B------:R-:W-:Y:S01]  /*3e70*/  FMUL.FTZ R66, R66, UR5 ;  /* 0x0000000542427c20 */ /* 0x000fe20008410000 */
[----:B------:R-:W-:Y:S01]  /*3e80*/  FSEL R30, R30, -INF , !P0 ;  /* 0xff8000001e1e7808 */ /* 0x000fe20004000000 */
[----:B-1----:R-:W-:Y:S01]  /*3e90*/  FFMA.FTZ R12, R12, R0, R19 ;  /* 0x000000000c0c7223 */ /* 0x002fe20000010013 */
[----:B------:R-:W-:Y:S01]  /*3ea0*/  FSEL R35, R27, -INF , !P5 ;  /* 0xff8000001b237808 */ /* 0x000fe20006800000 */
[----:B------:R-:W1:Y:S01]  /*3eb0*/  MUFU.TANH R11, R11 ;  /* 0x0000000b000b7308 */ /* 0x000e620000002400 */
[----:B------:R-:W-:Y:S01]  /*3ec0*/  I2FP.F32.S32 R10, R10 ;  /* 0x0000000a000a7245 */ /* 0x000fe20000201400 */
[----:B------:R-:W-:Y:S01]  /*3ed0*/  FMUL.FTZ R65, R65, UR5 ;  /* 0x0000000541417c20 */ /* 0x000fe20008410000 */
[----:B------:R-:W-:Y:S01]  /*3ee0*/  ISETP.GE.AND P0, PT, R8, R240, PT ;  /* 0x000000f00800720c */ /* 0x000fe20003f06270 */
[----:B------:R-:W-:Y:S01]  /*3ef0*/  VIADD R20, R16, 0x21 ;  /* 0x0000002110147836 */ /* 0x000fe20000000000 */
[-C--:B------:R-:W-:Y:S01]  /*3f00*/  ISETP.GE.AND P5, PT, R8, R237.reuse, PT ;  /* 0x000000ed0800720c */ /* 0x080fe20003fa6270 */
[----:B------:R-:W-:Y:S01]  /*3f10*/  FFMA.FTZ R33, R10, R0, R33 ;  /* 0x000000000a217223 */ /* 0x000fe20000010021 */
[----:B------:R-:W-:Y:S01]  /*3f20*/  I2FP.F32.S32 R8, R8 ;  /* 0x0000000800087245 */ /* 0x000fe20000201400 */
[----:B------:R-:W4:Y:S01]  /*3f30*/  MUFU.TANH R23, R23 ;  /* 0x0000001700177308 */ /* 0x000f220000002400 */
[----:B------:R-:W-:Y:S01]  /*3f40*/  FSEL R14, R14, -INF , !P6 ;  /* 0xff8000000e0e7808 */ /* 0x000fe20007000000 */
[-C--:B------:R-:W-:Y:S01]  /*3f50*/  FFMA.FTZ R10, R10, R0.reuse, R13 ;  /* 0x000000000a0a7223 */ /* 0x080fe2000001000d */
[----:B------:R-:W-:Y:S01]  /*3f60*/  FSEL R15, R15, -INF , !P2 ;  /* 0xff8000000f0f7808 */ /* 0x000fe20005000000 */
[----:B------:R-:W-:Y:S01]  /*3f70*/  FFMA.FTZ R29, R8, R0, R29 ;  /* 0x00000000081d7223 */ /* 0x000fe2000001001d */
[----:B------:R-:W-:Y:S01]  /*3f80*/  ISETP.GE.AND P6, PT, R6, R240, PT ;  /* 0x000000f00600720c */ /* 0x000fe20003fc6270 */
[----:B--2---:R-:W-:Y:S01]  /*3f90*/  FFMA.FTZ R8, R8, R0, R9 ;  /* 0x0000000008087223 */ /* 0x004fe20000010009 */
[-C--:B------:R-:W-:Y:S01]  /*3fa0*/  ISETP.GE.AND P2, PT, R6, R237.reuse, PT ;  /* 0x000000ed0600720c */ /* 0x080fe20003f46270 */
[----:B------:R-:W2:Y:S01]  /*3fb0*/  MUFU.TANH R53, R53 ;  /* 0x0000003500357308 */ /* 0x000ea20000002400 */
[----:B------:R-:W-:Y:S01]  /*3fc0*/  I2FP.F32.S32 R6, R6 ;  /* 0x0000000600067245 */ /* 0x000fe20000201400 */
[----:B------:R-:W-:Y:S01]  /*3fd0*/  FMUL.FTZ R79, R79, UR5 ;  /* 0x000000054f4f7c20 */ /* 0x000fe20008410000 */
[----:B------:R-:W-:Y:S01]  /*3fe0*/  IADD3 R22, R16, 0x20, RZ ;  /* 0x0000002010167810 */ /* 0x000fe20007ffe0ff */
[----:B------:R-:W-:Y:S01]  /*3ff0*/  FMUL.FTZ R67, R67, UR5 ;  /* 0x0000000543437c20 */ /* 0x000fe20008410000 */
[----:B------:R-:W-:Y:S01]  /*4000*/  FSEL R12, R12, -INF , !P4 ;  /* 0xff8000000c0c7808 */ /* 0x000fe20006000000 */
[CC--:B---3--:R-:W-:Y:S01]  /*4010*/  FFMA.FTZ R9, R6.reuse, R0.reuse, R21 ;  /* 0x0000000006097223 */ /* 0x0c8fe20000010015 */
[----:B-1----:R-:W-:Y:S01]  /*4020*/  FFMA.FTZ R6, R6, R0, R11 ;  /* 0x0000000006067223 */ /* 0x002fe2000001000b */
[----:B------:R-:W1:Y:S01]  /*4030*/  MUFU.TANH R55, R55 ;  /* 0x0000003700377308 */ /* 0x000e620000002400 */
[----:B------:R-:W-:Y:S01]  /*4040*/  FSEL R13, R33, -INF , !P1 ;  /* 0xff800000210d7808 */ /* 0x000fe20004800000 */
[----:B------:R-:W-:Y:S01]  /*4050*/  FMUL.FTZ R76, R76, UR5 ;  /* 0x000000054c4c7c20 */ /* 0x000fe20008410000 */
[----:B------:R-:W-:Y:S01]  /*4060*/  ISETP.GE.AND P4, PT, R22, R240, PT ;  /* 0x000000f01600720c */ /* 0x000fe20003f86270 */
[----:B------:R-:W-:Y:S01]  /*4070*/  FMUL.FTZ R78, R78, UR5 ;  /* 0x000000054e4e7c20 */ /* 0x000fe20008410000 */
[-C--:B------:R-:W-:Y:S01]  /*4080*/  ISETP.GE.AND P1, PT, R22, R237.reuse, PT ;  /* 0x000000ed1600720c */ /* 0x080fe20003f26270 */
[----:B------:R-:W-:Y:S01]  /*4090*/  FMUL.FTZ R77, R77, UR5 ;  /* 0x000000054d4d7c20 */ /* 0x000fe20008410000 */
[----:B------:R-:W-:Y:S01]  /*40a0*/  FSEL R10, R10, -INF , !P3 ;  /* 0xff8000000a0a7808 */ /* 0x000fe20005800000 */
[----:B------:R-:W3:Y:S01]  /*40b0*/  MUFU.TANH R17, R64 ;  /* 0x0000004000117308 */ /* 0x000ee20000002400 */
[----:B------:R-:W-:Y:S01]  /*40c0*/  FSEL R11, R29, -INF , !P0 ;  /* 0xff8000001d0b7808 */ /* 0x000fe20004000000 */
[----:B------:R-:W-:Y:S01]  /*40d0*/  FMUL.FTZ R73, R73, UR5 ;  /* 0x0000000549497c20 */ /* 0x000fe20008410000 */
[----:B------:R-:W-:Y:S01]  /*40e0*/  I2FP.F32.S32 R22, R22 ;  /* 0x0000001600167245 */ /* 0x000fe20000201400 */
[----:B------:R-:W-:Y:S01]  /*40f0*/  FMUL.FTZ R75, R75, UR5 ;  /* 0x000000054b4b7c20 */ /* 0x000fe20008410000 */
[----:B------:R-:W-:Y:S01]  /*4100*/  ISETP.GE.AND P3, PT, R20, R240, PT ;  /* 0x000000f01400720c */ /* 0x000fe20003f66270 */
[----:B------:R-:W-:Y:S01]  /*4110*/  FMUL.FTZ R72, R72, UR5 ;  /* 0x0000000548487c20 */ /* 0x000fe20008410000 */
[-C--:B------:R-:W-:Y:S01]  /*4120*/  ISETP.GE.AND P0, PT, R20, R237.reuse, PT ;  /* 0x000000ed1400720c */ /* 0x080fe20003f06270 */
[----:B------:R-:W3:Y:S01]  /*4130*/  MUFU.TANH R45, R54 ;  /* 0x00000036002d7308 */ /* 0x000ee20000002400 */
[----:B------:R-:W-:Y:S01]  /*4140*/  I2FP.F32.S32 R20, R20 ;  /* 0x0000001400147245 */ /* 0x000fe20000201400 */
[-C--:B----4-:R-:W-:Y:S01]  /*4150*/  FFMA.FTZ R159, R22, R0.reuse, R23 ;  /* 0x00000000169f7223 */ /* 0x090fe20000010017 */
[----:B------:R-:W-:Y:S01]  /*4160*/  FSEL R8, R8, -INF , !P5 ;  /* 0xff80000008087808 */ /* 0x000fe20006800000 */
[----:B------:R-:W-:Y:S01]  /*4170*/  FMUL.FTZ R74, R74, UR5 ;  /* 0x000000054a4a7c20 */ /* 0x000fe20008410000 */
[----:B------:R-:W-:Y:S01]  /*4180*/  FSEL R9, R9, -INF , !P6 ;  /* 0xff80000009097808 */ /* 0x000fe20007000000 */
[----:B--2---:R-:W-:Y:S01]  /*4190*/  FFMA.FTZ R53, R20, R0, R53 ;  /* 0x0000000014357223 */ /* 0x004fe20000010035 */
[C---:B------:R-:W-:Y:S01]  /*41a0*/  ISETP.GE.AND P5, PT, R18.reuse, R240, PT ;  /* 0x000000f01200720c */ /* 0x040fe20003fa6270 */
[----:B------:R-:W2:Y:S01]  /*41b0*/  MUFU.TANH R19, R66 ;  /* 0x0000004200137308 */ /* 0x000ea20000002400 */
[----:B------:R-:W-:Y:S01]  /*41c0*/  ISETP.GE.AND P6, PT, R18, R237, PT ;  /* 0x000000ed1200720c */ /* 0x000fe20003fc6270 */
[----:B-1----:R-:W-:Y:S01]  /*41d0*/  FFMA.FTZ R55, R20, R0, R55 ;  /* 0x0000000014377223 */ /* 0x002fe20000010037 */
[----:B------:R-:W-:Y:S01]  /*41e0*/  I2FP.F32.S32 R18, R18 ;  /* 0x0000001200127245 */ /* 0x000fe20000201400 */
[----:B------:R-:W-:Y:S01]  /*41f0*/  VIADD R20, R16, 0x29 ;  /* 0x0000002910147836 */ /* 0x000fe20000000000 */
[----:B------:R-:W-:Y:S01]  /*4200*/  FSEL R6, R6, -INF , !P2 ;  /* 0xff80000006067808 */ /* 0x000fe20005000000 */
[-C--:B------:R-:W-:Y:S01]  /*4210*/  FFMA.FTZ R34, R34, R0.reuse, R39 ;  /* 0x0000000022227223 */ /* 0x080fe20000010027 */
[----:B------:R-:W-:Y:S01]  /*4220*/  FSEL R159, R159, -INF , !P4 ;  /* 0xff8000009f9f7808 */ /* 0x000fe20006000000 */
[----:B------:R-:W1:Y:S01]  /*4230*/  MUFU.TANH R65, R65 ;  /* 0x0000004100417308 */ /* 0x000e620000002400 */
[-C--:B---3--:R-:W-:Y:S01]  /*4240*/  FFMA.FTZ R161, R18, R0.reuse, R17 ;  /* 0x0000000012a17223 */ /* 0x088fe20000010011 */
[----:B------:R-:W-:Y:S01]  /*4250*/  FFMA.FTZ R45, R22, R0, R45 ;  /* 0x00000000162d7223 */ /* 0x000fe2000001002d */
[----:B------:R-:W-:-:S02]  /*4260*/  IADD3 R17, R16, 0x31, RZ ;  /* 0x0000003110117810 */ /* 0x000fc40007ffe0ff */
[C---:B------:R-:W-:Y:S02]  /*4270*/  ISETP.GE.AND P2, PT, R20.reuse, R240, PT ;  /* 0x000000f01400720c */ /* 0x040fe40003f46270 */
[----:B------:R-:W-:Y:S01]  /*4280*/  ISETP.GE.AND P4, PT, R20, R237, PT ;  /* 0x000000ed1400720c */ /* 0x000fe20003f86270 */
[----:B------:R-:W3:Y:S01]  /*4290*/  MUFU.TANH R79, R79 ;  /* 0x0000004f004f7308 */ /* 0x000ee20000002400 */
[----:B--2---:R-:W-:Y:S01]  /*42a0*/  FFMA.FTZ R19, R18, R0, R19 ;  /* 0x0000000012137223 */ /* 0x004fe20000010013 */
[----:B------:R-:W-:Y:S01]  /*42b0*/  VIADD R18, R16, 0x30 ;  /* 0x0000003010127836 */ /* 0x000fe20000000000 */
[----:B------:R-:W-:Y:S02]  /*42c0*/  I2FP.F32.S32 R20, R20 ;  /* 0x0000001400147245 */ /* 0x000fe40000201400 */
[----:B------:R-:W-:Y:S02]  /*42d0*/  I2FP.F32.S32 R22, R17 ;  /* 0x0000001100167245 */ /* 0x000fe40000201400 */
[----:B------:R-:W-:Y:S01]  /*42e0*/  FSEL R180, R45, -INF , !P1 ;  /* 0xff8000002db47808 */ /* 0x000fe20004800000 */
[----:B------:R-:W2:Y:S01]  /*42f0*/  MUFU.TANH R21, R76 ;  /* 0x0000004c00157308 */ /* 0x000ea20000002400 */
[----:B------:R-:W-:Y:S01]  /*4300*/  FSEL R167, R53, -INF , !P3 ;  /* 0xff80000035a77808 */ /* 0x000fe20005800000 */
[----:B-1----:R-:W-:Y:S01]  /*4310*/  FFMA.FTZ R65, R20, R0, R65 ;  /* 0x0000000014417223 */ /* 0x002fe20000010041 */
[----:B------:R-:W-:-:S02]  /*4320*/  ISETP.GE.AND P1, PT, R18, R240, PT ;  /* 0x000000f01200720c */ /* 0x000fc40003f26270 */
[-C--:B------:R-:W-:Y:S02]  /*4330*/  ISETP.GE.AND P3, PT, R18, R237.reuse, PT ;  /* 0x000000ed1200720c */ /* 0x080fe40003f66270 */
[----:B------:R-:W-:Y:S01]  /*4340*/  FSEL R166, R55, -INF , !P0 ;  /* 0xff80000037a67808 */ /* 0x000fe20004000000 */
[----:B------:R-:W1:Y:S01]  /*4350*/  MUFU.TANH R23, R78 ;  /* 0x0000004e00177308 */ /* 0x000e620000002400 */
[----:B------:R-:W-:Y:S01]  /*4360*/  FSEL R161, R161, -INF , !P5 ;  /* 0xff800000a1a17808 */ /* 0x000fe20006800000 */
[----:B---3--:R-:W-:Y:S01]  /*4370*/  FFMA.FTZ R79, R22, R0, R79 ;  /* 0x00000000164f7223 */ /* 0x008fe2000001004f */
[----:B------:R-:W-:Y:S02]  /*4380*/  I2FP.F32.S32 R18, R18 ;  /* 0x0000001200127245 */ /* 0x000fe40000201400 */
[C---:B------:R-:W-:Y:S02]  /*4390*/  ISETP.GE.AND P0, PT, R17.reuse, R240, PT ;  /* 0x000000f01100720c */ /* 0x040fe40003f06270 */
[----:B------:R-:W-:Y:S01]  /*43a0*/  ISETP.GE.AND P5, PT, R17, R237, PT ;  /* 0x000000ed1100720c */ /* 0x000fe20003fa6270 */
[----:B------:R-:W3:Y:S01]  /*43b0*/  MUFU.TANH R67, R67 ;  /* 0x0000004300437308 */ /* 0x000ee20000002400 */
[----:B--2---:R-:W-:Y:S01]  /*43c0*/  FFMA.FTZ R21, R18, R0, R21 ;  /* 0x0000000012157223 */ /* 0x004fe20000010015 */
[----:B------:R-:W-:-:S02]  /*43d0*/  FSEL R178, R19, -INF , !P6 ;  /* 0xff80000013b27808 */ /* 0x000fc40007000000 */
[----:B------:R-:W-:Y:S02]  /*43e0*/  FSEL R163, R65, -INF , !P2 ;  /* 0xff80000041a37808 */ /* 0x000fe40005000000 */
[----:B------:R-:W-:Y:S02]  /*43f0*/  ISETP.GE.AND P6, PT, R16, R240, PT ;  /* 0x000000f01000720c */ /* 0x000fe40003fc6270 */
[----:B------:R-:W2:Y:S01]  /*4400*/  MUFU.TANH R77, R77 ;  /* 0x0000004d004d7308 */ /* 0x000ea20000002400 */
[-C--:B-1----:R-:W-:Y:S01]  /*4410*/  FFMA.FTZ R23, R18, R0.reuse, R23 ;  /* 0x0000000012177223 */ /* 0x082fe20000010017 */
[C---:B------:R-:W-:Y:S01]  /*4420*/  VIADD R18, R16.reuse, 0x38 ;  /* 0x0000003810127836 */ /* 0x040fe20000000000 */
[C---:B------:R-:W-:Y:S01]  /*4430*/  ISETP.GE.AND P2, PT, R16.reuse, R237, PT ;  /* 0x000000ed1000720c */ /* 0x040fe20003f46270 */
[----:B------:R-:W-:Y:S01]  /*4440*/  VIADD R16, R16, 0x39 ;  /* 0x0000003910107836 */ /* 0x000fe20000000000 */
[----:B------:R-:W-:Y:S02]  /*4450*/  FSEL R170, R79, -INF , !P5 ;  /* 0xff8000004faa7808 */ /* 0x000fe40006800000 */
[----:B------:R-:W-:Y:S01]  /*4460*/  ISETP.GE.AND P5, PT, R232, 0x2, PT ;  /* 0x00000002e800780c */ /* 0x000fe20003fa6270 */
[----:B------:R-:W1:Y:S01]  /*4470*/  MUFU.TANH R73, R73 ;  /* 0x0000004900497308 */ /* 0x000e620000002400 */
[----:B---3--:R-:W-:Y:S01]  /*4480*/  FFMA.FTZ R67, R20, R0, R67 ;  /* 0x0000000014437223 */ /* 0x008fe20000010043 */
[----:B------:R-:W-:-:S02]  /*4490*/  FSEL R175, R21, -INF , !P1 ;  /* 0xff80000015af7808 */ /* 0x000fc40004800000 */
[C---:B------:R-:W-:Y:S02]  /*44a0*/  ISETP.GE.AND P1, PT, R18.reuse, R237, PT ;  /* 0x000000ed1200720c */ /* 0x040fe40003f26270 */
[----:B------:R-:W-:Y:S02]  /*44b0*/  FSEL R172, R67, -INF , !P4 ;  /* 0xff80000043ac7808 */ /* 0x000fe40006000000 */
[----:B------:R-:W3:Y:S01]  /*44c0*/  MUFU.TANH R171, R72 ;  /* 0x0000004800ab7308 */ /* 0x000ee20000002400 */
[----:B------:R-:W-:Y:S01]  /*44d0*/  ISETP.GE.AND P4, PT, R18, R240, PT ;  /* 0x000000f01200720c */ /* 0x000fe20003f86270 */
[----:B--2---:R-:W-:Y:S01]  /*44e0*/  FFMA.FTZ R77, R22, R0, R77 ;  /* 0x00000000164d7223 */ /* 0x004fe2000001004d */
[----:B------:R-:W-:Y:S02]  /*44f0*/  I2FP.F32.S32 R164, R16 ;  /* 0x0000001000a47245 */ /* 0x000fe40000201400 */
[----:B------:R-:W-:Y:S02]  /*4500*/  I2FP.F32.S32 R18, R18 ;  /* 0x0000001200127245 */ /* 0x000fe40000201400 */
[----:B------:R-:W-:Y:S01]  /*4510*/  FSEL R174, R23, -INF , !P3 ;  /* 0xff80000017ae7808 */ /* 0x000fe20005800000 */
[----:B------:R-:W2:Y:S01]  /*4520*/  MUFU.TANH R17, R74 ;  /* 0x0000004a00117308 */ /* 0x000ea20000002400 */
[----:B-1----:R-:W-:Y:S01]  /*4530*/  FFMA.FTZ R169, R164, R0, R73 ;  /* 0x00000000a4a97223 */ /* 0x002fe20000010049 */
[----:B------:R-:W-:Y:S01]  /*4540*/  FSEL R173, R77, -INF , !P0 ;  /* 0xff8000004dad7808 */ /* 0x000fe20004000000 */
[----:B------:R-:W-:Y:S01]  /*4550*/  BAR.SYNC.DEFER_BLOCKING 0x0 ;  /* 0x0000000000007b1d */ /* 0x000fe20000010000 */
[----:B------:R-:W-:-:S02]  /*4560*/  ISETP.GE.AND P3, PT, R16, R240, PT ;  /* 0x000000f01000720c */ /* 0x000fc40003f66270 */
[----:B------:R-:W-:Y:S02]  /*4570*/  ISETP.GE.AND P0, PT, R16, R237, PT ;  /* 0x000000ed1000720c */ /* 0x000fe40003f06270 */
[----:B------:R-:W-:Y:S01]  /*4580*/  FSEL R33, R25, -INF , !P6 ;  /* 0xff80000019217808 */ /* 0x000fe20007000000 */
[----:B------:R-:W1:Y:S01]  /*4590*/  MUFU.TANH R75, R75 ;  /* 0x0000004b004b7308 */ /* 0x000e620000002400 */
[-C--:B---3--:R-:W-:Y:S01]  /*45a0*/  FFMA.FTZ R171, R18, R0.reuse, R171 ;  /* 0x0000000012ab7223 */ /* 0x088fe200000100ab */
[----:B------:R-:W-:Y:S02]  /*45b0*/  FSEL R34, R34, -INF , !P2 ;  /* 0xff80000022227808 */ /* 0x000fe40005000000 */
[----:B------:R-:W-:Y:S02]  /*45c0*/  FSEL R169, R169, -INF , !P3 ;  /* 0xff800000a9a97808 */ /* 0x000fe40005800000 */
[----:B------:R-:W-:Y:S01]  /*45d0*/  FSEL R171, R171, -INF , !P4 ;  /* 0xff800000abab7808 */ /* 0x000fe20006000000 */
[----:B--2---:R-:W-:-:S05]  /*45e0*/  FFMA.FTZ R168, R18, R0, R17 ;  /* 0x0000000012a87223 */ /* 0x004fca0000010011 */
[----:B------:R-:W-:Y:S01]  /*45f0*/  FSEL R168, R168, -INF , !P1 ;  /* 0xff800000a8a87808 */ /* 0x000fe20004800000 */
[----:B-1----:R-:W-:-:S05]  /*4600*/  FFMA.FTZ R164, R164, R0, R75 ;  /* 0x00000000a4a47223 */ /* 0x002fca000001004b */
[----:B------:R-:W-:Y:S01]  /*4610*/  FSEL R164, R164, -INF , !P0 ;  /* 0xff800000a4a47808 */ /* 0x000fe20004000000 */
        /* <DEDUP_REMOVED lines=10> */
[----:B------:R-:W-:Y:S02]  /*46c0*/  IMAD R7, R16, R7, R4 ;  /* 0x0000000710077224 */ /* 0x000fe400078e0204 */
[----:B------:R-:W1:Y:S01]  /*46d0*/  @!P4 LDC.64 R22, c[0x0][0x218] ;  /* 0x00008600ff16cb82 */ /* 0x000e620000000a00 */
[----:B------:R2:W-:Y:S01]  /*46e0*/  @P4 STS.128 [R223+0x6000], RZ ;  /* 0x006000ffdf004388 */ /* 0x0005e20000000c00 */
[----:B------:R-:W-:Y:S01]  /*46f0*/  IMAD.IADD R4, R39, 0x1, R7 ;  /* 0x0000000127047824 */ /* 0x000fe200078e0207 */
[----:B------:R-:W-:-:S05]  /*4700*/  IADD3 R7, P6, R216, R38, RZ ;  /* 0x00000026d8077210 */ /* 0x000fca0007fde0ff */
[----:B------:R-:W3:Y:S01]  /*4710*/  @!P3 LDC.64 R20, c[0x0][0x218] ;  /* 0x00008600ff14bb82 */ /* 0x000ee20000000a00 */
[----:B------:R-:W-:-:S07]  /*4720*/  IMAD.X R36, R207, 0x1, R4, P6 ;  /* 0x00000001cf247824 */ /* 0x000fce00030e0604 */
        /* <DEDUP_REMOVED lines=98> */
.L_x_764:
[----:B------:R-:W-:Y:S05]  /*4d50*/  BSYNC B0 ;  /* 0x0000000000007941 */ /* 0x000fea0003800000 */
.L_x_763:
[----:B------:R-:W0:Y:S02]  /*4d60*/  LDGDEPBAR ;  /* 0x00000000000079af */ /* 0x000e240000000000 */
.L_x_762:
        /* <DEDUP_REMOVED lines=77> */
[----:B------:R-:W1:Y:S01]  /*5240*/  LDSM.16.MT88.4 R12, [R198+0xc800] ;  /* 0x00c80000c60c783b */ /* 0x000e620000004200 */
[----:B------:R-:W2:Y:S01]  /*5250*/  MUFU.EX2 R155, R155 ;  /* 0x0000009b009b7308 */ /* 0x000ea20000000800 */
        /* <DEDUP_REMOVED lines=16> */
[----:B--2---:R-:W-:Y:S01]  /*5360*/  F2FP.BF16.F32.PACK_AB R96, R155, R156 ;  /* 0x0000009c9b60723e */ /* 0x004fe200000010ff */
[--C-:B------:R-:W-:Y:S01]  /*5370*/  FFMA.FTZ R175, R175, UR6, -R176.reuse ;  /* 0x00000006afaf7c23 */ /* 0x100fe200080108b0 */
[----:B------:R-:W-:Y:S01]  /*5380*/  LDSM.16.MT88.4 R136, [R200+0xc800] ;  /* 0x00c80000c888783b */ /* 0x000fe20000004200 */
[--C-:B------:R-:W-:Y:S01]  /*5390*/  FFMA.FTZ R178, R173, UR6, -R176.reuse ;  /* 0x00000006adb27c23 */ /* 0x100fe200080108b0 */
[----:B------:R-:W-:Y:S01]  /*53a0*/  FFMA.FTZ R171, R171, UR6, -R176 ;  /* 0x00000006abab7c23 */ /* 0x000fe200080108b0 */
[--C-:B------:R-:W-:Y:S01]  /*53b0*/  FFMA.FTZ R169, R174, UR6, -R165.reuse ;  /* 0x00000006aea97c23 */ /* 0x100fe200080108a5 */
[----:B------:R-:W-:Y:S01]  /*53c0*/  LDSM.16.MT88.4 R28, [R196+0xc800] ;  /* 0x00c80000c41c783b */ /* 0x000fe20000004200 */
[----:B------:R-:W-:Y:S01]  /*53d0*/  MUFU.EX2 R157, R157 ;  /* 0x0000009d009d7308 */ /* 0x000fe20000000800 */
[--C-:B------:R-:W-:Y:S01]  /*53e0*/  FFMA.FTZ R170, R170, UR6, -R165.reuse ;  /* 0x00000006aaaa7c23 */ /* 0x100fe200080108a5 */
[--C-:B------:R-:W-:Y:S01]  /*53f0*/  FFMA.FTZ R168, R168, UR6, -R165.reuse ;  /* 0x00000006a8a87c23 */ /* 0x100fe200080108a5 */
[----:B------:R-:W-:Y:S01]  /*5400*/  LDSM.16.MT88.4 R24, [R198+0xe800] ;  /* 0x00e80000c618783b */ /* 0x000fe20000004200 */
        /* <DEDUP_REMOVED lines=199> */
[----:B------:R-:W1:Y:S01]  /*6080*/  S2R R3, SR_TID.X ;  /* 0x0000000000037919 */ /* 0x000e620000002100 */
[----:B------:R-:W-:Y:S01]  /*6090*/  ULDC UR4, c[0x0][0x2d0] ;  /* 0x0000b40000047ab9 */ /* 0x000fe20000000800 */
[----:B------:R-:W-:-:S04]  /*60a0*/  DEPBAR.LE SB0, 0x0 ;  /* 0x000080000000791a */ /* 0x000fc80000000000 */
[----:B------:R-:W-:Y:S01]  /*60b0*/  BAR.SYNC.DEFER_BLOCKING 0x0 ;  /* 0x0000000000007b1d */ /* 0x000fe20000010000 */
[----:B------:R-:W-:Y:S01]  /*60c0*/  ISETP.GE.AND P3, PT, R225, UR4, PT ;  /* 0x00000004e1007c0c */ /* 0x000fe2000bf66270 */
[----:B------:R-:W-:Y:S01]  /*60d0*/  IMAD.MOV.U32 R20, RZ, RZ, R234 ;  /* 0x000000ffff147224 */ /* 0x000fe200078e00ea */
[----:B------:R-:W-:Y:S01]  /*60e0*/  ISETP.GE.AND P2, PT, R224, UR4, PT ;  /* 0x00000004e0007c0c */ /* 0x000fe2000bf46270 */
[----:B------:R-:W-:-:S10]  /*60f0*/  IMAD.MOV.U32 R21, RZ, RZ, R239 ;  /* 0x000000ffff157224 */ /* 0x000fd400078e00ef */
[----:B------:R-:W2:Y:S08]  /*6100*/  @!P3 LDC.64 R10, c[0x0][0x220] ;  /* 0x00008800ff0abb82 */ /* 0x000eb00000000a00 */
[----:B------:R-:W3:Y:S01]  /*6110*/  @!P2 LDC.64 R8, c[0x0][0x220] ;  /* 0x00008800ff08ab82 */ /* 0x000ee20000000a00 */
[----:B-1----:R-:W-:-:S04]  /*6120*/  SHF.R.S32.HI R2, RZ, 0x1f, R3 ;  /* 0x0000001fff027819 */ /* 0x002fc80000011403 */
[----:B------:R-:W-:-:S03]  /*6130*/  LEA.HI R2, R2, R3, RZ, 0x3 ;  /* 0x0000000302027211 */ /* 0x000fc600078f18ff */
[----:B------:R-:W1:Y:S01]  /*6140*/  @!P2 LDC.64 R16, c[0x0][0x220] ;  /* 0x00008800ff10ab82 */ /* 0x000e620000000a00 */
[----:B------:R-:W-:-:S05]  /*6150*/  LOP3.LUT R2, R2, 0xfffffff8, RZ, 0xc0, !PT ;  /* 0xfffffff802027812 */ /* 0x000fca00078ec0ff */
[----:B------:R-:W-:-:S04]  /*6160*/  IMAD.IADD R2, R3, 0x1, -R2 ;  /* 0x0000000103027824 */ /* 0x000fc800078e0a02 */
[----:B------:R-:W-:-:S05]  /*6170*/  IMAD.SHL.U32 R2, R2, 0x8, RZ ;  /* 0x0000000802027824 */ /* 0x000fca00078e00ff */
[----:B------:R-:W-:Y:S01]  /*6180*/  ISETP.GE.AND P4, PT, R2, UR4, PT ;  /* 0x0000000402007c0c */ /* 0x000fe2000bf86270 */
[----:B------:R-:W-:-:S04]  /*6190*/  VIADD R2, R232, 0xfffffffe ;  /* 0xfffffffee8027836 */ /* 0x000fc80000000000 */
[----:B------:R-:W-:Y:S01]  /*61a0*/  IMAD R3, R217, R2, RZ ;  /* 0x00000002d9037224 */ /* 0x000fe200078e02ff */
[----:B------:R-:W-:Y:S01]  /*61b0*/  SHF.R.S32.HI R4, RZ, 0x1f, R2 ;  /* 0x0000001fff047819 */ /* 0x000fe20000011402 */
[----:B------:R-:W-:-:S04]  /*61c0*/  IMAD.WIDE.U32 R20, R2, R218, R20 ;  /* 0x000000da02147225 */ /* 0x000fc800078e0014 */
[----:B------:R-:W-:Y:S01]  /*61d0*/  IMAD R3, R4, R218, R3 ;  /* 0x000000da04037224 */ /* 0x000fe200078e0203 */
[----:B--2---:R-:W-:Y:S01]  /*61e0*/  @!P3 LEA R26, P0, R20, R10, 0x1 ;  /* 0x0000000a141ab211 */ /* 0x004fe200078008ff */
[----:B------:R-:W2:Y:S01]  /*61f0*/  @!P4 LDC.64 R12, c[0x0][0x220] ;  /* 0x00008800ff0ccb82 */ /* 0x000ea20000000a00 */
[----:B------:R-:W-:Y:S01]  /*6200*/  @P4 STS.128 [R223+0xc000], RZ ;  /* 0x00c000ffdf004388 */ /* 0x000fe20000000c00 */
[----:B------:R-:W-:-:S05]  /*6210*/  IMAD.IADD R18, R21, 0x1, R3 ;  /* 0x0000000115127824 */ /* 0x000fca00078e0203 */
[C---:B------:R-:W-:Y:S01]  /*6220*/  @!P3 LEA.HI.X R27, R20.reuse, R11, R18, 0x1, P0 ;  /* 0x0000000b141bb211 */ /* 0x040fe200000f0c12 */
[----:B------:R-:W4:Y:S01]  /*6230*/  @!P4 LDC.64 R6, c[0x0][0x220] ;  /* 0x00008800ff06cb82 */ /* 0x000f220000000a00 */
[----:B---3--:R-:W-:-:S04]  /*6240*/  @!P2 LEA R24, P0, R20, R8, 0x1 ;  /* 0x000000081418a211 */ /* 0x008fc800078008ff */
        /* <DEDUP_REMOVED lines=27> */
[----:B------:R-:W-:Y:S04]  /*6400*/  @!P2 LDGSTS.E.BYPASS.LTC128B.128 [R223+0x10000], desc[UR8][R24.64+0x100] ;  /* 0x1000010018dfafae */ /* 0x000fe8000b901d48 */
[----:B------:R-:W-:Y:S02]  /*6410*/  @P4 STS.128 [R223+0xc800], RZ ;  /* 0x00c800ffdf004388 */ /* 0x000fe40000000c00 */
[----:B------:R-:W1:Y:S01]  /*6420*/  @!P2 LDC.64 R4, c[0x0][0x220] ;  /* 0x00008800ff04ab82 */ /* 0x000e620000000a00 */
[----:B----4-:R-:W-:-:S04]  /*6430*/  @!P4 LEA R22, P1, R3, R6, 0x1 ;  /* 0x000000060316c211 */ /* 0x010fc800078208ff */
[----:B------:R-:W-:-:S03]  /*6440*/  @!P4 LEA.HI.X R23, R3, R7, R18, 0x1, P1 ;  /* 0x000000070317c211 */ /* 0x000fc600008f0c12 */
[----:B------:R-:W4:Y:S01]  /*6450*/  @!P3 LDC.64 R6, c[0x0][0x220] ;  /* 0x00008800ff06bb82 */ /* 0x000f220000000a00 */
[C---:B------:R-:W-:Y:S01]  /*6460*/  IADD3 R19, P1, R220.reuse, R3, RZ ;  /* 0x00000003dc137210 */ /* 0x040fe20007f3e0ff */
[----:B------:R-:W-:Y:S01]  /*6470*/  @!PT LDS RZ, [RZ] ;  /* 0x00000000fffff984 */ /* 0x000fe20000000800 */
[----:B------:R-:W-:Y:S01]  /*6480*/  @!PT LDS RZ, [RZ] ;  /* 0x00000000fffff984 */ /* 0x000fe20000000800 */
[----:B------:R-:W-:Y:S01]  /*6490*/  @!PT LDS RZ, [RZ] ;  /* 0x00000000fffff984 */ /* 0x000fe20000000800 */
[----:B------:R-:W-:Y:S03]  /*64a0*/  @!P4 LDGSTS.E.BYPASS.LTC128B.128 [R223+0xc800], desc[UR8][R22.64] ;  /* 0x0c80000016dfcfae */ /* 0x000fe6000b901d48 */
[----:B--2---:R-:W-:Y:S01]  /*64b0*/  @!P4 LEA R14, P0, R19, R14, 0x1 ;  /* 0x0000000e130ec211 */ /* 0x004fe200078008ff */
[----:B------:R-:W-:Y:S01]  /*64c0*/  IMAD.X R18, R219, 0x1, R18, P1 ;  /* 0x00000001db127824 */ /* 0x000fe200008e0612 */
[----:B------:R-:W-:Y:S01]  /*64d0*/  IADD3 R3, P5, R220, R19, RZ ;  /* 0x00000013dc037210 */ /* 0x000fe20007fbe0ff */
[----:B------:R-:W-:Y:S01]  /*64e0*/  @P3 STS.128 [R223+0xe800], RZ ;  /* 0x00e800ffdf003388 */ /* 0x000fe20000000c00 */
[C---:B-----5:R-:W-:Y:S02]  /*64f0*/  @!P3 LEA R12, P1, R19.reuse, R12, 0x1 ;  /* 0x0000000c130cb211 */ /* 0x060fe400078208ff */
[C---:B------:R-:W-:Y:S01]  /*6500*/  @!P4 LEA.HI.X R15, R19.reuse, R15, R18, 0x1, P0 ;  /* 0x0000000f130fc211 */ /* 0x040fe200000f0c12 */
[----:B------:R-:W-:Y:S01]  /*6510*/  @!PT LDS RZ, [RZ] ;  /* 0x00000000fffff984 */ /* 0x000fe20000000800 */
[----:B------:R-:W-:Y:S01]  /*6520*/  @!PT LDS RZ, [RZ] ;  /* 0x00000000fffff984 */ /* 0x000fe20000000800 */
[----:B------:R-:W-:Y:S01]  /*6530*/  @!PT LDS RZ, [RZ] ;  /* 0x00000000fffff984 */ /* 0x000fe20000000800 */
[----:B------:R-:W-:Y:S01]  /*6540*/  @!P3 LDGSTS.E.BYPASS.LTC128B.128 [R223+0xe800], desc[UR8][R20.64+0x80] ;  /* 0x0e80008014dfbfae */ /* 0x000fe2000b901d48 */
[----:B---3--:R-:W-:-:S02]  /*6550*/  @!P2 LEA R10, P0, R19, R10, 0x1 ;  /* 0x0000000a130aa211 */ /* 0x008fc400078008ff */
[C-C-:B------:R-:W-:Y:S01]  /*6560*/  @!P3 LEA.HI.X R13, R19.reuse, R13, R18.reuse, 0x1, P1 ;  /* 0x0000000d130db211 */ /* 0x140fe200008f0c12 */
[----:B------:R-:W-:Y:S01]  /*6570*/  @P2 STS.128 [R223+0x10800], RZ ;  /* 0x010800ffdf002388 */ /* 0x000fe20000000c00 */
[--C-:B------:R-:W-:Y:S01]  /*6580*/  @!P2 LEA.HI.X R11, R19, R11, R18.reuse, 0x1, P0 ;  /* 0x0000000b130ba211 */ /* 0x100fe200000f0c12 */
[----:B------:R-:W-:Y:S01]  /*6590*/  IMAD.X R18, R219, 0x1, R18, P5 ;  /* 0x00000001db127824 */ /* 0x000fe200028e0612 */
[C---:B-1----:R-:W-:Y:S01]  /*65a0*/  @!P4 LEA R8, P5, R3.reuse, R8, 0x1 ;  /* 0x000000080308c211 */ /* 0x042fe200078a08ff */
[----:B------:R-:W-:Y:S01]  /*65b0*/  @!PT LDS RZ, [RZ] ;  /* 0x00000000fffff984 */ /* 0x000fe20000000800 */
[----:B------:R-:W-:Y:S01]  /*65c0*/  @!PT LDS RZ, [RZ] ;  /* 0x00000000fffff984 */ /* 0x000fe20000000800 */
[----:B------:R-:W-:Y:S01]  /*65d0*/  @!PT LDS RZ, [RZ] ;  /* 0x00000000fffff984 */ /* 0x000fe20000000800 */
[----:B------:R1:W-:Y:S01]  /*65e0*/  @!P2 LDGSTS.E.BYPASS.LTC128B.128 [R223+0x10800], desc[UR8][R16.64+0x100] ;  /* 0x1080010010dfafae */ /* 0x0003e2000b901d48 */
[C---:B------:R-:W-:Y:S02]  /*65f0*/  @!P2 LEA R28, P0, R3.reuse, R4, 0x1 ;  /* 0x00000004031ca211 */ /* 0x040fe400078008ff */
[C---:B------:R-:W-:Y:S01]  /*6600*/  @!P4 LEA.HI.X R9, R3.reuse, R9, R18, 0x1, P5 ;  /* 0x000000090309c211 */ /* 0x040fe200028f0c12 */
        /* <DEDUP_REMOVED lines=34> */
[----:B-1----:R-:W4:Y:S04]  /*6830*/  LDSM.16.M88.4 R16, [R205+0x6000] ;  /* 0x00600000cd10783b */ /* 0x002f280000000200 */
[----:B--2---:R-:W-:Y:S04]  /*6840*/  LDSM.16.M88.4 R12, [R204] ;  /* 0x00000000cc0c783b */ /* 0x004fe80000000200 */
[----:B------:R-:W-:Y:S04]  /*6850*/  LDSM.16.M88.4 R20, [R203] ;  /* 0x00000000cb14783b */ /* 0x000fe80000000200 */
[----:B------:R-:W5:Y:S04]  /*6860*/  LDSM.16.M88.4 R152, [R205+0x6800] ;  /* 0x00680000cd98783b */ /* 0x000f680000000200 */
[----:B------:R-:W1:Y:S04]  /*6870*/  LDSM.16.M88.4 R144, [R205+0x7000] ;  /* 0x00700000cd90783b */ /* 0x000e680000000200 */
[----:B------:R-:W2:Y:S04]  /*6880*/  LDSM.16.M88.4 R24, [R205+0x7800] ;  /* 0x00780000cd18783b */ /* 0x000ea80000000200 */
[----:B------:R-:W-:Y:S04]  /*6890*/  LDSM.16.M88.4 R140, [R202] ;  /* 0x00000000ca8c783b */ /* 0x000fe80000000200 */
[----:B------:R-:W2:Y:S04]  /*68a0*/  LDSM.16.M88.4 R136, [R199+0x6000] ;  /* 0x00600000c788783b */ /* 0x000ea80000000200 */
[----:B------:R-:W2:Y:S04]  /*68b0*/  LDSM.16.M88.4 R176, [R195] ;  /* 0x00000000c3b0783b */ /* 0x000ea80000000200 */
[----:B---3--:R-:W3:Y:S01]  /*68c0*/  LDSM.16.M88.4 R8, [R194] ;  /* 0x00000000c208783b */ /* 0x008ee20000000200 */
[C---:B----4-:R-:W-:Y:S03]  /*68d0*/  HMMA.16816.F32.BF16 R4, R168.reuse, R16, RZ ;  /* 0x00000010a804723c */ /* 0x050fe600000418ff */
[----:B------:R-:W4:Y:S04]  /*68e0*/  LDSM.16.M88.4 R32, [R193] ;  /* 0x00000000c120783b */ /* 0x000f280000000200 */
[----:B------:R-:W-:Y:S01]  /*68f0*/  LDSM.16.M88.4 R156, [R192] ;  /* 0x00000000c09c783b */ /* 0x000fe20000000200 */
[C---:B------:R-:W-:Y:S03]  /*6900*/  HMMA.16816.F32.BF16 R16, R168.reuse, R18, RZ ;  /* 0x00000012a810723c */ /* 0x040fe600000418ff */
[----:B------:R-:W-:Y:S03]  /*6910*/  LDSM.16.M88.4 R164, [R199+0x6800] ;  /* 0x00680000c7a4783b */ /* 0x000fe60000000200 */
[C---:B-----5:R-:W-:Y:S01]  /*6920*/  HMMA.16816.F32.BF16 R28, R168.reuse, R152, RZ ;  /* 0x00000098a81c723c */ /* 0x060fe200000418ff */
[----:B------:R-:W-:Y:S04]  /*6930*/  LDSM.16.M88.4 R160, [R199+0x7800] ;  /* 0x00780000c7a0783b */ /* 0x000fe80000000200 */
[----:B------:R-:W-:Y:S01]  /*6940*/  LDSM.16.M88.4 R180, [R201+0x2000] ;  /* 0x00200000c9b4783b */ /* 0x000fe20000000200 */
[----:B-1----:R-:W-:Y:S03]  /*6950*/  HMMA.16816.F32.BF16 R148, R168, R144, RZ ;  /* 0x00000090a894723c */ /* 0x002fe600000418ff */
[----:B------:R-:W-:Y:S03]  /*6960*/  LDSM.16.M88.4 R212, [R192+0x2000] ;  /* 0x00200000c0d4783b */ /* 0x000fe60000000200 */
[----:B------:R-:W-:Y:S01]  /*6970*/  HMMA.16816.F32.BF16 R4, R12, R20, R4 ;  /* 0x000000140c04723c */ /* 0x000fe20000041804 */
[----:B------:R-:W-:Y:S04]  /*6980*/  LDSM.16.M88.4 R208, [R188] ;  /* 0x00000000bcd0783b */ /* 0x000fe80000000200 */
[----:B------:R-:W0:Y:S01]  /*6990*/  LDGDEPBAR ;  /* 0x00000000000079af */ /* 0x000e220000000000 */
[C---:B------:R-:W-:Y:S06]  /*69a0*/  HMMA.16816.F32.BF16 R152, R168.reuse, R154, RZ ;  /* 0x0000009aa898723c */ /* 0x040fec00000418ff */
[C---:B------:R-:W-:Y:S06]  /*69b0*/  HMMA.16816.F32.BF16 R144, R168.reuse, R146, RZ ;  /* 0x00000092a890723c */ /* 0x040fec00000418ff */
[C---:B--2---:R-:W-:Y:S06]  /*69c0*/  HMMA.16816.F32.BF16 R172, R168.reuse, R24, RZ ;  /* 0x00000018a8ac723c */ /* 0x044fec00000418ff */
[----:B------:R-:W-:Y:S01]  /*69d0*/  HMMA.16816.F32.BF16 R168, R168, R26, RZ ;  /* 0x0000001aa8a8723c */ /* 0x000fe200000418ff */
[----:B------:R-:W-:Y:S05]  /*69e0*/  LDSM.16.M88.4 R24, [R199+0x7000] ;  /* 0x00700000c718783b */ /* 0x000fea0000000200 */
[----:B------:R-:W-:Y:S01]  /*69f0*/  HMMA.16816.F32.BF16 R16, R12, R22, R16 ;  /* 0x000000160c10723c */ /* 0x000fe20000041810 */
[----:B------:R-:W1:Y:S05]  /*6a00*/  LDSM.16.M88.4 R20, [R201] ;  /* 0x00000000c914783b */ /* 0x000e6a0000000200 */
[----:B------:R-:W-:Y:S06]  /*6a10*/  HMMA.16816.F32.BF16 R4, R140, R136, R4 ;  /* 0x000000888c04723c */ /* 0x000fec0000041804 */
[C---:B------:R-:W-:Y:S06]  /*6a20*/  HMMA.16816.F32.BF16 R28, R12.reuse, R176, R28 ;  /* 0x000000b00c1c723c */ /* 0x040fec000004181c */
[C---:B------:R-:W-:Y:S01]  /*6a30*/  HMMA.16816.F32.BF16 R152, R12.reuse, R178, R152 ;  /* 0x000000b20c98723c */ /* 0x040fe20000041898 */
[----:B------:R-:W-:Y:S05]  /*6a40*/  LDSM.16.M88.4 R176, [R192+0x1800] ;  /* 0x00180000c0b0783b */ /* 0x000fea0000000200 */
[C---:B---3--:R-:W-:Y:S06]  /*6a50*/  HMMA.16816.F32.BF16 R148, R12.reuse, R8, R148 ;  /* 0x000000080c94723c */ /* 0x048fec0000041894 */
[C---:B------:R-:W-:Y:S01]  /*6a60*/  HMMA.16816.F32.BF16 R144, R12.reuse, R10, R144 ;  /* 0x0000000a0c90723c */ /* 0x040fe20000041890 */
[----:B------:R-:W-:Y:S05]  /*6a70*/  LDSM.16.M88.4 R8, [R192+0x800] ;  /* 0x00080000c008783b */ /* 0x000fea0000000200 */
[C---:B----4-:R-:W-:Y:S06]  /*6a80*/  HMMA.16816.F32.BF16 R172, R12.reuse, R32, R172 ;  /* 0x000000200cac723c */ /* 0x050fec00000418ac */
[----:B------:R-:W-:Y:S01]  /*6a90*/  HMMA.16816.F32.BF16 R168, R12, R34, R168 ;  /* 0x000000220ca8723c */ /* 0x000fe200000418a8 */
[----:B------:R-:W-:Y:S04]  /*6aa0*/  LDSM.16.M88.4 R32, [R206+0x2000] ;  /* 0x00200000ce20783b */ /* 0x000fe80000000200 */
[----:B------:R-:W2:Y:S01]  /*6ab0*/  LDSM.16.M88.4 R12, [R205+0x8000] ;  /* 0x00800000cd0c783b */ /* 0x000ea20000000200 */
[----:B------:R-:W-:Y:S03]  /*6ac0*/  HMMA.16816.F32.BF16 R16, R140, R138, R16 ;  /* 0x0000008a8c10723c */ /* 0x000fe60000041810 */
[----:B------:R-:W-:Y:S03]  /*6ad0*/  LDSM.16.M88.4 R136, [R192+0x1000] ;  /* 0x00100000c088783b */ /* 0x000fe60000000200 */
[----:B-1----:R-:W-:Y:S06]  /*6ae0*/  HMMA.16816.F32.BF16 R4, R20, R156, R4 ;  /* 0x0000009c1404723c */ /* 0x002fec0000041804 */
[C---:B------:R-:W-:Y:S06]  /*6af0*/  HMMA.16816.F32.BF16 R28, R140.reuse, R164, R28 ;  /* 0x000000a48c1c723c */ /* 0x040fec000004181c */
[C---:B------:R-:W-:Y:S01]  /*6b00*/  HMMA.16816.F32.BF16 R152, R140.reuse, R166, R152 ;  /* 0x000000a68c98723c */ /* 0x040fe20000041898 */
[----:B------:R-:W-:Y:S05]  /*6b10*/  LDSM.16.M88.4 R164, [R191] ;  /* 0x00000000bfa4783b */ /* 0x000fea0000000200 */
[C---:B------:R-:W-:Y:S06]  /*6b20*/  HMMA.16816.F32.BF16 R148, R140.reuse, R24, R148 ;  /* 0x000000188c94723c */ /* 0x040fec0000041894 */
[----:B------:R-:W-:Y:S01]  /*6b30*/  HMMA.16816.F32.BF16 R144, R140, R26, R144 ;  /* 0x0000001a8c90723c */ /* 0x000fe20000041890 */
[----:B------:R-:W1:Y:S05]  /*6b40*/  LDSM.16.M88.4 R24, [R204+0x2000] ;  /* 0x00200000cc18783b */ /* 0x000e6a0000000200 */
        /* <DEDUP_REMOVED lines=8> */
[----:B------:R-:W-:Y:S01]  /*6bd0*/  HMMA.16816.F32.BF16 R152, R20, R10, R152 ;  /* 0x0000000a1498723c */ /* 0x000fe20000041898 */
[----:B------:R-:W3:Y:S05]  /*6be0*/  LDSM.16.M88.4 R8, [R202+0x2000] ;  /* 0x00200000ca08783b */ /* 0x000eea0000000200 */
[----:B------:R-:W-:Y:S01]  /*6bf0*/  HMMA.16816.F32.BF16 R16, R32, R14, R16 ;  /* 0x0000000e2010723c */ /* 0x000fe20000041810 */
[----:B------:R-:W-:Y:S05]  /*6c00*/  LDSM.16.M88.4 R12, [R190] ;  /* 0x00000000be0c783b */ /* 0x000fea0000000200 */
[----:B-1----:R-:W-:Y:S06]  /*6c10*/  HMMA.16816.F32.BF16 R4, R24, R164, R4 ;  /* 0x000000a41804723c */ /* 0x002fec0000041804 */
[C---:B------:R-:W-:Y:S06]  /*6c20*/  HMMA.16816.F32.BF16 R148, R20.reuse, R136, R148 ;  /* 0x000000881494723c */ /* 0x040fec0000041894 */
[----:B------:R-:W-:Y:S01]  /*6c30*/  HMMA.16816.F32.BF16 R144, R20, R138, R144 ;  /* 0x0000008a1490723c */ /* 0x000fe20000041890 */
[----:B------:R-:W1:Y:S05]  /*6c40*/  LDSM.16.M88.4 R136, [R205+0x9800] ;  /* 0x00980000cd88783b */ /* 0x000e6a0000000200 */
[----:B------:R-:W-:Y:S01]  /*6c50*/  HMMA.16816.F32.BF16 R16, R24, R166, R16 ;  /* 0x000000a61810723c */ /* 0x000fe20000041810 */
[----:B------:R-:W-:Y:S05]  /*6c60*/  LDSM.16.M88.4 R164, [R206+0x4000] ;  /* 0x00400000cea4783b */ /* 0x000fea0000000200 */
[C---:B------:R-:W-:Y:S06]  /*6c70*/  HMMA.16816.F32.BF16 R172, R20.reuse, R176, R172 ;  /* 0x000000b014ac723c */ /* 0x040fec00000418ac */
[----:B------:R-:W-:Y:S01]  /*6c80*/  HMMA.16816.F32.BF16 R168, R20, R178, R168 ;  /* 0x000000b214a8723c */ /* 0x000fe200000418a8 */
[----:B------:R-:W4:Y:S04]  /*6c90*/  LDSM.16.M88.4 R20, [R189] ;  /* 0x00000000bd14783b */ /* 0x000f280000000200 */
[----:B------:R-:W5:Y:S01]  /*6ca0*/  LDSM.16.M88.4 R176, [R199+0x8800] ;  /* 0x00880000c7b0783b */ /* 0x000f620000000200 */
[----:B--2---:R-:W-:Y:S06]  /*6cb0*/  HMMA.16816.F32.BF16 R28, R32, R160, R28 ;  /* 0x000000a0201c723c */ /* 0x004fec000004181c */
[----:B---3--:R-:W-:Y:S06]  /*6cc0*/  HMMA.16816.F32.BF16 R4, R8, R140, R4 ;  /* 0x0000008c0804723c */ /* 0x008fec0000041804 */
[----:B------:R-:W-:Y:S01]  /*6cd0*/  HMMA.16816.F32.BF16 R152, R32, R162, R152 ;  /* 0x000000a22098723c */ /* 0x000fe20000041898 */
[----:B------:R-:W2:Y:S05]  /*6ce0*/  LDSM.16.M88.4 R160, [R205+0xa000] ;  /* 0x00a00000cda0783b */ /* 0x000eaa0000000200 */
[----:B------:R-:W-:Y:S01]  /*6cf0*/  HMMA.16816.F32.BF16 R16, R8, R142, R16 ;  /* 0x0000008e0810723c */ /* 0x000fe20000041810 */
[----:B------:R-:W-:Y:S05]  /*6d00*/  LDSM.16.M88.4 R140, [R204+0x4000] ;  /* 0x00400000cc8c783b */ /* 0x000fea0000000200 */
[C---:B------:R-:W-:Y:S06]  /*6d10*/  HMMA.16816.F32.BF16 R148, R32.reuse, R156, R148 ;  /* 0x0000009c2094723c */ /* 0x040fec0000041894 */
[C---:B------:R-:W-:Y:S01]  /*6d20*/  HMMA.16816.F32.BF16 R144, R32.reuse, R158, R144 ;  /* 0x0000009e2090723c */ /* 0x040fe20000041890 */
[----:B------:R-:W-:Y:S05]  /*6d30*/  LDSM.16.M88.4 R156, [R192+0x2800] ;  /* 0x00280000c09c783b */ /* 0x000fea0000000200 */
[C---:B-1----:R-:W-:Y:S06]  /*6d40*/  HMMA.16816.F32.BF16 R172, R32.reuse, R136, R172 ;  /* 0x0000008820ac723c */ /* 0x042fec00000418ac */
[----:B------:R-:W-:Y:S01]  /*6d50*/  HMMA.16816.F32.BF16 R168, R32, R138, R168 ;  /* 0x0000008a20a8723c */ /* 0x000fe200000418a8 */
[----:B------:R-:W1:Y:S04]  /*6d60*/  LDSM.16.M88.4 R136, [R199+0x9000] ;  /* 0x00900000c788783b */ /* 0x000e680000000200 */
[----:B------:R-:W3:Y:S01]  /*6d70*/  LDSM.16.M88.4 R32, [R187] ;  /* 0x00000000bb20783b */ /* 0x000ee20000000200 */
[----:B------:R-:W-:Y:S06]  /*6d80*/  HMMA.16816.F32.BF16 R28, R24, R12, R28 ;  /* 0x0000000c181c723c */ /* 0x000fec000004181c */
[----:B------:R-:W-:Y:S06]  /*6d90*/  HMMA.16816.F32.BF16 R4, R180, R212, R4 ;  /* 0x000000d4b404723c */ /* 0x000fec0000041804 */
[----:B------:R-:W-:Y:S01]  /*6da0*/  HMMA.16816.F32.BF16 R152, R24, R14, R152 ;  /* 0x0000000e1898723c */ /* 0x000fe20000041898 */
[----:B------:R-:W3:Y:S05]  /*6db0*/  LDSM.16.M88.4 R12, [R199+0x9800] ;  /* 0x00980000c70c783b */ /* 0x000eea0000000200 */
[----:B------:R-:W-:Y:S01]  /*6dc0*/  HMMA.16816.F32.BF16 R16, R180, R214, R16 ;  /* 0x000000d6b410723c */ /* 0x000fe20000041810 */
[----:B------:R-:W-:Y:S05]  /*6dd0*/  LDSM.16.M88.4 R212, [R205+0xa800] ;  /* 0x00a80000cdd4783b */ /* 0x000fea0000000200 */
[C---:B----4-:R-:W-:Y:S06]  /*6de0*/  HMMA.16816.F32.BF16 R148, R24.reuse, R20, R148 ;  /* 0x000000141894723c */ /* 0x050fec0000041894 */
[----:B------:R-:W-:Y:S01]  /*6df0*/  HMMA.16816.F32.BF16 R144, R24, R22, R144 ;  /* 0x000000161890723c */ /* 0x000fe20000041890 */
[----:B------:R-:W4:Y:S05]  /*6e00*/  LDSM.16.M88.4 R20, [R192+0x3000] ;  /* 0x00300000c014783b */ /* 0x000f2a0000000200 */
[----:B-----5:R-:W-:Y:S06]  /*6e10*/  HMMA.16816.F32.BF16 R28, R8, R176, R28 ;  /* 0x000000b0081c723c */ /* 0x020fec000004181c */
[----:B--2---:R-:W-:Y:S06]  /*6e20*/  HMMA.16816.F32.BF16 R4, R164, R160, R4 ;  /* 0x000000a0a404723c */ /* 0x004fec0000041804 */
[----:B------:R-:W-:Y:S01]  /*6e30*/  HMMA.16816.F32.BF16 R152, R8, R178, R152 ;  /* 0x000000b20898723c */ /* 0x000fe20000041898 */
[----:B------:R-:W-:Y:S05]  /*6e40*/  LDSM.16.M88.4 R176, [R192+0x3800] ;  /* 0x00380000c0b0783b */ /* 0x000fea0000000200 */
[C---:B------:R-:W-:Y:S06]  /*6e50*/  HMMA.16816.F32.BF16 R172, R24.reuse, R208, R172 ;  /* 0x000000d018ac723c */ /* 0x040fec00000418ac */
[----:B------:R-:W-:Y:S01]  /*6e60*/  HMMA.16816.F32.BF16 R168, R24, R210, R168 ;  /* 0x000000d218a8723c */ /* 0x000fe200000418a8 */
[----:B------:R-:W-:Y:S04]  /*6e70*/  LDSM.16.M88.4 R24, [R202+0x4000] ;  /* 0x00400000ca18783b */ /* 0x000fe80000000200 */
[----:B------:R-:W2:Y:S01]  /*6e80*/  LDSM.16.M88.4 R208, [R199+0xa000] ;  /* 0x00a00000c7d0783b */ /* 0x000ea20000000200 */
[----:B------:R-:W-:Y:S03]  /*6e90*/  HMMA.16816.F32.BF16 R16, R164, R162, R16 ;  /* 0x000000a2a410723c */ /* 0x000fe60000041810 */
[----:B------:R-:W5:Y:S03]  /*6ea0*/  LDSM.16.M88.4 R160, [R205+0xb000] ;  /* 0x00b00000cda0783b */ /* 0x000f660000000200 */
[C---:B-1----:R-:W-:Y:S06]  /*6eb0*/  HMMA.16816.F32.BF16 R148, R8.reuse, R136, R148 ;  /* 0x000000880894723c */ /* 0x042fec0000041894 */
[----:B------:R-:W-:Y:S01]  /*6ec0*/  HMMA.16816.F32.BF16 R144, R8, R138, R144 ;  /* 0x0000008a0890723c */ /* 0x000fe20000041890 */
[----:B------:R-:W1:Y:S05]  /*6ed0*/  LDSM.16.M88.4 R136, [R186] ;  /* 0x00000000ba88783b */ /* 0x000e6a0000000200 */
[----:B------:R-:W-:Y:S06]  /*6ee0*/  HMMA.16816.F32.BF16 R28, R180, R156, R28 ;  /* 0x0000009cb41c723c */ /* 0x000fec000004181c */
[----:B---3--:R-:W-:Y:S06]  /*6ef0*/  HMMA.16816.F32.BF16 R4, R140, R32, R4 ;  /* 0x000000208c04723c */ /* 0x008fec0000041804 */
[----:B------:R-:W-:Y:S01]  /*6f00*/  HMMA.16816.F32.BF16 R152, R180, R158, R152 ;  /* 0x0000009eb498723c */ /* 0x000fe20000041898 */
[----:B------:R-:W-:Y:S05]  /*6f10*/  LDSM.16.M88.4 R156, [R205+0xb800] ;  /* 0x00b80000cd9c783b */ /* 0x000fea0000000200 */
[C---:B------:R-:W-:Y:S06]  /*6f20*/  HMMA.16816.F32.BF16 R172, R8.reuse, R12, R172 ;  /* 0x0000000c08ac723c */ /* 0x040fec00000418ac */
[----:B------:R-:W-:Y:S01]  /*6f30*/  HMMA.16816.F32.BF16 R168, R8, R14, R168 ;  /* 0x0000000e08a8723c */ /* 0x000fe200000418a8 */
[----:B------:R-:W-:Y:S04]  /*6f40*/  LDSM.16.M88.4 R12, [R201+0x4000] ;  /* 0x00400000c90c783b */ /* 0x000fe80000000200 */
[----:B------:R-:W3:Y:S01]  /*6f50*/  LDSM.16.M88.4 R8, [R192+0x4000] ;  /* 0x00400000c008783b */ /* 0x000ee20000000200 */
[----:B------:R-:W-:Y:S03]  /*6f60*/  HMMA.16816.F32.BF16 R16, R140, R34, R16 ;  /* 0x000000228c10723c */ /* 0x000fe60000041810 */
[----:B------:R-:W3:Y:S03]  /*6f70*/  LDSM.16.M88.4 R32, [R185] ;  /* 0x00000000b920783b */ /* 0x000ee60000000200 */
[C---:B----4-:R-:W-:Y:S06]  /*6f80*/  HMMA.16816.F32.BF16 R148, R180.reuse, R20, R148 ;  /* 0x00000014b494723c */ /* 0x050fec0000041894 */
[----:B------:R-:W-:Y:S01]  /*6f90*/  HMMA.16816.F32.BF16 R144, R180, R22, R144 ;  /* 0x00000016b490723c */ /* 0x000fe20000041890 */
[----:B------:R-:W-:Y:S05]  /*6fa0*/  LDSM.16.M88.4 R20, [R199+0xa800] ;  /* 0x00a80000c714783b */ /* 0x000fea0000000200 */
[----:B------:R-:W-:Y:S06]  /*6fb0*/  HMMA.16816.F32.BF16 R28, R164, R212, R28 ;  /* 0x000000d4a41c723c */ /* 0x000fec000004181c */
[----:B--2---:R-:W-:Y:S06]  /*6fc0*/  HMMA.16816.F32.BF16 R4, R24, R208, R4 ;  /* 0x000000d01804723c */ /* 0x004fec0000041804 */
[----:B------:R-:W-:Y:S06]  /*6fd0*/  HMMA.16816.F32.BF16 R152, R164, R214, R152 ;  /* 0x000000d6a498723c */ /* 0x000fec0000041898 */
[C---:B------:R-:W-:Y:S06]  /*6fe0*/  HMMA.16816.F32.BF16 R172, R180.reuse, R176, R172 ;  /* 0x000000b0b4ac723c */ /* 0x040fec00000418ac */
[----:B------:R-:W-:Y:S01]  /*6ff0*/  HMMA.16816.F32.BF16 R168, R180, R178, R168 ;  /* 0x000000b2b4a8723c */ /* 0x000fe200000418a8 */
[----:B------:R-:W2:Y:S05]  /*7000*/  LDSM.16.M88.4 R176, [R184] ;  /* 0x00000000b8b0783b */ /* 0x000eaa0000000200 */
[----:B------:R-:W-:Y:S06]  /*7010*/  HMMA.16816.F32.BF16 R16, R24, R210, R16 ;  /* 0x000000d21810723c */ /* 0x000fec0000041810 */
[C---:B-----5:R-:W-:Y:S06]  /*7020*/  HMMA.16816.F32.BF16 R148, R164.reuse, R160, R148 ;  /* 0x000000a0a494723c */ /* 0x060fec0000041894 */
[----:B------:R-:W-:Y:S01]  /*7030*/  HMMA.16816.F32.BF16 R160, R164, R162, R144 ;  /* 0x000000a2a4a0723c */ /* 0x000fe20000041890 */
[----:B------:R-:W-:Y:S05]  /*7040*/  LDSM.16.M88.4 R144, [R192+0x4800] ;  /* 0x00480000c090783b */ /* 0x000fea0000000200 */
[----:B-1----:R-:W-:Y:S06]  /*7050*/  HMMA.16816.F32.BF16 R28, R140, R136, R28 ;  /* 0x000000888c1c723c */ /* 0x002fec000004181c */
[----:B---3--:R-:W-:Y:S06]  /*7060*/  HMMA.16816.F32.BF16 R4, R12, R8, R4 ;  /* 0x000000080c04723c */ /* 0x008fec0000041804 */
[----:B------:R-:W-:Y:S01]  /*7070*/  HMMA.16816.F32.BF16 R152, R140, R138, R152 ;  /* 0x0000008a8c98723c */ /* 0x000fe20000041898 */
[----:B------:R-:W1:Y:S05]  /*7080*/  LDSM.16.M88.4 R136, [R199+0xb000] ;  /* 0x00b00000c788783b */ /* 0x000e6a0000000200 */
[C---:B------:R-:W-:Y:S06]  /*7090*/  HMMA.16816.F32.BF16 R172, R164.reuse, R156, R172 ;  /* 0x0000009ca4ac723c */ /* 0x040fec00000418ac */
[----:B------:R-:W-:Y:S06]  /*70a0*/  HMMA.16816.F32.BF16 R168, R164, R158, R168 ;  /* 0x0000009ea4a8723c */ /* 0x000fec00000418a8 */
[----:B------:R-:W-:Y:S01]  /*70b0*/  HMMA.16816.F32.BF16 R16, R12, R10, R16 ;  /* 0x0000000a0c10723c */ /* 0x000fe20000041810 */
[----:B------:R-:W3:Y:S01]  /*70c0*/  LDSM.16.M88.4 R8, [R199+0xb800] ;  /* 0x00b80000c708783b */ /* 0x000ee20000000200 */
[----:B------:R-:W-:Y:S01]  /*70d0*/  FMUL.FTZ R3, R4, UR5 ;  /* 0x0000000504037c20 */ /* 0x000fe20008410000 */
[----:B------:R-:W-:-:S03]  /*70e0*/  FMUL.FTZ R157, R7, UR5 ;  /* 0x00000005079d7c20 */ /* 0x000fc60008410000 */
[C---:B------:R-:W-:Y:S02]  /*70f0*/  HMMA.16816.F32.BF16 R148, R140.reuse, R32, R148 ;  /* 0x000000208c94723c */ /* 0x040fe40000041894 */
[----:B------:R-:W-:Y:S04]  /*7100*/  MUFU.TANH R3, R3 ;  /* 0x0000000300037308 */ /* 0x000fe80000002400 */
[----:B------:R-:W-:Y:S01]  /*7110*/  HMMA.16816.F32.BF16 R160, R140, R34, R160 ;  /* 0x000000228ca0723c */ /* 0x000fe200000418a0 */
[----:B------:R-:W-:-:S03]  /*7120*/  FMUL.FTZ R33, R6, UR5 ;  /* 0x0000000506217c20 */ /* 0x000fc60008410000 */
[----:B------:R-:W-:Y:S02]  /*7130*/  MUFU.TANH R157, R157 ;  /* 0x0000009d009d7308 */ /* 0x000fe40000002400 */
[C---:B--2---:R-:W-:Y:S01]  /*7140*/  HMMA.16816.F32.BF16 R172, R140.reuse, R176, R172 ;  /* 0x000000b08cac723c */ /* 0x044fe200000418ac */
[----:B------:R-:W-:Y:S02]  /*7150*/  FMUL.FTZ R35, R5, UR5 ;  /* 0x0000000505237c20 */ /* 0x000fe40008410000 */
[----:B------:R-:W2:Y:S03]  /*7160*/  LDSM.16.M88.4 R4, [R192+0x5000] ;  /* 0x00500000c004783b */ /* 0x000ea60000000200 */
[----:B------:R-:W-:Y:S01]  /*7170*/  HMMA.16816.F32.BF16 R168, R140, R178, R168 ;  /* 0x000000b28ca8723c */ /* 0x000fe200000418a8 */
[----:B------:R-:W4:Y:S01]  /*7180*/  MUFU.TANH R35, R35 ;  /* 0x0000002300237308 */ /* 0x000f220000002400 */
[----:B------:R-:W-:Y:S01]  /*7190*/  FMUL.FTZ R16, R16, UR5 ;  /* 0x0000000510107c20 */ /* 0x000fe20008410000 */
[----:B------:R-:W-:Y:S01]  /*71a0*/  FMUL.FTZ R18, R18, UR5 ;  /* 0x0000000512127c20 */ /* 0x000fe20008410000 */
[----:B------:R-:W-:Y:S01]  /*71b0*/  FMUL.FTZ R17, R17, UR5 ;  /* 0x0000000511117c20 */ /* 0x000fe20008410000 */
[----:B------:R-:W-:Y:S01]  /*71c0*/  FMUL.FTZ R19, R19, UR5 ;  /* 0x0000000513137c20 */ /* 0x000fe20008410000 */
[C---:B------:R-:W-:Y:S03]  /*71d0*/  HMMA.16816.F32.BF16 R28, R24.reuse, R20, R28 ;  /* 0x00000014181c723c */ /* 0x040fe6000004181c */
[----:B------:R-:W-:Y:S03]  /*71e0*/  MUFU.TANH R33, R33 ;  /* 0x0000002100217308 */ /* 0x000fe60000002400 */
[----:B------:R-:W-:Y:S01]  /*71f0*/  HMMA.16816.F32.BF16 R152, R24, R22, R152 ;  /* 0x000000161898723c */ /* 0x000fe20000041898 */
[----:B------:R-:W5:Y:S01]  /*7200*/  LDSM.16.M88.4 R20, [R192+0x5800] ;  /* 0x00580000c014783b */ /* 0x000f620000000200 */
[----:B------:R-:W-:-:S04]  /*7210*/  DEPBAR.LE SB0, 0x0 ;  /* 0x000080000000791a */ /* 0x000fc80000000000 */
[C---:B-1----:R-:W-:Y:S01]  /*7220*/  HMMA.16816.F32.BF16 R148, R24.reuse, R136, R148 ;  /* 0x000000881894723c */ /* 0x042fe20000041894 */
[----:B------:R4:W-:Y:S05]  /*7230*/  MUFU.TANH R137, R18 ;  /* 0x0000001200897308 */ /* 0x0009ea0000002400 */
[C---:B------:R-:W-:Y:S03]  /*7240*/  HMMA.16816.F32.BF16 R160, R24.reuse, R138, R160 ;  /* 0x0000008a18a0723c */ /* 0x040fe600000418a0 */
[----:B------:R-:W-:Y:S03]  /*7250*/  MUFU.TANH R17, R17 ;  /* 0x0000001100117308 */ /* 0x000fe60000002400 */
[C---:B---3--:R-:W-:Y:S05]  /*7260*/  HMMA.16816.F32.BF16 R172, R24.reuse, R8, R172 ;  /* 0x0000000818ac723c */ /* 0x048fea00000418ac */
[----:B------:R-:W-:Y:S01]  /*7270*/  MUFU.TANH R19, R19 ;  /* 0x0000001300137308 */ /* 0x000fe20000002400 */
[----:B------:R-:W-:Y:S06]  /*7280*/  HMMA.16816.F32.BF16 R168, R24, R10, R168 ;  /* 0x0000000a18a8723c */ /* 0x000fec00000418a8 */
[C---:B------:R-:W-:Y:S01]  /*7290*/  HMMA.16816.F32.BF16 R28, R12.reuse, R144, R28 ;  /* 0x000000900c1c723c */ /* 0x040fe2000004181c */
[----:B------:R-:W1:Y:S05]  /*72a0*/  MUFU.TANH R145, R16 ;  /* 0x0000001000917308 */ /* 0x000e6a0000002400 */
[C---:B------:R-:W-:Y:S06]  /*72b0*/  HMMA.16816.F32.BF16 R152, R12.reuse, R146, R152 ;  /* 0x000000920c98723c */ /* 0x040fec0000041898 */
[C---:B--2---:R-:W-:Y:S06]  /*72c0*/  HMMA.16816.F32.BF16 R148, R12.reuse, R4, R148 ;  /* 0x000000040c94723c */ /* 0x044fec0000041894 */
[----:B------:R-:W-:Y:S01]  /*72d0*/  HMMA.16816.F32.BF16 R160, R12, R6, R160 ;  /* 0x000000060ca0723c */ /* 0x000fe200000418a0 */
[----:B------:R-:W-:-:S04]  /*72e0*/  IMAD R4, R2, 0x40, R227 ;  /* 0x0000004002047824 */ /* 0x000fc800078e02e3 */
[----:B------:R-:W-:Y:S01]  /*72f0*/  VIADD R10, R4, 0x1 ;  /* 0x00000001040a7836 */ /* 0x000fe20000000000 */
[C---:B-----5:R-:W-:Y:S01]  /*7300*/  HMMA.16816.F32.BF16 R172, R12.reuse, R20, R172 ;  /* 0x000000140cac723c */ /* 0x060fe200000418ac */
[----:B------:R-:W-:Y:S01]  /*7310*/  FMUL.FTZ R11, R30, UR5 ;  /* 0x000000051e0b7c20 */ /* 0x000fe20008410000 */
[----:B------:R-:W-:Y:S01]  /*7320*/  FMUL.FTZ R28, R28, UR5 ;  /* 0x000000051c1c7c20 */ /* 0x000fe20008410000 */
[----:B------:R-:W-:Y:S01]  /*7330*/  FMUL.FTZ R9, R29, UR5 ;  /* 0x000000051d097c20 */ /* 0x000fe20008410000 */
[C---:B------:R-:W-:Y:S01]  /*7340*/  ISETP.GE.AND P0, PT, R10.reuse, R240, PT ;  /* 0x000000f00a00720c */ /* 0x040fe20003f06270 */
[----:B------:R-:W-:Y:S01]  /*7350*/  FMUL.FTZ R5, R31, UR5 ;  /* 0x000000051f057c20 */ /* 0x000fe20008410000 */
[----:B------:R-:W-:Y:S01]  /*7360*/  ISETP.GE.AND P1, PT, R10, R237, PT ;  /* 0x000000ed0a00720c */ /* 0x000fe20003f26270 */
[----:B------:R-:W-:Y:S01]  /*7370*/  HMMA.16816.F32.BF16 R168, R12, R22, R168 ;  /* 0x000000160ca8723c */ /* 0x000fe200000418a8 */
[----:B------:R-:W-:Y:S01]  /*7380*/  I2FP.F32.S32 R10, R10 ;  /* 0x0000000a000a7245 */ /* 0x000fe20000201400 */
[----:B------:R-:W2:Y:S01]  /*7390*/  MUFU.TANH R139, R28 ;  /* 0x0000001c008b7308 */ /* 0x000ea20000002400 */
[----:B------:R-:W-:Y:S01]  /*73a0*/  FMUL.FTZ R7, R152, UR5 ;  /* 0x0000000598077c20 */ /* 0x000fe20008410000 */
[----:B------:R-:W-:Y:S01]  /*73b0*/  FMUL.FTZ R25, R153, UR5 ;  /* 0x0000000599197c20 */ /* 0x000fe20008410000 */
[----:B------:R-:W-:Y:S01]  /*73c0*/  FMUL.FTZ R150, R150, UR5 ;  /* 0x0000000596967c20 */ /* 0x000fe20008410000 */
[----:B----4-:R-:W-:Y:S01]  /*73d0*/  FFMA.FTZ R18, R10, R0, R35 ;  /* 0x000000000a127223 */ /* 0x010fe20000010023 */
[----:B------:R-:W-:-:S02]  /*73e0*/  VIADD R12, R4, 0x8 ;  /* 0x00000008040c7836 */ /* 0x000fc40000000000 */
[----:B------:R-:W-:Y:S01]  /*73f0*/  FFMA.FTZ R21, R10, R0, R157 ;  /* 0x000000000a157223 */ /* 0x000fe2000001009d */
[----:B------:R-:W-:Y:S01]  /*7400*/  VIADD R10, R4, 0x9 ;  /* 0x00000009040a7836 */ /* 0x000fe20000000000 */
[----:B------:R-:W3:Y:S01]  /*7410*/  MUFU.TANH R11, R11 ;  /* 0x0000000b000b7308 */ /* 0x000ee20000002400 */
[----:B------:R-:W-:Y:S01]  /*7420*/  FSEL R18, R18, -INF , !P0 ;  /* 0xff80000012127808 */ /* 0x000fe20004000000 */
[----:B------:R-:W-:Y:S01]  /*7430*/  FMUL.FTZ R13, R154, UR5 ;  /* 0x000000059a0d7c20 */ /* 0x000fe20008410000 */
[C---:B------:R-:W-:Y:S01]  /*7440*/  ISETP.GE.AND P5, PT, R12.reuse, R240, PT ;  /* 0x000000f00c00720c */ /* 0x040fe20003fa6270 */
[----:B------:R-:W-:Y:S01]  /*7450*/  FMUL.FTZ R15, R155, UR5 ;  /* 0x000000059b0f7c20 */ /* 0x000fe20008410000 */
[-C--:B------:R-:W-:Y:S01]  /*7460*/  ISETP.GE.AND P6, PT, R12, R237.reuse, PT ;  /* 0x000000ed0c00720c */ /* 0x080fe20003fc6270 */
[----:B------:R-:W-:Y:S01]  /*7470*/  FMUL.FTZ R27, R148, UR5 ;  /* 0x00000005941b7c20 */ /* 0x000fe20008410000 */
[----:B------:R-:W-:Y:S01]  /*7480*/  I2FP.F32.S32 R12, R12 ;  /* 0x0000000c000c7245 */ /* 0x000fe20000201400 */
[----:B------:R-:W4:Y:S01]  /*7490*/  MUFU.TANH R9, R9 ;  /* 0x0000000900097308 */ /* 0x000f220000002400 */
[----:B------:R-:W-:Y:S01]  /*74a0*/  FSEL R21, R21, -INF , !P1 ;  /* 0xff80000015157808 */ /* 0x000fe20004800000 */
[----:B------:R-:W-:Y:S01]  /*74b0*/  FMUL.FTZ R29, R149, UR5 ;  /* 0x00000005951d7c20 */ /* 0x000fe20008410000 */
[----:B------:R-:W-:Y:S01]  /*74c0*/  ISETP.GE.AND P0, PT, R10, R240, PT ;  /* 0x000000f00a00720c */ /* 0x000fe20003f06270 */
[-C--:B-1----:R-:W-:Y:S01]  /*74d0*/  FFMA.FTZ R22, R12, R0.reuse, R145 ;  /* 0x000000000c167223 */ /* 0x082fe20000010091 */
[-C--:B------:R-:W-:Y:S01]  /*74e0*/  ISETP.GE.AND P1, PT, R10, R237.reuse, PT ;  /* 0x000000ed0a00720c */ /* 0x080fe20003f26270 */
[----:B------:R-:W-:Y:S01]  /*74f0*/  FFMA.FTZ R23, R12, R0, R137 ;  /* 0x000000000c177223 */ /* 0x000fe20000010089 */
[----:B------:R-:W-:Y:S01]  /*7500*/  I2FP.F32.S32 R10, R10 ;  /* 0x0000000a000a7245 */ /* 0x000fe20000201400 */
[----:B------:R-:W1:Y:S01]  /*7510*/  MUFU.TANH R5, R5 ;  /* 0x0000000500057308 */ /* 0x000e620000002400 */
[----:B------:R-:W-:Y:S01]  /*7520*/  VIADD R12, R4, 0x10 ;  /* 0x00000010040c7836 */ /* 0x000fe20000000000 */
[----:B------:R-:W-:Y:S01]  /*7530*/  FSEL R22, R22, -INF , !P5 ;  /* 0xff80000016167808 */ /* 0x000fe20006800000 */
[----:B------:R-:W-:Y:S01]  /*7540*/  FMUL.FTZ R151, R151, UR5 ;  /* 0x0000000597977c20 */ /* 0x000fe20008410000 */
[CC--:B------:R-:W-:Y:S01]  /*7550*/  FFMA.FTZ R20, R10.reuse, R0.reuse, R17 ;  /* 0x000000000a147223 */ /* 0x0c0fe20000010011 */
[----:B------:R-:W-:Y:S01]  /*7560*/  FFMA.FTZ R19, R10, R0, R19 ;  /* 0x000000000a137223 */ /* 0x000fe20000010013 */
[----:B------:R-:W-:Y:S01]  /*7570*/  FSEL R23, R23, -INF , !P6 ;  /* 0xff80000017177808 */ /* 0x000fe20007000000 */
[----:B------:R-:W-:Y:S01]  /*7580*/  VIADD R10, R4, 0x11 ;  /* 0x00000011040a7836 */ /* 0x000fe20000000000 */
[C---:B------:R-:W-:Y:S01]  /*7590*/  ISETP.GE.AND P5, PT, R12.reuse, R240, PT ;  /* 0x000000f00c00720c */ /* 0x040fe20003fa6270 */
[----:B------:R-:W-:Y:S01]  /*75a0*/  MUFU.TANH R7, R7 ;  /* 0x0000000700077308 */ /* 0x000fe20000002400 */
[-C--:B------:R-:W-:Y:S01]  /*75b0*/  ISETP.GE.AND P6, PT, R12, R237.reuse, PT ;  /* 0x000000ed0c00720c */ /* 0x080fe20003fc6270 */
[----:B------:R-:W-:Y:S01]  /*75c0*/  FMUL.FTZ R162, R162, UR5 ;  /* 0x00000005a2a27c20 */ /* 0x000fe20008410000 */
[----:B------:R-:W-:Y:S01]  /*75d0*/  I2FP.F32.S32 R12, R12 ;  /* 0x0000000c000c7245 */ /* 0x000fe20000201400 */
[----:B------:R-:W-:Y:S01]  /*75e0*/  FMUL.FTZ R161, R161, UR5 ;  /* 0x00000005a1a17c20 */ /* 0x000fe20008410000 */
[----:B------:R-:W-:Y:S01]  /*75f0*/  FSEL R20, R20, -INF , !P0 ;  /* 0xff80000014147808 */ /* 0x000fe20004000000 */
[----:B------:R-:W-:Y:S01]  /*7600*/  FMUL.FTZ R163, R163, UR5 ;  /* 0x00000005a3a37c20 */ /* 0x000fe20008410000 */
[----:B------:R-:W-:Y:S01]  /*7610*/  FSEL R19, R19, -INF , !P1 ;  /* 0xff80000013137808 */ /* 0x000fe20004800000 */
[----:B------:R-:W-:Y:S01]  /*7620*/  MUFU.TANH R13, R13 ;  /* 0x0000000d000d7308 */ /* 0x000fe20000002400 */
[----:B------:R-:W-:Y:S01]  /*7630*/  ISETP.GE.AND P0, PT, R10, R240, PT ;  /* 0x000000f00a00720c */ /* 0x000fe20003f06270 */
[-C--:B--2---:R-:W-:Y:S01]  /*7640*/  FFMA.FTZ R139, R12, R0.reuse, R139 ;  /* 0x000000000c8b7223 */ /* 0x084fe2000001008b */
[----:B------:R-:W-:Y:S01]  /*7650*/  ISETP.GE.AND P1, PT, R10, R237, PT ;  /* 0x000000ed0a00720c */ /* 0x000fe20003f26270 */
[----:B---3--:R-:W-:Y:S01]  /*7660*/  FFMA.FTZ R11, R12, R0, R11 ;  /* 0x000000000c0b7223 */ /* 0x008fe2000001000b */
[----:B------:R-:W-:Y:S01]  /*7670*/  I2FP.F32.S32 R10, R10 ;  /* 0x0000000a000a7245 */ /* 0x000fe20000201400 */
[----:B------:R-:W-:-:S02]  /*7680*/  VIADD R12, R4, 0x18 ;  /* 0x00000018040c7836 */ /* 0x000fc40000000000 */
[----:B------:R-:W-:Y:S01]  /*7690*/  FMUL.FTZ R160, R160, UR5 ;  /* 0x00000005a0a07c20 */ /* 0x000fe20008410000 */
[----:B------:R-:W2:Y:S01]  /*76a0*/  MUFU.TANH R25, R25 ;  /* 0x0000001900197308 */ /* 0x000ea20000002400 */
[----:B------:R-:W-:Y:S01]  /*76b0*/  FSEL R177, R11, -INF , !P6 ;  /* 0xff8000000bb17808 */ /* 0x000fe20007000000 */
[CC--:B----4-:R-:W-:Y:S01]  /*76c0*/  FFMA.FTZ R9, R10.reuse, R0.reuse, R9 ;  /* 0x000000000a097223 */ /* 0x0d0fe20000010009 */
[----:B-1----:R-:W-:Y:S01]  /*76d0*/  FFMA.FTZ R179, R10, R0, R5 ;  /* 0x000000000ab37223 */ /* 0x002fe20000010005 */
[----:B------:R-:W-:Y:S01]  /*76e0*/  VIADD R10, R4, 0x19 ;  /* 0x00000019040a7836 */ /* 0x000fe20000000000 */
[-C--:B------:R-:W-:Y:S01]  /*76f0*/  ISETP.GE.AND P6, PT, R12, R237.reuse, PT ;  /* 0x000000ed0c00720c */ /* 0x080fe20003fc6270 */
[----:B------:R-:W-:Y:S01]  /*7700*/  FMUL.FTZ R172, R172, UR5 ;  /* 0x00000005acac7c20 */ /* 0x000fe20008410000 */
[----:B------:R-:W-:Y:S01]  /*7710*/  FSEL R148, R9, -INF , !P0 ;  /* 0xff80000009947808 */ /* 0x000fe20004000000 */
[----:B------:R-:W1:Y:S01]  /*7720*/  MUFU.TANH R15, R15 ;  /* 0x0000000f000f7308 */ /* 0x000e620000002400 */
[----:B------:R-:W-:Y:S01]  /*7730*/  FSEL R179, R179, -INF , !P1 ;  /* 0xff800000b3b37808 */ /* 0x000fe20004800000 */
[----:B------:R-:W-:Y:S01]  /*7740*/  FMUL.FTZ R174, R174, UR5 ;  /* 0x00000005aeae7c20 */ /* 0x000fe20008410000 */
[C---:B------:R-:W-:Y:S01]  /*7750*/  ISETP.GE.AND P0, PT, R10.reuse, R240, PT ;  /* 0x000000f00a00720c */ /* 0x040fe20003f06270 */
[----:B------:R-:W-:Y:S01]  /*7760*/  FMUL.FTZ R173, R173, UR5 ;  /* 0x00000005adad7c20 */ /* 0x000fe20008410000 */
[----:B------:R-:W-:Y:S01]  /*7770*/  ISETP.GE.AND P1, PT, R10, R237, PT ;  /* 0x000000ed0a00720c */ /* 0x000fe20003f26270 */
[----:B------:R-:W-:Y:S01]  /*7780*/  FMUL.FTZ R175, R175, UR5 ;  /* 0x00000005afaf7c20 */ /* 0x000fe20008410000 */
[----:B------:R-:W-:Y:S01]  /*7790*/  I2FP.F32.S32 R10, R10 ;  /* 0x0000000a000a7245 */ /* 0x000fe20000201400 */
[----:B------:R3:W-:Y:S01]  /*77a0*/  MUFU.TANH R31, R150 ;  /* 0x00000096001f7308 */ /* 0x0007e20000002400 */
[----:B------:R-:W-:Y:S01]  /*77b0*/  FMUL.FTZ R168, R168, UR5 ;  /* 0x00000005a8a87c20 */ /* 0x000fe20008410000 */
[----:B------:R-:W-:Y:S01]  /*77c0*/  FMUL.FTZ R8, R170, UR5 ;  /* 0x00000005aa087c20 */ /* 0x000fe20008410000 */
[----:B------:R-:W-:Y:S01]  /*77d0*/  FMUL.FTZ R171, R171, UR5 ;  /* 0x00000005abab7c20 */ /* 0x000fe20008410000 */
[----:B--2---:R-:W-:Y:S01]  /*77e0*/  FFMA.FTZ R25, R10, R0, R25 ;  /* 0x000000000a197223 */ /* 0x004fe20000010019 */
[----:B------:R-:W-:-:S03]  /*77f0*/  FMUL.FTZ R6, R169, UR5 ;  /* 0x00000005a9067c20 */ /* 0x000fc60008410000 */
[----:B------:R-:W-:Y:S01]  /*7800*/  MUFU.TANH R27, R27 ;  /* 0x0000001b001b7308 */ /* 0x000fe20000002400 */
[----:B-1----:R-:W-:Y:S01]  /*7810*/  FFMA.FTZ R15, R10, R0, R15 ;  /* 0x000000000a0f7223 */ /* 0x002fe2000001000f */
[----:B------:R-:W-:Y:S01]  /*7820*/  VIADD R10, R4, 0x21 ;  /* 0x00000021040a7836 */ /* 0x000fe20000000000 */
[----:B------:R-:W-:-:S03]  /*7830*/  FSEL R136, R25, -INF , !P0 ;  /* 0xff80000019887808 */ /* 0x000fc60004000000 */
[----:B------:R-:W-:Y:S02]  /*7840*/  FSEL R149, R15, -INF , !P1 ;  /* 0xff8000000f957808 */ /* 0x000fe40004800000 */
[----:B------:R-:W1:Y:S01]  /*7850*/  MUFU.TANH R29, R29 ;  /* 0x0000001d001d7308 */ /* 0x000e620000002400 */
[----:B---3--:R-:W-:Y:S02]  /*7860*/  FSEL R150, R139, -INF , !P5 ;  /* 0xff8000008b967808 */ /* 0x008fe40006800000 */
[----:B------:R-:W-:Y:S02]  /*7870*/  ISETP.GE.AND P5, PT, R12, R240, PT ;  /* 0x000000f00c00720c */ /* 0x000fe40003fa6270 */
[----:B------:R-:W-:Y:S02]  /*7880*/  I2FP.F32.S32 R12, R12 ;  /* 0x0000000c000c7245 */ /* 0x000fe40000201400 */
[C---:B------:R-:W-:Y:S01]  /*7890*/  ISETP.GE.AND P0, PT, R10.reuse, R240, PT ;  /* 0x000000f00a00720c */ /* 0x040fe20003f06270 */
[----:B------:R2:W3:Y:S01]  /*78a0*/  MUFU.TANH R35, R151 ;  /* 0x0000009700237308 */ /* 0x0004e20000002400 */
[----:B------:R-:W-:Y:S01]  /*78b0*/  ISETP.GE.AND P1, PT, R10, R237, PT ;  /* 0x000000ed0a00720c */ /* 0x000fe20003f26270 */
[CC--:B------:R-:W-:Y:S01]  /*78c0*/  FFMA.FTZ R7, R12.reuse, R0.reuse, R7 ;  /* 0x000000000c077223 */ /* 0x0c0fe20000010007 */
[----:B------:R-:W-:Y:S01]  /*78d0*/  FFMA.FTZ R13, R12, R0, R13 ;  /* 0x000000000c0d7223 */ /* 0x000fe2000001000d */
[----:B------:R-:W-:Y:S01]  /*78e0*/  VIADD R12, R4, 0x20 ;  /* 0x00000020040c7836 */ /* 0x000fe20000000000 */
[----:B------:R-:W-:-:S02]  /*78f0*/  I2FP.F32.S32 R10, R10 ;  /* 0x0000000a000a7245 */ /* 0x000fc40000201400 */
[----:B------:R-:W-:Y:S01]  /*7900*/  FSEL R138, R7, -INF , !P5 ;  /* 0xff800000078a7808 */ /* 0x000fe20006800000 */
[----:B------:R-:W4:Y:S01]  /*7910*/  MUFU.TANH R5, R162 ;  /* 0x000000a200057308 */ /* 0x000f220000002400 */
[----:B------:R-:W-:Y:S01]  /*7920*/  ISETP.GE.AND P5, PT, R12, R240, PT ;  /* 0x000000f00c00720c */ /* 0x000fe20003fa6270 */
[----:B-1----:R-:W-:-:S05]  /*7930*/  FFMA.FTZ R29, R10, R0, R29 ;  /* 0x000000000a1d7223 */ /* 0x002fca000001001d */
[----:B------:R-:W-:Y:S01]  /*7940*/  FSEL R144, R29, -INF , !P0 ;  /* 0xff8000001d907808 */ /* 0x000fe20004000000 */
[----:B------:R-:W1:Y:S01]  /*7950*/  MUFU.TANH R17, R160 ;  /* 0x000000a000117308 */ /* 0x000e620000002400 */
[----:B--2---:R-:W-:Y:S01]  /*7960*/  FSEL R151, R13, -INF , !P6 ;  /* 0xff8000000d977808 */ /* 0x004fe20007000000 */
[----:B---3--:R-:W-:Y:S01]  /*7970*/  FFMA.FTZ R35, R10, R0, R35 ;  /* 0x000000000a237223 */ /* 0x008fe20000010023 */
[-C--:B------:R-:W-:Y:S01]  /*7980*/  ISETP.GE.AND P6, PT, R12, R237.reuse, PT ;  /* 0x000000ed0c00720c */ /* 0x080fe20003fc6270 */
[----:B------:R-:W-:Y:S01]  /*7990*/  VIADD R10, R4, 0x29 ;  /* 0x00000029040a7836 */ /* 0x000fe20000000000 */
[----:B------:R-:W-:Y:S02]  /*79a0*/  I2FP.F32.S32 R12, R12 ;  /* 0x0000000c000c7245 */ /* 0x000fe40000201400 */
[----:B------:R-:W-:Y:S01]  /*79b0*/  FSEL R145, R35, -INF , !P1 ;  /* 0xff80000023917808 */ /* 0x000fe20004800000 */
[----:B------:R-:W2:Y:S01]  /*79c0*/  MUFU.TANH R161, R161 ;  /* 0x000000a100a17308 */ /* 0x000ea20000002400 */
[----:B------:R-:W-:Y:S01]  /*79d0*/  ISETP.GE.AND P0, PT, R10, R240, PT ;  /* 0x000000f00a00720c */ /* 0x000fe20003f06270 */
[CC--:B------:R-:W-:Y:S01]  /*79e0*/  FFMA.FTZ R27, R12.reuse, R0.reuse, R27 ;  /* 0x000000000c1b7223 */ /* 0x0c0fe2000001001b */
[----:B------:R-:W-:Y:S01]  /*79f0*/  FFMA.FTZ R31, R12, R0, R31 ;  /* 0x000000000c1f7223 */ /* 0x000fe2000001001f */
[----:B------:R-:W-:Y:S01]  /*7a00*/  VIADD R12, R4, 0x28 ;  /* 0x00000028040c7836 */ /* 0x000fe20000000000 */
[----:B------:R-:W-:-:S02]  /*7a10*/  ISETP.GE.AND P1, PT, R10, R237, PT ;  /* 0x000000ed0a00720c */ /* 0x000fc40003f26270 */
[----:B------:R-:W-:Y:S01]  /*7a20*/  FSEL R146, R27, -INF , !P5 ;  /* 0xff8000001b927808 */ /* 0x000fe20006800000 */
[----:B------:R-:W3:Y:S01]  /*7a30*/  MUFU.TANH R163, R163 ;  /* 0x000000a300a37308 */ /* 0x000ee20000002400 */
[----:B------:R-:W-:Y:S02]  /*7a40*/  FSEL R147, R31, -INF , !P6 ;  /* 0xff8000001f937808 */ /* 0x000fe40007000000 */
[C---:B------:R-:W-:Y:S01]  /*7a50*/  ISETP.GE.AND P5, PT, R12.reuse, R240, PT ;  /* 0x000000f00c00720c */ /* 0x040fe20003fa6270 */
[----:B------:R-:W-:Y:S01]  /*7a60*/  BAR.SYNC.DEFER_BLOCKING 0x0 ;  /* 0x0000000000007b1d */ /* 0x000fe20000010000 */
[----:B------:R-:W-:Y:S02]  /*7a70*/  ISETP.GE.AND P6, PT, R12, R237, PT ;  /* 0x000000ed0c00720c */ /* 0x000fe40003fc6270 */
[----:B------:R-:W-:Y:S02]  /*7a80*/  I2FP.F32.S32 R12, R12 ;  /* 0x0000000c000c7245 */ /* 0x000fe40000201400 */
[----:B------:R-:W-:Y:S01]  /*7a90*/  I2FP.F32.S32 R10, R10 ;  /* 0x0000000a000a7245 */ /* 0x000fe20000201400 */
[----:B------:R-:W5:Y:S02]  /*7aa0*/  MUFU.TANH R7, R172 ;  /* 0x000000ac00077308 */ /* 0x000f640000002400 */
[----:B----4-:R-:W-:Y:S01]  /*7ab0*/  FFMA.FTZ R143, R12, R0, R5 ;  /* 0x000000000c8f7223 */ /* 0x010fe20000010005 */
[----:B------:R-:W-:-:S02]  /*7ac0*/  VIADD R5, R4, 0x30 ;  /* 0x0000003004057836 */ /* 0x000fc40000000000 */
[-C--:B-1----:R-:W-:Y:S01]  /*7ad0*/  FFMA.FTZ R17, R12, R0.reuse, R17 ;  /* 0x000000000c117223 */ /* 0x082fe20000010011 */
[CC--:B--2---:R-:W-:Y:S01]  /*7ae0*/  FFMA.FTZ R140, R10.reuse, R0.reuse, R161 ;  /* 0x000000000a8c7223 */ /* 0x0c4fe200000100a1 */
[----:B---3--:R-:W-:Y:S01]  /*7af0*/  FFMA.FTZ R141, R10, R0, R163 ;  /* 0x000000000a8d7223 */ /* 0x008fe200000100a3 */
[----:B------:R5:W1:Y:S01]  /*7b00*/  MUFU.TANH R9, R174 ;  /* 0x000000ae00097308 */ /* 0x000a620000002400 */
[----:B------:R-:W-:Y:S01]  /*7b10*/  VIADD R10, R4, 0x31 ;  /* 0x00000031040a7836 */ /* 0x000fe20000000000 */
[----:B------:R-:W-:Y:S02]  /*7b20*/  I2FP.F32.S32 R12, R5 ;  /* 0x00000005000c7245 */ /* 0x000fe40000201400 */
[----:B------:R-:W-:Y:S02]  /*7b30*/  FSEL R142, R17, -INF , !P5 ;  /* 0xff800000118e7808 */ /* 0x000fe40006800000 */
[----:B------:R-:W-:Y:S02]  /*7b40*/  FSEL R143, R143, -INF , !P6 ;  /* 0xff8000008f8f7808 */ /* 0x000fe40007000000 */
[----:B------:R-:W2:Y:S01]  /*7b50*/  MUFU.TANH R173, R173 ;  /* 0x000000ad00ad7308 */ /* 0x000ea20000002400 */
[----:B------:R-:W-:-:S02]  /*7b60*/  FSEL R140, R140, -INF , !P0 ;  /* 0xff8000008c8c7808 */ /* 0x000fc40004000000 */
[----:B------:R-:W-:Y:S02]  /*7b70*/  FSEL R141, R141, -INF , !P1 ;  /* 0xff8000008d8d7808 */ /* 0x000fe40004800000 */
[CC--:B------:R-:W-:Y:S02]  /*7b80*/  ISETP.GE.AND P5, PT, R5.reuse, R240.reuse, PT ;  /* 0x000000f00500720c */ /* 0x0c0fe40003fa6270 */
[-C--:B------:R-:W-:Y:S01]  /*7b90*/  ISETP.GE.AND P6, PT, R5, R237.reuse, PT ;  /* 0x000000ed0500720c */ /* 0x080fe20003fc6270 */
[----:B------:R-:W3:Y:S01]  /*7ba0*/  MUFU.TANH R175, R175 ;  /* 0x000000af00af7308 */ /* 0x000ee20000002400 */
[----:B------:R-:W-:Y:S01]  /*7bb0*/  ISETP.GE.AND P0, PT, R10, R240, PT ;  /* 0x000000f00a00720c */ /* 0x000fe20003f06270 */
[-C--:B-----5:R-:W-:Y:S01]  /*7bc0*/  FFMA.FTZ R174, R12, R0.reuse, R7 ;  /* 0x000000000cae7223 */ /* 0x0a0fe20000010007 */
[----:B------:R-:W-:Y:S01]  /*7bd0*/  ISETP.GE.AND P1, PT, R10, R237, PT ;  /* 0x000000ed0a00720c */ /* 0x000fe20003f26270 */
[----:B-1----:R-:W-:Y:S01]  /*7be0*/  FFMA.FTZ R9, R12, R0, R9 ;  /* 0x000000000c097223 */ /* 0x002fe20000010009 */
[----:B------:R-:W-:-:S02]  /*7bf0*/  I2FP.F32.S32 R10, R10 ;  /* 0x0000000a000a7245 */ /* 0x000fc40000201400 */
[----:B------:R-:W-:Y:S01]  /*7c00*/  FSEL R174, R174, -INF , !P5 ;  /* 0xff800000aeae7808 */ /* 0x000fe20006800000 */
[----:B------:R-:W1:Y:S01]  /*7c10*/  MUFU.TANH R5, R168 ;  /* 0x000000a800057308 */ /* 0x000e620000002400 */
[----:B------:R-:W-:Y:S01]  /*7c20*/  FSEL R169, R9, -INF , !P6 ;  /* 0xff80000009a97808 */ /* 0x000fe20007000000 */
[----:B--2---:R-:W-:Y:S01]  /*7c30*/  FFMA.FTZ R170, R10, R0, R173 ;  /* 0x000000000aaa7223 */ /* 0x004fe200000100ad */
[----:B------:R-:W-:-:S04]  /*7c40*/  ISETP.GE.AND P5, PT, R4, R240, PT ;  /* 0x000000f00400720c */ /* 0x000fc80003fa6270 */
[----:B------:R-:W-:Y:S01]  /*7c50*/  FSEL R170, R170, -INF , !P0 ;  /* 0xff800000aaaa7808 */ /* 0x000fe20004000000 */
[----:B------:R2:W4:Y:S01]  /*7c60*/  MUFU.TANH R7, R8 ;  /* 0x0000000800077308 */ /* 0x0005220000002400 */
[----:B---3--:R-:W-:Y:S01]  /*7c70*/  FFMA.FTZ R167, R10, R0, R175 ;  /* 0x000000000aa77223 */ /* 0x008fe200000100af */
[----:B------:R-:W-:-:S04]  /*7c80*/  VIADD R10, R4, 0x38 ;  /* 0x00000038040a7836 */ /* 0x000fc80000000000 */
[----:B------:R-:W-:Y:S02]  /*7c90*/  FSEL R167, R167, -INF , !P1 ;  /* 0xff800000a7a77808 */ /* 0x000fe40004800000 */
[----:B------:R3:W5:Y:S01]  /*7ca0*/  MUFU.TANH R9, R6 ;  /* 0x0000000600097308 */ /* 0x0007620000002400 */
[C---:B------:R-:W-:Y:S02]  /*7cb0*/  ISETP.GE.AND P6, PT, R10.reuse, R240, PT ;  /* 0x000000f00a00720c */ /* 0x040fe40003fc6270 */
[-C--:B------:R-:W-:Y:S02]  /*7cc0*/  ISETP.GE.AND P0, PT, R10, R237.reuse, PT ;  /* 0x000000ed0a00720c */ /* 0x080fe40003f06270 */
[C---:B------:R-:W-:Y:S02]  /*7cd0*/  ISETP.GE.AND P1, PT, R4.reuse, R237, PT ;  /* 0x000000ed0400720c */ /* 0x040fe40003f26270 */
[----:B------:R-:W-:Y:S01]  /*7ce0*/  I2FP.F32.S32 R10, R10 ;  /* 0x0000000a000a7245 */ /* 0x000fe20000201400 */
[----:B------:R-:W5:Y:S01]  /*7cf0*/  MUFU.TANH R171, R171 ;  /* 0x000000ab00ab7308 */ /* 0x000f620000002400 */
[----:B--2---:R-:W-:Y:S01]  /*7d00*/  I2FP.F32.S32 R8, R4 ;  /* 0x0000000400087245 */ /* 0x004fe20000201400 */
[----:B------:R-:W-:-:S02]  /*7d10*/  VIADD R4, R4, 0x39 ;  /* 0x0000003904047836 */ /* 0x000fc40000000000 */
[CC--:B-1----:R-:W-:Y:S01]  /*7d20*/  FFMA.FTZ R5, R10.reuse, R0.reuse, R5 ;  /* 0x000000000a057223 */ /* 0x0c2fe20000010005 */
[-C--:B----4-:R-:W-:Y:S01]  /*7d30*/  FFMA.FTZ R7, R10, R0.reuse, R7 ;  /* 0x000000000a077223 */ /* 0x090fe20000010007 */
[CC--:B------:R-:W-:Y:S01]  /*7d40*/  FFMA.FTZ R3, R8.reuse, R0.reuse, R3 ;  /* 0x0000000008037223 */ /* 0x0c0fe20000010003 */
[----:B------:R-:W-:Y:S01]  /*7d50*/  FFMA.FTZ R25, R8, R0, R33 ;  /* 0x0000000008197223 */ /* 0x000fe20000010021 */
[----:B---3--:R-:W-:-:S03]  /*7d60*/  I2FP.F32.S32 R6, R4 ;  /* 0x0000000400067245 */ /* 0x008fc60000201400 */
[----:B------:R-:W-:Y:S02]  /*7d70*/  FSEL R24, R3, -INF , !P5 ;  /* 0xff80000003187808 */ /* 0x000fe40006800000 */
[----:B------:R-:W-:Y:S01]  /*7d80*/  ISETP.GE.AND P5, PT, R232, 0x3, PT ;  /* 0x00000003e800780c */ /* 0x000fe20003fa6270 */
[CC--:B-----5:R-:W-:Y:S01]  /*7d90*/  FFMA.FTZ R9, R6.reuse, R0.reuse, R9 ;  /* 0x0000000006097223 */ /* 0x0e0fe20000010009 */
[----:B------:R-:W-:Y:S02]  /*7da0*/  FSEL R168, R5, -INF , !P6 ;  /* 0xff80000005a87808 */ /* 0x000fe40007000000 */
[----:B------:R-:W-:Y:S01]  /*7db0*/  FSEL R165, R7, -INF , !P0 ;  /* 0xff80000007a57808 */ /* 0x000fe20004000000 */
[----:B------:R-:W-:Y:S01]  /*7dc0*/  FFMA.FTZ R163, R6, R0, R171 ;  /* 0x0000000006a37223 */ /* 0x000fe200000100ab */
[C---:B------:R-:W-:Y:S02]  /*7dd0*/  ISETP.GE.AND P6, PT, R4.reuse, R240, PT ;  /* 0x000000f00400720c */ /* 0x040fe40003fc6270 */
[----:B------:R-:W-:-:S02]  /*7de0*/  ISETP.GE.AND P0, PT, R4, R237, PT ;  /* 0x000000ed0400720c */ /* 0x000fc40003f06270 */
[----:B------:R-:W-:Y:S02]  /*7df0*/  FSEL R25, R25, -INF , !P1 ;  /* 0xff80000019197808 */ /* 0x000fe40004800000 */
[----:B------:R-:W-:Y:S02]  /*7e00*/  FSEL R166, R9, -INF , !P6 ;  /* 0xff80000009a67808 */ /* 0x000fe40007000000 */
[----:B------:R-:W-:Y:S01]  /*7e10*/  FSEL R163, R163, -INF , !P0 ;  /* 0xff800000a3a37808 */ /* 0x000fe20004000000 */
        /* <DEDUP_REMOVED lines=49> */
[--C-:B------:R-:W-:Y:S01]  /*8130*/  @!P3 LEA.HI.X R27, R3, R17, R28.reuse, 0x1, P0 ;  /* 0x00000011031bb211 */ /* 0x100fe200000f0c1c */
[----:B------:R2:W-:Y:S01]  /*8140*/  @P3 STS.128 [R223+0x8800], RZ ;  /* 0x008800ffdf003388 */ /* 0x0005e20000000c00 */
[----:B------:R-:W-:Y:S01]  /*8150*/  IADD3 R17, P6, R216, R3, RZ ;  /* 0x00000003d8117210 */ /* 0x000fe20007fde0ff */
[----:B------:R-:W1:Y:S02]  /*8160*/  @!P2 LDC.64 R8, c[0x0][0x218] ;  /* 0x00008600ff08ab82 */ /* 0x000e640000000a00 */
[----:B------:R-:W-:Y:S01]  /*8170*/  @!PT LDS RZ, [RZ] ;  /* 0x00000000fffff984 */ /* 0x000fe20000000800 */
[----:B------:R-:W-:Y:S01]  /*8180*/  @!PT LDS RZ, [RZ] ;  /* 0x00000000fffff984 */ /* 0x000fe20000000800 */
[----:B------:R-:W-:Y:S01]  /*8190*/  @!PT LDS RZ, [RZ] ;  /* 0x00000000fffff984 */ /* 0x000fe20000000800 */
[----:B------:R2:W-:Y:S01]  /*81a0*/  @!P3 LDGSTS.E.BYPASS.LTC128B.128 [R223+0x8800], desc[UR8][R26.64+0x80] ;  /* 0x088000801adfbfae */ /* 0x0005e2000b901d48 */
[----:B---3--:R-:W-:Y:S01]  /*81b0*/  @!P4 LEA R34, P1, R17, R12, 0x1 ;  /* 0x0000000c1122c211 */ /* 0x008fe200078208ff */
[----:B------:R-:W-:-:S02]  /*81c0*/  IMAD.X R12, R207, 0x1, R28, P6 ;  /* 0x00000001cf0c7824 */ /* 0x000fc400030e061c */
[----:B------:R2:W-:Y:S02]  /*81d0*/  @P2 STS.128 [R223+0xa800], RZ ;  /* 0x00a800ffdf002388 */ /* 0x0005e40000000c00 */
[----:B------:R-:W3:Y:S01]  /*81e0*/  @!P4 LDC.64 R6, c[0x0][0x218] ;  /* 0x00008600ff06cb82 */ /* 0x000ee20000000a00 */
[----:B----4-:R-:W-:Y:S02]  /*81f0*/  @!P2 LEA R14, P0, R3, R14, 0x1 ;  /* 0x0000000e030ea211 */ /* 0x010fe400078008ff */
[----:B------:R-:W-:Y:S02]  /*8200*/  @!P4 LEA.HI.X R35, R17, R13, R12, 0x1, P1 ;  /* 0x0000000d1123c211 */ /* 0x000fe400008f0c0c */
[----:B------:R-:W-:Y:S02]  /*8210*/  @!P2 LEA.HI.X R15, R3, R15, R28, 0x1, P0 ;  /* 0x0000000f030fa211 */ /* 0x000fe400000f0c1c */
[----:B------:R-:W-:Y:S01]  /*8220*/  IADD3 R3, P6, R216, R17, RZ ;  /* 0x00000011d8037210 */ /* 0x000fe20007fde0ff */
        /* <DEDUP_REMOVED lines=48> */
.L_x_768:
[----:B------:R-:W-:Y:S05]  /*8530*/  BSYNC B0 ;  /* 0x0000000000007941 */ /* 0x000fea0003800000 */
.L_x_767:
[----:B------:R-:W0:Y:S02]  /*8540*/  LDGDEPBAR ;  /* 0x00000000000079af */ /* 0x000e240000000000 */
.L_x_766:
[----:B------:R-:W-:Y:S01]  /*8550*/  FMNMX.FTZ R3, R133, R24, !PT ;  /* 0x0000001885037209 */ /* 0x000fe20007810000 */
[----:B--2---:R-:W-:Y:S01]  /*8560*/  LDSM.16.MT88.4 R32, [R196+0xc000] ;  /* 0x00c00000c420783b */ /* 0x004fe20000004200 */
[----:B-1----:R-:W-:Y:S02]  /*8570*/  FMNMX.FTZ R4, R132, R25, !PT ;  /* 0x0000001984047209 */ /* 0x002fe40007810000 */
        /* <DEDUP_REMOVED lines=50> */
[--C-:B------:R-:W-:Y:S01]  /*88a0*/  FFMA.FTZ R159, R24, UR6, -R171.reuse ;  /* 0x00000006189f7c23 */ /* 0x100fe200080108ab */
        /* <DEDUP_REMOVED lines=34> */
[----:B------:R-:W4:Y:S01]  /*8ad0*/  MUFU.EX2 R155, R155 ;  /* 0x0000009b009b7308 */ /* 0x000f220000000800 */
[----:B---3--:R-:W-:Y:S01]  /*8ae0*/  F2FP.BF16.F32.PACK_AB R4, R157, R159 ;  /* 0x0000009f9d04723e */ /* 0x008fe200000010ff */
[--C-:B------:R-:W-:Y:S01]  /*8af0*/  FFMA.FTZ R167, R167, UR6, -R164.reuse ;  /* 0x00000006a7a77c23 */ /* 0x100fe200080108a4 */
[----:B------:R-:W-:Y:S01]  /*8b00*/  LDSM.16.MT88.4 R140, [R198+0xf000] ;  /* 0x00f00000c68c783b */ /* 0x000fe20000004200 */
[----:B------:R-:W-:-:S04]  /*8b10*/  FFMA.FTZ R165, R165, UR6, -R164 ;  /* 0x00000006a5a57c23 */ /* 0x000fc800080108a4 */
[----:B------:R-:W-:Y:S08]  /*8b20*/  MUFU.EX2 R156, R156 ;  /* 0x0000009c009c7308 */ /* 0x000ff00000000800 */
        /* <DEDUP_REMOVED lines=27> */
[----:B------:R-:W1:Y:S01]  /*8ce0*/  MUFU.EX2 R175, R175 ;  /* 0x000000af00af7308 */ /* 0x000e620000000800 */
[-C--:B------:R-:W-:Y:S01]  /*8cf0*/  FMUL.FTZ R88, R88, R162.reuse ;  /* 0x000000a258587220 */ /* 0x080fe20000410000 */
[-C--:B------:R-:W-:Y:S01]  /*8d00*/  FMUL.FTZ R89, R89, R162.reuse ;  /* 0x000000a259597220 */ /* 0x080fe20000410000 */
[-C--:B------:R-:W-:Y:S01]  /*8d10*/  FMUL.FTZ R90, R90, R161.reuse ;  /* 0x000000a15a5a7220 */ /* 0x080fe20000410000 */
[C---:B------:R-:W-:Y:S01]  /*8d20*/  HMMA.16816.F32.BF16 R16, R4.reuse, R18, R116 ;  /* 0x000000120410723c */ /* 0x040fe20000041874 */
[----:B------:R-:W3:Y:S01]  /*8d30*/  LDSM.16.MT88.4 R116, [R200+0xe000] ;  /* 0x00e00000c874783b */ /* 0x000ee20000004200 */
[-C--:B------:R-:W-:Y:S01]  /*8d40*/  FMUL.FTZ R91, R91, R161.reuse ;  /* 0x000000a15b5b7220 */ /* 0x080fe20000410000 */
[-C--:B------:R-:W-:Y:S01]  /*8d50*/  FMUL.FTZ R12, R128, R162.reuse ;  /* 0x000000a2800c7220 */ /* 0x080fe20000410000 */
[----:B------:R-:W-:Y:S01]  /*8d60*/  MUFU.EX2 R173, R173 ;  /* 0x000000ad00ad7308 */ /* 0x000fe20000000800 */
        /* <DEDUP_REMOVED lines=23> */
[C---:B------:R-:W-:Y:S01]  /*8ee0*/  HMMA.16816.F32.BF16 R12, R4.reuse, R8, R12 ;  /* 0x00000008040c723c */ /* 0x040fe2000004180c */
[----:B------:R-:W-:Y:S01]  /*8ef0*/  LDSM.16.MT88.4 R128, [R197+0xc800] ;  /* 0x00c80000c580783b */ /* 0x000fe20000004200 */
[-C--:B------:R-:W-:Y:S01]  /*8f00*/  FMUL.FTZ R92, R92, R162.reuse ;  /* 0x000000a25c5c7220 */ /* 0x080fe20000410000 */
[-C--:B------:R-:W-:Y:S01]  /*8f10*/  FMUL.FTZ R93, R93, R162.reuse ;  /* 0x000000a25d5d7220 */ /* 0x080fe20000410000 */
[-C--:B------:R-:W-:Y:S01]  /*8f20*/  FMUL.FTZ R94, R94, R161.reuse ;  /* 0x000000a15e5e7220 */ /* 0x080fe20000410000 */
[----:B------:R-:W-:Y:S01]  /*8f30*/  LDSM.16.MT88.4 R120, [R200+0xe800] ;  /* 0x00e80000c878783b */ /* 0x000fe20000004200 */
[C---:B------:R-:W-:Y:S01]  /*8f40*/  HMMA.16816.F32.BF16 R100, R4.reuse, R32, R108 ;  /* 0x000000200464723c */ /* 0x040fe2000004186c */
[----:B------:R-:W2:Y:S01]  /*8f50*/  MUFU.EX2 R180, R180 ;  /* 0x000000b400b47308 */ /* 0x000ea20000000800 */
[-C--:B------:R-:W-:Y:S01]  /*8f60*/  FMUL.FTZ R95, R95, R161.reuse ;  /* 0x000000a15f5f7220 */ /* 0x080fe20000410000 */
[----:B------:R-:W4:Y:S01]  /*8f70*/  LDSM.16.MT88.4 R108, [R197+0xe000] ;  /* 0x00e00000c56c783b */ /* 0x000f220000004200 */
[-C--:B------:R-:W-:Y:S01]  /*8f80*/  FMUL.FTZ R96, R96, R162.reuse ;  /* 0x000000a260607220 */ /* 0x080fe20000410000 */
[-C--:B------:R-:W-:Y:S01]  /*8f90*/  FMUL.FTZ R97, R97, R162.reuse ;  /* 0x000000a261617220 */ /* 0x080fe20000410000 */
[C---:B------:R-:W-:Y:S01]  /*8fa0*/  HMMA.16816.F32.BF16 R32, R4.reuse, R34, R104 ;  /* 0x000000220420723c */ /* 0x040fe20000041868 */
[-C--:B------:R-:W-:Y:S01]  /*8fb0*/  FMUL.FTZ R98, R98, R161.reuse ;  /* 0x000000a162627220 */ /* 0x080fe20000410000 */
[-C--:B------:R-:W-:Y:S01]  /*8fc0*/  FMUL.FTZ R99, R99, R161.reuse ;  /* 0x000000a163637220 */ /* 0x080fe20000410000 */
[----:B------:R-:W-:Y:S03]  /*8fd0*/  MUFU.EX2 R178, R178 ;  /* 0x000000b200b27308 */ /* 0x000fe60000000800 */
        /* <DEDUP_REMOVED lines=11> */
[C---:B---3--:R-:W-:Y:S03]  /*9090*/  HMMA.16816.F32.BF16 R40, R4.reuse, R116, R104 ;  /* 0x000000740428723c */ /* 0x048fe60000041868 */
[----:B------:R-:W3:Y:S03]  /*90a0*/  LDSM.16.MT88.4 R104, [R196+0xe000] ;  /* 0x00e00000c468783b */ /* 0x000ee60000004200 */
        /* <DEDUP_REMOVED lines=10> */
[----:B------:R-:W-:-:S03]  /*9150*/  FMUL.FTZ R47, R51, R161 ;  /* 0x000000a1332f7220 */ /* 0x000fc60000410000 */
[----:B------:R-:W5:Y:S02]  /*9160*/  MUFU.EX2 R182, R182 ;  /* 0x000000b600b67308 */ /* 0x000f640000000800 */
[C---:B------:R-:W-:Y:S06]  /*9170*/  HMMA.16816.F32.BF16 R48, R4.reuse, R112, R116 ;  /* 0x000000700430723c */ /* 0x040fec0000041874 */
        /* <DEDUP_REMOVED lines=23> */
[C---:B---3--:R-:W-:Y:S06]  /*92f0*/  HMMA.16816.F32.BF16 R64, R4.reuse, R104, R116 ;  /* 0x000000680440723c */ /* 0x048fec0000041874 */
        /* <DEDUP_REMOVED lines=11> */
[C---:B-1----:R-:W-:Y:S01]  /*93b0*/  HMMA.16816.F32.BF16 R72, R4.reuse, R112, R116 ;  /* 0x000000700448723c */ /* 0x042fe20000041874 */
[----:B------:R-:W1:Y:S05]  /*93c0*/  LDSM.16.MT88.4 R116, [R198+0xc800] ;  /* 0x00c80000c674783b */ /* 0x000e6a0000004200 */
[C---:B------:R-:W-:Y:S01]  /*93d0*/  HMMA.16816.F32.BF16 R68, R4.reuse, R114, R68 ;  /* 0x000000720444723c */ /* 0x040fe20000041844 */
[-C--:B------:R-:W-:Y:S01]  /*93e0*/  FMUL.FTZ R112, R80, R162.reuse ;  /* 0x000000a250707220 */ /* 0x080fe20000410000 */
[-C--:B------:R-:W-:Y:S01]  /*93f0*/  FMUL.FTZ R113, R81, R162.reuse ;  /* 0x000000a251717220 */ /* 0x080fe20000410000 */
[-C--:B------:R-:W-:Y:S01]  /*9400*/  FMUL.FTZ R80, R84, R162.reuse ;  /* 0x000000a254507220 */ /* 0x080fe20000410000 */
[-C--:B------:R-:W-:Y:S01]  /*9410*/  FMUL.FTZ R81, R85, R162.reuse ;  /* 0x000000a255517220 */ /* 0x080fe20000410000 */
[----:B------:R-:W1:Y:S01]  /*9420*/  MUFU.EX2 R210, R210 ;  /* 0x000000d200d27308 */ /* 0x000e620000000800 */
[----:B------:R-:W-:Y:S01]  /*9430*/  FFMA.FTZ R162, R236, R162, R159 ;  /* 0x000000a2eca27223 */ /* 0x000fe2000001009f */
[-C--:B------:R-:W-:Y:S01]  /*9440*/  FMUL.FTZ R114, R82, R161.reuse ;  /* 0x000000a152727220 */ /* 0x080fe20000410000 */
[-C--:B------:R-:W-:Y:S01]  /*9450*/  FMUL.FTZ R115, R83, R161.reuse ;  /* 0x000000a153737220 */ /* 0x080fe20000410000 */
[-C--:B------:R-:W-:Y:S01]  /*9460*/  FMUL.FTZ R82, R86, R161.reuse ;  /* 0x000000a156527220 */ /* 0x080fe20000410000 */
[-C--:B------:R-:W-:Y:S01]  /*9470*/  FMUL.FTZ R83, R87, R161.reuse ;  /* 0x000000a157537220 */ /* 0x080fe20000410000 */
[----:B------:R-:W-:Y:S01]  /*9480*/  FFMA.FTZ R161, R233, R161, R156 ;  /* 0x000000a1e9a17223 */ /* 0x000fe2000001009c */
[----:B------:R-:W-:Y:S01]  /*9490*/  FADD.FTZ R157, R157, R162 ;  /* 0x000000a29d9d7221 */ /* 0x000fe20000010000 */
[----:B------:R-:W-:Y:S01]  /*94a0*/  MUFU.EX2 R211, R211 ;  /* 0x000000d300d37308 */ /* 0x000fe20000000800 */
[----:B----4-:R-:W-:Y:S01]  /*94b0*/  HMMA.16816.F32.BF16 R76, R4, R108, R76 ;  /* 0x0000006c044c723c */ /* 0x010fe2000004184c */
[----:B------:R-:W-:Y:S01]  /*94c0*/  FADD.FTZ R154, R154, R161 ;  /* 0x000000a19a9a7221 */ /* 0x000fe20000010000 */
[----:B------:R-:W-:-:S03]  /*94d0*/  FADD.FTZ R158, R158, R157 ;  /* 0x0000009d9e9e7221 */ /* 0x000fc60000010000 */
[----:B------:R-:W-:Y:S01]  /*94e0*/  FADD.FTZ R153, R153, R154 ;  /* 0x0000009a99997221 */ /* 0x000fe20000010000 */
[C---:B------:R-:W-:Y:S01]  /*94f0*/  HMMA.16816.F32.BF16 R84, R4.reuse, R110, R112 ;  /* 0x0000006e0454723c */ /* 0x040fe20000041870 */
[----:B------:R-:W4:Y:S01]  /*9500*/  LDSM.16.MT88.4 R112, [R198+0xe800] ;  /* 0x00e80000c670783b */ /* 0x000f220000004200 */
[----:B------:R-:W4:Y:S01]  /*9510*/  MUFU.EX2 R212, R212 ;  /* 0x000000d400d47308 */ /* 0x000f220000000800 */
[----:B------:R-:W-:Y:S01]  /*9520*/  FADD.FTZ R155, R155, R158 ;  /* 0x0000009e9b9b7221 */ /* 0x000fe20000010000 */
[----:B------:R-:W-:Y:S01]  /*9530*/  FADD.FTZ R160, R160, R153 ;  /* 0x00000099a0a07221 */ /* 0x000fe20000010000 */
[----:B------:R-:W4:Y:S01]  /*9540*/  LDSM.16.MT88.4 R108, [R197+0xe800] ;  /* 0x00e80000c56c783b */ /* 0x000f220000004200 */
[C---:B---3--:R-:W-:Y:S04]  /*9550*/  HMMA.16816.F32.BF16 R80, R4.reuse, R104, R80 ;  /* 0x000000680450723c */ /* 0x048fe80000041850 */
[----:B------:R-:W-:Y:S02]  /*9560*/  MUFU.EX2 R167, R167 ;  /* 0x000000a700a77308 */ /* 0x000fe40000000800 */
[----:B------:R-:W-:Y:S01]  /*9570*/  HMMA.16816.F32.BF16 R88, R4, R106, R88 ;  /* 0x0000006a0458723c */ /* 0x000fe20000041858 */
[----:B------:R-:W-:-:S02]  /*9580*/  F2FP.BF16.F32.PACK_AB R104, R175, R172 ;  /* 0x000000acaf68723e */ /* 0x000fc400000010ff */
[----:B--2---:R-:W-:-:S03]  /*9590*/  F2FP.BF16.F32.PACK_AB R105, R180, R177 ;  /* 0x000000b1b469723e */ /* 0x004fc600000010ff */
        /* <DEDUP_REMOVED lines=87> */
[----:B------:R-:W-:Y:S01]  /*9b10*/  HMMA.16816.F32.BF16 R4, R96, R146, R4 ;  /* 0x000000926004723c */ /* 0x000fe20000041804 */
[----:B------:R-:W-:-:S06]  /*9b20*/  MOV R144, R2 ;  /* 0x0000000200907202 */ /* 0x000fcc0000000f00 */
        /* <DEDUP_REMOVED lines=21> */
[----:B------:R-:W-:Y:S01]  /*9c80*/  FADD.FTZ R8, R172, R155 ;  /* 0x0000009bac087221 */ /* 0x000fe20000010000 */
[----:B------:R-:W-:-:S03]  /*9c90*/  FADD.FTZ R9, R177, R160 ;  /* 0x000000a0b1097221 */ /* 0x000fc60000010000 */
[----:B------:R-:W-:Y:S01]  /*9ca0*/  FADD.FTZ R8, R175, R8 ;  /* 0x00000008af087221 */ /* 0x000fe20000010000 */
[----:B------:R-:W-:Y:S01]  /*9cb0*/  HMMA.16816.F32.BF16 R116, R96, R138, R116 ;  /* 0x0000008a6074723c */ /* 0x000fe20000041874 */
[----:B------:R-:W1:Y:S01]  /*9cc0*/  LDSM.16.MT88.4 R136, [R197+0x11800] ;  /* 0x01180000c588783b */ /* 0x000e620000004200 */
[----:B------:R-:W-:Y:S01]  /*9cd0*/  FADD.FTZ R9, R180, R9 ;  /* 0x00000009b4097221 */ /* 0x000fe20000010000 */
[----:B------:R-:W-:-:S03]  /*9ce0*/  FADD.FTZ R173, R173, R8 ;  /* 0x00000008adad7221 */ /* 0x000fc60000010000 */
        /* <DEDUP_REMOVED lines=25> */
[----:B------:R-:W-:Y:S01]  /*9e80*/  MOV R132, R3 ;  /* 0x0000000300847202 */ /* 0x000fe20000000f00 */
[----:B------:R-:W-:Y:S01]  /*9e90*/  FADD.FTZ R233, R164, R165 ;  /* 0x000000a5a4e97221 */ /* 0x000fe20000010000 */
[----:B------:R-:W-:-:S02]  /*9ea0*/  MOV R133, R152 ;  /* 0x0000009800857202 */ /* 0x000fc40000000f00 */
[----:B------:R-:W-:Y:S01]  /*9eb0*/  @P5 MOV R132, R3 ;  /* 0x0000000300845202 */ /* 0x000fe20000000f00 */
[----:B-1----:R-:W-:Y:S01]  /*9ec0*/  HMMA.16816.F32.BF16 R84, R96, R136, R84 ;  /* 0x000000886054723c */ /* 0x002fe20000041854 */
[----:B------:R-:W-:-:S05]  /*9ed0*/  @P5 MOV R133, R152 ;  /* 0x0000009800855202 */ /* 0x000fca0000000f00 */
[C---:B------:R-:W-:Y:S06]  /*9ee0*/  HMMA.16816.F32.BF16 R88, R96.reuse, R138, R88 ;  /* 0x0000008a6058723c */ /* 0x040fec0000041858 */
[C---:B--2---:R-:W-:Y:S06]  /*9ef0*/  HMMA.16816.F32.BF16 R92, R96.reuse, R16, R92 ;  /* 0x00000010605c723c */ /* 0x044fec000004185c */
[----:B------:R-:W-:Y:S01]  /*9f00*/  HMMA.16816.F32.BF16 R96, R96, R18, R4 ;  /* 0x000000126060723c */ /* 0x000fe20000041804 */
[----:B------:R-:W-:-:S08]  /*9f10*/  NOP ;  /* 0x0000000000007918 */ /* 0x000fd00000000000 */
[----:B------:R-:W-:-:S15]  /*9f20*/  @P5 BRA `(.L_x_769) ;  /* 0x0000000000045947 */ /* 0x000fde0003800000 */
.L_x_765:
[----:B------:R-:W-:-:S07]  /*9f30*/  IADD3 R232, R144, -0x1, RZ ;  /* 0xffffffff90e87810 */ /* 0x000fce0007ffe0ff */
.L_x_769:
[----:B------:R-:W-:-:S13]  /*9f40*/  ISETP.GE.AND P0, PT, R232, RZ, PT ;  /* 0x000000ffe800720c */ /* 0x000fda0003f06270 */
[----:B------:R-:W-:Y:S05]  /*9f50*/  @!P0 BRA `(.L_x_770) ;  /* 0x0000003800a88947 */ /* 0x000fea0003800000 */
[----:B------:R-:W1:Y:S01]  /*9f60*/  S2R R3, SR_TID.X ;  /* 0x0000000000037919 */ /* 0x000e620000002100 */
[----:B------:R-:W-:Y:S01]  /*9f70*/  ULDC UR4, c[0x0][0x2d0] ;  /* 0x0000b40000047ab9 */ /* 0x000fe20000000800 */
[----:B------:R-:W-:Y:S01]  /*9f80*/  MOV R235, R239 ;  /* 0x000000ef00eb7202 */ /* 0x000fe20000000f00 */
[----:B------:R-:W-:Y:S01]  /*9f90*/  ULDC UR10, c[0x0][0x2d0] ;  /* 0x0000b400000a7ab9 */ /* 0x000fe20000000800 */
[----:B------:R-:W-:Y:S01]  /*9fa0*/  ULDC UR5, c[0x0][0x39c] ;  /* 0x0000e70000057ab9 */ /* 0x000fe20000000800 */
[----:B------:R-:W-:Y:S01]  /*9fb0*/  ULDC.64 UR6, c[0x0][0x248] ;  /* 0x0000920000067ab9 */ /* 0x000fe20000000a00 */
[----:B-1----:R-:W-:-:S04]  /*9fc0*/  SHF.R.S32.HI R2, RZ, 0x1f, R3 ;  /* 0x0000001fff027819 */ /* 0x002fc80000011403 */
[----:B------:R-:W-:-:S04]  /*9fd0*/  LEA.HI R2, R2, R3, RZ, 0x3 ;  /* 0x0000000302027211 */ /* 0x000fc800078f18ff */
[----:B------:R-:W-:-:S05]  /*9fe0*/  LOP3.LUT R2, R2, 0xfffffff8, RZ, 0xc0, !PT ;  /* 0xfffffff802027812 */ /* 0x000fca00078ec0ff */
[----:B------:R-:W-:Y:S01]  /*9ff0*/  IMAD.IADD R2, R3, 0x1, -R2 ;  /* 0x0000000103027824 */ /* 0x000fe200078e0a02 */
[----:B------:R-:W-:-:S03]  /*a000*/  MOV R3, R132 ;  /* 0x0000008400037202 */ /* 0x000fc60000000f00 */
[----:B------:R-:W-:-:S05]  /*a010*/  IMAD.SHL.U32 R2, R2, 0x8, RZ ;  /* 0x0000000802027824 */ /* 0x000fca00078e00ff */
[----:B------:R-:W-:Y:S01]  /*a020*/  ISETP.GE.AND P4, PT, R2, UR4, PT ;  /* 0x0000000402007c0c */ /* 0x000fe2000bf86270 */
[----:B------:R-:W-:Y:S01]  /*a030*/  IMAD.MOV.U32 R2, RZ, RZ, R133 ;  /* 0x000000ffff027224 */ /* 0x000fe200078e0085 */
[----:B------:R-:W-:-:S11]  /*a040*/  ULDC UR4, c[0x0][0x2ec] ;  /* 0x0000bb0000047ab9 */ /* 0x000fd60000000800 */
[----:B------:R-:W1:Y:S08]  /*a050*/  @!P4 LDC.64 R214, c[0x0][0x220] ;  /* 0x00008800ffd6cb82 */ /* 0x000e700000000a00 */
[----:B------:R-:W2:Y:S08]  /*a060*/  @!P4 LDC.64 R212, c[0x0][0x220] ;  /* 0x00008800ffd4cb82 */ /* 0x000eb00000000a00 */
[----:B------:R-:W3:Y:S08]  /*a070*/  @!P4 LDC.64 R210, c[0x0][0x220] ;  /* 0x00008800ffd2cb82 */ /* 0x000ef00000000a00 */
[----:B------:R-:W4:Y:S01]  /*a080*/  @!P4 LDC.64 R208, c[0x0][0x220] ;  /* 0x00008800ffd0cb82 */ /* 0x000f220000000a00 */
[----:B------:R-:W-:Y:S05]  /*a090*/  BRA `(.L_x_771) ;  /* 0x0000000400c07947 */ /* 0x000fea0003800000 */
.L_x_773:
[----:B------:R1:W-:Y:S01]  /*a0a0*/  @P4 STS.128 [R223+0x6000], RZ ;  /* 0x006000ffdf004388 */ /* 0x0003e20000000c00 */
[----:B------:R-:W2:Y:S01]  /*a0b0*/  @!P4 LDC.64 R14, c[0x0][0x218] ;  /* 0x00008600ff0ecb82 */ /* 0x000ea20000000a00 */
[----:B------:R-:W-:Y:S04]  /*a0c0*/  VIADD R4, R232, 0xffffffff ;  /* 0xffffffffe8047836 */ /* 0x000fe80000000000 */
[----:B------:R-:W-:Y:S01]  /*a0d0*/  IMAD.WIDE.U32 R16, R4, UR6, RZ ;  /* 0x0000000604107c25 */ /* 0x000fe2000f8e00ff */
[----:B------:R-:W-:Y:S02]  /*a0e0*/  SHF.R.S32.HI R7, RZ, 0x1f, R4 ;  /* 0x0000001fff077819 */ /* 0x000fe40000011404 */
[----:B------:R-:W3:Y:S01]  /*a0f0*/  @!P3 LDC.64 R12, c[0x0][0x218] ;  /* 0x00008600ff0cbb82 */ /* 0x000ee20000000a00 */
[----:B------:R-:W-:Y:S02]  /*a100*/  LEA R31, P0, R16, R228, 0x6 ;  /* 0x000000e4101f7211 */ /* 0x000fe400078030ff */
[----:B------:R-:W-:Y:S02]  /*a110*/  IMAD R7, R7, UR6, RZ ;  /* 0x0000000607077c24 */ /* 0x000fe4000f8e02ff */
[----:B------:R-:W-:Y:S02]  /*a120*/  IADD3 R29, P6, R216, R31, RZ ;  /* 0x0000001fd81d7210 */ /* 0x000fe40007fde0ff */
[----:B------:R-:W-:Y:S01]  /*a130*/  IMAD R7, R4, UR7, R7 ;  /* 0x0000000704077c24 */ /* 0x000fe2000f8e0207 */
[----:B------:R-:W4:Y:S03]  /*a140*/  @!P2 LDC.64 R10, c[0x0][0x218] ;  /* 0x00008600ff0aab82 */ /* 0x000f260000000a00 */
[----:B------:R-:W-:Y:S05]  /*a150*/  IMAD.IADD R17, R17, 0x1, R7 ;  /* 0x0000000111117824 */ /* 0x000fea00078e0207 */
[----:B------:R-:W5:Y:S01]  /*a160*/  @!P4 LDC.64 R8, c[0x0][0x218] ;  /* 0x00008600ff08cb82 */ /* 0x000f620000000a00 */
[----:B------:R-:W-:Y:S07]  /*a170*/  LEA.HI.X R4, R16, R231, R17, 0x6, P0 ;  /* 0x000000e710047211 */ /* 0x000fee00000f3411 */
        /* <DEDUP_REMOVED lines=8> */
[----:B----4-:R-:W-:Y:S01]  /*a200*/  @!P2 LEA R132, P0, R31, R10, 0x1 ;  /* 0x0000000a1f84a211 */ /* 0x010fe200078008ff */
[----:B------:R-:W-:Y:S01]  /*a210*/  @!PT LDS RZ, [RZ] ;  /* 0x00000000fffff984 */ /* 0x000fe20000000800 */
[----:B------:R-:W-:Y:S01]  /*a220*/  @!PT LDS RZ, [RZ] ;  /* 0x00000000fffff984 */ /* 0x000fe20000000800 */
[----:B------:R-:W-:Y:S01]  /*a230*/  @!PT LDS RZ, [RZ] ;  /* 0x00000000fffff984 */ /* 0x000fe20000000800 */
[----:B------:R3:W-:Y:S01]  /*a240*/  @!P4 LDGSTS.E.BYPASS.LTC128B.128 [R223+0x6000], desc[UR8][R138.64] ;  /* 0x060000008adfcfae */ /* 0x0007e2000b901d48 */
[----:B-----5:R-:W-:Y:S02]  /*a250*/  @!P4 LEA R32, P1, R29, R8, 0x1 ;  /* 0x000000081d20c211 */ /* 0x020fe400078208ff */
        /* <DEDUP_REMOVED lines=45> */
[C---:B----4-:R-:W-:Y:S01]  /*a530*/  @!P4 LEA R10, P6, R16.reuse, R10, 0x1 ;  /* 0x0000000a100ac211 */ /* 0x050fe200078c08ff */
        /* <DEDUP_REMOVED lines=38> */
.L_x_771:
        /* <DEDUP_REMOVED lines=8> */
[----:B-1----:R-:W-:Y:S03]  /*a820*/  @!P4 LEA R248, P1, R240, R214, 0x1 ;  /* 0x000000d6f0f8c211 */ /* 0x002fe600078208ff */
[----:B------:R-:W-:Y:S01]  /*a830*/  IMAD.IADD R244, R241, 0x1, R237 ;  /* 0x00000001f1f47824 */ /* 0x000fe200078e02ed */
[----:B------:R-:W-:Y:S04]  /*a840*/  IADD3 R237, P5, R220, R240, RZ ;  /* 0x000000f0dced7210 */ /* 0x000fe80007fbe0ff */
[C-C-:B------:R-:W-:Y:S01]  /*a850*/  @!P4 LEA.HI.X R249, R240.reuse, R215, R244.reuse, 0x1, P1 ;  /* 0x000000d7f0f9c211 */ /* 0x140fe200008f0cf4 */
[----:B------:R-:W-:Y:S01]  /*a860*/  @P4 STS.128 [R223+0xc000], RZ ;  /* 0x00c000ffdf004388 */ /* 0x000fe20000000c00 */
[----:B------:R-:W1:Y:S04]  /*a870*/  @!P3 LDC.64 R238, c[0x0][0x220] ;  /* 0x00008800ffeebb82 */ /* 0x000e680000000a00 */
[----:B------:R-:W-:Y:S01]  /*a880*/  @!PT LDS RZ, [RZ] ;  /* 0x00000000fffff984 */ /* 0x000fe20000000800 */
[----:B------:R-:W-:Y:S01]  /*a890*/  @!PT LDS RZ, [RZ] ;  /* 0x00000000fffff984 */ /* 0x000fe20000000800 */
[----:B------:R-:W-:Y:S01]  /*a8a0*/  @!PT LDS RZ, [RZ] ;  /* 0x00000000fffff984 */ /* 0x000fe20000000800 */
[----:B------:R5:W-:Y:S05]  /*a8b0*/  @!P4 LDGSTS.E.BYPASS.LTC128B.128 [R223+0xc000], desc[UR8][R248.64] ;  /* 0x0c000000f8dfcfae */ /* 0x000bea000b901d48 */
[----:B------:R-:W-:Y:S01]  /*a8c0*/  @P3 STS.128 [R223+0xe000], RZ ;  /* 0x00e000ffdf003388 */ /* 0x000fe20000000c00 */
[----:B------:R-:W2:Y:S08]  /*a8d0*/  @!P2 LDC.64 R134, c[0x0][0x220] ;  /* 0x00008800ff86ab82 */ /* 0x000eb00000000a00 */
[----:B------:R-:W5:Y:S08]  /*a8e0*/  @!P3 LDC.64 R132, c[0x0][0x220] ;  /* 0x00008800ff84bb82 */ /* 0x000f700000000a00 */
[----:B------:R-:W3:Y:S01]  /*a8f0*/  @!P2 LDC.64 R242, c[0x0][0x220] ;  /* 0x00008800fff2ab82 */ /* 0x000ee20000000a00 */
[C---:B-1----:R-:W-:Y:S04]  /*a900*/  @!P3 LEA R246, P0, R240.reuse, R238, 0x1 ;  /* 0x000000eef0f6b211 */ /* 0x042fe800078008ff */
[C-C-:B------:R-:W-:Y:S02]  /*a910*/  @!P3 LEA.HI.X R247, R240.reuse, R239, R244.reuse, 0x1, P0 ;  /* 0x000000eff0f7b211 */ /* 0x140fe400000f0cf4 */
[C---:B--2---:R-:W-:Y:S01]  /*a920*/  @!P2 LEA R250, P0, R240.reuse, R134, 0x1 ;  /* 0x00000086f0faa211 */ /* 0x044fe200078008ff */
[----:B------:R-:W1:Y:S02]  /*a930*/  @!P2 LDC.64 R238, c[0x0][0x220] ;  /* 0x00008800ffeeab82 */ /* 0x000e640000000a00 */
[----:B------:R-:W-:Y:S01]  /*a940*/  @!PT LDS RZ, [RZ] ;  /* 0x00000000fffff984 */ /* 0x000fe20000000800 */
[----:B------:R-:W-:Y:S01]  /*a950*/  @!PT LDS RZ, [RZ] ;  /* 0x00000000fffff984 */ /* 0x000fe20000000800 */
[----:B------:R-:W-:Y:S01]  /*a960*/  @!PT LDS RZ, [RZ] ;  /* 0x00000000fffff984 */ /* 0x000fe20000000800 */
[----:B------:R2:W-:Y:S01]  /*a970*/  @!P3 LDGSTS.E.BYPASS.LTC128B.128 [R223+0xe000], desc[UR8][R246.64+0x80] ;  /* 0x0e000080f6dfbfae */ /* 0x0005e2000b901d48 */
[--C-:B------:R-:W-:Y:S01]  /*a980*/  @!P2 LEA.HI.X R251, R240, R135, R244.reuse, 0x1, P0 ;  /* 0x00000087f0fba211 */ /* 0x100fe200000f0cf4 */
[----:B------:R-:W-:Y:S03]  /*a990*/  IMAD.X R244, R219, 0x1, R244, P5 ;  /* 0x00000001dbf47824 */ /* 0x000fe600028e06f4 */
[----:B------:R-:W-:Y:S01]  /*a9a0*/  @P2 STS.128 [R223+0x10000], RZ ;  /* 0x010000ffdf002388 */ /* 0x000fe20000000c00 */
[C---:B-----5:R-:W-:Y:S01]  /*a9b0*/  @!P3 LEA R248, P0, R237.reuse, R132, 0x1 ;  /* 0x00000084edf8b211 */ /* 0x060fe200078008ff */
[----:B------:R-:W5:Y:S03]  /*a9c0*/  @!P3 LDC.64 R240, c[0x0][0x220] ;  /* 0x00008800fff0bb82 */ /* 0x000f660000000a00 */
[----:B------:R-:W-:Y:S01]  /*a9d0*/  @!PT LDS RZ, [RZ] ;  /* 0x00000000fffff984 */ /* 0x000fe20000000800 */
[----:B------:R-:W-:Y:S01]  /*a9e0*/  @!PT LDS RZ, [RZ] ;  /* 0x00000000fffff984 */ /* 0x000fe20000000800 */
[----:B------:R-:W-:Y:S01]  /*a9f0*/  @!PT LDS RZ, [RZ] ;  /* 0x00000000fffff984 */ /* 0x000fe20000000800 */
[----:B------:R4:W-:Y:S01]  /*aa00*/  @!P2 LDGSTS.E.BYPASS.LTC128B.128 [R223+0x10000], desc[UR8][R250.64+0x100] ;  /* 0x10000100fadfafae */ /* 0x0009e2000b901d48 */
[C-C-:B------:R-:W-:Y:S04]  /*aa10*/  @!P3 LEA.HI.X R249, R237.reuse, R133, R244.reuse, 0x1, P0 ;  /* 0x00000085edf9b211 */ /* 0x140fe800000f0cf4 */
[----:B------:R-:W-:Y:S01]  /*aa20*/  @P4 STS.128 [R223+0xc800], RZ ;  /* 0x00c800ffdf004388 */ /* 0x000fe20000000c00 */
[C---:B---3--:R-:W-:Y:S01]  /*aa30*/  @!P2 LEA R242, P0, R237.reuse, R242, 0x1 ;  /* 0x000000f2edf2a211 */ /* 0x048fe200078008ff */
[----:B------:R-:W3:Y:S03]  /*aa40*/  @!P3 LDC.64 R134, c[0x0][0x220] ;  /* 0x00008800ff86bb82 */ /* 0x000ee60000000a00 */
[C-C-:B------:R-:W-:Y:S05]  /*aa50*/  @!P2 LEA.HI.X R243, R237.reuse, R243, R244.reuse, 0x1, P0 ;  /* 0x000000f3edf3a211 */ /* 0x140fea00000f0cf4 */
[----:B------:R-:W3:Y:S01]  /*aa60*/  @!P2 LDC.64 R132, c[0x0][0x220] ;  /* 0x00008800ff84ab82 */ /* 0x000ee20000000a00 */
[C---:B--2---:R-:W-:Y:S04]  /*aa70*/  @!P4 LEA R246, P1, R237.reuse, R212, 0x1 ;  /* 0x000000d4edf6c211 */ /* 0x044fe800078208ff */
[--C-:B------:R-:W-:Y:S02]  /*aa80*/  @!P4 LEA.HI.X R247, R237, R213, R244.reuse, 0x1, P1 ;  /* 0x000000d5edf7c211 */ /* 0x100fe400008f0cf4 */
[C---:B------:R-:W-:Y:S03]  /*aa90*/  IADD3 R245, P1, R220.reuse, R237, RZ ;  /* 0x000000eddcf57210 */ /* 0x040fe60007f3e0ff */
[----:B------:R-:W-:Y:S01]  /*aaa0*/  @!PT LDS RZ, [RZ] ;  /* 0x00000000fffff984 */ /* 0x000fe20000000800 */
[----:B------:R-:W-:Y:S01]  /*aab0*/  @!PT LDS RZ, [RZ] ;  /* 0x00000000fffff984 */ /* 0x000fe20000000800 */
[----:B------:R-:W-:Y:S01]  /*aac0*/  @!PT LDS RZ, [RZ] ;  /* 0x00000000fffff984 */ /* 0x000fe20000000800 */
[----:B------:R2:W-:Y:S01]  /*aad0*/  @!P4 LDGSTS.E.BYPASS.LTC128B.128 [R223+0xc800], desc[UR8][R246.64] ;  /* 0x0c800000f6dfcfae */ /* 0x0005e2000b901d48 */
[----:B----4-:R-:W-:Y:S01]  /*aae0*/  @!P4 LEA R250, P0, R245, R210, 0x1 ;  /* 0x000000d2f5fac211 */ /* 0x010fe200078008ff */
[----:B------:R-:W-:Y:S01]  /*aaf0*/  IMAD.X R244, R219, 0x1, R244, P1 ;  /* 0x00000001dbf47824 */ /* 0x000fe200008e06f4 */
[C---:B-----5:R-:W-:Y:S02]  /*ab00*/  @!P3 LEA R240, P1, R245.reuse, R240, 0x1 ;  /* 0x000000f0f5f0b211 */ /* 0x060fe400078208ff */
[----:B------:R-:W-:Y:S01]  /*ab10*/  @P3 STS.128 [R223+0xe800], RZ ;  /* 0x00e800ffdf003388 */ /* 0x000fe20000000c00 */
[----:B------:R-:W-:Y:S02]  /*ab20*/  IADD3 R237, P6, R220, R245, RZ ;  /* 0x000000f5dced7210 */ /* 0x000fe40007fde0ff */
[C-C-:B------:R-:W-:Y:S02]  /*ab30*/  @!P4 LEA.HI.X R251, R245.reuse, R211, R244.reuse, 0x1, P0 ;  /* 0x000000d3f5fbc211 */ /* 0x140fe400000f0cf4 */
[----:B------:R-:W-:Y:S01]  /*ab40*/  @!PT LDS RZ, [RZ] ;  /* 0x00000000fffff984 */ /* 0x000fe20000000800 */
[----:B------:R-:W-:Y:S01]  /*ab50*/  @!PT LDS RZ, [RZ] ;  /* 0x00000000fffff984 */ /* 0x000fe20000000800 */
[----:B------:R-:W-:Y:S01]  /*ab60*/  @!PT LDS RZ, [RZ] ;  /* 0x00000000fffff984 */ /* 0x000fe20000000800 */
[----:B------:R-:W-:Y:S01]  /*ab70*/  @!P3 LDGSTS.E.BYPASS.LTC128B.128 [R223+0xe800], desc[UR8][R248.64+0x80] ;  /* 0x0e800080f8dfbfae */ /* 0x000fe2000b901d48 */
[C-C-:B------:R-:W-:Y:S02]  /*ab80*/  @!P3 LEA.HI.X R241, R245.reuse, R241, R244.reuse, 0x1, P1 ;  /* 0x000000f1f5f1b211 */ /* 0x140fe400008f0cf4 */
[----:B-1----:R-:W-:Y:S02]  /*ab90*/  @!P2 LEA R238, P0, R245, R238, 0x1 ;  /* 0x000000eef5eea211 */ /* 0x002fe400078008ff */
[----:B------:R-:W-:Y:S01]  /*aba0*/  @P2 STS.128 [R223+0x10800], RZ ;  /* 0x010800ffdf002388 */ /* 0x000fe20000000c00 */
[----:B---3--:R-:W-:Y:S02]  /*abb0*/  @!P3 LEA R134, P1, R237, R134, 0x1 ;  /* 0x00000086ed86b211 */ /* 0x008fe400078208ff */
[--C-:B------:R-:W-:Y:S02]  /*abc0*/  @!P2 LEA.HI.X R239, R245, R239, R244.reuse, 0x1, P0 ;  /* 0x000000eff5efa211 */ /* 0x100fe400000f0cf4 */
[----:B------:R-:W-:Y:S01]  /*abd0*/  @!PT LDS RZ, [RZ] ;  /* 0x00000000fffff984 */ /* 0x000fe20000000800 */
[----:B------:R-:W-:Y:S01]  /*abe0*/  @!PT LDS RZ, [RZ] ;  /* 0x00000000fffff984 */ /* 0x000fe20000000800 */
[----:B------:R-:W-:Y:S01]  /*abf0*/  @!PT LDS RZ, [RZ] ;  /* 0x00000000fffff984 */ /* 0x000fe20000000800 */
[----:B------:R-:W-:Y:S01]  /*ac00*/  @!P2 LDGSTS.E.BYPASS.LTC128B.128 [R223+0x10800], desc[UR8][R242.64+0x100] ;  /* 0x10800100f2dfafae */ /* 0x000fe2000b901d48 */
[----:B------:R-:W-:Y:S01]  /*ac10*/  IMAD.X R244, R219, 0x1, R244, P6 ;  /* 0x00000001dbf47824 */ /* 0x000fe200030e06f4 */
[C---:B------:R-:W-:Y:S03]  /*ac20*/  @!P2 LEA R132, P0, R237.reuse, R132, 0x1 ;  /* 0x00000084ed84a211 */ /* 0x040fe600078008ff */
[----:B------:R-:W-:Y:S01]  /*ac30*/  @P4 STS.128 [R223+0xd000], RZ ;  /* 0x00d000ffdf004388 */ /* 0x000fe20000000c00 */
[C-C-:B------:R-:W-:Y:S04]  /*ac40*/  @!P3 LEA.HI.X R135, R237.reuse, R135, R244.reuse, 0x1, P1 ;  /* 0x00000087ed87b211 */ /* 0x140fe800008f0cf4 */
[----:B------:R-:W-:Y:S01]  /*ac50*/  @!PT LDS RZ, [RZ] ;  /* 0x00000000fffff984 */ /* 0x000fe20000000800 */
[----:B------:R-:W-:Y:S01]  /*ac60*/  @!PT LDS RZ, [RZ] ;  /* 0x00000000fffff984 */ /* 0x000fe20000000800 */
[----:B------:R-:W-:Y:S01]  /*ac70*/  @!PT LDS RZ, [RZ] ;  /* 0x00000000fffff984 */ /* 0x000fe20000000800 */
[----:B------:R-:W-:Y:S01]  /*ac80*/  @!P4 LDGSTS.E.BYPASS.LTC128B.128 [R223+0xd000], desc[UR8][R250.64] ;  /* 0x0d000000fadfcfae */ /* 0x000fe2000b901d48 */
[C-C-:B------:R-:W-:Y:S02]  /*ac90*/  @!P2 LEA.HI.X R133, R237.reuse, R133, R244.reuse, 0x1, P0 ;  /* 0x00000085ed85a211 */ /* 0x140fe400000f0cf4 */
[C---:B--2---:R-:W-:Y:S02]  /*aca0*/  @!P4 LEA R246, P5, R237.reuse, R208, 0x1 ;  /* 0x000000d0edf6c211 */ /* 0x044fe400078a08ff */
[----:B------:R-:W-:Y:S02]  /*acb0*/  @P3 STS.128 [R223+0xf000], RZ ;  /* 0x00f000ffdf003388 */ /* 0x000fe40000000c00 */
[----:B------:R-:W-:Y:S03]  /*acc0*/  @!P4 LEA.HI.X R247, R237, R209, R244, 0x1, P5 ;  /* 0x000000d1edf7c211 */ /* 0x000fe600028f0cf4 */
[----:B------:R-:W-:Y:S01]  /*acd0*/  @!PT LDS RZ, [RZ] ;  /* 0x00000000fffff984 */ /* 0x000fe20000000800 */
[----:B------:R-:W-:Y:S01]  /*ace0*/  @!PT LDS RZ, [RZ] ;  /* 0x00000000fffff984 */ /* 0x000fe20000000800 */
[----:B------:R-:W-:Y:S01]  /*acf0*/  @!PT LDS RZ, [RZ] ;  /* 0x00000000fffff984 */ /* 0x000fe20000000800 */
[----:B------:R-:W-:Y:S01]  /*ad00*/  @!P3 LDGSTS.E.BYPASS.LTC128B.128 [R223+0xf000], desc[UR8][R240.64+0x80] ;  /* 0x0f000080f0dfbfae */ /* 0x000fe2000b901d48 */
[----:B------:R-:W-:Y:S04]  /*ad10*/  ISETP.GT.AND P5, PT, R232, RZ, PT ;  /* 0x000000ffe800720c */ /* 0x000fe80003fa4270 */
        /* <DEDUP_REMOVED lines=27> */
[----:B------:R-:W5:Y:S05]  /*aed0*/  LDSM.16.M88.4 R160, [R203] ;  /* 0x00000000cba0783b */ /* 0x000f6a0000000200 */
[----:B------:R-:W5:Y:S05]  /*aee0*/  LDSM.16.M88.4 R164, [R195] ;  /* 0x00000000c3a4783b */ /* 0x000f6a0000000200 */
[----:B------:R-:W5:Y:S01]  /*aef0*/  LDSM.16.M88.4 R168, [R194] ;  /* 0x00000000c2a8783b */ /* 0x000f620000000200 */
[C---:B--2---:R-:W-:Y:S04]  /*af00*/  HMMA.16816.F32.BF16 R4, R136.reuse, R140, RZ ;  /* 0x0000008c8804723c */ /* 0x044fe800000418ff */
[----:B------:R-:W2:Y:S02]  /*af10*/  LDSM.16.M88.4 R172, [R193] ;  /* 0x00000000c1ac783b */ /* 0x000ea40000000200 */
[C---:B------:R-:W-:Y:S03]  /*af20*/  HMMA.16816.F32.BF16 R8, R136.reuse, R142, RZ ;  /* 0x0000008e8808723c */ /* 0x040fe600000418ff */
[----:B------:R-:W-:Y:S03]  /*af30*/  LDSM.16.M88.4 R176, [R202] ;  /* 0x00000000cab0783b */ /* 0x000fe60000000200 */
[C---:B---3--:R-:W-:Y:S02]  /*af40*/  HMMA.16816.F32.BF16 R12, R136.reuse, R144, RZ ;  /* 0x00000090880c723c */ /* 0x048fe400000418ff */
[----:B------:R-:W3:Y:S04]  /*af50*/  LDSM.16.M88.4 R180, [R199+0x6000] ;  /* 0x00600000c7b4783b */ /* 0x000ee80000000200 */
[C---:B------:R-:W-:Y:S01]  /*af60*/  HMMA.16816.F32.BF16 R16, R136.reuse, R146, RZ ;  /* 0x000000928810723c */ /* 0x040fe200000418ff */
[----:B-1----:R-:W1:Y:S05]  /*af70*/  LDSM.16.M88.4 R132, [R199+0x6800] ;  /* 0x00680000c784783b */ /* 0x002e6a0000000200 */
[C---:B----4-:R-:W-:Y:S01]  /*af80*/  HMMA.16816.F32.BF16 R20, R136.reuse, R148, RZ ;  /* 0x000000948814723c */ /* 0x050fe200000418ff */
[----:B------:R-:W-:Y:S05]  /*af90*/  LDSM.16.M88.4 R140, [R199+0x7800] ;  /* 0x00780000c78c783b */ /* 0x000fea0000000200 */
[C---:B------:R-:W-:Y:S01]  /*afa0*/  HMMA.16816.F32.BF16 R24, R136.reuse, R150, RZ ;  /* 0x000000968818723c */ /* 0x040fe200000418ff */
[----:B------:R-:W-:Y:S05]  /*afb0*/  LDSM.16.M88.4 R144, [R201] ;  /* 0x00000000c990783b */ /* 0x000fea0000000200 */
[C---:B-----5:R-:W-:Y:S01]  /*afc0*/  HMMA.16816.F32.BF16 R28, R136.reuse, R152, RZ ;  /* 0x00000098881c723c */ /* 0x060fe200000418ff */
[----:B------:R-:W-:Y:S05]  /*afd0*/  LDSM.16.M88.4 R148, [R192] ;  /* 0x00000000c094783b */ /* 0x000fea0000000200 */
[----:B------:R-:W-:Y:S01]  /*afe0*/  HMMA.16816.F32.BF16 R32, R136, R154, RZ ;  /* 0x0000009a8820723c */ /* 0x000fe200000418ff */
[----:B------:R-:W4:Y:S05]  /*aff0*/  LDSM.16.M88.4 R136, [R199+0x7000] ;  /* 0x00700000c788783b */ /* 0x000f2a0000000200 */
[C---:B------:R-:W-:Y:S01]  /*b000*/  HMMA.16816.F32.BF16 R4, R156.reuse, R160, R4 ;  /* 0x000000a09c04723c */ /* 0x040fe20000041804 */
[----:B------:R-:W5:Y:S05]  /*b010*/  LDSM.16.M88.4 R152, [R192+0x800] ;  /* 0x00080000c098783b */ /* 0x000f6a0000000200 */
        /* <DEDUP_REMOVED lines=12> */
[----:B------:R-:W-:Y:S05]  /*b0e0*/  LDSM.16.M88.4 R172, [R204+0x2000] ;  /* 0x00200000ccac783b */ /* 0x000fea0000000200 */
[C---:B------:R-:W-:Y:S06]  /*b0f0*/  HMMA.16816.F32.BF16 R8, R176.reuse, R182, R8 ;  /* 0x000000b6b008723c */ /* 0x040fec0000041808 */
[C---:B-1----:R-:W-:Y:S06]  /*b100*/  HMMA.16816.F32.BF16 R12, R176.reuse, R132, R12 ;  /* 0x00000084b00c723c */ /* 0x042fec000004180c */
[C---:B------:R-:W-:Y:S01]  /*b110*/  HMMA.16816.F32.BF16 R16, R176.reuse, R134, R16 ;  /* 0x00000086b010723c */ /* 0x040fe20000041810 */
[----:B------:R-:W1:Y:S05]  /*b120*/  LDSM.16.M88.4 R132, [R205+0x8800] ;  /* 0x00880000cd84783b */ /* 0x000e6a0000000200 */
[C---:B----4-:R-:W-:Y:S06]  /*b130*/  HMMA.16816.F32.BF16 R20, R176.reuse, R136, R20 ;  /* 0x00000088b014723c */ /* 0x050fec0000041814 */
[C---:B------:R-:W-:Y:S01]  /*b140*/  HMMA.16816.F32.BF16 R24, R176.reuse, R138, R24 ;  /* 0x0000008ab018723c */ /* 0x040fe20000041818 */
[----:B------:R-:W3:Y:S05]  /*b150*/  LDSM.16.M88.4 R136, [R205+0x9000] ;  /* 0x00900000cd88783b */ /* 0x000eea0000000200 */
[C---:B------:R-:W-:Y:S06]  /*b160*/  HMMA.16816.F32.BF16 R28, R176.reuse, R140, R28 ;  /* 0x0000008cb01c723c */ /* 0x040fec000004181c */
[----:B------:R-:W-:Y:S01]  /*b170*/  HMMA.16816.F32.BF16 R32, R176, R142, R32 ;  /* 0x0000008eb020723c */ /* 0x000fe20000041820 */
[----:B------:R-:W4:Y:S05]  /*b180*/  LDSM.16.M88.4 R140, [R205+0x9800] ;  /* 0x00980000cd8c783b */ /* 0x000f2a0000000200 */
[C---:B------:R-:W-:Y:S01]  /*b190*/  HMMA.16816.F32.BF16 R4, R144.reuse, R148, R4 ;  /* 0x000000949004723c */ /* 0x040fe20000041804 */
[----:B------:R-:W4:Y:S05]  /*b1a0*/  LDSM.16.M88.4 R176, [R191] ;  /* 0x00000000bfb0783b */ /* 0x000f2a0000000200 */
[C---:B------:R-:W-:Y:S01]  /*b1b0*/  HMMA.16816.F32.BF16 R8, R144.reuse, R150, R8 ;  /* 0x000000969008723c */ /* 0x040fe20000041808 */
[----:B------:R-:W-:Y:S05]  /*b1c0*/  LDSM.16.M88.4 R148, [R189] ;  /* 0x00000000bd94783b */ /* 0x000fea0000000200 */
[C---:B-----5:R-:W-:Y:S06]  /*b1d0*/  HMMA.16816.F32.BF16 R12, R144.reuse, R152, R12 ;  /* 0x00000098900c723c */ /* 0x060fec000004180c */
[C---:B------:R-:W-:Y:S01]  /*b1e0*/  HMMA.16816.F32.BF16 R16, R144.reuse, R154, R16 ;  /* 0x0000009a9010723c */ /* 0x040fe20000041810 */
[----:B------:R-:W-:Y:S05]  /*b1f0*/  LDSM.16.M88.4 R152, [R188] ;  /* 0x00000000bc98783b */ /* 0x000fea0000000200 */
[C---:B--2---:R-:W-:Y:S06]  /*b200*/  HMMA.16816.F32.BF16 R20, R144.reuse, R156, R20 ;  /* 0x0000009c9014723c */ /* 0x044fec0000041814 */
[C---:B------:R-:W-:Y:S01]  /*b210*/  HMMA.16816.F32.BF16 R24, R144.reuse, R158, R24 ;  /* 0x0000009e9018723c */ /* 0x040fe20000041818 */
[----:B------:R-:W-:Y:S05]  /*b220*/  LDSM.16.M88.4 R156, [R202+0x2000] ;  /* 0x00200000ca9c783b */ /* 0x000fea0000000200 */
[C---:B------:R-:W-:Y:S06]  /*b230*/  HMMA.16816.F32.BF16 R28, R144.reuse, R160, R28 ;  /* 0x000000a0901c723c */ /* 0x040fec000004181c */
[----:B------:R-:W-:Y:S01]  /*b240*/  HMMA.16816.F32.BF16 R32, R144, R162, R32 ;  /* 0x000000a29020723c */ /* 0x000fe20000041820 */
[----:B------:R-:W2:Y:S05]  /*b250*/  LDSM.16.M88.4 R144, [R190] ;  /* 0x00000000be90783b */ /* 0x000eaa0000000200 */
[C---:B------:R-:W-:Y:S01]  /*b260*/  HMMA.16816.F32.BF16 R4, R164.reuse, R168, R4 ;  /* 0x000000a8a404723c */ /* 0x040fe20000041804 */
[----:B------:R-:W5:Y:S05]  /*b270*/  LDSM.16.M88.4 R160, [R199+0x8000] ;  /* 0x00800000c7a0783b */ /* 0x000f6a0000000200 */
[C---:B------:R-:W-:Y:S01]  /*b280*/  HMMA.16816.F32.BF16 R8, R164.reuse, R170, R8 ;  /* 0x000000aaa408723c */ /* 0x040fe20000041808 */
[----:B------:R-:W-:Y:S05]  /*b290*/  LDSM.16.M88.4 R168, [R192+0x2000] ;  /* 0x00200000c0a8783b */ /* 0x000fea0000000200 */
[C---:B-1----:R-:W-:Y:S06]  /*b2a0*/  HMMA.16816.F32.BF16 R12, R164.reuse, R132, R12 ;  /* 0x00000084a40c723c */ /* 0x042fec000004180c */
[C---:B------:R-:W-:Y:S01]  /*b2b0*/  HMMA.16816.F32.BF16 R16, R164.reuse, R134, R16 ;  /* 0x00000086a410723c */ /* 0x040fe20000041810 */
[----:B------:R-:W1:Y:S05]  /*b2c0*/  LDSM.16.M88.4 R132, [R199+0x8800] ;  /* 0x00880000c784783b */ /* 0x000e6a0000000200 */
[C---:B---3--:R-:W-:Y:S06]  /*b2d0*/  HMMA.16816.F32.BF16 R20, R164.reuse, R136, R20 ;  /* 0x00000088a414723c */ /* 0x048fec0000041814 */
[C---:B------:R-:W-:Y:S01]  /*b2e0*/  HMMA.16816.F32.BF16 R24, R164.reuse, R138, R24 ;  /* 0x0000008aa418723c */ /* 0x040fe20000041818 */
[----:B------:R-:W3:Y:S05]  /*b2f0*/  LDSM.16.M88.4 R136, [R199+0x9000] ;  /* 0x00900000c788783b */ /* 0x000eea0000000200 */
[C---:B----4-:R-:W-:Y:S06]  /*b300*/  HMMA.16816.F32.BF16 R28, R164.reuse, R140, R28 ;  /* 0x0000008ca41c723c */ /* 0x050fec000004181c */
[----:B------:R-:W-:Y:S01]  /*b310*/  HMMA.16816.F32.BF16 R32, R164, R142, R32 ;  /* 0x0000008ea420723c */ /* 0x000fe20000041820 */
[----:B------:R-:W4:Y:S05]  /*b320*/  LDSM.16.M88.4 R140, [R199+0x9800] ;  /* 0x00980000c78c783b */ /* 0x000f2a0000000200 */
[C---:B------:R-:W-:Y:S01]  /*b330*/  HMMA.16816.F32.BF16 R4, R172.reuse, R176, R4 ;  /* 0x000000b0ac04723c */ /* 0x040fe20000041804 */
[----:B------:R-:W4:Y:S05]  /*b340*/  LDSM.16.M88.4 R164, [R201+0x2000] ;  /* 0x00200000c9a4783b */ /* 0x000f2a0000000200 */
        /* <DEDUP_REMOVED lines=11> */
[C---:B-----5:R-:W-:Y:S01]  /*b400*/  HMMA.16816.F32.BF16 R4, R156.reuse, R160, R4 ;  /* 0x000000a09c04723c */ /* 0x060fe20000041804 */
[----:B------:R-:W5:Y:S05]  /*b410*/  LDSM.16.M88.4 R172, [R206+0x4000] ;  /* 0x00400000ceac783b */ /* 0x000f6a0000000200 */
[C---:B------:R-:W-:Y:S01]  /*b420*/  HMMA.16816.F32.BF16 R8, R156.reuse, R162, R8 ;  /* 0x000000a29c08723c */ /* 0x040fe20000041808 */
[----:B------:R-:W-:Y:S05]  /*b430*/  LDSM.16.M88.4 R160, [R187] ;  /* 0x00000000bba0783b */ /* 0x000fea0000000200 */
        /* <DEDUP_REMOVED lines=22> */
[C---:B-----5:R-:W-:Y:S01]  /*b5a0*/  HMMA.16816.F32.BF16 R4, R172.reuse, R176, R4 ;  /* 0x000000b0ac04723c */ /* 0x060fe20000041804 */
        /* <DEDUP_REMOVED lines=14> */
[C---:B------:R-:W-:Y:S06]  /*b690*/  HMMA.16816.F32.BF16 R8, R156.reuse, R162, R8 ;  /* 0x000000a29c08723c */ /* 0x040fec0000041808 */
[C---:B--2---:R-:W-:Y:S06]  /*b6a0*/  HMMA.16816.F32.BF16 R12, R156.reuse, R144, R12 ;  /* 0x000000909c0c723c */ /* 0x044fec000004180c */
[C---:B------:R-:W-:Y:S06]  /*b6b0*/  HMMA.16816.F32.BF16 R16, R156.reuse, R146, R16 ;  /* 0x000000929c10723c */ /* 0x040fec0000041810 */
[C---:B------:R-:W-:Y:S06]  /*b6c0*/  HMMA.16816.F32.BF16 R20, R156.reuse, R148, R20 ;  /* 0x000000949c14723c */ /* 0x040fec0000041814 */
[C---:B------:R-:W-:Y:S06]  /*b6d0*/  HMMA.16816.F32.BF16 R24, R156.reuse, R150, R24 ;  /* 0x000000969c18723c */ /* 0x040fec0000041818 */
[C---:B------:R-:W-:Y:S06]  /*b6e0*/  HMMA.16816.F32.BF16 R28, R156.reuse, R152, R28 ;  /* 0x000000989c1c723c */ /* 0x040fec000004181c */
[----:B------:R-:W-:Y:S06]  /*b6f0*/  HMMA.16816.F32.BF16 R32, R156, R154, R32 ;  /* 0x0000009a9c20723c */ /* 0x000fec0000041820 */
[C---:B-----5:R-:W-:Y:S06]  /*b700*/  HMMA.16816.F32.BF16 R4, R164.reuse, R168, R4 ;  /* 0x000000a8a404723c */ /* 0x060fec0000041804 */
[C---:B------:R-:W-:Y:S06]  /*b710*/  HMMA.16816.F32.BF16 R8, R164.reuse, R170, R8 ;  /* 0x000000aaa408723c */ /* 0x040fec0000041808 */
[C---:B-1----:R-:W-:Y:S06]  /*b720*/  HMMA.16816.F32.BF16 R12, R164.reuse, R132, R12 ;  /* 0x00000084a40c723c */ /* 0x042fec000004180c */
[C---:B------:R-:W-:Y:S01]  /*b730*/  HMMA.16816.F32.BF16 R16, R164.reuse, R134, R16 ;  /* 0x00000086a410723c */ /* 0x040fe20000041810 */
[----:B------:R-:W1:Y:S05]  /*b740*/  LDSM.16.M88.4 R132, [R192+0x4800] ;  /* 0x00480000c084783b */ /* 0x000e6a0000000200 */
[C---:B---3--:R-:W-:Y:S06]  /*b750*/  HMMA.16816.F32.BF16 R20, R164.reuse, R136, R20 ;  /* 0x00000088a414723c */ /* 0x048fec0000041814 */
[C---:B------:R-:W-:Y:S01]  /*b760*/  HMMA.16816.F32.BF16 R24, R164.reuse, R138, R24 ;  /* 0x0000008aa418723c */ /* 0x040fe20000041818 */
[----:B------:R-:W2:Y:S05]  /*b770*/  LDSM.16.M88.4 R136, [R192+0x5000] ;  /* 0x00500000c088783b */ /* 0x000eaa0000000200 */
[C---:B----4-:R-:W-:Y:S06]  /*b780*/  HMMA.16816.F32.BF16 R28, R164.reuse, R140, R28 ;  /* 0x0000008ca41c723c */ /* 0x050fec000004181c */
[----:B------:R-:W-:Y:S06]  /*b790*/  HMMA.16816.F32.BF16 R32, R164, R142, R32 ;  /* 0x0000008ea420723c */ /* 0x000fec0000041820 */
[C---:B------:R-:W-:Y:S06]  /*b7a0*/  HMMA.16816.F32.BF16 R4, R172.reuse, R176, R4 ;  /* 0x000000b0ac04723c */ /* 0x040fec0000041804 */
[C---:B------:R-:W-:Y:S06]  /*b7b0*/  HMMA.16816.F32.BF16 R8, R172.reuse, R178, R8 ;  /* 0x000000b2ac08723c */ /* 0x040fec0000041808 */
[C---:B-1----:R-:W-:Y:S06]  /*b7c0*/  HMMA.16816.F32.BF16 R12, R172.reuse, R132, R12 ;  /* 0x00000084ac0c723c */ /* 0x042fec000004180c */
[C---:B------:R-:W-:Y:S06]  /*b7d0*/  HMMA.16816.F32.BF16 R16, R172.reuse, R134, R16 ;  /* 0x00000086ac10723c */ /* 0x040fec0000041810 */
[C---:B--2---:R-:W-:Y:S05]  /*b7e0*/  HMMA.16816.F32.BF16 R20, R172.reuse, R136, R20 ;  /* 0x00000088ac14723c */ /* 0x044fea0000041814 */
[----:B------:R-:W-:Y:S01]  /*b7f0*/  FMUL.FTZ R238, R6, UR5 ;  /* 0x0000000506ee7c20 */ /* 0x000fe20008410000 */
[----:B------:R-:W-:Y:S01]  /*b800*/  FMUL.FTZ R132, R8, UR5 ;  /* 0x0000000508847c20 */ /* 0x000fe20008410000 */
[----:B------:R-:W-:Y:S01]  /*b810*/  FMUL.FTZ R240, R10, UR5 ;  /* 0x000000050af07c20 */ /* 0x000fe20008410000 */
[----:B------:R-:W-:Y:S01]  /*b820*/  FMUL.FTZ R239, R5, UR5 ;  /* 0x0000000505ef7c20 */ /* 0x000fe20008410000 */
[----:B------:R1:W2:Y:S01]  /*b830*/  MUFU.TANH R166, R238 ;  /* 0x000000ee00a67308 */ /* 0x0002a20000002400 */
[C---:B------:R-:W-:Y:S03]  /*b840*/  HMMA.16816.F32.BF16 R24, R172.reuse, R138, R24 ;  /* 0x0000008aac18723c */ /* 0x040fe60000041818 */
[----:B------:R-:W-:Y:S01]  /*b850*/  FMUL.FTZ R133, R14, UR5 ;  /* 0x000000050e857c20 */ /* 0x000fe20008410000 */
[----:B------:R-:W-:Y:S01]  /*b860*/  FMUL.FTZ R243, R11, UR5 ;  /* 0x000000050bf37c20 */ /* 0x000fe20008410000 */
[----:B------:R-:W-:Y:S01]  /*b870*/  FMUL.FTZ R242, R15, UR5 ;  /* 0x000000050ff27c20 */ /* 0x000fe20008410000 */
[----:B------:R-:W-:Y:S03]  /*b880*/  FMUL.FTZ R244, R13, UR5 ;  /* 0x000000050df47c20 */ /* 0x000fe60008410000 */
[----:B------:R-:W-:Y:S02]  /*b890*/  MUFU.TANH R167, R132 ;  /* 0x0000008400a77308 */ /* 0x000fe40000002400 */
[----:B------:R-:W-:Y:S01]  /*b8a0*/  FMUL.FTZ R245, R18, UR5 ;  /* 0x0000000512f57c20 */ /* 0x000fe20008410000 */
[----:B------:R-:W-:Y:S01]  /*b8b0*/  FMUL.FTZ R252, R16, UR5 ;  /* 0x0000000510fc7c20 */ /* 0x000fe20008410000 */
[----:B------:R-:W-:Y:S01]  /*b8c0*/  FMUL.FTZ R241, R4, UR5 ;  /* 0x0000000504f17c20 */ /* 0x000fe20008410000 */
[----:B------:R-:W-:Y:S01]  /*b8d0*/  FMUL.FTZ R237, R7, UR5 ;  /* 0x0000000507ed7c20 */ /* 0x000fe20008410000 */
[----:B------:R-:W-:Y:S04]  /*b8e0*/  FMUL.FTZ R250, R22, UR5 ;  /* 0x0000000516fa7c20 */ /* 0x000fe80008410000 */
[----:B------:R3:W4:Y:S01]  /*b8f0*/  MUFU.TANH R179, R133 ;  /* 0x0000008500b37308 */ /* 0x0007220000002400 */
[----:B-1----:R-:W-:Y:S01]  /*b900*/  FMUL.FTZ R238, R9, UR5 ;  /* 0x0000000509ee7c20 */ /* 0x002fe20008410000 */
[----:B------:R-:W-:Y:S01]  /*b910*/  LEA R9, R232, R227, 0x6 ;  /* 0x000000e3e8097211 */ /* 0x000fe200078e30ff */
[----:B------:R-:W-:Y:S01]  /*b920*/  FMUL.FTZ R249, R20, UR5 ;  /* 0x0000000514f97c20 */ /* 0x000fe20008410000 */
[----:B------:R-:W-:Y:S01]  /*b930*/  FMUL.FTZ R247, R21, UR5 ;  /* 0x0000000515f77c20 */ /* 0x000fe20008410000 */
[----:B------:R-:W-:Y:S01]  /*b940*/  FMUL.FTZ R251, R17, UR5 ;  /* 0x0000000511fb7c20 */ /* 0x000fe20008410000 */
[----:B------:R-:W-:Y:S04]  /*b950*/  FMUL.FTZ R248, R23, UR5 ;  /* 0x0000000517f87c20 */ /* 0x000fe80008410000 */
[----:B------:R1:W-:Y:S01]  /*b960*/  MUFU.TANH R170, R240 ;  /* 0x000000f000aa7308 */ /* 0x0003e20000002400 */
[----:B------:R-:W-:Y:S09]  /*b970*/  FMUL.FTZ R246, R26, UR5 ;  /* 0x000000051af67c20 */ /* 0x000ff20008410000 */
[----:B------:R-:W-:Y:S01]  /*b980*/  MUFU.TANH R239, R239 ;  /* 0x000000ef00ef7308 */ /* 0x000fe20000002400 */
[----:B---3--:R-:W3:Y:S01]  /*b990*/  LDSM.16.M88.4 R132, [R192+0x5800] ;  /* 0x00580000c084783b */ /* 0x008ee20000000200 */
[----:B------:R-:W-:Y:S08]  /*b9a0*/  DEPBAR.LE SB0, 0x0 ;  /* 0x000080000000791a */ /* 0x000ff00000000000 */
[----:B------:R-:W-:Y:S01]  /*b9b0*/  MUFU.TANH R243, R243 ;  /* 0x000000f300f37308 */ /* 0x000fe20000002400 */
[----:B------:R-:W-:Y:S01]  /*b9c0*/  BAR.SYNC.DEFER_BLOCKING 0x0 ;  /* 0x0000000000007b1d */ /* 0x000fe20000010000 */
[----:B-1----:R-:W-:Y:S08]  /*b9d0*/  FMUL.FTZ R240, R12, UR5 ;  /* 0x000000050cf07c20 */ /* 0x002ff00008410000 */
[----:B------:R1:W5:Y:S10]  /*b9e0*/  MUFU.TANH R177, R240 ;  /* 0x000000f000b17308 */ /* 0x0003740000002400 */
[----:B------:R2:W5:Y:S10]  /*b9f0*/  MUFU.TANH R178, R245 ;  /* 0x000000f500b27308 */ /* 0x0005740000002400 */
[----:B------:R4:W-:Y:S01]  /*ba00*/  MUFU.TANH R182, R242 ;  /* 0x000000f200b67308 */ /* 0x0009e20000002400 */
[----:B-1----:R-:W-:Y:S09]  /*ba10*/  FMUL.FTZ R240, R19, UR5 ;  /* 0x0000000513f07c20 */ /* 0x002ff20008410000 */
[----:B------:R1:W-:Y:S01]  /*ba20*/  MUFU.TANH R162, R240 ;  /* 0x000000f000a27308 */ /* 0x0003e20000002400 */
[C---:B---3--:R-:W-:Y:S05]  /*ba30*/  HMMA.16816.F32.BF16 R28, R172.reuse, R132, R28 ;  /* 0x00000084ac1c723c */ /* 0x048fea000004181c */
[----:B--2---:R-:W-:Y:S01]  /*ba40*/  I2FP.F32.S32 R245, R9 ;  /* 0x0000000900f57245 */ /* 0x004fe20000201400 */
[----:B------:R-:W-:Y:S03]  /*ba50*/  HMMA.16816.F32.BF16 R32, R172, R134, R32 ;  /* 0x00000086ac20723c */ /* 0x000fe60000041820 */
[----:B------:R2:W-:Y:S02]  /*ba60*/  MUFU.TANH R163, R244 ;  /* 0x000000f400a37308 */ /* 0x0005e40000002400 */
[C---:B------:R-:W-:Y:S01]  /*ba70*/  IADD3 R132, R9.reuse, 0x10, RZ ;  /* 0x0000001009847810 */ /* 0x040fe20007ffe0ff */
[----:B------:R-:W-:Y:S02]  /*ba80*/  VIADD R133, R9, 0x18 ;  /* 0x0000001809857836 */ /* 0x000fe40000000000 */
[----:B------:R-:W-:Y:S03]  /*ba90*/  FFMA.FTZ R166, R245, R0, R166 ;  /* 0x00000000f5a67223 */ /* 0x000fe600000100a6 */
[C---:B----4-:R-:W-:Y:S02]  /*baa0*/  VIADD R242, R9.reuse, 0x8 ;  /* 0x0000000809f27836 */ /* 0x050fe40000000000 */
[----:B------:R-:W3:Y:S01]  /*bab0*/  MUFU.TANH R252, R252 ;  /* 0x000000fc00fc7308 */ /* 0x000ee20000002400 */
[----:B-1----:R-:W-:Y:S01]  /*bac0*/  VIADD R240, R9, 0x1 ;  /* 0x0000000109f07836 */ /* 0x002fe20000000000 */
[----:B------:R-:W-:Y:S02]  /*bad0*/  I2FP.F32.S32 R132, R132 ;  /* 0x0000008400847245 */ /* 0x000fe40000201400 */
[----:B------:R-:W-:Y:S02]  /*bae0*/  I2FP.F32.S32 R133, R133 ;  /* 0x0000008500857245 */ /* 0x000fe40000201400 */
[----:B------:R-:W-:Y:S04]  /*baf0*/  I2FP.F32.S32 R240, R240 ;  /* 0x000000f000f07245 */ /* 0x000fe80000201400 */
[----:B------:R-:W1:Y:S01]  /*bb00*/  MUFU.TANH R241, R241 ;  /* 0x000000f100f17308 */ /* 0x000e620000002400 */
[----:B--2---:R-:W-:Y:S01]  /*bb10*/  FMUL.FTZ R244, R27, UR5 ;  /* 0x000000051bf47c20 */ /* 0x004fe20008410000 */
[CC--:B------:R-:W-:Y:S01]  /*bb20*/  FFMA.FTZ R179, R132.reuse, R0.reuse, R179 ;  /* 0x0000000084b37223 */ /* 0x0c0fe200000100b3 */
[-C--:B-----5:R-:W-:Y:S01]  /*bb30*/  FFMA.FTZ R177, R132, R0.reuse, R177 ;  /* 0x0000000084b17223 */ /* 0x0a0fe200000100b1 */
[-C--:B------:R-:W-:Y:S01]  /*bb40*/  FFMA.FTZ R21, R240, R0.reuse, R239 ;  /* 0x00000000f0157223 */ /* 0x080fe200000100ef */
[C---:B------:R-:W-:Y:S01]  /*bb50*/  VIADD R239, R9.reuse, 0x9 ;  /* 0x0000000909ef7836 */ /* 0x040fe20000000000 */
[----:B------:R-:W-:Y:S01]  /*bb60*/  IADD3 R132, R9, 0x20, RZ ;  /* 0x0000002009847810 */ /* 0x000fe20007ffe0ff */
[CC--:B------:R-:W-:Y:S03]  /*bb70*/  FFMA.FTZ R178, R133.reuse, R0.reuse, R178 ;  /* 0x0000000085b27223 */ /* 0x0c0fe600000100b2 */
[----:B------:R-:W2:Y:S01]  /*bb80*/  MUFU.TANH R237, R237 ;  /* 0x000000ed00ed7308 */ /* 0x000ea20000002400 */
[----:B---3--:R-:W-:Y:S01]  /*bb90*/  FFMA.FTZ R252, R133, R0, R252 ;  /* 0x0000000085fc7223 */ /* 0x008fe200000100fc */
[----:B------:R-:W-:Y:S01]  /*bba0*/  I2FP.F32.S32 R239, R239 ;  /* 0x000000ef00ef7245 */ /* 0x000fe20000201400 */
[----:B------:R-:W-:Y:S01]  /*bbb0*/  VIADD R133, R9, 0x19 ;  /* 0x0000001909857836 */ /* 0x000fe20000000000 */
[----:B------:R-:W-:Y:S01]  /*bbc0*/  I2FP.F32.S32 R135, R132 ;  /* 0x0000008400877245 */ /* 0x000fe20000201400 */
[----:B------:R-:W-:Y:S02]  /*bbd0*/  FMUL.FTZ R34, R34, UR5 ;  /* 0x0000000522227c20 */ /* 0x000fe40008410000 */
[-C--:B------:R-:W-:Y:S03]  /*bbe0*/  FFMA.FTZ R26, R239, R0.reuse, R243 ;  /* 0x00000000ef1a7223 */ /* 0x080fe600000100f3 */
[----:B------:R-:W3:Y:S01]  /*bbf0*/  MUFU.TANH R250, R250 ;  /* 0x000000fa00fa7308 */ /* 0x000ee20000002400 */
[----:B------:R-:W-:Y:S01]  /*bc00*/  FMUL.FTZ R243, R25, UR5 ;  /* 0x0000000519f37c20 */ /* 0x000fe20008410000 */
[----:B-1----:R-:W-:Y:S01]  /*bc10*/  FFMA.FTZ R23, R245, R0, R241 ;  /* 0x00000000f5177223 */ /* 0x002fe200000100f1 */
[----:B------:R-:W-:Y:S01]  /*bc20*/  I2FP.F32.S32 R241, R242 ;  /* 0x000000f200f17245 */ /* 0x000fe20000201400 */
[----:B------:R-:W-:Y:S01]  /*bc30*/  FMUL.FTZ R242, R30, UR5 ;  /* 0x000000051ef27c20 */ /* 0x000fe20008410000 */
[----:B------:R-:W-:Y:S01]  /*bc40*/  I2FP.F32.S32 R133, R133 ;  /* 0x0000008500857245 */ /* 0x000fe20000201400 */
[----:B------:R-:W-:Y:S01]  /*bc50*/  FMUL.FTZ R245, R24, UR5 ;  /* 0x0000000518f57c20 */ /* 0x000fe20008410000 */
[----:B------:R-:W-:Y:S03]  /*bc60*/  FMNMX.FTZ R132, R23, R2, !PT ;  /* 0x0000000217847209 */ /* 0x000fe60007810000 */
[----:B------:R-:W1:Y:S01]  /*bc70*/  MUFU.TANH R249, R249 ;  /* 0x000000f900f97308 */ /* 0x000e620000002400 */
[-C--:B--2---:R-:W-:Y:S01]  /*bc80*/  FFMA.FTZ R22, R240, R0.reuse, R237 ;  /* 0x00000000f0167223 */ /* 0x084fe200000100ed */
[CC--:B------:R-:W-:Y:S01]  /*bc90*/  FFMA.FTZ R170, R241.reuse, R0.reuse, R170 ;  /* 0x00000000f1aa7223 */ /* 0x0c0fe200000100aa */
[-C--:B------:R-:W-:Y:S01]  /*bca0*/  FFMA.FTZ R167, R241, R0.reuse, R167 ;  /* 0x00000000f1a77223 */ /* 0x080fe200000100a7 */
[----:B------:R-:W-:Y:S02]  /*bcb0*/  VIADD R237, R9, 0x11 ;  /* 0x0000001109ed7836 */ /* 0x000fe40000000000 */
[----:B------:R-:W-:Y:S01]  /*bcc0*/  FMUL.FTZ R241, R28, UR5 ;  /* 0x000000051cf17c20 */ /* 0x000fe20008410000 */
[----:B------:R-:W-:Y:S01]  /*bcd0*/  FFMA.FTZ R162, R133, R0, R162 ;  /* 0x0000000085a27223 */ /* 0x000fe200000100a2 */
[----:B------:R-:W-:Y:S02]  /*bce0*/  FMNMX.FTZ R132, R21, R132, !PT ;  /* 0x0000008415847209 */ /* 0x000fe40007810000 */
[----:B------:R-:W2:Y:S01]  /*bcf0*/  MUFU.TANH R251, R251 ;  /* 0x000000fb00fb7308 */ /* 0x000ea20000002400 */
[----:B---3--:R-:W-:Y:S01]  /*bd00*/  FFMA.FTZ R250, R135, R0, R250 ;  /* 0x0000000087fa7223 */ /* 0x008fe200000100fa */
[----:B------:R-:W-:Y:S01]  /*bd10*/  I2FP.F32.S32 R237, R237 ;  /* 0x000000ed00ed7245 */ /* 0x000fe20000201400 */
[----:B------:R-:W-:Y:S01]  /*bd20*/  FMUL.FTZ R240, R31, UR5 ;  /* 0x000000051ff07c20 */ /* 0x000fe20008410000 */
[----:B------:R-:W-:Y:S03]  /*bd30*/  FMNMX.FTZ R134, R167, R132, !PT ;  /* 0x00000084a7867209 */ /* 0x000fe60007810000 */
[-C--:B------:R-:W-:Y:S03]  /*bd40*/  FFMA.FTZ R182, R237, R0.reuse, R182 ;  /* 0x00000000edb67223 */ /* 0x080fe600000100b6 */
[----:B------:R-:W3:Y:S01]  /*bd50*/  MUFU.TANH R238, R238 ;  /* 0x000000ee00ee7308 */ /* 0x000ee20000002400 */
[-C--:B-1----:R-:W-:Y:S01]  /*bd60*/  FFMA.FTZ R249, R135, R0.reuse, R249 ;  /* 0x0000000087f97223 */ /* 0x082fe200000100f9 */
[----:B------:R-:W-:Y:S01]  /*bd70*/  FMNMX.FTZ R135, R166, R3, !PT ;  /* 0x00000003a6877209 */ /* 0x000fe20007810000 */
[-C--:B------:R-:W-:Y:S01]  /*bd80*/  FFMA.FTZ R163, R237, R0.reuse, R163 ;  /* 0x00000000eda37223 */ /* 0x080fe200000100a3 */
[----:B------:R-:W-:Y:S02]  /*bd90*/  VIADD R237, R9, 0x21 ;  /* 0x0000002109ed7836 */ /* 0x000fe40000000000 */
[----:B------:R-:W-:Y:S04]  /*bda0*/  FMNMX.FTZ R135, R22, R135, !PT ;  /* 0x0000008716877209 */ /* 0x000fe80007810000 */
[----:B------:R-:W1:Y:S01]  /*bdb0*/  MUFU.TANH R244, R244 ;  /* 0x000000f400f47308 */ /* 0x000e620000002400 */
[-C--:B--2---:R-:W-:Y:S01]  /*bdc0*/  FFMA.FTZ R251, R133, R0.reuse, R251 ;  /* 0x0000000085fb7223 */ /* 0x084fe200000100fb */
[----:B------:R-:W-:Y:S02]  /*bdd0*/  IADD3 R133, R9, 0x29, RZ ;  /* 0x0000002909857810 */ /* 0x000fe40007ffe0ff */
[----:B------:R-:W-:Y:S02]  /*bde0*/  FMNMX.FTZ R135, R170, R135, !PT ;  /* 0x00000087aa877209 */ /* 0x000fe40007810000 */
[----:B------:R-:W-:Y:S04]  /*bdf0*/  I2FP.F32.S32 R133, R133 ;  /* 0x0000008500857245 */ /* 0x000fe80000201400 */
[----:B------:R-:W2:Y:S01]  /*be00*/  MUFU.TANH R243, R243 ;  /* 0x000000f300f37308 */ /* 0x000ea20000002400 */
[----:B---3--:R-:W-:Y:S01]  /*be10*/  FFMA.FTZ R27, R239, R0, R238 ;  /* 0x00000000ef1b7223 */ /* 0x008fe200000100ee */
[----:B------:R-:W-:Y:S01]  /*be20*/  FMNMX.FTZ R132, R26, R135, !PT ;  /* 0x000000871a847209 */ /* 0x000fe20007810000 */
[----:B------:R-:W-:Y:S01]  /*be30*/  FMUL.FTZ R239, R29, UR5 ;  /* 0x000000051def7c20 */ /* 0x000fe20008410000 */
[----:B------:R-:W-:Y:S01]  /*be40*/  I2FP.F32.S32 R237, R237 ;  /* 0x000000ed00ed7245 */ /* 0x000fe20000201400 */
[----:B------:R-:W-:Y:S01]  /*be50*/  FMUL.FTZ R238, R32, UR5 ;  /* 0x0000000520ee7c20 */ /* 0x000fe20008410000 */
[----:B------:R-:W-:Y:S04]  /*be60*/  FMNMX.FTZ R134, R27, R134, !PT ;  /* 0x000000861b867209 */ /* 0x000fe80007810000 */
[----:B------:R-:W3:Y:S01]  /*be70*/  MUFU.TANH R248, R248 ;  /* 0x000000f800f87308 */ /* 0x000ee20000002400 */
[----:B-1----:R-:W-:Y:S01]  /*be80*/  FFMA.FTZ R244, R133, R0, R244 ;  /* 0x0000000085f47223 */ /* 0x002fe200000100f4 */
[----:B------:R-:W-:Y:S02]  /*be90*/  FMNMX.FTZ R132, R179, R132, !PT ;  /* 0x00000084b3847209 */ /* 0x000fe40007810000 */
[----:B------:R-:W-:Y:S01]  /*bea0*/  FMNMX.FTZ R10, R177, R134, !PT ;  /* 0x00000086b10a7209 */ /* 0x000fe20007810000 */
[----:B------:R-:W-:Y:S01]  /*beb0*/  FMUL.FTZ R134, R35, UR5 ;  /* 0x0000000523867c20 */ /* 0x000fe20008410000 */
[----:B------:R-:W-:Y:S04]  /*bec0*/  FMNMX.FTZ R132, R182, R132, !PT ;  /* 0x00000084b6847209 */ /* 0x000fe80007810000 */
[----:B------:R-:W1:Y:S01]  /*bed0*/  MUFU.TANH R247, R247 ;  /* 0x000000f700f77308 */ /* 0x000e620000002400 */
[----:B--2---:R-:W-:Y:S01]  /*bee0*/  FFMA.FTZ R243, R133, R0, R243 ;  /* 0x0000000085f37223 */ /* 0x004fe200000100f3 */
[----:B------:R-:W-:Y:S01]  /*bef0*/  VIADD R133, R9, 0x30 ;  /* 0x0000003009857836 */ /* 0x000fe20000000000 */
[----:B------:R-:W-:Y:S01]  /*bf00*/  FMNMX.FTZ R11, R163, R10, !PT ;  /* 0x0000000aa30b7209 */ /* 0x000fe20007810000 */
[----:B------:R-:W-:Y:S03]  /*bf10*/  VIADD R10, R9, 0x39 ;  /* 0x00000039090a7836 */ /* 0x000fe60000000000 */
[----:B------:R-:W-:Y:S03]  /*bf20*/  I2FP.F32.S32 R133, R133 ;  /* 0x0000008500857245 */ /* 0x000fe60000201400 */
[----:B------:R-:W2:Y:S01]  /*bf30*/  MUFU.TANH R242, R242 ;  /* 0x000000f200f27308 */ /* 0x000ea20000002400 */
[C---:B---3--:R-:W-:Y:S01]  /*bf40*/  FFMA.FTZ R248, R237.reuse, R0, R248 ;  /* 0x00000000edf87223 */ /* 0x048fe200000100f8 */
[----:B------:R-:W-:Y:S08]  /*bf50*/  I2FP.F32.S32 R5, R10 ;  /* 0x0000000a00057245 */ /* 0x000ff00000201400 */
[----:B------:R-:W3:Y:S01]  /*bf60*/  MUFU.TANH R241, R241 ;  /* 0x000000f100f17308 */ /* 0x000ee20000002400 */
[-C--:B-1----:R-:W-:Y:S01]  /*bf70*/  FFMA.FTZ R247, R237, R0.reuse, R247 ;  /* 0x00000000edf77223 */ /* 0x082fe200000100f7 */
[----:B------:R-:W-:Y:S05]  /*bf80*/  VIADD R237, R9, 0x28 ;  /* 0x0000002809ed7836 */ /* 0x000fea0000000000 */
[----:B------:R-:W-:Y:S03]  /*bf90*/  I2FP.F32.S32 R237, R237 ;  /* 0x000000ed00ed7245 */ /* 0x000fe60000201400 */
[----:B------:R-:W1:Y:S01]  /*bfa0*/  MUFU.TANH R246, R246 ;  /* 0x000000f600f67308 */ /* 0x000e620000002400 */
[CC--:B--2---:R-:W-:Y:S09]  /*bfb0*/  FFMA.FTZ R242, R133.reuse, R0.reuse, R242 ;  /* 0x0000000085f27223 */ /* 0x0c4ff200000100f2 */
[----:B------:R-:W2:Y:S01]  /*bfc0*/  MUFU.TANH R245, R245 ;  /* 0x000000f500f57308 */ /* 0x000ea20000002400 */
[----:B---3--:R-:W-:Y:S01]  /*bfd0*/  FFMA.FTZ R241, R133, R0, R241 ;  /* 0x0000000085f17223 */ /* 0x008fe200000100f1 */
[----:B------:R-:W-:Y:S02]  /*bfe0*/  FMNMX.FTZ R133, R178, R132, !PT ;  /* 0x00000084b2857209 */ /* 0x000fe40007810000 */
[----:B------:R-:W-:Y:S01]  /*bff0*/  FMNMX.FTZ R132, R252, R11, !PT ;  /* 0x0000000bfc847209 */ /* 0x000fe20007810000 */
[----:B------:R-:W-:Y:S01]  /*c000*/  VIADD R11, R9, 0x31 ;  /* 0x00000031090b7836 */ /* 0x000fe20000000000 */
[----:B------:R-:W-:Y:S04]  /*c010*/  FMNMX.FTZ R13, R162, R133, !PT ;  /* 0x00000085a20d7209 */ /* 0x000fe80007810000 */
[----:B------:R-:W3:Y:S01]  /*c020*/  MUFU.TANH R240, R240 ;  /* 0x000000f000f07308 */ /* 0x000ee20000002400 */
[----:B------:R-:W-:Y:S01]  /*c030*/  FMNMX.FTZ R132, R251, R132, !PT ;  /* 0x00000084fb847209 */ /* 0x000fe20007810000 */
[----:B-1----:R-:W-:Y:S01]  /*c040*/  FFMA.FTZ R246, R237, R0, R246 ;  /* 0x00000000edf67223 */ /* 0x002fe200000100f6 */
[----:B------:R-:W-:Y:S02]  /*c050*/  FMNMX.FTZ R13, R250, R13, !PT ;  /* 0x0000000dfa0d7209 */ /* 0x000fe40007810000 */
[----:B------:R-:W-:Y:S02]  /*c060*/  FMNMX.FTZ R132, R249, R132, !PT ;  /* 0x00000084f9847209 */ /* 0x000fe40007810000 */
[----:B------:R-:W-:Y:S03]  /*c070*/  FMNMX.FTZ R13, R248, R13, !PT ;  /* 0x0000000df80d7209 */ /* 0x000fe60007810000 */
[----:B------:R-:W1:Y:S01]  /*c080*/  MUFU.TANH R239, R239 ;  /* 0x000000ef00ef7308 */ /* 0x000e620000002400 */
[----:B--2---:R-:W-:Y:S01]  /*c090*/  FFMA.FTZ R245, R237, R0, R245 ;  /* 0x00000000edf57223 */ /* 0x004fe200000100f5 */
[----:B------:R-:W-:Y:S01]  /*c0a0*/  FMUL.FTZ R237, R33, UR5 ;  /* 0x0000000521ed7c20 */ /* 0x000fe20008410000 */
[----:B------:R-:W-:Y:S02]  /*c0b0*/  FMNMX.FTZ R132, R247, R132, !PT ;  /* 0x00000084f7847209 */ /* 0x000fe40007810000 */
[----:B------:R-:W-:Y:S02]  /*c0c0*/  IADD3 R133, R9, 0x38, RZ ;  /* 0x0000003809857810 */ /* 0x000fe40007ffe0ff */
[----:B------:R-:W-:Y:S03]  /*c0d0*/  FMNMX.FTZ R9, R246, R13, !PT ;  /* 0x0000000df6097209 */ /* 0x000fe60007810000 */
[----:B------:R-:W2:Y:S01]  /*c0e0*/  MUFU.TANH R135, R34 ;  /* 0x0000002200877308 */ /* 0x000ea20000002400 */
[----:B------:R-:W-:Y:S02]  /*c0f0*/  FMNMX.FTZ R132, R245, R132, !PT ;  /* 0x00000084f5847209 */ /* 0x000fe40007810000 */
[----:B------:R-:W-:Y:S02]  /*c100*/  I2FP.F32.S32 R11, R11 ;  /* 0x0000000b000b7245 */ /* 0x000fe40000201400 */
[----:B------:R-:W-:Y:S02]  /*c110*/  FMNMX.FTZ R9, R244, R9, !PT ;  /* 0x00000009f4097209 */ /* 0x000fe40007810000 */
[----:B------:R-:W-:Y:S03]  /*c120*/  FMNMX.FTZ R132, R243, R132, !PT ;  /* 0x00000084f3847209 */ /* 0x000fe60007810000 */
[----:B------:R-:W4:Y:S01]  /*c130*/  MUFU.TANH R238, R238 ;  /* 0x000000ee00ee7308 */ /* 0x000f220000002400 */
[----:B------:R-:W-:Y:S01]  /*c140*/  I2FP.F32.S32 R133, R133 ;  /* 0x0000008500857245 */ /* 0x000fe20000201400 */
[CC--:B---3--:R-:W-:Y:S01]  /*c150*/  FFMA.FTZ R240, R11.reuse, R0.reuse, R240 ;  /* 0x000000000bf07223 */ /* 0x0c8fe200000100f0 */
[----:B-1----:R-:W-:Y:S01]  /*c160*/  FFMA.FTZ R239, R11, R0, R239 ;  /* 0x000000000bef7223 */ /* 0x002fe200000100ef */
[----:B------:R-:W-:Y:S02]  /*c170*/  FMNMX.FTZ R9, R242, R9, !PT ;  /* 0x00000009f2097209 */ /* 0x000fe40007810000 */
[----:B------:R-:W-:Y:S04]  /*c180*/  FMNMX.FTZ R132, R241, R132, !PT ;  /* 0x00000084f1847209 */ /* 0x000fe80007810000 */
[----:B------:R-:W1:Y:S01]  /*c190*/  MUFU.TANH R134, R134 ;  /* 0x0000008600867308 */ /* 0x000e620000002400 */
[----:B------:R-:W-:Y:S01]  /*c1a0*/  FMNMX.FTZ R4, R240, R9, !PT ;  /* 0x00000009f0047209 */ /* 0x000fe20007810000 */
[CC--:B--2---:R-:W-:Y:S08]  /*c1b0*/  FFMA.FTZ R135, R133.reuse, R0.reuse, R135 ;  /* 0x0000000085877223 */ /* 0x0c4ff00000010087 */
[----:B------:R-:W2:Y:S01]  /*c1c0*/  MUFU.TANH R237, R237 ;  /* 0x000000ed00ed7308 */ /* 0x000ea20000002400 */
[----:B----4-:R-:W-:Y:S01]  /*c1d0*/  FFMA.FTZ R238, R133, R0, R238 ;  /* 0x0000000085ee7223 */ /* 0x010fe200000100ee */
[----:B------:R-:W-:Y:S04]  /*c1e0*/  FMNMX.FTZ R133, R239, R132, !PT ;  /* 0x00000084ef857209 */ /* 0x000fe80007810000 */
[----:B------:R-:W-:Y:S01]  /*c1f0*/  FMNMX.FTZ R132, R238, R133, !PT ;  /* 0x00000085ee847209 */ /* 0x000fe20007810000 */
[CC--:B-1----:R-:W-:Y:S01]  /*c200*/  FFMA.FTZ R134, R5.reuse, R0.reuse, R134 ;  /* 0x0000000005867223 */ /* 0x0c2fe20000010086 */
[----:B--2---:R-:W-:Y:S01]  /*c210*/  FFMA.FTZ R237, R5, R0, R237 ;  /* 0x0000000005ed7223 */ /* 0x004fe200000100ed */
[----:B------:R-:W-:Y:S04]  /*c220*/  FMNMX.FTZ R5, R135, R4, !PT ;  /* 0x0000000487057209 */ /* 0x000fe80007810000 */
[----:B------:R-:W-:Y:S02]  /*c230*/  FMNMX.FTZ R5, R134, R5, !PT ;  /* 0x0000000586057209 */ /* 0x000fe40007810000 */
[----:B------:R-:W-:Y:S01]  /*c240*/  FMNMX.FTZ R25, R237, R132, !PT ;  /* 0x00000084ed197209 */ /* 0x000fe20007810000 */
[----:B------:R-:W-:Y:S06]  /*c250*/  @P5 BRA `(.L_x_773) ;  /* 0xffffffdc00905947 */ /* 0x000fec000383ffff */
.L_x_772:
[----:B------:R-:W1:Y:S01]  /*c260*/  SHFL.BFLY PT, R4, R5, 0x2, 0x1f ;  /* 0x0c401f0005047f89 */ /* 0x000e6200000e0000 */
[----:B------:R-:W-:Y:S07]  /*c270*/  IADD3 R232, R232, -0x1, RZ ;  /* 0xffffffffe8e87810 */ /* 0x000fee0007ffe0ff */
[----:B---3--:R-:W2:Y:S08]  /*c280*/  SHFL.BFLY PT, R8, R25, 0x2, 0x1f ;  /* 0x0c401f0019087f89 */ /* 0x008eb000000e0000 */
        /* <DEDUP_REMOVED lines=32> */
[----:B------:R-:W2:Y:S01]  /*c490*/  LDSM.16.MT88.4 R24, [R198+0xc000] ;  /* 0x00c00000c618783b */ /* 0x000ea20000004200 */
[--C-:B------:R-:W-:Y:S01]  /*c4a0*/  FFMA.FTZ R176, R177, UR4, -R144.reuse ;  /* 0x00000004b1b07c23 */ /* 0x100fe20008010890 */
[--C-:B------:R-:W-:Y:S01]  /*c4b0*/  FFMA.FTZ R175, R162, UR4, -R145.reuse ;  /* 0x00000004a2af7c23 */ /* 0x100fe20008010891 */
[--C-:B------:R-:W-:Y:S01]  /*c4c0*/  FFMA.FTZ R177, R163, UR4, -R144.reuse ;  /* 0x00000004a3b17c23 */ /* 0x100fe20008010890 */
[--C-:B------:R-:W-:Y:S01]  /*c4d0*/  FFMA.FTZ R247, R247, UR4, -R144.reuse ;  /* 0x00000004f7f77c23 */ /* 0x100fe20008010890 */
[--C-:B------:R-:W-:Y:S01]  /*c4e0*/  FFMA.FTZ R245, R245, UR4, -R144.reuse ;  /* 0x00000004f5f57c23 */ /* 0x100fe20008010890 */
[--C-:B------:R-:W-:Y:S03]  /*c4f0*/  FFMA.FTZ R239, R239, UR4, -R144.reuse ;  /* 0x00000004efef7c23 */ /* 0x100fe60008010890 */
[----:B------:R-:W3:Y:S01]  /*c500*/  MUFU.EX2 R3, R5 ;  /* 0x0000000500037308 */ /* 0x000ee20000000800 */
[----:B------:R-:W-:Y:S01]  /*c510*/  LDSM.16.MT88.4 R160, [R200+0x11800] ;  /* 0x01180000c8a0783b */ /* 0x000fe20000004200 */
        /* <DEDUP_REMOVED lines=13> */
[C---:B------:R-:W-:Y:S03]  /*c5f0*/  FMUL.FTZ R22, R2.reuse, R114 ;  /* 0x0000007202167220 */ /* 0x040fe60000410000 */
[----:B------:R-:W1:Y:S01]  /*c600*/  MUFU.EX2 R166, R166 ;  /* 0x000000a600a67308 */ /* 0x000e620000000800 */
[C---:B---3--:R-:W-:Y:S01]  /*c610*/  FMUL.FTZ R4, R3.reuse, R128 ;  /* 0x0000008003047220 */ /* 0x048fe20000410000 */
[C---:B------:R-:W-:Y:S01]  /*c620*/  FMUL.FTZ R5, R3.reuse, R129 ;  /* 0x0000008103057220 */ /* 0x040fe20000410000 */
[C---:B------:R-:W-:Y:S01]  /*c630*/  FMUL.FTZ R8, R3.reuse, R124 ;  /* 0x0000007c03087220 */ /* 0x040fe20000410000 */
[C---:B------:R-:W-:Y:S01]  /*c640*/  FMUL.FTZ R9, R3.reuse, R125 ;  /* 0x0000007d03097220 */ /* 0x040fe20000410000 */
[C---:B------:R-:W-:Y:S01]  /*c650*/  FMUL.FTZ R12, R3.reuse, R120 ;  /* 0x00000078030c7220 */ /* 0x040fe20000410000 */
[C---:B------:R-:W-:Y:S01]  /*c660*/  FMUL.FTZ R13, R3.reuse, R121 ;  /* 0x00000079030d7220 */ /* 0x040fe20000410000 */
[C---:B------:R-:W-:Y:S03]  /*c670*/  FMUL.FTZ R23, R2.reuse, R115 ;  /* 0x0000007302177220 */ /* 0x040fe60000410000 */
[----:B------:R-:W-:Y:S01]  /*c680*/  MUFU.EX2 R165, R165 ;  /* 0x000000a500a57308 */ /* 0x000fe20000000800 */
[----:B------:R-:W3:Y:S01]  /*c690*/  LDSM.16.MT88.4 R120, [R200+0xe000] ;  /* 0x00e00000c878783b */ /* 0x000ee20000004200 */
[C---:B------:R-:W-:Y:S01]  /*c6a0*/  FMUL.FTZ R20, R3.reuse, R112 ;  /* 0x0000007003147220 */ /* 0x040fe20000410000 */
[C---:B------:R-:W-:Y:S01]  /*c6b0*/  FMUL.FTZ R21, R3.reuse, R113 ;  /* 0x0000007103157220 */ /* 0x040fe20000410000 */
[C---:B------:R-:W-:Y:S01]  /*c6c0*/  FMUL.FTZ R30, R2.reuse, R106 ;  /* 0x0000006a021e7220 */ /* 0x040fe20000410000 */
[----:B------:R-:W-:Y:S01]  /*c6d0*/  FMUL.FTZ R31, R2, R107 ;  /* 0x0000006b021f7220 */ /* 0x000fe20000410000 */
[C---:B------:R-:W-:Y:S01]  /*c6e0*/  FMUL.FTZ R28, R3.reuse, R104 ;  /* 0x00000068031c7220 */ /* 0x040fe20000410000 */
[C---:B------:R-:W-:Y:S03]  /*c6f0*/  FMUL.FTZ R29, R3.reuse, R105 ;  /* 0x00000069031d7220 */ /* 0x040fe60000410000 */
[----:B------:R-:W4:Y:S01]  /*c700*/  MUFU.EX2 R164, R164 ;  /* 0x000000a400a47308 */ /* 0x000f220000000800 */
[----:B-1----:R-:W-:Y:S01]  /*c710*/  F2FP.BF16.F32.PACK_AB R129, R166, R171 ;  /* 0x000000aba681723e */ /* 0x002fe200000010ff */
[----:B------:R-:W1:Y:S01]  /*c720*/  LDSM.16.MT88.4 R104, [R198+0xe000] ;  /* 0x00e00000c668783b */ /* 0x000e620000004200 */
[C---:B------:R-:W-:Y:S01]  /*c730*/  FMUL.FTZ R38, R2.reuse, R38 ;  /* 0x0000002602267220 */ /* 0x040fe20000410000 */
[C---:B------:R-:W-:Y:S01]  /*c740*/  FMUL.FTZ R39, R2.reuse, R39 ;  /* 0x0000002702277220 */ /* 0x040fe20000410000 */
[C---:B------:R-:W-:Y:S01]  /*c750*/  FMUL.FTZ R36, R3.reuse, R36 ;  /* 0x0000002403247220 */ /* 0x040fe20000410000 */
[C---:B------:R-:W-:Y:S01]  /*c760*/  FMUL.FTZ R37, R3.reuse, R37 ;  /* 0x0000002503257220 */ /* 0x040fe20000410000 */
[C---:B------:R-:W-:Y:S03]  /*c770*/  FMUL.FTZ R42, R2.reuse, R42 ;  /* 0x0000002a022a7220 */ /* 0x040fe60000410000 */
[----:B------:R-:W-:Y:S01]  /*c780*/  MUFU.EX2 R170, R170 ;  /* 0x000000aa00aa7308 */ /* 0x000fe20000000800 */
[C---:B------:R-:W-:Y:S01]  /*c790*/  FMUL.FTZ R43, R2.reuse, R43 ;  /* 0x0000002b022b7220 */ /* 0x040fe20000410000 */
[----:B------:R-:W-:Y:S01]  /*c7a0*/  LDSM.16.MT88.4 R112, [R200+0x10000] ;  /* 0x01000000c870783b */ /* 0x000fe20000004200 */
[C---:B------:R-:W-:Y:S01]  /*c7b0*/  FMUL.FTZ R40, R3.reuse, R40 ;  /* 0x0000002803287220 */ /* 0x040fe20000410000 */
[C---:B------:R-:W-:Y:S01]  /*c7c0*/  FMUL.FTZ R41, R3.reuse, R41 ;  /* 0x0000002903297220 */ /* 0x040fe20000410000 */
[C---:B------:R-:W-:Y:S01]  /*c7d0*/  FMUL.FTZ R46, R2.reuse, R46 ;  /* 0x0000002e022e7220 */ /* 0x040fe20000410000 */
[----:B------:R-:W-:Y:S01]  /*c7e0*/  FMUL.FTZ R47, R2, R47 ;  /* 0x0000002f022f7220 */ /* 0x000fe20000410000 */
[C---:B------:R-:W-:Y:S03]  /*c7f0*/  FMUL.FTZ R44, R3.reuse, R44 ;  /* 0x0000002c032c7220 */ /* 0x040fe60000410000 */
[----:B------:R-:W5:Y:S01]  /*c800*/  MUFU.EX2 R169, R169 ;  /* 0x000000a900a97308 */ /* 0x000f620000000800 */
[----:B----4-:R-:W-:Y:S01]  /*c810*/  F2FP.BF16.F32.PACK_AB R131, R164, R165 ;  /* 0x000000a5a483723e */ /* 0x010fe200000010ff */
[----:B------:R-:W-:Y:S01]  /*c820*/  LDSM.16.MT88.4 R124, [R200+0xe800] ;  /* 0x00e80000c87c783b */ /* 0x000fe20000004200 */
[C---:B------:R-:W-:Y:S01]  /*c830*/  FMUL.FTZ R45, R3.reuse, R45 ;  /* 0x0000002d032d7220 */ /* 0x040fe20000410000 */
[C---:B------:R-:W-:Y:S01]  /*c840*/  FMUL.FTZ R50, R2.reuse, R50 ;  /* 0x0000003202327220 */ /* 0x040fe20000410000 */
[C---:B------:R-:W-:Y:S01]  /*c850*/  FMUL.FTZ R51, R2.reuse, R51 ;  /* 0x0000003302337220 */ /* 0x040fe20000410000 */
[C---:B------:R-:W-:Y:S01]  /*c860*/  FMUL.FTZ R48, R3.reuse, R48 ;  /* 0x0000003003307220 */ /* 0x040fe20000410000 */
[C---:B------:R-:W-:Y:S03]  /*c870*/  FMUL.FTZ R49, R3.reuse, R49 ;  /* 0x0000003103317220 */ /* 0x040fe60000410000 */
[----:B------:R-:W-:Y:S01]  /*c880*/  MUFU.EX2 R168, R168 ;  /* 0x000000a800a87308 */ /* 0x000fe20000000800 */
[C---:B------:R-:W-:Y:S01]  /*c890*/  FMUL.FTZ R54, R2.reuse, R54 ;  /* 0x0000003602367220 */ /* 0x040fe20000410000 */
[C---:B------:R-:W-:Y:S01]  /*c8a0*/  FMUL.FTZ R55, R2.reuse, R55 ;  /* 0x0000003702377220 */ /* 0x040fe20000410000 */
[C---:B------:R-:W-:Y:S01]  /*c8b0*/  FMUL.FTZ R52, R3.reuse, R52 ;  /* 0x0000003403347220 */ /* 0x040fe20000410000 */
[C---:B------:R-:W-:Y:S01]  /*c8c0*/  FMUL.FTZ R53, R3.reuse, R53 ;  /* 0x0000003503357220 */ /* 0x040fe20000410000 */
[C---:B------:R-:W-:Y:S01]  /*c8d0*/  FMUL.FTZ R58, R2.reuse, R58 ;  /* 0x0000003a023a7220 */ /* 0x040fe20000410000 */
[C---:B------:R-:W-:Y:S01]  /*c8e0*/  FMUL.FTZ R59, R2.reuse, R59 ;  /* 0x0000003b023b7220 */ /* 0x040fe20000410000 */
[----:B------:R-:W-:Y:S03]  /*c8f0*/  FMUL.FTZ R56, R3, R56 ;  /* 0x0000003803387220 */ /* 0x000fe60000410000 */
[----:B------:R-:W4:Y:S01]  /*c900*/  MUFU.EX2 R167, R167 ;  /* 0x000000a700a77308 */ /* 0x000f220000000800 */
[----:B-----5:R-:W-:Y:S01]  /*c910*/  F2FP.BF16.F32.PACK_AB R128, R169, R170 ;  /* 0x000000aaa980723e */ /* 0x020fe200000010ff */
        /* <DEDUP_REMOVED lines=15> */
[----:B----4-:R-:W-:Y:S01]  /*ca10*/  F2FP.BF16.F32.PACK_AB R130, R167, R168 ;  /* 0x000000a8a782723e */ /* 0x010fe200000010ff */
[C---:B------:R-:W-:Y:S01]  /*ca20*/  FMUL.FTZ R72, R3.reuse, R72 ;  /* 0x0000004803487220 */ /* 0x040fe20000410000 */
[C---:B------:R-:W-:Y:S01]  /*ca30*/  FMUL.FTZ R73, R3.reuse, R73 ;  /* 0x0000004903497220 */ /* 0x040fe20000410000 */
[C---:B------:R-:W-:Y:S01]  /*ca40*/  FMUL.FTZ R78, R2.reuse, R78 ;  /* 0x0000004e024e7220 */ /* 0x040fe20000410000 */
[C---:B------:R-:W-:Y:S01]  /*ca50*/  FMUL.FTZ R79, R2.reuse, R79 ;  /* 0x0000004f024f7220 */ /* 0x040fe20000410000 */
[C---:B------:R-:W-:Y:S01]  /*ca60*/  FMUL.FTZ R76, R3.reuse, R76 ;  /* 0x0000004c034c7220 */ /* 0x040fe20000410000 */
[C---:B------:R-:W-:Y:S01]  /*ca70*/  FMUL.FTZ R77, R3.reuse, R77 ;  /* 0x0000004d034d7220 */ /* 0x040fe20000410000 */
[C---:B------:R-:W-:Y:S01]  /*ca80*/  HMMA.16816.F32.BF16 R4, R128.reuse, R16, R4 ;  /* 0x000000108004723c */ /* 0x040fe20000041804 */
[----:B------:R-:W-:Y:S04]  /*ca90*/  MUFU.EX2 R172, R172 ;  /* 0x000000ac00ac7308 */ /* 0x000fe80000000800 */
[C---:B------:R-:W-:Y:S01]  /*caa0*/  FMUL.FTZ R82, R2.reuse, R82 ;  /* 0x0000005202527220 */ /* 0x040fe20000410000 */
[C---:B------:R-:W-:Y:S05]  /*cab0*/  HMMA.16816.F32.BF16 R8, R128.reuse, R18, R8 ;  /* 0x000000128008723c */ /* 0x040fea0000041808 */
[----:B------:R-:W-:Y:S01]  /*cac0*/  MUFU.EX2 R174, R174 ;  /* 0x000000ae00ae7308 */ /* 0x000fe20000000800 */
[C---:B------:R-:W-:Y:S01]  /*cad0*/  FMUL.FTZ R16, R3.reuse, R116 ;  /* 0x0000007403107220 */ /* 0x040fe20000410000 */
[C---:B--2---:R-:W-:Y:S04]  /*cae0*/  HMMA.16816.F32.BF16 R12, R128.reuse, R24, R12 ;  /* 0x00000018800c723c */ /* 0x044fe8000004180c */
[C---:B------:R-:W-:Y:S01]  /*caf0*/  FMUL.FTZ R18, R2.reuse, R118 ;  /* 0x0000007602127220 */ /* 0x040fe20000410000 */
[C---:B------:R-:W-:Y:S01]  /*cb00*/  FMUL.FTZ R19, R2.reuse, R119 ;  /* 0x0000007702137220 */ /* 0x040fe20000410000 */
[C---:B------:R-:W-:Y:S01]  /*cb10*/  FMUL.FTZ R17, R3.reuse, R117 ;  /* 0x0000007503117220 */ /* 0x040fe20000410000 */
[C---:B------:R-:W-:Y:S01]  /*cb20*/  FMUL.FTZ R24, R3.reuse, R108 ;  /* 0x0000006c03187220 */ /* 0x040fe20000410000 */
[----:B------:R-:W-:Y:S01]  /*cb30*/  LDSM.16.MT88.4 R116, [R197+0xc800] ;  /* 0x00c80000c574783b */ /* 0x000fe20000004200 */
[----:B------:R-:W-:Y:S02]  /*cb40*/  MUFU.EX2 R175, R175 ;  /* 0x000000af00af7308 */ /* 0x000fe40000000800 */
[C---:B------:R-:W-:Y:S01]  /*cb50*/  FMUL.FTZ R25, R3.reuse, R109 ;  /* 0x0000006d03197220 */ /* 0x040fe20000410000 */
[C---:B------:R-:W-:Y:S01]  /*cb60*/  FMUL.FTZ R83, R2.reuse, R83 ;  /* 0x0000005302537220 */ /* 0x040fe20000410000 */
[C---:B------:R-:W-:Y:S01]  /*cb70*/  FMUL.FTZ R80, R3.reuse, R80 ;  /* 0x0000005003507220 */ /* 0x040fe20000410000 */
[C---:B------:R-:W-:Y:S03]  /*cb80*/  HMMA.16816.F32.BF16 R16, R128.reuse, R26, R16 ;  /* 0x0000001a8010723c */ /* 0x040fe60000041810 */
[C---:B------:R-:W-:Y:S01]  /*cb90*/  FMUL.FTZ R81, R3.reuse, R81 ;  /* 0x0000005103517220 */ /* 0x040fe20000410000 */
[C---:B------:R-:W-:Y:S01]  /*cba0*/  FMUL.FTZ R86, R2.reuse, R86 ;  /* 0x0000005602567220 */ /* 0x040fe20000410000 */
[C---:B------:R-:W-:Y:S01]  /*cbb0*/  FMUL.FTZ R87, R2.reuse, R87 ;  /* 0x0000005702577220 */ /* 0x040fe20000410000 */
[C---:B------:R-:W-:Y:S01]  /*cbc0*/  HMMA.16816.F32.BF16 R20, R128.reuse, R32, R20 ;  /* 0x000000208014723c */ /* 0x040fe20000041814 */
[----:B------:R-:W-:Y:S04]  /*cbd0*/  MUFU.EX2 R176, R176 ;  /* 0x000000b000b07308 */ /* 0x000fe80000000800 */
[C---:B------:R-:W-:Y:S01]  /*cbe0*/  FMUL.FTZ R26, R2.reuse, R110 ;  /* 0x0000006e021a7220 */ /* 0x040fe20000410000 */
[----:B------:R-:W-:Y:S01]  /*cbf0*/  FMUL.FTZ R27, R2, R111 ;  /* 0x0000006f021b7220 */ /* 0x000fe20000410000 */
[C---:B------:R-:W-:Y:S01]  /*cc00*/  FMUL.FTZ R32, R3.reuse, R100 ;  /* 0x0000006403207220 */ /* 0x040fe20000410000 */
[----:B------:R-:W2:Y:S03]  /*cc10*/  LDSM.16.MT88.4 R108, [R197+0xe000] ;  /* 0x00e00000c56c783b */ /* 0x000ea60000004200 */
[----:B------:R-:W-:Y:S01]  /*cc20*/  MUFU.EX2 R177, R177 ;  /* 0x000000b100b17308 */ /* 0x000fe20000000800 */
[C---:B------:R-:W-:Y:S01]  /*cc30*/  FMUL.FTZ R33, R3.reuse, R101 ;  /* 0x0000006503217220 */ /* 0x040fe20000410000 */
[C---:B------:R-:W-:Y:S01]  /*cc40*/  FMUL.FTZ R84, R3.reuse, R84 ;  /* 0x0000005403547220 */ /* 0x040fe20000410000 */
[C---:B------:R-:W-:Y:S03]  /*cc50*/  HMMA.16816.F32.BF16 R24, R128.reuse, R34, R24 ;  /* 0x000000228018723c */ /* 0x040fe60000041818 */
[C---:B------:R-:W-:Y:S01]  /*cc60*/  FMUL.FTZ R85, R3.reuse, R85 ;  /* 0x0000005503557220 */ /* 0x040fe20000410000 */
[--C-:B------:R-:W-:Y:S01]  /*cc70*/  FFMA.FTZ R173, R182, UR4, -R145.reuse ;  /* 0x00000004b6ad7c23 */ /* 0x100fe20008010891 */
[C---:B------:R-:W-:Y:S01]  /*cc80*/  FMUL.FTZ R90, R2.reuse, R90 ;  /* 0x0000005a025a7220 */ /* 0x040fe20000410000 */
[C---:B------:R-:W-:Y:S01]  /*cc90*/  HMMA.16816.F32.BF16 R28, R128.reuse, R136, R28 ;  /* 0x00000088801c723c */ /* 0x040fe2000004181c */
[----:B------:R-:W-:Y:S04]  /*cca0*/  MUFU.EX2 R178, R178 ;  /* 0x000000b200b27308 */ /* 0x000fe80000000800 */
[C---:B------:R-:W-:Y:S01]  /*ccb0*/  FMUL.FTZ R34, R2.reuse, R102 ;  /* 0x0000006602227220 */ /* 0x040fe20000410000 */
[C---:B------:R-:W-:Y:S01]  /*ccc0*/  FMUL.FTZ R35, R2.reuse, R103 ;  /* 0x0000006702237220 */ /* 0x040fe20000410000 */
[C---:B------:R-:W-:Y:S01]  /*ccd0*/  FMUL.FTZ R91, R2.reuse, R91 ;  /* 0x0000005b025b7220 */ /* 0x040fe20000410000 */
[----:B------:R-:W4:Y:S03]  /*cce0*/  LDSM.16.MT88.4 R100, [R196+0xe000] ;  /* 0x00e00000c464783b */ /* 0x000f260000004200 */
[----:B------:R-:W5:Y:S01]  /*ccf0*/  MUFU.EX2 R173, R173 ;  /* 0x000000ad00ad7308 */ /* 0x000f620000000800 */
[C---:B------:R-:W-:Y:S01]  /*cd00*/  FMUL.FTZ R88, R3.reuse, R88 ;  /* 0x0000005803587220 */ /* 0x040fe20000410000 */
[C---:B------:R-:W-:Y:S01]  /*cd10*/  FMUL.FTZ R89, R3.reuse, R89 ;  /* 0x0000005903597220 */ /* 0x040fe20000410000 */
[C---:B------:R-:W-:Y:S02]  /*cd20*/  HMMA.16816.F32.BF16 R32, R128.reuse, R138, R32 ;  /* 0x0000008a8020723c */ /* 0x040fe40000041820 */
[----:B------:R-:W-:Y:S05]  /*cd30*/  LDSM.16.MT88.4 R136, [R198+0xe800] ;  /* 0x00e80000c688783b */ /* 0x000fea0000004200 */
[----:B------:R-:W5:Y:S01]  /*cd40*/  MUFU.EX2 R179, R179 ;  /* 0x000000b300b37308 */ /* 0x000f620000000800 */
[C---:B------:R-:W-:Y:S01]  /*cd50*/  FMUL.FTZ R94, R2.reuse, R94 ;  /* 0x0000005e025e7220 */ /* 0x040fe20000410000 */
[C---:B---3--:R-:W-:Y:S03]  /*cd60*/  HMMA.16816.F32.BF16 R36, R128.reuse, R120, R36 ;  /* 0x000000788024723c */ /* 0x048fe60000041824 */
[C---:B------:R-:W-:Y:S03]  /*cd70*/  FMUL.FTZ R95, R2.reuse, R95 ;  /* 0x0000005f025f7220 */ /* 0x040fe60000410000 */
[C---:B------:R-:W-:Y:S01]  /*cd80*/  HMMA.16816.F32.BF16 R40, R128.reuse, R122, R40 ;  /* 0x0000007a8028723c */ /* 0x040fe20000041828 */
[----:B------:R-:W-:Y:S01]  /*cd90*/  LDSM.16.MT88.4 R120, [R196+0xc800] ;  /* 0x00c80000c478783b */ /* 0x000fe20000004200 */
[----:B------:R-:W-:Y:S03]  /*cda0*/  MUFU.EX2 R247, R247 ;  /* 0x000000f700f77308 */ /* 0x000fe60000000800 */
[C---:B------:R-:W-:Y:S01]  /*cdb0*/  FMUL.FTZ R92, R3.reuse, R92 ;  /* 0x0000005c035c7220 */ /* 0x040fe20000410000 */
[C---:B-1----:R-:W-:Y:S06]  /*cdc0*/  HMMA.16816.F32.BF16 R44, R128.reuse, R104, R44 ;  /* 0x00000068802c723c */ /* 0x042fec000004182c */
[----:B------:R-:W-:Y:S01]  /*cdd0*/  MUFU.EX2 R245, R245 ;  /* 0x000000f500f57308 */ /* 0x000fe20000000800 */
[C---:B------:R-:W-:Y:S01]  /*cde0*/  FMUL.FTZ R93, R3.reuse, R93 ;  /* 0x0000005d035d7220 */ /* 0x040fe20000410000 */
[C---:B------:R-:W-:Y:S01]  /*cdf0*/  HMMA.16816.F32.BF16 R48, R128.reuse, R106, R48 ;  /* 0x0000006a8030723c */ /* 0x040fe20000041830 */
[----:B------:R-:W1:Y:S02]  /*ce00*/  LDSM.16.MT88.4 R104, [R198+0x10000] ;  /* 0x01000000c668783b */ /* 0x000e640000004200 */
[C---:B------:R-:W-:Y:S03]  /*ce10*/  FMUL.FTZ R98, R2.reuse, R98 ;  /* 0x0000006202627220 */ /* 0x040fe60000410000 */
[C---:B--2---:R-:W-:Y:S02]  /*ce20*/  HMMA.16816.F32.BF16 R52, R128.reuse, R108, R52 ;  /* 0x0000006c8034723c */ /* 0x044fe40000041834 */
[----:B------:R-:W-:Y:S03]  /*ce30*/  MUFU.EX2 R239, R239 ;  /* 0x000000ef00ef7308 */ /* 0x000fe60000000800 */
[----:B------:R-:W-:Y:S01]  /*ce40*/  FMUL.FTZ R99, R2, R99 ;  /* 0x0000006302637220 */ /* 0x000fe20000410000 */
[C---:B------:R-:W-:Y:S01]  /*ce50*/  HMMA.16816.F32.BF16 R56, R128.reuse, R110, R56 ;  /* 0x0000006e8038723c */ /* 0x040fe20000041838 */
[----:B------:R-:W-:Y:S05]  /*ce60*/  LDSM.16.MT88.4 R108, [R200+0xc800] ;  /* 0x00c80000c86c783b */ /* 0x000fea0000004200 */
[----:B------:R-:W-:Y:S01]  /*ce70*/  MUFU.EX2 R238, R238 ;  /* 0x000000ee00ee7308 */ /* 0x000fe20000000800 */
[C---:B------:R-:W-:Y:S01]  /*ce80*/  FMUL.FTZ R96, R3.reuse, R96 ;  /* 0x0000006003607220 */ /* 0x040fe20000410000 */
[C---:B----4-:R-:W-:Y:S03]  /*ce90*/  HMMA.16816.F32.BF16 R60, R128.reuse, R100, R60 ;  /* 0x00000064803c723c */ /* 0x050fe6000004183c */
[----:B------:R-:W-:Y:S03]  /*cea0*/  FMUL.FTZ R97, R3, R97 ;  /* 0x0000006103617220 */ /* 0x000fe60000410000 */
[C---:B------:R-:W-:Y:S01]  /*ceb0*/  HMMA.16816.F32.BF16 R64, R128.reuse, R102, R64 ;  /* 0x000000668040723c */ /* 0x040fe20000041840 */
[----:B------:R-:W2:Y:S01]  /*cec0*/  LDSM.16.MT88.4 R100, [R197+0x10000] ;  /* 0x01000000c564783b */ /* 0x000ea20000004200 */
[----:B------:R-:W-:Y:S03]  /*ced0*/  MUFU.EX2 R237, R237 ;  /* 0x000000ed00ed7308 */ /* 0x000fe60000000800 */
[--C-:B------:R-:W-:Y:S01]  /*cee0*/  FFMA.FTZ R182, R246, UR4, -R145.reuse ;  /* 0x00000004f6b67c23 */ /* 0x100fe20008010891 */
[C---:B------:R-:W-:Y:S05]  /*cef0*/  HMMA.16816.F32.BF16 R68, R128.reuse, R112, R68 ;  /* 0x000000708044723c */ /* 0x040fea0000041844 */
[--C-:B------:R-:W-:Y:S01]  /*cf00*/  FFMA.FTZ R246, R243, UR4, -R144.reuse ;  /* 0x00000004f3f67c23 */ /* 0x100fe20008010890 */
[C---:B------:R-:W-:Y:S01]  /*cf10*/  HMMA.16816.F32.BF16 R72, R128.reuse, R114, R72 ;  /* 0x000000728048723c */ /* 0x040fe20000041848 */
[----:B------:R-:W-:Y:S01]  /*cf20*/  LDSM.16.MT88.4 R112, [R198+0xc800] ;  /* 0x00c80000c670783b */ /* 0x000fe20000004200 */
[----:B------:R-:W-:Y:S03]  /*cf30*/  MUFU.EX2 R182, R182 ;  /* 0x000000b600b67308 */ /* 0x000fe60000000800 */
[--C-:B------:R-:W-:Y:S01]  /*cf40*/  FFMA.FTZ R183, R244, UR4, -R145.reuse ;  /* 0x00000004f4b77c23 */ /* 0x100fe20008010891 */
[C---:B-1----:R-:W-:Y:S06]  /*cf50*/  HMMA.16816.F32.BF16 R76, R128.reuse, R104, R76 ;  /* 0x00000068804c723c */ /* 0x042fec000004184c */
[----:B------:R-:W-:Y:S01]  /*cf60*/  MUFU.EX2 R246, R246 ;  /* 0x000000f600f67308 */ /* 0x000fe20000000800 */
[--C-:B------:R-:W-:Y:S01]  /*cf70*/  FFMA.FTZ R244, R249, UR4, -R144.reuse ;  /* 0x00000004f9f47c23 */ /* 0x100fe20008010890 */
[C---:B------:R-:W-:Y:S01]  /*cf80*/  HMMA.16816.F32.BF16 R80, R128.reuse, R106, R80 ;  /* 0x0000006a8050723c */ /* 0x040fe20000041850 */
[----:B------:R-:W1:Y:S02]  /*cf90*/  LDSM.16.MT88.4 R104, [R196+0x10000] ;  /* 0x01000000c468783b */ /* 0x000e640000004200 */
[--C-:B------:R-:W-:Y:S01]  /*cfa0*/  FFMA.FTZ R180, R250, UR4, -R145.reuse ;  /* 0x00000004fab47c23 */ /* 0x100fe20008010891 */
[--C-:B------:R-:W-:Y:S01]  /*cfb0*/  FFMA.FTZ R181, R248, UR4, -R145.reuse ;  /* 0x00000004f8b57c23 */ /* 0x100fe20008010891 */
[--C-:B------:R-:W-:Y:S01]  /*cfc0*/  FFMA.FTZ R243, R240, UR4, -R145.reuse ;  /* 0x00000004f0f37c23 */ /* 0x100fe20008010891 */
[----:B------:R-:W-:Y:S02]  /*cfd0*/  FFMA.FTZ R240, R241, UR4, -R144 ;  /* 0x00000004f1f07c23 */ /* 0x000fe40008010890 */
[----:B------:R-:W-:Y:S03]  /*cfe0*/  MUFU.EX2 R183, R183 ;  /* 0x000000b700b77308 */ /* 0x000fe60000000800 */
[--C-:B------:R-:W-:Y:S01]  /*cff0*/  FFMA.FTZ R242, R242, UR4, -R145.reuse ;  /* 0x00000004f2f27c23 */ /* 0x100fe20008010891 */
[--C-:B------:R-:W-:Y:S01]  /*d000*/  FFMA.FTZ R135, R135, UR4, -R145.reuse ;  /* 0x0000000487877c23 */ /* 0x100fe20008010891 */
[----:B------:R-:W-:Y:S01]  /*d010*/  FFMA.FTZ R145, R134, UR4, -R145 ;  /* 0x0000000486917c23 */ /* 0x000fe20008010891 */
[----:B------:R-:W-:Y:S01]  /*d020*/  FFMA.FTZ R171, R2, R233, R171 ;  /* 0x000000e902ab7223 */ /* 0x000fe200000100ab */
[----:B------:R-:W-:Y:S01]  /*d030*/  MOV R2, R133 ;  /* 0x0000008500027202 */ /* 0x000fe20000000f00 */
[----:B------:R-:W-:Y:S01]  /*d040*/  FFMA.FTZ R170, R3, R236, R170 ;  /* 0x000000ec03aa7223 */ /* 0x000fe200000100aa */
[C---:B--2---:R-:W-:Y:S01]  /*d050*/  HMMA.16816.F32.BF16 R84, R128.reuse, R100, R84 ;  /* 0x000000648054723c */ /* 0x044fe20000041854 */
[----:B------:R2:W-:Y:S02]  /*d060*/  MUFU.EX2 R134, R145 ;  /* 0x0000009100867308 */ /* 0x0005e40000000800 */
[----:B------:R-:W-:Y:S01]  /*d070*/  FADD.FTZ R166, R166, R171 ;  /* 0x000000aba6a67221 */ /* 0x000fe20000010000 */
[----:B------:R-:W-:Y:S02]  /*d080*/  FADD.FTZ R169, R169, R170 ;  /* 0x000000aaa9a97221 */ /* 0x000fe40000010000 */
[C---:B------:R-:W-:Y:S05]  /*d090*/  HMMA.16816.F32.BF16 R88, R128.reuse, R102, R88 ;  /* 0x000000668058723c */ /* 0x040fea0000041858 */
[----:B------:R-:W-:Y:S01]  /*d0a0*/  MUFU.EX2 R180, R180 ;  /* 0x000000b400b47308 */ /* 0x000fe20000000800 */
[----:B-----5:R-:W-:Y:S01]  /*d0b0*/  F2FP.BF16.F32.PACK_AB R101, R173, R172 ;  /* 0x000000acad65723e */ /* 0x020fe200000010ff */
[----:B------:R-:W-:Y:S01]  /*d0c0*/  FADD.FTZ R3, R165, R166 ;  /* 0x000000a6a5037221 */ /* 0x000fe20000010000 */
[----:B------:R-:W-:Y:S03]  /*d0d0*/  F2FP.BF16.F32.PACK_AB R103, R175, R174 ;  /* 0x000000aeaf67723e */ /* 0x000fe600000010ff */
[----:B------:R-:W-:Y:S01]  /*d0e0*/  FADD.FTZ R168, R168, R169 ;  /* 0x000000a9a8a87221 */ /* 0x000fe20000010000 */
[----:B------:R-:W-:Y:S01]  /*d0f0*/  F2FP.BF16.F32.PACK_AB R100, R177, R176 ;  /* 0x000000b0b164723e */ /* 0x000fe200000010ff */
[----:B--2---:R-:W-:Y:S01]  /*d100*/  LDSM.16.MT88.4 R144, [R200+0xf800] ;  /* 0x00f80000c890783b */ /* 0x004fe20000004200 */
[----:B------:R-:W-:Y:S01]  /*d110*/  F2FP.BF16.F32.PACK_AB R102, R179, R178 ;  /* 0x000000b2b366723e */ /* 0x000fe200000010ff */
[----:B------:R-:W2:Y:S01]  /*d120*/  MUFU.EX2 R181, R181 ;  /* 0x000000b500b57308 */ /* 0x000ea20000000800 */
[----:B------:R-:W-:Y:S01]  /*d130*/  FADD.FTZ R3, R164, R3 ;  /* 0x00000003a4037221 */ /* 0x000fe20000010000 */
[----:B------:R-:W-:Y:S01]  /*d140*/  FADD.FTZ R167, R167, R168 ;  /* 0x000000a8a7a77221 */ /* 0x000fe20000010000 */
[C---:B-1----:R-:W-:Y:S03]  /*d150*/  HMMA.16816.F32.BF16 R92, R128.reuse, R104, R92 ;  /* 0x00000068805c723c */ /* 0x042fe6000004185c */
[----:B------:R-:W-:Y:S04]  /*d160*/  FADD.FTZ R172, R172, R3 ;  /* 0x00000003acac7221 */ /* 0x000fe80000010000 */
[----:B------:R-:W1:Y:S01]  /*d170*/  MUFU.EX2 R244, R244 ;  /* 0x000000f400f47308 */ /* 0x000e620000000800 */
[----:B------:R-:W-:Y:S01]  /*d180*/  MOV R3, R132 ;  /* 0x0000008400037202 */ /* 0x000fe20000000f00 */
[----:B------:R-:W-:Y:S01]  /*d190*/  HMMA.16816.F32.BF16 R96, R128, R106, R96 ;  /* 0x0000006a8060723c */ /* 0x000fe20000041860 */
[----:B------:R-:W3:Y:S02]  /*d1a0*/  LDSM.16.MT88.4 R104, [R196+0xe800] ;  /* 0x00e80000c468783b */ /* 0x000ee40000004200 */
[----:B------:R-:W-:Y:S03]  /*d1b0*/  FADD.FTZ R176, R176, R167 ;  /* 0x000000a7b0b07221 */ /* 0x000fe60000010000 */
[C---:B------:R-:W-:Y:S02]  /*d1c0*/  HMMA.16816.F32.BF16 R4, R100.reuse, R108, R4 ;  /* 0x0000006c6404723c */ /* 0x040fe40000041804 */
[----:B------:R-:W-:Y:S01]  /*d1d0*/  MUFU.EX2 R242, R242 ;  /* 0x000000f200f27308 */ /* 0x000fe20000000800 */
[----:B------:R-:W-:Y:S02]  /*d1e0*/  LDSM.16.MT88.4 R128, [R196+0xd000] ;  /* 0x00d00000c480783b */ /* 0x000fe40000004200 */
[----:B------:R-:W-:Y:S01]  /*d1f0*/  FADD.FTZ R173, R173, R172 ;  /* 0x000000acadad7221 */ /* 0x000fe20000010000 */
[C---:B------:R-:W-:Y:S06]  /*d200*/  HMMA.16816.F32.BF16 R8, R100.reuse, R110, R8 ;  /* 0x0000006e6408723c */ /* 0x040fec0000041808 */
[----:B------:R-:W4:Y:S01]  /*d210*/  MUFU.EX2 R243, R243 ;  /* 0x000000f300f37308 */ /* 0x000f220000000800 */
[----:B------:R-:W5:Y:S01]  /*d220*/  LDSM.16.MT88.4 R108, [R200+0x10800] ;  /* 0x01080000c86c783b */ /* 0x000f620000004200 */
[C---:B------:R-:W-:Y:S08]  /*d230*/  HMMA.16816.F32.BF16 R12, R100.reuse, R112, R12 ;  /* 0x00000070640c723c */ /* 0x040ff0000004180c */
[----:B------:R-:W4:Y:S01]  /*d240*/  MUFU.EX2 R135, R135 ;  /* 0x0000008700877308 */ /* 0x000f220000000800 */
[C---:B------:R-:W-:Y:S01]  /*d250*/  HMMA.16816.F32.BF16 R16, R100.reuse, R114, R16 ;  /* 0x000000726410723c */ /* 0x040fe20000041810 */
[----:B------:R-:W1:Y:S02]  /*d260*/  LDSM.16.MT88.4 R112, [R198+0x10800] ;  /* 0x01080000c670783b */ /* 0x000e640000004200 */
[----:B------:R-:W-:Y:S03]  /*d270*/  FADD.FTZ R177, R177, R176 ;  /* 0x000000b0b1b17221 */ /* 0x000fe60000010000 */
[C---:B------:R-:W-:Y:S03]  /*d280*/  HMMA.16816.F32.BF16 R20, R100.reuse, R116, R20 ;  /* 0x000000746414723c */ /* 0x040fe60000041814 */
[----:B------:R-:W4:Y:S02]  /*d290*/  MUFU.EX2 R240, R240 ;  /* 0x000000f000f07308 */ /* 0x000f240000000800 */
[----:B------:R-:W-:Y:S01]  /*d2a0*/  FADD.FTZ R174, R174, R173 ;  /* 0x000000adaeae7221 */ /* 0x000fe20000010000 */
[C---:B------:R-:W-:Y:S01]  /*d2b0*/  HMMA.16816.F32.BF16 R24, R100.reuse, R118, R24 ;  /* 0x000000766418723c */ /* 0x040fe20000041818 */
[----:B------:R-:W4:Y:S04]  /*d2c0*/  LDSM.16.MT88.4 R116, [R197+0x10800] ;  /* 0x01080000c574783b */ /* 0x000f280000004200 */
[----:B------:R-:W-:Y:S01]  /*d2d0*/  FADD.FTZ R178, R178, R177 ;  /* 0x000000b1b2b27221 */ /* 0x000fe20000010000 */
[C---:B------:R-:W-:Y:S05]  /*d2e0*/  HMMA.16816.F32.BF16 R28, R100.reuse, R120, R28 ;  /* 0x00000078641c723c */ /* 0x040fea000004181c */
[----:B------:R-:W-:Y:S01]  /*d2f0*/  FADD.FTZ R175, R175, R174 ;  /* 0x000000aeafaf7221 */ /* 0x000fe20000010000 */
[C---:B------:R-:W-:Y:S01]  /*d300*/  HMMA.16816.F32.BF16 R32, R100.reuse, R122, R32 ;  /* 0x0000007a6420723c */ /* 0x040fe20000041820 */
[----:B------:R-:W-:Y:S04]  /*d310*/  LDSM.16.MT88.4 R120, [R200+0xd000] ;  /* 0x00d00000c878783b */ /* 0x000fe80000004200 */
[----:B------:R-:W-:Y:S01]  /*d320*/  FADD.FTZ R179, R179, R178 ;  /* 0x000000b2b3b37221 */ /* 0x000fe20000010000 */
        /* <DEDUP_REMOVED lines=12> */
[C---:B-----5:R-:W-:Y:S06]  /*d3f0*/  HMMA.16816.F32.BF16 R68, R100.reuse, R108, R68 ;  /* 0x0000006c6444723c */ /* 0x060fec0000041844 */
[C---:B------:R-:W-:Y:S05]  /*d400*/  HMMA.16816.F32.BF16 R72, R100.reuse, R110, R72 ;  /* 0x0000006e6448723c */ /* 0x040fea0000041848 */
[----:B--2---:R-:W-:Y:S01]  /*d410*/  F2FP.BF16.F32.PACK_AB R109, R181, R180 ;  /* 0x000000b4b56d723e */ /* 0x004fe200000010ff */
[C---:B-1----:R-:W-:Y:S05]  /*d420*/  HMMA.16816.F32.BF16 R76, R100.reuse, R112, R76 ;  /* 0x00000070644c723c */ /* 0x042fea000004184c */
[----:B------:R-:W-:Y:S01]  /*d430*/  F2FP.BF16.F32.PACK_AB R111, R183, R182 ;  /* 0x000000b6b76f723e */ /* 0x000fe200000010ff */
[C---:B------:R-:W-:Y:S01]  /*d440*/  HMMA.16816.F32.BF16 R80, R100.reuse, R114, R80 ;  /* 0x000000726450723c */ /* 0x040fe20000041850 */
[----:B------:R-:W1:Y:S04]  /*d450*/  LDSM.16.MT88.4 R112, [R197+0xd000] ;  /* 0x00d00000c570783b */ /* 0x000e680000004200 */
[----:B------:R-:W-:Y:S01]  /*d460*/  F2FP.BF16.F32.PACK_AB R108, R247, R244 ;  /* 0x000000f4f76c723e */ /* 0x000fe200000010ff */
[C---:B----4-:R-:W-:Y:S05]  /*d470*/  HMMA.16816.F32.BF16 R84, R100.reuse, R116, R84 ;  /* 0x000000746454723c */ /* 0x050fea0000041854 */
[----:B------:R-:W-:Y:S01]  /*d480*/  F2FP.BF16.F32.PACK_AB R110, R246, R245 ;  /* 0x000000f5f66e723e */ /* 0x000fe200000010ff */
[C---:B------:R-:W-:Y:S01]  /*d490*/  HMMA.16816.F32.BF16 R88, R100.reuse, R118, R88 ;  /* 0x000000766458723c */ /* 0x040fe20000041858 */
[----:B------:R-:W2:Y:S04]  /*d4a0*/  LDSM.16.MT88.4 R116, [R198+0xf000] ;  /* 0x00f00000c674783b */ /* 0x000ea80000004200 */
[----:B------:R-:W-:Y:S01]  /*d4b0*/  FADD.FTZ R180, R180, R175 ;  /* 0x000000afb4b47221 */ /* 0x000fe20000010000 */
[C---:B---3--:R-:W-:Y:S05]  /*d4c0*/  HMMA.16816.F32.BF16 R92, R100.reuse, R104, R92 ;  /* 0x00000068645c723c */ /* 0x048fea000004185c */
[----:B------:R-:W-:Y:S01]  /*d4d0*/  FADD.FTZ R244, R244, R179 ;  /* 0x000000b3f4f47221 */ /* 0x000fe20000010000 */
[----:B------:R-:W-:Y:S01]  /*d4e0*/  HMMA.16816.F32.BF16 R96, R100, R106, R96 ;  /* 0x0000006a6460723c */ /* 0x000fe20000041860 */
[----:B------:R-:W3:Y:S04]  /*d4f0*/  LDSM.16.MT88.4 R100, [R196+0xf000] ;  /* 0x00f00000c464783b */ /* 0x000ee80000004200 */
[----:B------:R-:W-:Y:S01]  /*d500*/  FADD.FTZ R181, R181, R180 ;  /* 0x000000b4b5b57221 */ /* 0x000fe20000010000 */
[C---:B------:R-:W-:Y:S03]  /*d510*/  HMMA.16816.F32.BF16 R4, R108.reuse, R120, R4 ;  /* 0x000000786c04723c */ /* 0x040fe60000041804 */
[----:B------:R-:W4:Y:S02]  /*d520*/  LDSM.16.MT88.4 R104, [R200+0x11000] ;  /* 0x01100000c868783b */ /* 0x000f240000004200 */
[----:B------:R-:W-:Y:S01]  /*d530*/  FADD.FTZ R244, R247, R244 ;  /* 0x000000f4f7f47221 */ /* 0x000fe20000010000 */
[C---:B------:R-:W-:Y:S05]  /*d540*/  HMMA.16816.F32.BF16 R8, R108.reuse, R122, R8 ;  /* 0x0000007a6c08723c */ /* 0x040fea0000041808 */
[----:B------:R-:W-:Y:S01]  /*d550*/  LDSM.16.MT88.4 R120, [R196+0x11000] ;  /* 0x01100000c478783b */ /* 0x000fe20000004200 */
        /* <DEDUP_REMOVED lines=10> */
[C---:B------:R-:W-:Y:S06]  /*d600*/  HMMA.16816.F32.BF16 R28, R108.reuse, R128, R28 ;  /* 0x000000806c1c723c */ /* 0x040fec000004181c */
[C---:B------:R-:W-:Y:S06]  /*d610*/  HMMA.16816.F32.BF16 R32, R108.reuse, R130, R32 ;  /* 0x000000826c20723c */ /* 0x040fec0000041820 */
[C---:B------:R-:W-:Y:S06]  /*d620*/  HMMA.16816.F32.BF16 R36, R108.reuse, R136, R36 ;  /* 0x000000886c24723c */ /* 0x040fec0000041824 */
[C---:B------:R-:W-:Y:S05]  /*d630*/  HMMA.16816.F32.BF16 R40, R108.reuse, R138, R40 ;  /* 0x0000008a6c28723c */ /* 0x040fea0000041828 */
[----:B------:R-:W-:Y:S01]  /*d640*/  F2FP.BF16.F32.PACK_AB R137, R243, R242 ;  /* 0x000000f2f389723e */ /* 0x000fe200000010ff */
[C---:B--2---:R-:W-:Y:S05]  /*d650*/  HMMA.16816.F32.BF16 R44, R108.reuse, R116, R44 ;  /* 0x000000746c2c723c */ /* 0x044fea000004182c */
        /* <DEDUP_REMOVED lines=14> */
[C---:B----4-:R-:W-:Y:S05]  /*d740*/  HMMA.16816.F32.BF16 R68, R108.reuse, R104, R68 ;  /* 0x000000686c44723c */ /* 0x050fea0000041844 */
[----:B------:R-:W-:Y:S01]  /*d750*/  FADD.FTZ R239, R239, R240 ;  /* 0x000000f0efef7221 */ /* 0x000fe20000010000 */
[C---:B------:R-:W-:Y:S01]  /*d760*/  HMMA.16816.F32.BF16 R72, R108.reuse, R106, R72 ;  /* 0x0000006a6c48723c */ /* 0x040fe20000041848 */
[----:B------:R-:W4:Y:S04]  /*d770*/  LDSM.16.MT88.4 R104, [R197+0xd800] ;  /* 0x00d80000c568783b */ /* 0x000f280000004200 */
[----:B------:R-:W-:Y:S01]  /*d780*/  FADD.FTZ R135, R135, R242 ;  /* 0x000000f287877221 */ /* 0x000fe20000010000 */
[C---:B-1----:R-:W-:Y:S05]  /*d790*/  HMMA.16816.F32.BF16 R76, R108.reuse, R112, R76 ;  /* 0x000000706c4c723c */ /* 0x042fea000004184c */
[----:B------:R-:W-:Y:S01]  /*d7a0*/  FADD.FTZ R236, R238, R239 ;  /* 0x000000efeeec7221 */ /* 0x000fe20000010000 */
[C---:B------:R-:W-:Y:S05]  /*d7b0*/  HMMA.16816.F32.BF16 R80, R108.reuse, R114, R80 ;  /* 0x000000726c50723c */ /* 0x040fea0000041850 */
[----:B------:R-:W-:Y:S01]  /*d7c0*/  FADD.FTZ R233, R134, R135 ;  /* 0x0000008786e97221 */ /* 0x000fe20000010000 */
[C---:B--2---:R-:W-:Y:S05]  /*d7d0*/  HMMA.16816.F32.BF16 R84, R108.reuse, R116, R84 ;  /* 0x000000746c54723c */ /* 0x044fea0000041854 */
[----:B------:R-:W-:Y:S01]  /*d7e0*/  FADD.FTZ R236, R237, R236 ;  /* 0x000000ecedec7221 */ /* 0x000fe20000010000 */
[C---:B------:R-:W-:Y:S06]  /*d7f0*/  HMMA.16816.F32.BF16 R88, R108.reuse, R118, R88 ;  /* 0x000000766c58723c */ /* 0x040fec0000041858 */
[C---:B------:R-:W-:Y:S06]  /*d800*/  HMMA.16816.F32.BF16 R92, R108.reuse, R120, R92 ;  /* 0x000000786c5c723c */ /* 0x040fec000004185c */
        /* <DEDUP_REMOVED lines=8> */
[C---:B----4-:R-:W-:Y:S06]  /*d890*/  HMMA.16816.F32.BF16 R112, R136.reuse, R104, R20 ;  /* 0x000000688870723c */ /* 0x050fec0000041814 */
        /* <DEDUP_REMOVED lines=18> */
[----:B------:R-:W-:Y:S01]  /*d9c0*/  HMMA.16816.F32.BF16 R96, R136, R18, R96 ;  /* 0x000000128860723c */ /* 0x000fe20000041860 */
[----:B------:R-:W-:Y:S11]  /*d9d0*/  @!UPT UIADD3 URZ, URZ, URZ, URZ ;  /* 0x0000003f3f3ff290 */ /* 0x000ff6000fffe03f */
[----:B------:R-:W-:Y:S01]  /*d9e0*/  @!UPT UIADD3 URZ, URZ, URZ, URZ ;  /* 0x0000003f3f3ff290 */ /* 0x000fe2000fffe03f */
[----:B------:R-:W-:Y:S11]  /*d9f0*/  @P5 BRA `(.L_x_771) ;  /* 0xffffffcc00685947 */ /* 0x000ff6000383ffff */
.L_x_770:
        /* <DEDUP_REMOVED lines=13> */
[CC--:B------:R-:W-:Y:S02]  /*dad0*/  LEA.HI R3, R0.reuse, R11.reuse, RZ, 0x5 ;  /* 0x0000000b00037211 */ /* 0x0c0fe400078f28ff */
[----:B------:R-:W-:Y:S02]  /*dae0*/  LOP3.LUT R6, R7, 0x3ffffffc, RZ, 0xc0, !PT ;  /* 0x3ffffffc07067812 */ /* 0x000fe400078ec0ff */
[-C--:B------:R-:W-:Y:S02]  /*daf0*/  LEA.HI R0, R0, R11.reuse, RZ, 0x3 ;  /* 0x0000000b00007211 */ /* 0x080fe400078f18ff */
[----:B------:R-:W-:Y:S01]  /*db00*/  IADD3 R6, -R6, R11, RZ ;  /* 0x0000000b06067210 */ /* 0x000fe20007ffe1ff */
[----:B-1----:R-:W-:Y:S01]  /*db10*/  FADD.FTZ R5, R2, R5 ;  /* 0x0000000502057221 */ /* 0x002fe20000010000 */
[----:B------:R-:W-:-:S02]  /*db20*/  LOP3.LUT R2, R3, 0xffffffe0, RZ, 0xc0, !PT ;  /* 0xffffffe003027812 */ /* 0x000fc400078ec0ff */
[----:B------:R-:W-:Y:S01]  /*db30*/  SHF.R.S32.HI R3, RZ, 0x5, R3 ;  /* 0x00000005ff037819 */ /* 0x000fe20000011403 */
[----:B--2---:R-:W-:Y:S01]  /*db40*/  FADD.FTZ R4, R9, R4 ;  /* 0x0000000409047221 */ /* 0x004fe20000010000 */
[----:B------:R-:W-:Y:S02]  /*db50*/  FSETP.NE.FTZ.AND P4, PT, R5, RZ, PT ;  /* 0x000000ff0500720b */ /* 0x000fe40003f95000 */
[----:B------:R-:W-:Y:S02]  /*db60*/  MOV R9, 0x3f800000 ;  /* 0x3f80000000097802 */ /* 0x000fe40000000f00 */
[----:B------:R-:W-:Y:S02]  /*db70*/  FSETP.NE.FTZ.AND P3, PT, R4, RZ, PT ;  /* 0x000000ff0400720b */ /* 0x000fe40003f75000 */
[----:B------:R-:W-:Y:S02]  /*db80*/  IADD3 R2, -R2, R11, RZ ;  /* 0x0000000b02027210 */ /* 0x000fe40007ffe1ff */
[----:B------:R-:W-:-:S05]  /*db90*/  LEA R6, R3, R6, 0x9 ;  /* 0x0000000603067211 */ /* 0x000fca00078e48ff */
        /* <DEDUP_REMOVED lines=104> */
[----:B------:R-:W-:-:S02]  /*e220*/  LOP3.LUT R8, R8, 0x1c0, RZ, 0xc0, !PT ;  /* 0x000001c008087812 */ /* 0x000fc400078ec0ff */
[----:B------:R-:W-:Y:S02]  /*e230*/  LOP3.LUT R9, R7, 0x1, RZ, 0xc0, !PT ;  /* 0x0000000107097812 */ /* 0x000fe400078ec0ff */
[----:B------:R-:W-:Y:S02]  /*e240*/  LEA.HI R11, R8, R8, RZ, 0x1d ;  /* 0x00000008080b7211 */ /* 0x000fe400078fe8ff */
[----:B------:R-:W-:Y:S02]  /*e250*/  ISETP.NE.U32.AND P5, PT, R9, 0x1, PT ;  /* 0x000000010900780c */ /* 0x000fe40003fa5070 */
[----:B------:R-:W-:Y:S02]  /*e260*/  LEA R6, R6, R11, 0x1 ;  /* 0x0000000b06067211 */ /* 0x000fe400078e08ff */
[----:B------:R-:W-:Y:S02]  /*e270*/  R2P PR, R7, 0x6 ;  /* 0x0000000607007804 */ /* 0x000fe40000000000 */
[----:B------:R-:W-:-:S02]  /*e280*/  ISETP.NE.AND P0, PT, R221, -0x1, PT ;  /* 0xffffffffdd00780c */ /* 0x000fc40003f05270 */
[----:B------:R-:W-:Y:S02]  /*e290*/  LEA R9, R6, UR4, 0x1 ;  /* 0x0000000406097c11 */ /* 0x000fe4000f8e08ff */
[----:B------:R-:W-:Y:S02]  /*e2a0*/  MOV R6, 0x20 ;  /* 0x0000002000067802 */ /* 0x000fe40000000f00 */
[----:B------:R-:W-:Y:S02]  /*e2b0*/  MOV R8, 0x40 ;  /* 0x0000004000087802 */ /* 0x000fe40000000f00 */
[C---:B------:R-:W-:Y:S02]  /*e2c0*/  IADD3 R11, R9.reuse, -0x10, RZ ;  /* 0xfffffff0090b7810 */ /* 0x040fe40007ffe0ff */
[----:B------:R-:W-:Y:S02]  /*e2d0*/  SEL R6, R6, 0xffffffe0, !P1 ;  /* 0xffffffe006067807 */ /* 0x000fe40004800000 */
[----:B------:R-:W-:-:S02]  /*e2e0*/  @P5 IADD3 R11, R9, 0x10, RZ ;  /* 0x00000010090b5810 */ /* 0x000fc40007ffe0ff */
[----:B------:R-:W-:Y:S02]  /*e2f0*/  F2FP.BF16.F32.PACK_AB R128, R129, R128 ;  /* 0x000000808180723e */ /* 0x000fe400000010ff */
[----:B------:R-:W-:Y:S02]  /*e300*/  F2FP.BF16.F32.PACK_AB R130, R131, R130 ;  /* 0x000000828382723e */ /* 0x000fe400000010ff */
[----:B------:R-:W-:Y:S01]  /*e310*/  SEL R8, R8, 0xffffffc0, !P2 ;  /* 0xffffffc008087807 */ /* 0x000fe20005000000 */
[----:B------:R1:W-:Y:S01]  /*e320*/  STS [R9], R128 ;  /* 0x0000008009007388 */ /* 0x0003e20000000800 */
[----:B------:R-:W-:Y:S02]  /*e330*/  F2FP.BF16.F32.PACK_AB R124, R125, R124 ;  /* 0x0000007c7d7c723e */ /* 0x000fe400000010ff */
[----:B------:R-:W-:Y:S01]  /*e340*/  F2FP.BF16.F32.PACK_AB R126, R127, R126 ;  /* 0x0000007e7f7e723e */ /* 0x000fe200000010ff */
[----:B------:R1:W-:Y:S01]  /*e350*/  STS [R9+0x400], R130 ;  /* 0x0004008209007388 */ /* 0x0003e20000000800 */
[----:B------:R-:W-:-:S02]  /*e360*/  F2FP.BF16.F32.PACK_AB R120, R121, R120 ;  /* 0x000000787978723e */ /* 0x000fc400000010ff */
[----:B------:R-:W-:Y:S01]  /*e370*/  F2FP.BF16.F32.PACK_AB R122, R123, R122 ;  /* 0x0000007a7b7a723e */ /* 0x000fe200000010ff */
[----:B------:R1:W-:Y:S01]  /*e380*/  STS [R11], R124 ;  /* 0x0000007c0b007388 */ /* 0x0003e20000000800 */
[----:B------:R-:W-:Y:S02]  /*e390*/  IADD3 R13, R9, R6, RZ ;  /* 0x00000006090d7210 */ /* 0x000fe40007ffe0ff */
[----:B------:R-:W-:Y:S01]  /*e3a0*/  IADD3 R15, R6, R11, RZ ;  /* 0x0000000b060f7210 */ /* 0x000fe20007ffe0ff */
[----:B------:R1:W-:Y:S01]  /*e3b0*/  STS [R11+0x400], R126 ;  /* 0x0004007e0b007388 */ /* 0x0003e20000000800 */
[----:B------:R-:W-:Y:S01]  /*e3c0*/  F2FP.BF16.F32.PACK_AB R116, R117, R116 ;  /* 0x000000747574723e */ /* 0x000fe200000010ff */
[----:B------:R-:W2:Y:S01]  /*e3d0*/  @P0 LDC.64 R6, c[0x0][0x298] ;  /* 0x0000a600ff060b82 */ /* 0x000ea20000000a00 */
[----:B------:R-:W-:Y:S01]  /*e3e0*/  F2FP.BF16.F32.PACK_AB R118, R119, R118 ;  /* 0x000000767776723e */ /* 0x000fe200000010ff */
[----:B------:R1:W-:Y:S01]  /*e3f0*/  STS [R13], R120 ;  /* 0x000000780d007388 */ /* 0x0003e20000000800 */
[----:B------:R-:W-:-:S02]  /*e400*/  F2FP.BF16.F32.PACK_AB R112, R113, R112 ;  /* 0x000000707170723e */ /* 0x000fc400000010ff */
[----:B------:R-:W-:Y:S01]  /*e410*/  F2FP.BF16.F32.PACK_AB R114, R115, R114 ;  /* 0x000000727372723e */ /* 0x000fe200000010ff */
[----:B------:R1:W-:Y:S01]  /*e420*/  STS [R13+0x400], R122 ;  /* 0x0004007a0d007388 */ /* 0x0003e20000000800 */
[----:B------:R-:W-:Y:S02]  /*e430*/  IADD3 R17, R9, R8, RZ ;  /* 0x0000000809117210 */ /* 0x000fe40007ffe0ff */
[----:B------:R-:W-:Y:S01]  /*e440*/  F2FP.BF16.F32.PACK_AB R108, R109, R108 ;  /* 0x0000006c6d6c723e */ /* 0x000fe200000010ff */
[----:B------:R1:W-:Y:S01]  /*e450*/  STS [R15], R116 ;  /* 0x000000740f007388 */ /* 0x0003e20000000800 */
[----:B------:R-:W-:Y:S02]  /*e460*/  F2FP.BF16.F32.PACK_AB R110, R111, R110 ;  /* 0x0000006e6f6e723e */ /* 0x000fe400000010ff */
[----:B------:R-:W-:Y:S01]  /*e470*/  IADD3 R19, R8, R11, RZ ;  /* 0x0000000b08137210 */ /* 0x000fe20007ffe0ff */
[----:B------:R1:W-:Y:S01]  /*e480*/  STS [R15+0x400], R118 ;  /* 0x000400760f007388 */ /* 0x0003e20000000800 */
[----:B------:R-:W-:-:S02]  /*e490*/  F2FP.BF16.F32.PACK_AB R104, R105, R104 ;  /* 0x000000686968723e */ /* 0x000fc400000010ff */
[----:B------:R-:W-:Y:S01]  /*e4a0*/  F2FP.BF16.F32.PACK_AB R106, R107, R106 ;  /* 0x0000006a6b6a723e */ /* 0x000fe200000010ff */
[----:B------:R1:W-:Y:S01]  /*e4b0*/  STS [R17], R112 ;  /* 0x0000007011007388 */ /* 0x0003e20000000800 */
[----:B------:R-:W-:Y:S02]  /*e4c0*/  IADD3 R21, R13, R8, RZ ;  /* 0x000000080d157210 */ /* 0x000fe40007ffe0ff */
[----:B------:R-:W-:Y:S01]  /*e4d0*/  F2FP.BF16.F32.PACK_AB R100, R101, R100 ;  /* 0x000000646564723e */ /* 0x000fe200000010ff */
[----:B------:R1:W-:Y:S01]  /*e4e0*/  STS [R17+0x400], R114 ;  /* 0x0004007211007388 */ /* 0x0003e20000000800 */
[----:B------:R-:W-:Y:S01]  /*e4f0*/  F2FP.BF16.F32.PACK_AB R102, R103, R102 ;  /* 0x000000666766723e */ /* 0x000fe200000010ff */
[----:B--2---:R-:W-:Y:S01]  /*e500*/  @P0 IMAD.WIDE.U32 R22, R221, R6, RZ ;  /* 0x00000006dd160225 */ /* 0x004fe200078e00ff */
[----:B------:R-:W-:Y:S01]  /*e510*/  F2FP.BF16.F32.PACK_AB R36, R37, R36 ;  /* 0x000000242524723e */ /* 0x000fe200000010ff */
[----:B------:R1:W-:Y:S01]  /*e520*/  STS [R19], R108 ;  /* 0x0000006c13007388 */ /* 0x0003e20000000800 */
[----:B------:R-:W-:Y:S01]  /*e530*/  F2FP.BF16.F32.PACK_AB R38, R39, R38 ;  /* 0x000000262726723e */ /* 0x000fe200000010ff */
[----:B------:R-:W-:Y:S01]  /*e540*/  @P0 IMAD R7, R221, R7, R23 ;  /* 0x00000007dd070224 */ /* 0x000fe200078e0217 */
[----:B------:R-:W-:Y:S01]  /*e550*/  F2FP.BF16.F32.PACK_AB R40, R41, R40 ;  /* 0x000000282928723e */ /* 0x000fe200000010ff */
[----:B------:R1:W-:Y:S01]  /*e560*/  STS [R19+0x400], R110 ;  /* 0x0004006e13007388 */ /* 0x0003e20000000800 */
[----:B------:R-:W-:-:S02]  /*e570*/  F2FP.BF16.F32.PACK_AB R42, R43, R42 ;  /* 0x0000002a2b2a723e */ /* 0x000fc400000010ff */
[----:B------:R-:W-:Y:S01]  /*e580*/  F2FP.BF16.F32.PACK_AB R44, R45, R44 ;  /* 0x0000002c2d2c723e */ /* 0x000fe200000010ff */
[----:B------:R1:W-:Y:S01]  /*e590*/  STS [R21], R104 ;  /* 0x0000006815007388 */ /* 0x0003e20000000800 */
[----:B------:R-:W-:Y:S02]  /*e5a0*/  F2FP.BF16.F32.PACK_AB R46, R47, R46 ;  /* 0x0000002e2f2e723e */ /* 0x000fe400000010ff */
[----:B------:R-:W-:Y:S01]  /*e5b0*/  F2FP.BF16.F32.PACK_AB R48, R49, R48 ;  /* 0x000000303130723e */ /* 0x000fe200000010ff */
[----:B------:R1:W-:Y:S01]  /*e5c0*/  STS [R21+0x400], R106 ;  /* 0x0004006a15007388 */ /* 0x0003e20000000800 */
        /* <DEDUP_REMOVED lines=26> */
.L_x_774:
        /* <DEDUP_REMOVED lines=23> */
.L_x_775:
[----:B------:R-:W-:Y:S01]  /*e8e0*/  ISETP.NE.AND P5, PT, RZ, UR4, PT ;  /* 0x00000004ff007c0c */ /* 0x000fe2000bfa5270 */
[----:B------:R-:W1:Y:S01]  /*e8f0*/  S2R R6, SR_TID.X ;  /* 0x0000000000067919 */ /* 0x000e620000002100 */
[----:B------:R-:W-:Y:S01]  /*e900*/  PLOP3.LUT P0, PT, PT, PT, PT, 0x8, 0x0 ;  /* 0x000000000000781c */ /* 0x000fe20003f0e170 */
[----:B------:R-:W2:Y:S01]  /*e910*/  @P4 LDC R28, c[0x0][0x2e8] ;  /* 0x0000ba00ff1c4b82 */ /* 0x000ea20000000800 */
[----:B------:R-:W-:Y:S01]  /*e920*/  SHF.R.S32.HI R30, RZ, 0x1f, R3 ;  /* 0x0000001fff1e7819 */ /* 0x000fe20000011403 */
[----:B------:R-:W-:Y:S01]  /*e930*/  STS [R25], R100 ;  /* 0x0000006419007388 */ /* 0x000fe20000000800 */
[----:B------:R-:W3:Y:S01]  /*e940*/  @P4 MUFU.LG2 R5, R5 ;  /* 0x0000000500054308 */ /* 0x000ee20000000c00 */
[----:B------:R-:W-:Y:S01]  /*e950*/  BSSY B0, `(.L_x_776) ;  /* 0x0000068000007945 */ /* 0x000fe20003800000 */
[----:B------:R-:W-:Y:S01]  /*e960*/  LEA.HI R30, R30, R3, RZ, 0x2 ;  /* 0x000000031e1e7211 */ /* 0x000fe200078f10ff */
[----:B------:R-:W-:Y:S03]  /*e970*/  STS [R25+0x400], R102 ;  /* 0x0004006619007388 */ /* 0x000fe60000000800 */
[----:B------:R-:W-:Y:S01]  /*e980*/  LOP3.LUT R30, R30, 0xffffffc, RZ, 0xc0, !PT ;  /* 0x0ffffffc1e1e7812 */ /* 0x000fe200078ec0ff */
[----:B------:R-:W-:Y:S01]  /*e990*/  STS [R9+0x2000], R36 ;  /* 0x0020002409007388 */ /* 0x000fe20000000800 */
[----:B------:R-:W4:Y:S01]  /*e9a0*/  @!P5 LDC R8, c[0x0][0x2c4] ;  /* 0x0000b100ff08db82 */ /* 0x000f220000000800 */
[----:B------:R-:W-:Y:S01]  /*e9b0*/  @!P5 PLOP3.LUT P0, PT, P1, PT, PT, 0x80, 0x0 ;  /* 0x000000000000d81c */ /* 0x000fe20000f0f070 */
[----:B------:R-:W-:Y:S01]  /*e9c0*/  @P5 IMAD.MOV.U32 R35, RZ, RZ, 0x1 ;  /* 0x00000001ff235424 */ /* 0x000fe200078e00ff */
[----:B------:R-:W-:Y:S01]  /*e9d0*/  STS [R9+0x2400], R38 ;  /* 0x0024002609007388 */ /* 0x000fe20000000800 */
[----:B------:R-:W5:Y:S01]  /*e9e0*/  @P3 MUFU.LG2 R4, R4 ;  /* 0x0000000400043308 */ /* 0x000f620000000c00 */
[----:B------:R-:W-:-:S02]  /*e9f0*/  IMAD.IADD R30, R3, 0x1, -R30 ;  /* 0x00000001031e7824 */ /* 0x000fc400078e0a1e */
[----:B------:R-:W-:Y:S01]  /*ea00*/  STS [R11+0x2000], R40 ;  /* 0x002000280b007388 */ /* 0x000fe20000000800 */
[----:B------:R-:W3:Y:S03]  /*ea10*/  @!P5 LDC R29, c[0x0][0x270] ;  /* 0x00009c00ff1ddb82 */ /* 0x000ee60000000800 */
[----:B------:R-:W-:Y:S04]  /*ea20*/  STS [R11+0x2400], R42 ;  /* 0x0024002a0b007388 */ /* 0x000fe80000000800 */
[----:B------:R-:W-:Y:S01]  /*ea30*/  STS [R13+0x2000], R44 ;  /* 0x0020002c0d007388 */ /* 0x000fe20000000800 */
[----:B------:R-:W2:Y:S03]  /*ea40*/  @P5 LDC R23, c[0x0][0x2c0] ;  /* 0x0000b000ff175b82 */ /* 0x000ea60000000800 */
[----:B------:R-:W-:Y:S04]  /*ea50*/  STS [R13+0x2400], R46 ;  /* 0x0024002e0d007388 */ /* 0x000fe80000000800 */
[----:B------:R-:W-:Y:S01]  /*ea60*/  STS [R15+0x2000], R48 ;  /* 0x002000300f007388 */ /* 0x000fe20000000800 */
[----:B----4-:R-:W3:Y:S01]  /*ea70*/  @P0 LDC R8, c[0x0][0x2e4] ;  /* 0x0000b900ff080b82 */ /* 0x010ee20000000800 */
[----:B------:R-:W-:-:S02]  /*ea80*/  LOP3.LUT P0, RZ, R2, 0x3, RZ, 0xc0, !PT ;  /* 0x0000000302ff7812 */ /* 0x000fc4000780c0ff */
[----:B------:R-:W-:Y:S04]  /*ea90*/  STS [R15+0x2400], R50 ;  /* 0x002400320f007388 */ /* 0x000fe80000000800 */
[----:B------:R-:W-:Y:S04]  /*eaa0*/  STS [R17+0x2000], R52 ;  /* 0x0020003411007388 */ /* 0x000fe80000000800 */
[----:B------:R-:W-:Y:S04]  /*eab0*/  STS [R17+0x2400], R54 ;  /* 0x0024003611007388 */ /* 0x000fe80000000800 */
[----:B------:R-:W-:Y:S01]  /*eac0*/  STS [R19+0x2000], R56 ;  /* 0x0020003813007388 */ /* 0x000fe20000000800 */
[----:B------:R-:W-:-:S03]  /*ead0*/  @!P5 IMAD.MOV.U32 R23, RZ, RZ, 0x1 ;  /* 0x00000001ff17d424 */ /* 0x000fc600078e00ff */
[----:B------:R-:W-:Y:S04]  /*eae0*/  STS [R19+0x2400], R58 ;  /* 0x0024003a13007388 */ /* 0x000fe80000000800 */
[----:B------:R-:W-:Y:S01]  /*eaf0*/  STS [R21+0x2000], R60 ;  /* 0x0020003c15007388 */ /* 0x000fe20000000800 */
[----:B---3--:R-:W-:-:S03]  /*eb00*/  @!P5 IMAD R35, R8, R29, RZ ;  /* 0x0000001d0823d224 */ /* 0x008fc600078e02ff */
        /* <DEDUP_REMOVED lines=11> */
[----:B-1----:R-:W-:-:S03]  /*ebc0*/  SHF.R.S32.HI R9, RZ, 0x1f, R6 ;  /* 0x0000001fff097819 */ /* 0x002fc60000011406 */
[----:B------:R-:W-:Y:S04]  /*ebd0*/  STS [R17+0x4000], R84 ;  /* 0x0040005411007388 */ /* 0x000fe80000000800 */
[----:B------:R-:W-:Y:S01]  /*ebe0*/  STS [R17+0x4400], R86 ;  /* 0x0044005611007388 */ /* 0x000fe20000000800 */
[----:B---3--:R-:W1:Y:S03]  /*ebf0*/  @P5 LDC.64 R10, c[0x0][0x2c0] ;  /* 0x0000b000ff0a5b82 */ /* 0x008e660000000a00 */
[----:B------:R-:W-:Y:S04]  /*ec00*/  STS [R19+0x4000], R88 ;  /* 0x0040005813007388 */ /* 0x000fe80000000800 */
[----:B------:R-:W-:Y:S01]  /*ec10*/  STS [R19+0x4400], R90 ;  /* 0x0044005a13007388 */ /* 0x000fe20000000800 */
[----:B----4-:R-:W-:-:S02]  /*ec20*/  LEA.HI R13, R9, R6, RZ, 0x5 ;  /* 0x00000006090d7211 */ /* 0x010fc400078f28ff */
[----:B------:R-:W-:Y:S01]  /*ec30*/  LEA.HI R9, R9, R6, RZ, 0x3 ;  /* 0x0000000609097211 */ /* 0x000fe200078f18ff */
[----:B------:R-:W-:Y:S01]  /*ec40*/  STS [R21+0x4000], R92 ;  /* 0x0040005c15007388 */ /* 0x000fe20000000800 */
[----:B------:R-:W-:Y:S02]  /*ec50*/  LOP3.LUT R13, R13, 0xffffffe0, RZ, 0xc0, !PT ;  /* 0xffffffe00d0d7812 */ /* 0x000fe400078ec0ff */
[----:B------:R-:W-:Y:S01]  /*ec60*/  LOP3.LUT R33, R9, 0xfffffff8, RZ, 0xc0, !PT ;  /* 0xfffffff809217812 */ /* 0x000fe200078ec0ff */
[----:B------:R3:W-:Y:S04]  /*ec70*/  STS [R21+0x4400], R94 ;  /* 0x0044005e15007388 */ /* 0x0007e80000000800 */
[----:B------:R-:W-:Y:S01]  /*ec80*/  STS [R25+0x4000], R96 ;  /* 0x0040006019007388 */ /* 0x000fe20000000800 */
[----:B------:R-:W-:-:S03]  /*ec90*/  IMAD.IADD R33, R6, 0x1, -R33 ;  /* 0x0000000106217824 */ /* 0x000fc600078e0a21 */
[----:B------:R4:W-:Y:S01]  /*eca0*/  STS [R25+0x4400], R98 ;  /* 0x0044006219007388 */ /* 0x0009e20000000800 */
[----:B-1----:R-:W-:Y:S01]  /*ecb0*/  @P5 IMAD R11, R11, R10, RZ ;  /* 0x0000000a0b0b5224 */ /* 0x002fe200078e02ff */
[----:B------:R-:W-:Y:S01]  /*ecc0*/  @!P5 MOV R11, R8 ;  /* 0x00000008000bd202 */ /* 0x000fe20000000f00 */
[----:B------:R-:W-:Y:S01]  /*ecd0*/  @P4 FMUL.FTZ R10, R5, 0.69314718246459960938 ;  /* 0x3f317218050a4820 */ /* 0x000fe20000410000 */
[----:B------:R-:W-:Y:S01]  /*ece0*/  BAR.SYNC.DEFER_BLOCKING 0x0 ;  /* 0x0000000000007b1d */ /* 0x000fe20000010000 */
[----:B-----5:R-:W-:-:S05]  /*ecf0*/  @P3 FMUL.FTZ R5, R4, 0.69314718246459960938 ;  /* 0x3f31721804053820 */ /* 0x020fca0000410000 */
[----:B------:R-:W1:Y:S01]  /*ed00*/  S2R R24, SR_CTAID.Y ;  /* 0x0000000000187919 */ /* 0x000e620000002600 */
[----:B------:R-:W5:Y:S01]  /*ed10*/  S2R R31, SR_CTAID.X ;  /* 0x00000000001f7919 */ /* 0x000f620000002500 */
[----:B---3--:R-:W-:Y:S02]  /*ed20*/  IMAD.IADD R21, R6, 0x1, -R13 ;  /* 0x0000000106157824 */ /* 0x008fe400078e0a0d */
[----:B------:R-:W-:Y:S01]  /*ed30*/  IMAD.MOV.U32 R6, RZ, RZ, 0x7f800000 ;  /* 0x7f800000ff067424 */ /* 0x000fe200078e00ff */
[----:B------:R-:W3:Y:S01]  /*ed40*/  S2R R20, SR_CTAID.Z ;  /* 0x0000000000147919 */ /* 0x000ee20000002700 */
[----:B--2---:R-:W-:Y:S01]  /*ed50*/  @P4 FFMA.FTZ R6, R133, R28, R10 ;  /* 0x0000001c85064223 */ /* 0x004fe2000001000a */
[----:B------:R-:W-:Y:S02]  /*ed60*/  SHF.R.S32.HI R2, RZ, 0x1f, R21 ;  /* 0x0000001fff027819 */ /* 0x000fe40000011415 */
[----:B------:R-:W-:Y:S01]  /*ed70*/  MOV R10, 0x7f800000 ;  /* 0x7f800000000a7802 */ /* 0x000fe20000000f00 */
[----:B----4-:R-:W2:Y:S01]  /*ed80*/  @P3 LDC R25, c[0x0][0x2e8] ;  /* 0x0000ba00ff193b82 */ /* 0x010ea20000000800 */
[----:B------:R-:W-:Y:S01]  /*ed90*/  LEA.HI R2, R2, R21, RZ, 0x2 ;  /* 0x0000001502027211 */ /* 0x000fe200078f10ff */
[----:B------:R4:W2:Y:S03]  /*eda0*/  LDS.128 R16, [R223+0x1800] ;  /* 0x00180000df107984 */ /* 0x0008a60000000c00 */
[----:B------:R-:W-:Y:S01]  /*edb0*/  SHF.R.S32.HI R3, RZ, 0x2, R2 ;  /* 0x00000002ff037819 */ /* 0x000fe20000011402 */
[----:B------:R4:W2:Y:S04]  /*edc0*/  LDS.128 R12, [R223+0x3800] ;  /* 0x00380000df0c7984 */ /* 0x0008a80000000c00 */
[----:B------:R-:W-:-:S02]  /*edd0*/  IMAD R8, R30, 0x10, R3 ;  /* 0x000000101e087824 */ /* 0x000fc400078e0203 */
[----:B-1----:R-:W-:Y:S02]  /*ede0*/  IMAD R24, R24, R35, RZ ;  /* 0x0000002318187224 */ /* 0x002fe400078e02ff */
[----:B-----5:R-:W-:-:S03]  /*edf0*/  IMAD R2, R31, R23, RZ ;  /* 0x000000171f027224 */ /* 0x020fc600078e02ff */
[----:B------:R-:W-:Y:S01]  /*ee00*/  SEL R24, R24, RZ, !P2 ;  /* 0x000000ff18187207 */ /* 0x000fe20005000000 */
[----:B--2---:R-:W-:Y:S01]  /*ee10*/  @P3 FFMA.FTZ R10, R132, R25, R5 ;  /* 0x00000019840a3223 */ /* 0x004fe20000010005 */
[----:B------:R-:W-:Y:S02]  /*ee20*/  IMAD.SHL.U32 R25, R33, 0x8, RZ ;  /* 0x0000000821197824 */ /* 0x000fe400078e00ff */
[----:B------:R-:W-:Y:S02]  /*ee30*/  IMAD.SHL.U32 R2, R2, 0x40, RZ ;  /* 0x0000004002027824 */ /* 0x000fe400078e00ff */
[----:B---3--:R-:W-:-:S03]  /*ee40*/  IMAD R11, R20, R11, R24 ;  /* 0x0000000b140b7224 */ /* 0x008fc600078e0218 */
[----:B------:R-:W-:Y:S02]  /*ee50*/  SHF.R.S32.HI R3, RZ, 0x1f, R2 ;  /* 0x0000001fff037819 */ /* 0x000fe40000011402 */
[--C-:B------:R-:W-:Y:S02]  /*ee60*/  IADD3 R21, P2, P1, R2, R26, R11.reuse ;  /* 0x0000001a02157210 */ /* 0x100fe4000795e00b */
[----:B------:R-:W-:Y:S01]  /*ee70*/  SHF.R.S32.HI R26, RZ, 0x1f, R11 ;  /* 0x0000001fff1a7819 */ /* 0x000fe2000001140b */
[----:B------:R-:W-:-:S03]  /*ee80*/  IMAD R11, R31, -0x40, R226 ;  /* 0xffffffc01f0b7824 */ /* 0x000fc600078e02e2 */
        /* <DEDUP_REMOVED lines=20> */
.L_x_777:
[----:B------:R-:W-:Y:S05]  /*efd0*/  BSYNC B0 ;  /* 0x0000000000007941 */ /* 0x000fea0003800000 */
.L_x_776:
[----:B-1----:R-:W-:Y:S01]  /*efe0*/  SHF.R.S32.HI R2, RZ, 0x1f, R25 ;  /* 0x0000001fff027819 */ /* 0x002fe20000011419 */
[----:B------:R-:W-:Y:S01]  /*eff0*/  ULDC.64 UR4, c[0x0][0x2a0] ;  /* 0x0000a80000047ab9 */ /* 0x000fe20000000a00 */
[----:B------:R-:W-:Y:S01]  /*f000*/  IADD3 R22, P1, R25, R22, RZ ;  /* 0x0000001619167210 */ /* 0x000fe20007f3e0ff */
[----:B------:R-:W-:Y:S01]  /*f010*/  BSSY B0, `(.L_x_778) ;  /* 0x0000026000007945 */ /* 0x000fe20003800000 */
[----:B------:R-:W-:Y:S02]  /*f020*/  SHF.R.S32.HI R4, RZ, 0x3, R0 ;  /* 0x00000003ff047819 */ /* 0x000fe40000011400 */
[----:B------:R-:W-:Y:S01]  /*f030*/  LEA.HI.SX32 R6, R0, 0x10, 0x1d ;  /* 0x0000001000067811 */ /* 0x000fe200078feaff */
[----:B------:R-:W-:Y:S01]  /*f040*/  IMAD.X R23, R2, 0x1, R7, P1 ;  /* 0x0000000102177824 */ /* 0x000fe200008e0607 */
[----:B------:R-:W-:Y:S02]  /*f050*/  SHF.R.S32.HI R2, RZ, 0x1f, R20 ;  /* 0x0000001fff027819 */ /* 0x000fe40000011414 */
[----:B------:R-:W-:-:S02]  /*f060*/  ISETP.GE.AND P0, PT, R4, R11, PT ;  /* 0x0000000b0400720c */ /* 0x000fc40003f06270 */
[----:B------:R-:W-:Y:S01]  /*f070*/  LEA.HI.SX32 R4, R0, 0x20, 0x1d ;  /* 0x0000002000047811 */ /* 0x000fe200078feaff */
[----:B------:R-:W-:Y:S01]  /*f080*/  IMAD R29, R2, UR4, RZ ;  /* 0x00000004021d7c24 */ /* 0x000fe2000f8e02ff */
[----:B------:R-:W-:Y:S01]  /*f090*/  LEA.HI.SX32 R0, R0, 0x30, 0x1d ;  /* 0x0000003000007811 */ /* 0x000fe200078feaff */
[----:B------:R-:W-:Y:S01]  /*f0a0*/  IMAD.WIDE.U32 R2, R20, UR4, R22 ;  /* 0x0000000414027c25 */ /* 0x000fe2000f8e0016 */
[-C--:B------:R-:W-:Y:S02]  /*f0b0*/  ISETP.GE.AND P3, PT, R6, R11.reuse, PT ;  /* 0x0000000b0600720c */ /* 0x080fe40003f66270 */
[----:B------:R-:W-:Y:S01]  /*f0c0*/  SHF.R.S32.HI R26, RZ, 0x3, R9 ;  /* 0x00000003ff1a7819 */ /* 0x000fe20000011409 */
[----:B------:R-:W-:Y:S01]  /*f0d0*/  IMAD R29, R20, UR5, R29 ;  /* 0x00000005141d7c24 */ /* 0x000fe2000f8e021d */
[-C--:B------:R-:W-:Y:S01]  /*f0e0*/  ISETP.GE.AND P2, PT, R4, R11.reuse, PT ;  /* 0x0000000b0400720c */ /* 0x080fe20003f46270 */
[----:B------:R1:W2:Y:S01]  /*f0f0*/  LDS.128 R20, [R223] ;  /* 0x00000000df147984 */ /* 0x0002a20000000c00 */
[----:B------:R-:W-:Y:S01]  /*f100*/  ISETP.GE.AND P1, PT, R0, R11, PT ;  /* 0x0000000b0000720c */ /* 0x000fe20003f26270 */
[----:B------:R-:W-:Y:S01]  /*f110*/  IMAD.IADD R29, R3, 0x1, R29 ;  /* 0x00000001031d7824 */ /* 0x000fe200078e021d */
[--C-:B------:R-:W-:Y:S01]  /*f120*/  SHF.R.S32.HI R27, RZ, 0x1f, R26.reuse ;  /* 0x0000001fff1b7819 */ /* 0x100fe2000001141a */
[----:B------:R1:W3:Y:S04]  /*f130*/  LDS.128 R8, [R223+0x2000] ;  /* 0x00200000df087984 */ /* 0x0002e80000000c00 */
[----:B------:R1:W4:Y:S01]  /*f140*/  LDS.128 R4, [R223+0x4000] ;  /* 0x00400000df047984 */ /* 0x0003220000000c00 */
[----:B------:R-:W-:Y:S01]  /*f150*/  IMAD.WIDE R26, R222, 0x40, R26 ;  /* 0x00000040de1a7825 */ /* 0x000fe200078e021a */
        /* <DEDUP_REMOVED lines=14> */
[----:B--2---:R2:W-:Y:S04]  /*f240*/  @!P6 STG.E.128 desc[UR8][R30.64], R20 ;  /* 0x000000141e00e986 */ /* 0x0045e8000c101d08 */
[----:B---3--:R2:W-:Y:S04]  /*f250*/  @!P5 STG.E.128 desc[UR8][R30.64+0x80], R8 ;  /* 0x000080081e00d986 */ /* 0x0085e8000c101d08 */
[----:B----4-:R2:W-:Y:S02]  /*f260*/  @!P4 STG.E.128 desc[UR8][R30.64+0x100], R4 ;  /* 0x000100041e00c986 */ /* 0x0105e4000c101d08 */
.L_x_779:
[----:B------:R-:W-:Y:S05]  /*f270*/  BSYNC B0 ;  /* 0x0000000000007941 */ /* 0x000fea0003800000 */
.L_x_778:
[----:B--2---:R2:W1:Y:S01]  /*f280*/  LDS.128 R20, [R223+0x800] ;  /* 0x00080000df147984 */ /* 0x0044620000000c00 */
[----:B------:R-:W-:Y:S03]  /*f290*/  BSSY B0, `(.L_x_780) ;  /* 0x0000017000007945 */ /* 0x000fe60003800000 */
[----:B---3--:R2:W3:Y:S04]  /*f2a0*/  LDS.128 R8, [R223+0x2800] ;  /* 0x00280000df087984 */ /* 0x0084e80000000c00 */
        /* <DEDUP_REMOVED lines=19> */
[----:B---3--:R1:W-:Y:S04]  /*f3e0*/  @!P3 STG.E.128 desc[UR8][R30.64+0x80], R8 ;  /* 0x000080081e00b986 */ /* 0x0083e8000c101d08 */
[----:B----4-:R1:W-:Y:S02]  /*f3f0*/  @!P0 STG.E.128 desc[UR8][R30.64+0x100], R4 ;  /* 0x000100041e008986 */ /* 0x0103e4000c101d08 */
.L_x_781:
[----:B------:R-:W-:Y:S05]  /*f400*/  BSYNC B0 ;  /* 0x0000000000007941 */ /* 0x000fea0003800000 */
.L_x_780:
[----:B-1----:R1:W1:Y:S01]  /*f410*/  LDS.128 R20, [R223+0x1000] ;  /* 0x00100000df147984 */ /* 0x0022620000000c00 */
[----:B------:R-:W-:Y:S03]  /*f420*/  BSSY B0, `(.L_x_782) ;  /* 0x0000017000007945 */ /* 0x000fe60003800000 */
[----:B---3--:R3:W1:Y:S04]  /*f430*/  LDS.128 R8, [R223+0x3000] ;  /* 0x00300000df087984 */ /* 0x0086680000000c00 */
        /* <DEDUP_REMOVED lines=21> */
.L_x_783:
[----:B------:R-:W-:Y:S05]  /*f590*/  BSYNC B0 ;  /* 0x0000000000007941 */ /* 0x000fea0003800000 */
.L_x_782:
        /* <DEDUP_REMOVED lines=23> */
.L_x_735:
[----:B------:R-:W1:Y:S01]  /*f710*/  LDC.U8 R8, c[0x0][0x3d9] ;  /* 0x0000f640ff087b82 */ /* 0x000e620000000000 */
[----:B------:R-:W-:Y:S01]  /*f720*/  ISETP.NE.AND P3, PT, R221, -0x1, PT ;  /* 0xffffffffdd00780c */ /* 0x000fe20003f65270 */
[----:B------:R-:W-:Y:S01]  /*f730*/  ULDC.64 UR4, c[0x0][0x2a0] ;  /* 0x0000a80000047ab9 */ /* 0x000fe20000000a00 */
[----:B------:R-:W-:Y:S01]  /*f740*/  SHF.R.S32.HI R7, RZ, 0x1f, R102 ;  /* 0x0000001fff077819 */ /* 0x000fe20000011466 */
[----:B------:R-:W-:Y:S01]  /*f750*/  BSSY B0, `(.L_x_784) ;  /* 0x000003b000007945 */ /* 0x000fe20003800000 */
[----:B------:R-:W-:Y:S02]  /*f760*/  IADD3 R226, -R107, R226, RZ ;  /* 0x000000e26be27210 */ /* 0x000fe40007ffe1ff */
[----:B------:R-:W-:Y:S01]  /*f770*/  LEA.HI R14, R7, R102, RZ, 0x3 ;  /* 0x00000066070e7211 */ /* 0x000fe200078f18ff */
[----:B------:R-:W2:Y:S01]  /*f780*/  LDC.U8 R6, c[0x0][0x3d8] ;  /* 0x0000f600ff067b82 */ /* 0x000ea20000000000 */
[----:B------:R-:W-:-:S05]  /*f790*/  SHF.R.S32.HI R25, RZ, 0x1f, R20 ;  /* 0x0000001fff197819 */ /* 0x000fca0000011414 */
[----:B------:R-:W-:Y:S01]  /*f7a0*/  @!P3 SHF.R.S32.HI R9, RZ, 0x1f, R18 ;  /* 0x0000001fff09b819 */ /* 0x000fe20000011412 */
[----:B------:R-:W-:Y:S01]  /*f7b0*/  IMAD R25, R25, UR4, RZ ;  /* 0x0000000419197c24 */ /* 0x000fe2000f8e02ff */
[----:B------:R-:W3:Y:S03]  /*f7c0*/  @P3 LDC.64 R4, c[0x0][0x298] ;  /* 0x0000a600ff043b82 */ /* 0x000ee60000000a00 */
[----:B------:R-:W-:Y:S01]  /*f7d0*/  IMAD R25, R20, UR5, R25 ;  /* 0x0000000514197c24 */ /* 0x000fe2000f8e0219 */
[----:B-1----:R-:W-:-:S04]  /*f7e0*/  ISETP.NE.AND P0, PT, R8, RZ, PT ;  /* 0x000000ff0800720c */ /* 0x002fc80003f05270 */
[----:B------:R-:W1:Y:S01]  /*f7f0*/  @!P3 LDC.64 R2, c[0x0][0x290] ;  /* 0x0000a400ff02bb82 */ /* 0x000e620000000a00 */
[C---:B--2---:R-:W-:Y:S02]  /*f800*/  ISETP.NE.AND P2, PT, R6.reuse, RZ, PT ;  /* 0x000000ff0600720c */ /* 0x044fe40003f45270 */
[----:B------:R-:W-:Y:S02]  /*f810*/  ISETP.NE.AND P1, PT, R6, RZ, !P0 ;  /* 0x000000ff0600720c */ /* 0x000fe40004725270 */
[----:B------:R-:W-:-:S04]  /*f820*/  ISETP.NE.OR P2, PT, R8, RZ, !P2 ;  /* 0x000000ff0800720c */ /* 0x000fc80005745670 */
[----:B------:R-:W2:Y:S01]  /*f830*/  @!P0 LDC R0, c[0x0][0x2c4] ;  /* 0x0000b100ff008b82 */ /* 0x000ea20000000800 */
[----:B---3--:R-:W-:-:S04]  /*f840*/  @P3 IMAD.WIDE.U32 R22, R221, R4, RZ ;  /* 0x00000004dd163225 */ /* 0x008fc800078e00ff */
[----:B------:R-:W-:Y:S01]  /*f850*/  @P3 IMAD R11, R221, R5, R23 ;  /* 0x00000005dd0b3224 */ /* 0x000fe200078e0217 */
[----:B------:R-:W-:Y:S02]  /*f860*/  LOP3.LUT R5, R14, 0xfffffff8, RZ, 0xc0, !PT ;  /* 0xfffffff80e057812 */ /* 0x000fe400078ec0ff */
[----:B------:R-:W-:Y:S01]  /*f870*/  SHF.R.S32.HI R14, RZ, 0x3, R14 ;  /* 0x00000003ff0e7819 */ /* 0x000fe2000001140e */
[-C--:B-1----:R-:W-:Y:S02]  /*f880*/  @!P3 IMAD R9, R9, R2.reuse, RZ ;  /* 0x000000020909b224 */ /* 0x082fe400078e02ff */
[----:B------:R-:W-:Y:S01]  /*f890*/  @!P3 IMAD.WIDE.U32 R6, R18, R2, RZ ;  /* 0x000000021206b225 */ /* 0x000fe200078e00ff */
[----:B------:R-:W-:-:S03]  /*f8a0*/  SHF.R.S32.HI R15, RZ, 0x1f, R14 ;  /* 0x0000001fff0f7819 */ /* 0x000fc6000001140e */
[----:B------:R-:W-:Y:S02]  /*f8b0*/  IMAD.IADD R102, R102, 0x1, -R5 ;  /* 0x0000000166667824 */ /* 0x000fe400078e0a05 */
[----:B------:R-:W-:Y:S01]  /*f8c0*/  @!P3 IMAD R3, R18, R3, R9 ;  /* 0x000000031203b224 */ /* 0x000fe200078e0209 */
[----:B------:R-:W1:Y:S01]  /*f8d0*/  @!P0 LDC R5, c[0x0][0x270] ;  /* 0x00009c00ff058b82 */ /* 0x000e620000000800 */
[----:B------:R-:W-:Y:S02]  /*f8e0*/  @!P3 IMAD.MOV.U32 R22, RZ, RZ, R6 ;  /* 0x000000ffff16b224 */ /* 0x000fe400078e0006 */
[----:B------:R-:W-:Y:S02]  /*f8f0*/  IMAD.SHL.U32 R4, R102, 0x8, RZ ;  /* 0x0000000866047824 */ /* 0x000fe400078e00ff */
[----:B------:R-:W-:Y:S02]  /*f900*/  @!P3 IMAD.IADD R11, R7, 0x1, R3 ;  /* 0x00000001070bb824 */ /* 0x000fe400078e0203 */
[----:B------:R-:W-:Y:S01]  /*f910*/  VIADD R9, R14, 0x10 ;  /* 0x000000100e097836 */ /* 0x000fe20000000000 */
[----:B--2---:R-:W2:Y:S01]  /*f920*/  @P1 LDC R0, c[0x0][0x2e4] ;  /* 0x0000b900ff001b82 */ /* 0x004ea20000000800 */
[----:B------:R-:W-:Y:S01]  /*f930*/  IADD3 R22, P1, R4, R22, RZ ;  /* 0x0000001604167210 */ /* 0x000fe20007f3e0ff */
[----:B------:R-:W-:Y:S01]  /*f940*/  IMAD.WIDE R222, R222, 0x40, R14 ;  /* 0x00000040dede7825 */ /* 0x000fe200078e020e */
[----:B------:R-:W-:-:S02]  /*f950*/  IADD3 R8, R4, 0x80, RZ ;  /* 0x0000008004087810 */ /* 0x000fc40007ffe0ff */
[C---:B------:R-:W-:Y:S01]  /*f960*/  LEA.HI.X.SX32 R23, R4.reuse, R11, 0x1, P1 ;  /* 0x0000000b04177211 */ /* 0x040fe200008f0eff */
[----:B------:R-:W-:Y:S01]  /*f970*/  VIADD R10, R4, 0x40 ;  /* 0x00000040040a7836 */ /* 0x000fe20000000000 */
[-C--:B------:R-:W-:Y:S01]  /*f980*/  ISETP.GE.AND P1, PT, R14, R226.reuse, PT ;  /* 0x000000e20e00720c */ /* 0x080fe20003f26270 */
[----:B------:R-:W3:Y:S01]  /*f990*/  @P0 LDC R6, c[0x0][0x2c0] ;  /* 0x0000b000ff060b82 */ /* 0x000ee20000000800 */
[----:B------:R-:W-:Y:S01]  /*f9a0*/  ISETP.GE.AND P3, PT, R9, R226, PT ;  /* 0x000000e20900720c */ /* 0x000fe20003f66270 */
[----:B------:R-:W-:-:S04]  /*f9b0*/  IMAD.WIDE.U32 R22, R20, UR4, R22 ;  /* 0x0000000414167c25 */ /* 0x000fc8000f8e0016 */
[----:B------:R-:W-:Y:S02]  /*f9c0*/  IMAD.IADD R25, R25, 0x1, R23 ;  /* 0x0000000119197824 */ /* 0x000fe400078e0217 */
[----:B------:R-:W4:Y:S08]  /*f9d0*/  @P0 LDC.64 R2, c[0x0][0x2c0] ;  /* 0x0000b000ff020b82 */ /* 0x000f300000000a00 */
[----:B------:R-:W1:Y:S01]  /*f9e0*/  @!P2 LDC R7, c[0x0][0x2c4] ;  /* 0x0000b100ff07ab82 */ /* 0x000e620000000800 */
        /* <DEDUP_REMOVED lines=17> */
.L_x_785:
[----:B------:R-:W-:Y:S05]  /*fb00*/  BSYNC B0 ;  /* 0x0000000000007941 */ /* 0x000fea0003800000 */
.L_x_784:
[----:B------:R-:W-:Y:S01]  /*fb10*/  BSSY B0, `(.L_x_786) ;  /* 0x0000018000007945 */ /* 0x000fe20003800000 */
[----:B------:R-:W-:Y:S01]  /*fb20*/  ISETP.NE.OR P1, PT, R221, -0x1, P2 ;  /* 0xffffffffdd00780c */ /* 0x000fe20001725670 */
[----:B-1----:R-:W-:Y:S01]  /*fb30*/  @P0 IMAD.MOV.U32 R17, RZ, RZ, 0x1 ;  /* 0x00000001ff110424 */ /* 0x002fe200078e00ff */
        /* <DEDUP_REMOVED lines=21> */
.L_x_787:
[----:B------:R-:W-:Y:S05]  /*fc90*/  BSYNC B0 ;  /* 0x0000000000007941 */ /* 0x000fea0003800000 */
.L_x_786:
[----:B------:R-:W-:Y:S01]  /*fca0*/  ISETP.GE.AND P4, PT, R11, R226, PT ;  /* 0x000000e20b00720c */ /* 0x000fe20003f86270 */
[----:B--2---:R-:W-:Y:S01]  /*fcb0*/  @!P0 IMAD R17, R0, R5, RZ ;  /* 0x0000000500118224 */ /* 0x004fe200078e02ff */
[----:B------:R-:W-:Y:S01]  /*fcc0*/  BSSY B0, `(.L_x_788) ;  /* 0x000001b000007945 */ /* 0x000fe20003800000 */
[----:B----4-:R-:W-:Y:S01]  /*fcd0*/  @P0 IMAD R3, R3, R2, RZ ;  /* 0x0000000203030224 */ /* 0x010fe200078e02ff */
        /* <DEDUP_REMOVED lines=25> */
.L_x_789:
[----:B------:R-:W-:Y:S05]  /*fe70*/  BSYNC B0 ;  /* 0x0000000000007941 */ /* 0x000fea0003800000 */
.L_x_788:
[-C--:B------:R-:W-:Y:S01]  /*fe80*/  ISETP.GE.AND P1, PT, R5, R226.reuse, PT ;  /* 0x000000e20500720c */ /* 0x080fe20003f26270 */
[----:B---3--:R-:W-:Y:S01]  /*fe90*/  @!P0 IMAD.MOV.U32 R6, RZ, RZ, 0x1 ;  /* 0x00000001ff068424 */ /* 0x008fe200078e00ff */
[----:B------:R-:W-:Y:S01]  /*fea0*/  SEL R17, R17, RZ, P2 ;  /* 0x000000ff11117207 */ /* 0x000fe20001000000 */
[----:B------:R-:W-:Y:S01]  /*feb0*/  BSSY B0, `(.L_x_790) ;  /* 0x000001d000007945 */ /* 0x000fe20003800000 */
[----:B------:R-:W-:Y:S01]  /*fec0*/  ISETP.GE.OR P6, PT, R14, R226, P3 ;  /* 0x000000e20e00720c */ /* 0x000fe20001fc6670 */
[----:B------:R-:W-:Y:S01]  /*fed0*/  IMAD R12, R107, R6, RZ ;  /* 0x000000066b0c7224 */ /* 0x000fe200078e02ff */
[-C--:B------:R-:W-:Y:S01]  /*fee0*/  ISETP.GE.OR P5, PT, R9, R226.reuse, P3 ;  /* 0x000000e20900720c */ /* 0x080fe20001fa6670 */
[----:B------:R-:W-:Y:S01]  /*fef0*/  IMAD R3, R20, R3, R17 ;  /* 0x0000000314037224 */ /* 0x000fe200078e0211 */
[----:B------:R-:W-:Y:S02]  /*ff00*/  ISETP.GE.OR P4, PT, R11, R226, P3 ;  /* 0x000000e20b00720c */ /* 0x000fe40001f86670 */
[----:B------:R-:W-:-:S02]  /*ff10*/  CS2R R16, SRZ ;  /* 0x0000000000107805 */ /* 0x000fc4000001ff00 */
[----:B------:R-:W-:Y:S02]  /*ff20*/  ISETP.GE.OR P3, PT, R5, R226, P3 ;  /* 0x000000e20500720c */ /* 0x000fe40001f66670 */
[----:B------:R-:W-:Y:S01]  /*ff30*/  @!P2 SHF.R.S32.HI R2, RZ, 0x1f, R221 ;  /* 0x0000001fff02a819 */ /* 0x000fe200000114dd */
[----:B------:R-:W-:Y:S10]  /*ff40*/  @P1 BRA `(.L_x_791) ;  /* 0x00000000004c1947 */ /* 0x000ff40003800000 */
[----:B------:R-:W-:Y:S01]  /*ff50*/  IADD3 R0, P0, R222, 0x30, RZ ;  /* 0x00000030de007810 */ /* 0x000fe20007f1e0ff */
[----:B------:R-:W-:Y:S01]  /*ff60*/  ULDC.64 UR4, c[0x0][0x298] ;  /* 0x0000a60000047ab9 */ /* 0x000fe20000000a00 */
[----:B--2---:R-:W-:Y:S01]  /*ff70*/  MOV R19, R25 ;  /* 0x0000001900137202 */ /* 0x004fe20000000f00 */
        /* <DEDUP_REMOVED lines=16> */
.L_x_791:
[----:B------:R-:W-:Y:S05]  /*10080*/  BSYNC B0 ;  /* 0x0000000000007941 */ /* 0x000fea0003800000 */
.L_x_790:
[----:B------:R-:W-:Y:S01]  /*10090*/  @!P2 IMAD.MOV.U32 R16, RZ, RZ, R221 ;  /* 0x000000ffff10a224 */ /* 0x000fe200078e00dd */
[----:B------:R-:W-:Y:S01]  /*100a0*/  SHF.R.S32.HI R7, RZ, 0x1f, R12 ;  /* 0x0000001fff077819 */ /* 0x000fe2000001140c */
        /* <DEDUP_REMOVED lines=14> */
.L_x_793:
[----:B------:R-:W-:Y:S05]  /*10190*/  BSYNC B0 ;  /* 0x0000000000007941 */ /* 0x000fea0003800000 */
.L_x_792:
[----:B------:R-:W-:Y:S04]  /*101a0*/  BSSY B0, `(.L_x_794) ;  /* 0x000000a000007945 */ /* 0x000fe80003800000 */
[----:B------:R-:W-:Y:S05]  /*101b0*/  @P5 BRA `(.L_x_795) ;  /* 0x0000000000205947 */ /* 0x000fea0003800000 */
[----:B------:R-:W-:Y:S01]  /*101c0*/  IMAD R9, R9, R6, RZ ;  /* 0x0000000609097224 */ /* 0x000fe200078e02ff */
[----:B------:R-:W-:Y:S01]  /*101d0*/  ULDC.64 UR4, c[0x0][0x2b0] ;  /* 0x0000ac0000047ab9 */ /* 0x000fe20000000a00 */
[----:B----4-:R-:W-:-:S03]  /*101e0*/  IMAD.MOV.U32 R7, RZ, RZ, 0x7f800000 ;  /* 0x7f800000ff077424 */ /* 0x010fc600078e00ff */
[----:B------:R-:W-:-:S04]  /*101f0*/  IADD3 R3, P0, R9, R12, RZ ;  /* 0x0000000c09037210 */ /* 0x000fc80007f1e0ff */
[----:B------:R-:W-:Y:S02]  /*10200*/  LEA.HI.X.SX32 R0, R9, R16, 0x1, P0 ;  /* 0x0000001009007211 */ /* 0x000fe400000f0eff */
[----:B------:R-:W-:-:S04]  /*10210*/  LEA R2, P0, R3, UR4, 0x2 ;  /* 0x0000000403027c11 */ /* 0x000fc8000f8010ff */
[----:B------:R-:W-:-:S05]  /*10220*/  LEA.HI.X R3, R3, UR5, R0, 0x2, P0 ;  /* 0x0000000503037c11 */ /* 0x000fca00080f1400 */
[----:B------:R4:W-:Y:S04]  /*10230*/  STG.E desc[UR8][R2.64], R7 ;  /* 0x0000000702007986 */ /* 0x0009e8000c101908 */
.L_x_795:
[----:B------:R-:W-:Y:S05]  /*10240*/  BSYNC B0 ;  /* 0x0000000000007941 */ /* 0x000fea0003800000 */
.L_x_794:
        /* <DEDUP_REMOVED lines=10> */
.L_x_797:
[----:B------:R-:W-:Y:S05]  /*102f0*/  BSYNC B0 ;  /* 0x0000000000007941 */ /* 0x000fea0003800000 */
.L_x_796:
[----:B------:R-:W-:Y:S05]  /*10300*/  @P3 EXIT ;  /* 0x000000000000394d */ /* 0x000fea0003800000 */
[----:B------:R-:W-:Y:S01]  /*10310*/  IMAD R5, R5, R6, RZ ;  /* 0x0000000605057224 */ /* 0x000fe200078e02ff */
[----:B------:R-:W-:-:S04]  /*10320*/  ULDC.64 UR4, c[0x0][0x2b0] ;  /* 0x0000ac0000047ab9 */ /* 0x000fc80000000a00 */
[----:B------:R-:W-:-:S04]  /*10330*/  IADD3 R12, P0, R5, R12, RZ ;  /* 0x0000000c050c7210 */ /* 0x000fc80007f1e0ff */
[----:B------:R-:W-:Y:S02]  /*10340*/  LEA.HI.X.SX32 R5, R5, R16, 0x1, P0 ;  /* 0x0000001005057211 */ /* 0x000fe400000f0eff */
[----:B----4-:R-:W-:-:S04]  /*10350*/  LEA R2, P0, R12, UR4, 0x2 ;  /* 0x000000040c027c11 */ /* 0x010fc8000f8010ff */
[----:B------:R-:W-:Y:S01]  /*10360*/  LEA.HI.X R3, R12, UR5, R5, 0x2, P0 ;  /* 0x000000050c037c11 */ /* 0x000fe200080f1405 */
[----:B------:R-:W-:-:S05]  /*10370*/  IMAD.MOV.U32 R5, RZ, RZ, 0x7f800000 ;  /* 0x7f800000ff057424 */ /* 0x000fca00078e00ff */
[----:B------:R-:W-:Y:S01]  /*10380*/  STG.E desc[UR8][R2.64], R5 ;  /* 0x0000000502007986 */ /* 0x000fe2000c101908 */
[----:B------:R-:W-:Y:S05]  /*10390*/  EXIT ;  /* 0x000000000000794d */ /* 0x000fea0003800000 */
.L_x_798:
        /* <DEDUP_REMOVED lines=14> */
.L_x_812:


//--------------------- .nv.shared._ZN5flash16flash_fwd_kernelI23Flash_fwd_kernel_traitsILi192ELi128ELi64ELi8ELb0ELb0EN7cutlass10bfloat16_tE19Flash_kernel_traitsILi192ELi128ELi64ELi8ES3_EELb0ELb1ELb0ELb0ELb0ELb1ELb0ELb0EEEvNS_16Flash_fwd_paramsE --------------------------
	.section	.nv.shared._ZN5flash16flash_fwd_kernelI23Flash_fwd_kernel_traitsILi192ELi128ELi64ELi8ELb0ELb0EN7cutlass10bfloat16_tE19Flash_kernel_traitsILi192ELi128ELi64ELi8ES3_EELb0ELb1ELb0ELb0ELb0ELb1ELb0ELb0EEEvNS_16Flash_fwd_paramsE,"aw",@nobits
	.sectionflags	@""
	.align	16
	.zero		1024


//--------------------- .nv.shared.reserved.0     --------------------------
	.section	.nv.shared.reserved.0,"aw",@nobits
	.weak		__nv_reservedSMEM_offset_0_alias
	.size		__nv_reservedSMEM_offset_0_alias, 0, 0
	.other		__nv_reservedSMEM_offset_0_alias,@"STO_CUDA_RESERVED_SHARED STV_DEFAULT"
__nv_reservedSMEM_offset_0_alias:
	.zero		0


//--------------------- .nv.global                --------------------------
	.section	.nv.global,"aw",@nobits
.nv.global:
	.type		_ZN73_INTERNAL_c3e29e2a_37_flash_fwd_hdim192_bf16_causal_sm80_cu_a6473388_30384cute1_E,@object
	.size		_ZN73_INTERNAL_c3e29e2a_37_flash_fwd_hdim192_bf16_causal_sm80_cu_a6473388_30384cute1_E,(_ZN73_INTERNAL_c3e29e2a_37_flash_fwd_hdim192_bf16_causal_sm80_cu_a6473388_30384cuda3std3__45__cpo6cbeginE - _ZN73_INTERNAL_c3e29e2a_37_flash_fwd_hdim192_bf16_causal_sm80_cu_a6473388_30384cute1_E)
_ZN73_INTERNAL_c3e29e2a_37_flash_fwd_hdim192_bf16_causal_sm80_cu_a6473388_30384cute1_E:
	.zero		1
	.type		_ZN73_INTERNAL_c3e29e2a_37_flash_fwd_hdim192_bf16_causal_sm80_cu_a6473388_30384cuda3std3__45__cpo6cbeginE,@object
	.size		_ZN73_INTERNAL_c3e29e2a_37_flash_fwd_hdim192_bf16_causal_sm80_cu_a6473388_30384cuda3std3__45__cpo6cbeginE,(_ZN73_INTERNAL_c3e29e2a_37_flash_fwd_hdim192_bf16_causal_sm80_cu_a6473388_30384cuda3std3__48in_placeE - _ZN73_INTERNAL_c3e29e2a_37_flash_fwd_hdim192_bf16_causal_sm80_cu_a6473388_30384cuda3std3__45__cpo6cbeginE)
_ZN73_INTERNAL_c3e29e2a_37_flash_fwd_hdim192_bf16_causal_sm80_cu_a6473388_30384cuda3std3__45__cpo6cbeginE:
	.zero		1
	.type		_ZN73_INTERNAL_c3e29e2a_37_flash_fwd_hdim192_bf16_causal_sm80_cu_a6473388_30384cuda3std3__48in_placeE,@object
	.size		_ZN73_INTERNAL_c3e29e2a_37_flash_fwd_hdim192_bf16_causal_sm80_cu_a6473388_30384cuda3std3__48in_placeE,(_ZN73_INTERNAL_c3e29e2a_37_flash_fwd_hdim192_bf16_causal_sm80_cu_a6473388_30384cuda3std6ranges3__45__cpo9iter_moveE - _ZN73_INTERNAL_c3e29e2a_37_flash_fwd_hdim192_bf16_causal_sm80_cu_a6473388_30384cuda3std3__48in_placeE)
_ZN73_INTERNAL_c3e29e2a_37_flash_fwd_hdim192_bf16_causal_sm80_cu_a6473388_30384cuda3std3__48in_placeE:
	.zero		1
	.type		_ZN73_INTERNAL_c3e29e2a_37_flash_fwd_hdim192_bf16_causal_sm80_cu_a6473388_30384cuda3std6ranges3__45__cpo9iter_moveE,@object
	.size		_ZN73_INTERNAL_c3e29e2a_37_flash_fwd_hdim192_bf16_causal_sm80_cu_a6473388_30384cuda3std6ranges3__45__cpo9iter_moveE,(_ZN73_INTERNAL_c3e29e2a_37_flash_fwd_hdim192_bf16_causal_sm80_cu_a6473388_30384cuda3std3__45__cpo5beginE - _ZN73_INTERNAL_c3e29e2a_37_flash_fwd_hdim192_bf16_causal_sm80_cu_a6473388_30384cuda3std6ranges3__45__cpo9iter_moveE)
_ZN73_INTERNAL_c3e29e2a_37_flash_fwd_hdim192_bf16_causal_sm80_cu_a6473388_30384cuda3std6ranges3__45__cpo9iter_moveE:
	.zero		1
	.type		_ZN73_INTERNAL_c3e29e2a_37_flash_fwd_hdim192_bf16_causal_sm80_cu_a6473388_30384cuda3std3__45__cpo5beginE,@object
	.size		_ZN73_INTERNAL_c3e29e2a_37_flash_fwd_hdim192_bf16_causal_sm80_cu_a6473388_30384cuda3std3__45__cpo5beginE,(_ZN73_INTERNAL_c3e29e2a_37_flash_fwd_hdim192_bf16_causal_sm80_cu_a6473388_30384cuda3std3__475_GLOBAL__N__c3e29e2a_37_flash_fwd_hdim192_bf16_causal_sm80_cu_a6473388_30386ignoreE - _ZN73_INTERNAL_c3e29e2a_37_flash_fwd_hdim192_bf16_causal_sm80_cu_a6473388_30384cuda3std3__45__cpo5beginE)
_ZN73_INTERNAL_c3e29e2a_37_flash_fwd_hdim192_bf16_causal_sm80_cu_a6473388_30384cuda3std3__45__cpo5beginE:
	.zero		1
	.type		_ZN73_INTERNAL_c3e29e2a_37_flash_fwd_hdim192_bf16_causal_sm80_cu_a6473388_30384cuda3std3__475_GLOBAL__N__c3e29e2a_37_flash_fwd_hdim192_bf16_causal_sm80_cu_a6473388_30386ignoreE,@object
	.size		_ZN73_INTERNAL_c3e29e2a_37_flash_fwd_hdim192_bf16_causal_sm80_cu_a6473388_30384cuda3std3__475_GLOBAL__N__c3e29e2a_37_flash_fwd_hdim192_bf16_causal_sm80_cu_a6473388_30386ignoreE,(_ZN73_INTERNAL_c3e29e2a_37_flash_fwd_hdim192_bf16_causal_sm80_cu_a6473388_30384cute7productE - _ZN73_INTERNAL_c3e29e2a_37_flash_fwd_hdim192_bf16_causal_sm80_cu_a6473388_30384cuda3std3__475_GLOBAL__N__c3e29e2a_37_flash_fwd_hdim192_bf16_causal_sm80_cu_a6473388_30386ignoreE)
_ZN73_INTERNAL_c3e29e2a_37_flash_fwd_hdim192_bf16_causal_sm80_cu_a6473388_30384cuda3std3__475_GLOBAL__N__c3e29e2a_37_flash_fwd_hdim192_bf16_causal_sm80_cu_a6473388_30386ignoreE:
	.zero		1
	.type		_ZN73_INTERNAL_c3e29e2a_37_flash_fwd_hdim192_bf16_causal_sm80_cu_a6473388_30384cute7productE,@object
	.size		_ZN73_INTERNAL_c3e29e2a_37_flash_fwd_hdim192_bf16_causal_sm80_cu_a6473388_30384cute7productE,(_ZN73_INTERNAL_c3e29e2a_37_flash_fwd_hdim192_bf16_causal_sm80_cu_a6473388_30384cuda3std3__45__cpo3endE - _ZN73_INTERNAL_c3e29e2a_37_flash_fwd_hdim192_bf16_causal_sm80_cu_a6473388_30384cute7productE)
_ZN73_INTERNAL_c3e29e2a_37_flash_fwd_hdim192_bf16_causal_sm80_cu_a6473388_30384cute7productE:
	.zero		1
	.type		_ZN73_INTERNAL_c3e29e2a_37_flash_fwd_hdim192_bf16_causal_sm80_cu_a6473388_30384cuda3std3__45__cpo3endE,@object
	.size		_ZN73_INTERNAL_c3e29e2a_37_flash_fwd_hdim192_bf16_causal_sm80_cu_a6473388_30384cuda3std3__45__cpo3endE,(_ZN73_INTERNAL_c3e29e2a_37_flash_fwd_hdim192_bf16_causal_sm80_cu_a6473388_30384cuda3std3__419piecewise_constructE - _ZN73_INTERNAL_c3e29e2a_37_flash_fwd_hdim192_bf16_causal_sm80_cu_a6473388_30384cuda3std3__45__cpo3endE)
_ZN73_INTERNAL_c3e29e2a_37_flash_fwd_hdim192_bf16_causal_sm80_cu_a6473388_30384cuda3std3__45__cpo3endE:
	.zero		1
	.type		_ZN73_INTERNAL_c3e29e2a_37_flash_fwd_hdim192_bf16_causal_sm80_cu_a6473388_30384cuda3std3__419piecewise_constructE,@object
	.size		_ZN73_INTERNAL_c3e29e2a_37_flash_fwd_hdim192_bf16_causal_sm80_cu_a6473388_30384cuda3std3__419piecewise_constructE,(_ZN73_INTERNAL_c3e29e2a_37_flash_fwd_hdim192_bf16_causal_sm80_cu_a6473388_30384cuda3std3__45__cpo4cendE - _ZN73_INTERNAL_c3e29e2a_37_flash_fwd_hdim192_bf16_causal_sm80_cu_a6473388_30384cuda3std3__419piecewise_constructE)
_ZN73_INTERNAL_c3e29e2a_37_flash_fwd_hdim192_bf16_causal_sm80_cu_a6473388_30384cuda3std3__419piecewise_constructE:
	.zero		1
	.type		_ZN73_INTERNAL_c3e29e2a_37_flash_fwd_hdim192_bf16_causal_sm80_cu_a6473388_30384cuda3std3__45__cpo4cendE,@object
	.size		_ZN73_INTERNAL_c3e29e2a_37_flash_fwd_hdim192_bf16_causal_sm80_cu_a6473388_30384cuda3std3__45__cpo4cendE,(_ZN73_INTERNAL_c3e29e2a_37_flash_fwd_hdim192_bf16_causal_sm80_cu_a6473388_30384cuda3std6ranges3__45__cpo4swapE - _ZN73_INTERNAL_c3e29e2a_37_flash_fwd_hdim192_bf16_causal_sm80_cu_a6473388_30384cuda3std3__45__cpo4cendE)
_ZN73_INTERNAL_c3e29e2a_37_flash_fwd_hdim192_bf16_causal_sm80_cu_a6473388_30384cuda3std3__45__cpo4cendE:
	.zero		1
	.type		_ZN73_INTERNAL_c3e29e2a_37_flash_fwd_hdim192_bf16_causal_sm80_cu_a6473388_30384cuda3std6ranges3__45__cpo4swapE,@object
	.size		_ZN73_INTERNAL_c3e29e2a_37_flash_fwd_hdim192_bf16_causal_sm80_cu_a6473388_30384cuda3std6ranges3__45__cpo4swapE,(.L_7 - _ZN73_INTERNAL_c3e29e2a_37_flash_fwd_hdim192_bf16_causal_sm80_cu_a6473388_30384cuda3std6ranges3__45__cpo4swapE)
_ZN73_INTERNAL_c3e29e2a_37_flash_fwd_hdim192_bf16_causal_sm80_cu_a6473388_30384cuda3std6ranges3__45__cpo4swapE:
	.zero		1
.L_7:


//--------------------- .nv.shared._ZN5flash16flash_fwd_kernelI23Flash_fwd_kernel_traitsILi192ELi128ELi64ELi8ELb0ELb0EN7cutlass10bfloat16_tE19Flash_kernel_traitsILi192ELi128ELi64ELi8ES3_EELb0ELb1ELb0ELb0ELb0ELb1ELb1ELb0EEEvNS_16Flash_fwd_paramsE --------------------------
	.section	.nv.shared._ZN5flash16flash_fwd_kernelI23Flash_fwd_kernel_traitsILi192ELi128ELi64ELi8ELb0ELb0EN7cutlass10bfloat16_tE19Flash_kernel_traitsILi192ELi128ELi64ELi8ES3_EELb0ELb1ELb0ELb0ELb0ELb1ELb1ELb0EEEvNS_16Flash_fwd_paramsE,"aw",@nobits
	.sectionflags	@""
	.align	16
	.zero		1024


//--------------------- .nv.shared._ZN5flash16flash_fwd_kernelI23Flash_fwd_kernel_traitsILi192ELi128ELi64ELi8ELb0ELb0EN7cutlass10bfloat16_tE19Flash_kernel_traitsILi192ELi128ELi64ELi8ES3_EELb0ELb1ELb0ELb0ELb0ELb0ELb0ELb0EEEvNS_16Flash_fwd_paramsE --------------------------
	.section	.nv.shared._ZN5flash16flash_fwd_kernelI23Flash_fwd_kernel_traitsILi192ELi128ELi64ELi8ELb0ELb0EN7cutlass10bfloat16_tE19Flash_kernel_traitsILi192ELi128ELi64ELi8ES3_EELb0ELb1ELb0ELb0ELb0ELb0ELb0ELb0EEEvNS_16Flash_fwd_paramsE,"aw",@nobits
	.sectionflags	@""
	.align	16
	.zero		1024


//--------------------- .nv.shared._ZN5flash16flash_fwd_kernelI23Flash_fwd_kernel_traitsILi192ELi128ELi64ELi8ELb0ELb0EN7cutlass10bfloat16_tE19Flash_kernel_traitsILi192ELi128ELi64ELi8ES3_EELb0ELb1ELb0ELb0ELb0ELb0ELb1ELb0EEEvNS_16Flash_fwd_paramsE --------------------------
	.section	.nv.shared._ZN5flash16flash_fwd_kernelI23Flash_fwd_kernel_traitsILi192ELi128ELi64ELi8ELb0ELb0EN7cutlass10bfloat16_tE19Flash_kernel_traitsILi192ELi128ELi64ELi8ES3_EELb0ELb1ELb0ELb0ELb0ELb0ELb1ELb0EEEvNS_16Flash_fwd_paramsE,"aw",@nobits
	.sectionflags	@""
	.align	16
	.zero		1024


//--------------------- .nv.shared._ZN5flash16flash_fwd_kernelI23Flash_fwd_kernel_traitsILi192ELi128ELi64ELi8ELb0ELb0EN7cutlass10bfloat16_tE19Flash_kernel_traitsILi192ELi128ELi64ELi8ES3_EELb0ELb1ELb0ELb1ELb0ELb0ELb0ELb0EEEvNS_16Flash_fwd_paramsE --------------------------
	.section	.nv.shared._ZN5flash16flash_fwd_kernelI23Flash_fwd_kernel_traitsILi192ELi128ELi64ELi8ELb0ELb0EN7cutlass10bfloat16_tE19Flash_kernel_traitsILi192ELi128ELi64ELi8ES3_EELb0ELb1ELb0ELb1ELb0ELb0ELb0ELb0EEEvNS_16Flash_fwd_paramsE,"aw",@nobits
	.sectionflags	@""
	.align	16
	.zero		1024


//--------------------- .nv.shared._ZN5flash16flash_fwd_kernelI23Flash_fwd_kernel_traitsILi192ELi128ELi64ELi8ELb0ELb0EN7cutlass10bfloat16_tE19Flash_kernel_traitsILi192ELi128ELi64ELi8ES3_EELb0ELb1ELb0ELb1ELb0ELb0ELb1ELb0EEEvNS_16Flash_fwd_paramsE --------------------------
	.section	.nv.shared._ZN5flash16flash_fwd_kernelI23Flash_fwd_kernel_traitsILi192ELi128ELi64ELi8ELb0ELb0EN7cutlass10bfloat16_tE19Flash_kernel_traitsILi192ELi128ELi64ELi8ES3_EELb0ELb1ELb0ELb1ELb0ELb0ELb1ELb0EEEvNS_16Flash_fwd_paramsE,"aw",@nobits
	.sectionflags	@""
	.align	16
	.zero		1024


//--------------------- .nv.shared._ZN5flash16flash_fwd_kernelI23Flash_fwd_kernel_traitsILi192ELi64ELi64ELi4ELb0ELb0EN7cutlass10bfloat16_tE19Flash_kernel_traitsILi192ELi64ELi64ELi4ES3_EELb1ELb1ELb0ELb0ELb0ELb0ELb0ELb0EEEvNS_16Flash_fwd_paramsE --------------------------
	.section	.nv.shared._ZN5flash16flash_fwd_kernelI23Flash_fwd_kernel_traitsILi192ELi64ELi64ELi4ELb0ELb0EN7cutlass10bfloat16_tE19Flash_kernel_traitsILi192ELi64ELi64ELi4ES3_EELb1ELb1ELb0ELb0ELb0ELb0ELb0ELb0EEEvNS_16Flash_fwd_paramsE,"aw",@nobits
	.sectionflags	@""
	.align	16
	.zero		1024


//--------------------- .nv.shared._ZN5flash16flash_fwd_kernelI23Flash_fwd_kernel_traitsILi192ELi64ELi64ELi4ELb0ELb0EN7cutlass10bfloat16_tE19Flash_kernel_traitsILi192ELi64ELi64ELi4ES3_EELb1ELb1ELb0ELb0ELb0ELb1ELb0ELb0EEEvNS_16Flash_fwd_paramsE --------------------------
	.section	.nv.shared._ZN5flash16flash_fwd_kernelI23Flash_fwd_kernel_traitsILi192ELi64ELi64ELi4ELb0ELb0EN7cutlass10bfloat16_tE19Flash_kernel_traitsILi192ELi64ELi64ELi4ES3_EELb1ELb1ELb0ELb0ELb0ELb1ELb0ELb0EEEvNS_16Flash_fwd_paramsE,"aw",@nobits
	.sectionflags	@""
	.align	16
	.zero		1024


//--------------------- .nv.shared._ZN5flash16flash_fwd_kernelI23Flash_fwd_kernel_traitsILi192ELi64ELi64ELi4ELb0ELb0EN7cutlass10bfloat16_tE19Flash_kernel_traitsILi192ELi64ELi64ELi4ES3_EELb0ELb1ELb0ELb0ELb0ELb1ELb1ELb0EEEvNS_16Flash_fwd_paramsE --------------------------
	.section	.nv.shared._ZN5flash16flash_fwd_kernelI23Flash_fwd_kernel_traitsILi192ELi64ELi64ELi4ELb0ELb0EN7cutlass10bfloat16_tE19Flash_kernel_traitsILi192ELi64ELi64ELi4ES3_EELb0ELb1ELb0ELb0ELb0ELb1ELb1ELb0EEEvNS_16Flash_fwd_paramsE,"aw",@nobits
	.sectionflags	@""
	.align	16
	.zero		1024


//--------------------- .nv.shared._ZN5flash16flash_fwd_kernelI23Flash_fwd_kernel_traitsILi192ELi64ELi64ELi4ELb0ELb0EN7cutlass10bfloat16_tE19Flash_kernel_traitsILi192ELi64ELi64ELi4ES3_EELb1ELb1ELb0ELb1ELb0ELb0ELb0ELb0EEEvNS_16Flash_fwd_paramsE --------------------------
	.section	.nv.shared._ZN5flash16flash_fwd_kernelI23Flash_fwd_kernel_traitsILi192ELi64ELi64ELi4ELb0ELb0EN7cutlass10bfloat16_tE19Flash_kernel_traitsILi192ELi64ELi64ELi4ES3_EELb1ELb1ELb0ELb1ELb0ELb0ELb0ELb0EEEvNS_16Flash_fwd_paramsE,"aw",@nobits
	.sectionflags	@""
	.align	16
	.zero		1024


//--------------------- .nv.shared._ZN5flash16flash_fwd_kernelI23Flash_fwd_kernel_traitsILi192ELi64ELi64ELi4ELb0ELb0EN7cutlass10bfloat16_tE19Flash_kernel_traitsILi192ELi64ELi64ELi4ES3_EELb1ELb1ELb0ELb0ELb0ELb0ELb0ELb1EEEvNS_16Flash_fwd_paramsE --------------------------
	.section	.nv.shared._ZN5flash16flash_fwd_kernelI23Flash_fwd_kernel_traitsILi192ELi64ELi64ELi4ELb0ELb0EN7cutlass10bfloat16_tE19Flash_kernel_traitsILi192ELi64ELi64ELi4ES3_EELb1ELb1ELb0ELb0ELb0ELb0ELb0ELb1EEEvNS_16Flash_fwd_paramsE,"aw",@nobits
	.sectionflags	@""
	.align	16
	.zero		1024


//--------------------- .nv.shared._ZN5flash16flash_fwd_kernelI23Flash_fwd_kernel_traitsILi192ELi64ELi64ELi4ELb0ELb0EN7cutlass10bfloat16_tE19Flash_kernel_traitsILi192ELi64ELi64ELi4ES3_EELb0ELb1ELb0ELb0ELb0ELb0ELb1ELb0EEEvNS_16Flash_fwd_paramsE --------------------------
	.section	.nv.shared._ZN5flash16flash_fwd_kernelI23Flash_fwd_kernel_traitsILi192ELi64ELi64ELi4ELb0ELb0EN7cutlass10bfloat16_tE19Flash_kernel_traitsILi192ELi64ELi64ELi4ES3_EELb0ELb1ELb0ELb0ELb0ELb0ELb1ELb0EEEvNS_16Flash_fwd_paramsE,"aw",@nobits
	.sectionflags	@""
	.align	16
	.zero		1024


//--------------------- .nv.shared._ZN5flash16flash_fwd_kernelI23Flash_fwd_kernel_traitsILi192ELi64ELi64ELi4ELb0ELb0EN7cutlass10bfloat16_tE19Flash_kernel_traitsILi192ELi64ELi64ELi4ES3_EELb1ELb1ELb0ELb1ELb0ELb0ELb0ELb1EEEvNS_16Flash_fwd_paramsE --------------------------
	.section	.nv.shared._ZN5flash16flash_fwd_kernelI23Flash_fwd_kernel_traitsILi192ELi64ELi64ELi4ELb0ELb0EN7cutlass10bfloat16_tE19Flash_kernel_traitsILi192ELi64ELi64ELi4ES3_EELb1ELb1ELb0ELb1ELb0ELb0ELb0ELb1EEEvNS_16Flash_fwd_paramsE,"aw",@nobits
	.sectionflags	@""
	.align	16
	.zero		1024


//--------------------- .nv.shared._ZN5flash16flash_fwd_kernelI23Flash_fwd_kernel_traitsILi192ELi64ELi64ELi4ELb0ELb0EN7cutlass10bfloat16_tE19Flash_kernel_traitsILi192ELi64ELi64ELi4ES3_EELb0ELb1ELb0ELb1ELb0ELb0ELb1ELb0EEEvNS_16Flash_fwd_paramsE --------------------------
	.section	.nv.shared._ZN5flash16flash_fwd_kernelI23Flash_fwd_kernel_traitsILi192ELi64ELi64ELi4ELb0ELb0EN7cutlass10bfloat16_tE19Flash_kernel_traitsILi192ELi64ELi64ELi4ES3_EELb0ELb1ELb0ELb1ELb0ELb0ELb1ELb0EEEvNS_16Flash_fwd_paramsE,"aw",@nobits
	.sectionflags	@""
	.align	16
	.zero		1024


//--------------------- .nv.constant0._ZN5flash16flash_fwd_kernelI23Flash_fwd_kernel_traitsILi192ELi128ELi64ELi8ELb0ELb0EN7cutlass10bfloat16_tE19Flash_kernel_traitsILi192ELi128ELi64ELi8ES3_EELb0ELb1ELb0ELb0ELb0ELb1ELb0ELb0EEEvNS_16Flash_fwd_paramsE --------------------------
	.section	.nv.constant0._ZN5flash16flash_fwd_kernelI23Flash_fwd_kernel_traitsILi192ELi128ELi64ELi8ELb0ELb0EN7cutlass10bfloat16_tE19Flash_kernel_traitsILi192ELi128ELi64ELi8ES3_EELb0ELb1ELb0ELb0ELb0ELb1ELb0ELb0EEEvNS_16Flash_fwd_paramsE,"a",@progbits
	.sectionflags	@""
	.align	4
.nv.constant0._ZN5flash16flash_fwd_kernelI23Flash_fwd_kernel_traitsILi192ELi128ELi64ELi8ELb0ELb0EN7cutlass10bfloat16_tE19Flash_kernel_traitsILi192ELi128ELi64ELi8ES3_EELb0ELb1ELb0ELb0ELb0ELb1ELb0ELb0EEEvNS_16Flash_fwd_paramsE:
	.zero		992


//--------------------- .nv.constant0._ZN5flash16flash_fwd_kernelI23Flash_fwd_kernel_traitsILi192ELi128ELi64ELi8ELb0ELb0EN7cutlass10bfloat16_tE19Flash_kernel_traitsILi192ELi128ELi64ELi8ES3_EELb0ELb1ELb0ELb0ELb0ELb1ELb1ELb0EEEvNS_16Flash_fwd_paramsE --------------------------
	.section	.nv.constant0._ZN5flash16flash_fwd_kernelI23Flash_fwd_kernel_traitsILi192ELi128ELi64ELi8ELb0ELb0EN7cutlass10bfloat16_tE19Flash_kernel_traitsILi192ELi128ELi64ELi8ES3_EELb0ELb1ELb0ELb0ELb0ELb1ELb1ELb0EEEvNS_16Flash_fwd_paramsE,"a",@progbits
	.sectionflags	@""
	.align	4
.nv.constant0._ZN5flash16flash_fwd_kernelI23Flash_fwd_kernel_traitsILi192ELi128ELi64ELi8ELb0ELb0EN7cutlass10bfloat16_tE19Flash_kernel_traitsILi192ELi128ELi64ELi8ES3_EELb0ELb1ELb0ELb0ELb0ELb1ELb1ELb0EEEvNS_16Flash_fwd_paramsE:
	.zero		992


//--------------------- .nv.constant0._ZN5flash16flash_fwd_kernelI23Flash_fwd_kernel_traitsILi192ELi128ELi64ELi8ELb0ELb0EN7cutlass10bfloat16_tE19Flash_kernel_traitsILi192ELi128ELi64ELi8ES3_EELb0ELb1ELb0ELb0ELb0ELb0ELb0ELb0EEEvNS_16Flash_fwd_paramsE --------------------------
	.section	.nv.constant0._ZN5flash16flash_fwd_kernelI23Flash_fwd_kernel_traitsILi192ELi128ELi64ELi8ELb0ELb0EN7cutlass10bfloat16_tE19Flash_kernel_traitsILi192ELi128ELi64ELi8ES3_EELb0ELb1ELb0ELb0ELb0ELb0ELb0ELb0EEEvNS_16Flash_fwd_paramsE,"a",@progbits
	.sectionflags	@""
	.align	4
.nv.constant0._ZN5flash16flash_fwd_kernelI23Flash_fwd_kernel_traitsILi192ELi128ELi64ELi8ELb0ELb0EN7cutlass10bfloat16_tE19Flash_kernel_traitsILi192ELi128ELi64ELi8ES3_EELb0ELb1ELb0ELb0ELb0ELb0ELb0ELb0EEEvNS_16Flash_fwd_paramsE:
	.zero		992


//--------------------- .nv.constant0._ZN5flash16flash_fwd_kernelI23Flash_fwd_kernel_traitsILi192ELi128ELi64ELi8ELb0ELb0EN7cutlass10bfloat16_tE19Flash_kernel_traitsILi192ELi128ELi64ELi8ES3_EELb0ELb1ELb0ELb0ELb0ELb0ELb1ELb0EEEvNS_16Flash_fwd_paramsE --------------------------
	.section	.nv.constant0._ZN5flash16flash_fwd_kernelI23Flash_fwd_kernel_traitsILi192ELi128ELi64ELi8ELb0ELb0EN7cutlass10bfloat16_tE19Flash_kernel_traitsILi192ELi128ELi64ELi8ES3_EELb0ELb1ELb0ELb0ELb0ELb0ELb1ELb0EEEvNS_16Flash_fwd_paramsE,"a",@progbits
	.sectionflags	@""
	.align	4
.nv.constant0._ZN5flash16flash_fwd_kernelI23Flash_fwd_kernel_traitsILi192ELi128ELi64ELi8ELb0ELb0EN7cutlass10bfloat16_tE19Flash_kernel_traitsILi192ELi128ELi64ELi8ES3_EELb0ELb1ELb0ELb0ELb0ELb0ELb1ELb0EEEvNS_16Flash_fwd_paramsE:
	.zero		992


//--------------------- .nv.constant0._ZN5flash16flash_fwd_kernelI23Flash_fwd_kernel_traitsILi192ELi128ELi64ELi8ELb0ELb0EN7cutlass10bfloat16_tE19Flash_kernel_traitsILi192ELi128ELi64ELi8ES3_EELb0ELb1ELb0ELb1ELb0ELb0ELb0ELb0EEEvNS_16Flash_fwd_paramsE --------------------------
	.section	.nv.constant0._ZN5flash16flash_fwd_kernelI23Flash_fwd_kernel_traitsILi192ELi128ELi64ELi8ELb0ELb0EN7cutlass10bfloat16_tE19Flash_kernel_traitsILi192ELi128ELi64ELi8ES3_EELb0ELb1ELb0ELb1ELb0ELb0ELb0ELb0EEEvNS_16Flash_fwd_paramsE,"a",@progbits
	.sectionflags	@""
	.align	4
.nv.constant0._ZN5flash16flash_fwd_kernelI23Flash_fwd_kernel_traitsILi192ELi128ELi64ELi8ELb0ELb0EN7cutlass10bfloat16_tE19Flash_kernel_traitsILi192ELi128ELi64ELi8ES3_EELb0ELb1ELb0ELb1ELb0ELb0ELb0ELb0EEEvNS_16Flash_fwd_paramsE:
	.zero		992


//--------------------- .nv.constant0._ZN5flash16flash_fwd_kernelI23Flash_fwd_kernel_traitsILi192ELi128ELi64ELi8ELb0ELb0EN7cutlass10bfloat16_tE19Flash_kernel_traitsILi192ELi128ELi64ELi8ES3_EELb0ELb1ELb0ELb1ELb0ELb0ELb1ELb0EEEvNS_16Flash_fwd_paramsE --------------------------
	.section	.nv.constant0._ZN5flash16flash_fwd_kernelI23Flash_fwd_kernel_traitsILi192ELi128ELi64ELi8ELb0ELb0EN7cutlass10bfloat16_tE19Flash_kernel_traitsILi192ELi128ELi64ELi8ES3_EELb0ELb1ELb0ELb1ELb0ELb0ELb1ELb0EEEvNS_16Flash_fwd_paramsE,"a",@progbits
	.sectionflags	@""
	.align	4
.nv.constant0._ZN5flash16flash_fwd_kernelI23Flash_fwd_kernel_traitsILi192ELi128ELi64ELi8ELb0ELb0EN7cutlass10bfloat16_tE19Flash_kernel_traitsILi192ELi128ELi64ELi8ES3_EELb0ELb1ELb0ELb1ELb0ELb0ELb1ELb0EEEvNS_16Flash_fwd_paramsE:
	.zero		992


//--------------------- .nv.constant0._ZN5flash16flash_fwd_kernelI23Flash_fwd_kernel_traitsILi192ELi64ELi64ELi4ELb0ELb0EN7cutlass10bfloat16_tE19Flash_kernel_traitsILi192ELi64ELi64ELi4ES3_EELb1ELb1ELb0ELb0ELb0ELb0ELb0ELb0EEEvNS_16Flash_fwd_paramsE --------------------------
	.section	.nv.constant0._ZN5flash16flash_fwd_kernelI23Flash_fwd_kernel_traitsILi192ELi64ELi64ELi4ELb0ELb0EN7cutlass10bfloat16_tE19Flash_kernel_traitsILi192ELi64ELi64ELi4ES3_EELb1ELb1ELb0ELb0ELb0ELb0ELb0ELb0EEEvNS_16Flash_fwd_paramsE,"a",@progbits
	.sectionflags	@""
	.align	4
.nv.constant0._ZN5flash16flash_fwd_kernelI23Flash_fwd_kernel_traitsILi192ELi64ELi64ELi4ELb0ELb0EN7cutlass10bfloat16_tE19Flash_kernel_traitsILi192ELi64ELi64ELi4ES3_EELb1ELb1ELb0ELb0ELb0ELb0ELb0ELb0EEEvNS_16Flash_fwd_paramsE:
	.zero		992


//--------------------- .nv.constant0._ZN5flash16flash_fwd_kernelI23Flash_fwd_kernel_traitsILi192ELi64ELi64ELi4ELb0ELb0EN7cutlass10bfloat16_tE19Flash_kernel_traitsILi192ELi64ELi64ELi4ES3_EELb1ELb1ELb0ELb0ELb0ELb1ELb0ELb0EEEvNS_16Flash_fwd_paramsE --------------------------
	.section	.nv.constant0._ZN5flash16flash_fwd_kernelI23Flash_fwd_kernel_traitsILi192ELi64ELi64ELi4ELb0ELb0EN7cutlass10bfloat16_tE19Flash_kernel_traitsILi192ELi64ELi64ELi4ES3_EELb1ELb1ELb0ELb0ELb0ELb1ELb0ELb0EEEvNS_16Flash_fwd_paramsE,"a",@progbits
	.sectionflags	@""
	.align	4
.nv.constant0._ZN5flash16flash_fwd_kernelI23Flash_fwd_kernel_traitsILi192ELi64ELi64ELi4ELb0ELb0EN7cutlass10bfloat16_tE19Flash_kernel_traitsILi192ELi64ELi64ELi4ES3_EELb1ELb1ELb0ELb0ELb0ELb1ELb0ELb0EEEvNS_16Flash_fwd_paramsE:
	.zero		992


//--------------------- .nv.constant0._ZN5flash16flash_fwd_kernelI23Flash_fwd_kernel_traitsILi192ELi64ELi64ELi4ELb0ELb0EN7cutlass10bfloat16_tE19Flash_kernel_traitsILi192ELi64ELi64ELi4ES3_EELb0ELb1ELb0ELb0ELb0ELb1ELb1ELb0EEEvNS_16Flash_fwd_paramsE --------------------------
	.section	.nv.constant0._ZN5flash16flash_fwd_kernelI23Flash_fwd_kernel_traitsILi192ELi64ELi64ELi4ELb0ELb0EN7cutlass10bfloat16_tE19Flash_kernel_traitsILi192ELi64ELi64ELi4ES3_EELb0ELb1ELb0ELb0ELb0ELb1ELb1ELb0EEEvNS_16Flash_fwd_paramsE,"a",@progbits
	.sectionflags	@""
	.align	4
.nv.constant0._ZN5flash16flash_fwd_kernelI23Flash_fwd_kernel_traitsILi192ELi64ELi64ELi4ELb0ELb0EN7cutlass10bfloat16_tE19Flash_kernel_traitsILi192ELi64ELi64ELi4ES3_EELb0ELb1ELb0ELb0ELb0ELb1ELb1ELb0EEEvNS_16Flash_fwd_paramsE:
	.zero		992


//--------------------- .nv.constant0._ZN5flash16flash_fwd_kernelI23Flash_fwd_kernel_traitsILi192ELi64ELi64ELi4ELb0ELb0EN7cutlass10bfloat16_tE19Flash_kernel_traitsILi192ELi64ELi64ELi4ES3_EELb1ELb1ELb0ELb1ELb0ELb0ELb0ELb0EEEvNS_16Flash_fwd_paramsE --------------------------
	.section	.nv.constant0._ZN5flash16flash_fwd_kernelI23Flash_fwd_kernel_traitsILi192ELi64ELi64ELi4ELb0ELb0EN7cutlass10bfloat16_tE19Flash_kernel_traitsILi192ELi64ELi64ELi4ES3_EELb1ELb1ELb0ELb1ELb0ELb0ELb0ELb0EEEvNS_16Flash_fwd_paramsE,"a",@progbits
	.sectionflags	@""
	.align	4
.nv.constant0._ZN5flash16flash_fwd_kernelI23Flash_fwd_kernel_traitsILi192ELi64ELi64ELi4ELb0ELb0EN7cutlass10bfloat16_tE19Flash_kernel_traitsILi192ELi64ELi64ELi4ES3_EELb1ELb1ELb0ELb1ELb0ELb0ELb0ELb0EEEvNS_16Flash_fwd_paramsE:
	.zero		992


//--------------------- .nv.constant0._ZN5flash16flash_fwd_kernelI23Flash_fwd_kernel_traitsILi192ELi64ELi64ELi4ELb0ELb0EN7cutlass10bfloat16_tE19Flash_kernel_traitsILi192ELi64ELi64ELi4ES3_EELb1ELb1ELb0ELb0ELb0ELb0ELb0ELb1EEEvNS_16Flash_fwd_paramsE --------------------------
	.section	.nv.constant0._ZN5flash16flash_fwd_kernelI23Flash_fwd_kernel_traitsILi192ELi64ELi64ELi4ELb0ELb0EN7cutlass10bfloat16_tE19Flash_kernel_traitsILi192ELi64ELi64ELi4ES3_EELb1ELb1ELb0ELb0ELb0ELb0ELb0ELb1EEEvNS_16Flash_fwd_paramsE,"a",@progbits
	.sectionflags	@""
	.align	4
.nv.constant0._ZN5flash16flash_fwd_kernelI23Flash_fwd_kernel_traitsILi192ELi64ELi64ELi4ELb0ELb0EN7cutlass10bfloat16_tE19Flash_kernel_traitsILi192ELi64ELi64ELi4ES3_EELb1ELb1ELb0ELb0ELb0ELb0ELb0ELb1EEEvNS_16Flash_fwd_paramsE:
	.zero		992


//--------------------- .nv.constant0._ZN5flash16flash_fwd_kernelI23Flash_fwd_kernel_traitsILi192ELi64ELi64ELi4ELb0ELb0EN7cutlass10bfloat16_tE19Flash_kernel_traitsILi192ELi64ELi64ELi4ES3_EELb0ELb1ELb0ELb0ELb0ELb0ELb1ELb0EEEvNS_16Flash_fwd_paramsE --------------------------
	.section	.nv.constant0._ZN5flash16flash_fwd_kernelI23Flash_fwd_kernel_traitsILi192ELi64ELi64ELi4ELb0ELb0EN7cutlass10bfloat16_tE19Flash_kernel_traitsILi192ELi64ELi64ELi4ES3_EELb0ELb1ELb0ELb0ELb0ELb0ELb1ELb0EEEvNS_16Flash_fwd_paramsE,"a",@progbits
	.sectionflags	@""
	.align	4
.nv.constant0._ZN5flash16flash_fwd_kernelI23Flash_fwd_kernel_traitsILi192ELi64ELi64ELi4ELb0ELb0EN7cutlass10bfloat16_tE19Flash_kernel_traitsILi192ELi64ELi64ELi4ES3_EELb0ELb1ELb0ELb0ELb0ELb0ELb1ELb0EEEvNS_16Flash_fwd_paramsE:
	.zero		992


//--------------------- .nv.constant0._ZN5flash16flash_fwd_kernelI23Flash_fwd_kernel_traitsILi192ELi64ELi64ELi4ELb0ELb0EN7cutlass10bfloat16_tE19Flash_kernel_traitsILi192ELi64ELi64ELi4ES3_EELb1ELb1ELb0ELb1ELb0ELb0ELb0ELb1EEEvNS_16Flash_fwd_paramsE --------------------------
	.section	.nv.constant0._ZN5flash16flash_fwd_kernelI23Flash_fwd_kernel_traitsILi192ELi64ELi64ELi4ELb0ELb0EN7cutlass10bfloat16_tE19Flash_kernel_traitsILi192ELi64ELi64ELi4ES3_EELb1ELb1ELb0ELb1ELb0ELb0ELb0ELb1EEEvNS_16Flash_fwd_paramsE,"a",@progbits
	.sectionflags	@""
	.align	4
.nv.constant0._ZN5flash16flash_fwd_kernelI23Flash_fwd_kernel_traitsILi192ELi64ELi64ELi4ELb0ELb0EN7cutlass10bfloat16_tE19Flash_kernel_traitsILi192ELi64ELi64ELi4ES3_EELb1ELb1ELb0ELb1ELb0ELb0ELb0ELb1EEEvNS_16Flash_fwd_paramsE:
	.zero		992


//--------------------- .nv.constant0._ZN5flash16flash_fwd_kernelI23Flash_fwd_kernel_traitsILi192ELi64ELi64ELi4ELb0ELb0EN7cutlass10bfloat16_tE19Flash_kernel_traitsILi192ELi64ELi64ELi4ES3_EELb0ELb1ELb0ELb1ELb0ELb0ELb1ELb0EEEvNS_16Flash_fwd_paramsE --------------------------
	.section	.nv.constant0._ZN5flash16flash_fwd_kernelI23Flash_fwd_kernel_traitsILi192ELi64ELi64ELi4ELb0ELb0EN7cutlass10bfloat16_tE19Flash_kernel_traitsILi192ELi64ELi64ELi4ES3_EELb0ELb1ELb0ELb1ELb0ELb0ELb1ELb0EEEvNS_16Flash_fwd_paramsE,"a",@progbits
	.sectionflags	@""
	.align	4
.nv.constant0._ZN5flash16flash_fwd_kernelI23Flash_fwd_kernel_traitsILi192ELi64ELi64ELi4ELb0ELb0EN7cutlass10bfloat16_tE19Flash_kernel_traitsILi192ELi64ELi64ELi4ES3_EELb0ELb1ELb0ELb1ELb0ELb0ELb1ELb0EEEvNS_16Flash_fwd_paramsE:
	.zero		992


//--------------------- SYMBOLS --------------------------

	.type		.nv.reservedSmem.offset0,@object
	.size		.nv.reservedSmem.offset0,0x4
